def matmul_kernel(
    a_ptr,
    b_ptr,
    c_ptr,
    M,
    N,
    K,
    stride_am,
    stride_ak,
    stride_bk,
    stride_bn,
    stride_cm,
    stride_cn,
    BLOCK_M: tl.constexpr,
    BLOCK_N: tl.constexpr,
    BLOCK_K: tl.constexpr,
    GROUP_M: tl.constexpr,
):
    pid = tl.program_id(axis=0)
    num_pid_m = tl.cdiv(M, BLOCK_M)
    num_pid_n = tl.cdiv(N, BLOCK_N)
    num_pid_in_group = GROUP_M * num_pid_n
    group_id = pid // num_pid_in_group
    first_pid_m = group_id * GROUP_M
    group_size_m = min(num_pid_m - first_pid_m, GROUP_M)
    pid_m = first_pid_m + ((pid % num_pid_in_group) % group_size_m)
    pid_n = (pid % num_pid_in_group) // group_size_m

    offs_am = (pid_m * BLOCK_M + tl.arange(0, BLOCK_M)) % M
    offs_bn = (pid_n * BLOCK_N + tl.arange(0, BLOCK_N)) % N
    offs_k = tl.arange(0, BLOCK_K)
    a_ptrs = a_ptr + offs_am[:, None] * stride_am + offs_k[None, :] * stride_ak
    b_ptrs = b_ptr + offs_k[:, None] * stride_bk + offs_bn[None, :] * stride_bn

    acc = tl.zeros((BLOCK_M, BLOCK_N), dtype=tl.float32)
    for kk in range(0, tl.cdiv(K, BLOCK_K)):
        a = tl.load(a_ptrs, mask=offs_k[None, :] < K - kk * BLOCK_K, other=0.0)
        b = tl.load(b_ptrs, mask=offs_k[:, None] < K - kk * BLOCK_K, other=0.0)
        acc = tl.dot(a, b, acc)
        a_ptrs += BLOCK_K * stride_ak
        b_ptrs += BLOCK_K * stride_bk

    c = acc.to(c_ptr.dtype.element_ty)
    offs_cm = pid_m * BLOCK_M + tl.arange(0, BLOCK_M)
    offs_cn = pid_n * BLOCK_N + tl.arange(0, BLOCK_N)
    c_ptrs = c_ptr + offs_cm[:, None] * stride_cm + offs_cn[None, :] * stride_cn
    mask = (offs_cm[:, None] < M) & (offs_cn[None, :] < N)
    tl.store(c_ptrs, c, mask=mask)

# config = {"BLOCK_K": 32, "BLOCK_M": 256, "BLOCK_N": 256, "GROUP_M": 8, "arch": "sm_100", "dtype": "fp8e4m3", "num_ctas": 1, "num_stages": 3, "num_warps": 1}
# arch = sm_100


// ===== COMPILED SASS (sm_100a) =====

	.target	sm_100a

	.elftype	@"ET_EXEC"


//--------------------- .note.nv.tkinfo           --------------------------
	.section	.note.nv.tkinfo,"",@"SHT_NOTE"
	.sectionflags	@"SHF_NOTE_NV_TKINFO"
	.tkinfo
        /*0018*/ 	.word	0x00000081
        /*0030*/ 	.string	""
        /*0030*/ 	.string	"ptxas-blackwell"
        /*0030*/ 	.string	"Cuda compilation tools, release 12.9, V12.9.86"
        /*0030*/ 	.string	"Build cuda_12.9.r12.9/compiler.36037853_0"
        /*0030*/ 	.string	"-v  -suppress-debug-info  -lineinfo  -arch sm_100a "



//--------------------- .note.nv.cuver            --------------------------
	.section	.note.nv.cuver,"",@"SHT_NOTE"
	.sectionflags	@"SHF_NOTE_NV_CUVER"
        /*0018*/ 	.short	0x0001
        /*001a*/ 	.short	0x0064
        /*001c*/ 	.short	0x0001
        /*001e*/ 	.short	0x0000
        /*0020*/ 	.short	0x0001
        /*0022*/ 	.short	0x0000


//--------------------- .nv.info                  --------------------------
	.section	.nv.info,"",@"SHT_CUDA_INFO"
	.align	4


	//----- nvinfo : EIATTR_REGCOUNT
	.align		4
        /*0000*/ 	.byte	0x04, 0x2f
        /*0002*/ 	.short	(.L_1 - .L_0)
	.align		4
.L_0:
        /*0004*/ 	.word	index@(matmul_kernel)
        /*0008*/ 	.word	0x00000040


	//----- nvinfo : EIATTR_FRAME_SIZE
	.align		4
.L_1:
        /*000c*/ 	.byte	0x04, 0x11
        /*000e*/ 	.short	(.L_3 - .L_2)
	.align		4
.L_2:
        /*0010*/ 	.word	index@(matmul_kernel)
        /*0014*/ 	.word	0x00007670


	//----- nvinfo : EIATTR_MIN_STACK_SIZE
	.align		4
.L_3:
        /*0018*/ 	.byte	0x04, 0x12
        /*001a*/ 	.short	(.L_5 - .L_4)
	.align		4
.L_4:
        /*001c*/ 	.word	index@(matmul_kernel)
        /*0020*/ 	.word	0x00007670
.L_5:


//--------------------- .nv.info.matmul_kernel    --------------------------
	.section	.nv.info.matmul_kernel,"",@"SHT_CUDA_INFO"
	.sectionflags	@""
	.align	4


	//----- nvinfo : EIATTR_CUDA_API_VERSION
	.align		4
        /*0000*/ 	.byte	0x04, 0x37
        /*0002*/ 	.short	(.L_7 - .L_6)
.L_6:
        /*0004*/ 	.word	0x00000081


	//----- nvinfo : EIATTR_KPARAM_INFO
	.align		4
.L_7:
        /*0008*/ 	.byte	0x04, 0x17
        /*000a*/ 	.short	(.L_9 - .L_8)
.L_8:
        /*000c*/ 	.word	0x00000000
        /*0010*/ 	.short	0x000d
        /*0012*/ 	.short	0x0048
        /*0014*/ 	.byte	0x00, 0xf4, 0x21, 0x00


	//----- nvinfo : EIATTR_KPARAM_INFO
	.align		4
.L_9:
        /*0018*/ 	.byte	0x04, 0x17
        /*001a*/ 	.short	(.L_11 - .L_10)
.L_10:
        /*001c*/ 	.word	0x00000000
        /*0020*/ 	.short	0x000c
        /*0022*/ 	.short	0x0040
        /*0024*/ 	.byte	0x00, 0xf4, 0x21, 0x00


	//----- nvinfo : EIATTR_KPARAM_INFO
	.align		4
.L_11:
        /*0028*/ 	.byte	0x04, 0x17
        /*002a*/ 	.short	(.L_13 - .L_12)
.L_12:
        /*002c*/ 	.word	0x00000000
        /*0030*/ 	.short	0x000b
        /*0032*/ 	.short	0x0038
        /*0034*/ 	.byte	0x00, 0xf0, 0x11, 0x00


	//----- nvinfo : EIATTR_KPARAM_INFO
	.align		4
.L_13:
        /*0038*/ 	.byte	0x04, 0x17
        /*003a*/ 	.short	(.L_15 - .L_14)
.L_14:
        /*003c*/ 	.word	0x00000000
        /*0040*/ 	.short	0x000a
        /*0042*/ 	.short	0x0034
        /*0044*/ 	.byte	0x00, 0xf0, 0x11, 0x00


	//----- nvinfo : EIATTR_KPARAM_INFO
	.align		4
.L_15:
        /*0048*/ 	.byte	0x04, 0x17
        /*004a*/ 	.short	(.L_17 - .L_16)
.L_16:
        /*004c*/ 	.word	0x00000000
        /*0050*/ 	.short	0x0009
        /*0052*/ 	.short	0x0030
        /*0054*/ 	.byte	0x00, 0xf0, 0x11, 0x00


	//----- nvinfo : EIATTR_KPARAM_INFO
	.align		4
.L_17:
        /*0058*/ 	.byte	0x04, 0x17
        /*005a*/ 	.short	(.L_19 - .L_18)
.L_18:
        /*005c*/ 	.word	0x00000000
        /*0060*/ 	.short	0x0008
        /*0062*/ 	.short	0x002c
        /*0064*/ 	.byte	0x00, 0xf0, 0x11, 0x00


	//----- nvinfo : EIATTR_KPARAM_INFO
	.align		4
.L_19:
        /*0068*/ 	.byte	0x04, 0x17
        /*006a*/ 	.short	(.L_21 - .L_20)
.L_20:
        /*006c*/ 	.word	0x00000000
        /*0070*/ 	.short	0x0007
        /*0072*/ 	.short	0x0028
        /*0074*/ 	.byte	0x00, 0xf0, 0x11, 0x00


	//----- nvinfo : EIATTR_KPARAM_INFO
	.align		4
.L_21:
        /*0078*/ 	.byte	0x04, 0x17
        /*007a*/ 	.short	(.L_23 - .L_22)
.L_22:
        /*007c*/ 	.word	0x00000000
        /*0080*/ 	.short	0x0006
        /*0082*/ 	.short	0x0024
        /*0084*/ 	.byte	0x00, 0xf0, 0x11, 0x00


	//----- nvinfo : EIATTR_KPARAM_INFO
	.align		4
.L_23:
        /*0088*/ 	.byte	0x04, 0x17
        /*008a*/ 	.short	(.L_25 - .L_24)
.L_24:
        /*008c*/ 	.word	0x00000000
        /*0090*/ 	.short	0x0005
        /*0092*/ 	.short	0x0020
        /*0094*/ 	.byte	0x00, 0xf0, 0x11, 0x00


	//----- nvinfo : EIATTR_KPARAM_INFO
	.align		4
.L_25:
        /*0098*/ 	.byte	0x04, 0x17
        /*009a*/ 	.short	(.L_27 - .L_26)
.L_26:
        /*009c*/ 	.word	0x00000000
        /*00a0*/ 	.short	0x0004
        /*00a2*/ 	.short	0x001c
        /*00a4*/ 	.byte	0x00, 0xf0, 0x11, 0x00


	//----- nvinfo : EIATTR_KPARAM_INFO
	.align		4
.L_27:
        /*00a8*/ 	.byte	0x04, 0x17
        /*00aa*/ 	.short	(.L_29 - .L_28)
.L_28:
        /*00ac*/ 	.word	0x00000000
        /*00b0*/ 	.short	0x0003
        /*00b2*/ 	.short	0x0018
        /*00b4*/ 	.byte	0x00, 0xf0, 0x11, 0x00


	//----- nvinfo : EIATTR_KPARAM_INFO
	.align		4
.L_29:
        /*00b8*/ 	.byte	0x04, 0x17
        /*00ba*/ 	.short	(.L_31 - .L_30)
.L_30:
        /*00bc*/ 	.word	0x00000000
        /*00c0*/ 	.short	0x0002
        /*00c2*/ 	.short	0x0010
        /*00c4*/ 	.byte	0x00, 0xf4, 0x21, 0x00


	//----- nvinfo : EIATTR_KPARAM_INFO
	.align		4
.L_31:
        /*00c8*/ 	.byte	0x04, 0x17
        /*00ca*/ 	.short	(.L_33 - .L_32)
.L_32:
        /*00cc*/ 	.word	0x00000000
        /*00d0*/ 	.short	0x0001
        /*00d2*/ 	.short	0x0008
        /*00d4*/ 	.byte	0x00, 0xf4, 0x21, 0x00


	//----- nvinfo : EIATTR_KPARAM_INFO
	.align		4
.L_33:
        /*00d8*/ 	.byte	0x04, 0x17
        /*00da*/ 	.short	(.L_35 - .L_34)
.L_34:
        /*00dc*/ 	.word	0x00000000
        /*00e0*/ 	.short	0x0000
        /*00e2*/ 	.short	0x0000
        /*00e4*/ 	.byte	0x00, 0xf4, 0x21, 0x00


	//----- nvinfo : EIATTR_SPARSE_MMA_MASK
	.align		4
.L_35:
        /*00e8*/ 	.byte	0x03, 0x50
        /*00ea*/ 	.short	0x0000


	//----- nvinfo : EIATTR_MAXREG_COUNT
	.align		4
        /*00ec*/ 	.byte	0x03, 0x1b
        /*00ee*/ 	.short	0x00ff


	//----- nvinfo : EIATTR_NUM_BARRIERS
	.align		4
        /*00f0*/ 	.byte	0x02, 0x4c
        /*00f2*/ 	.byte	0x01
	.zero		1


	//----- nvinfo : EIATTR_ANNOTATIONS
	.align		4
        /*00f4*/ 	.byte	0x04, 0x55
        /*00f6*/ 	.short	(.L_37 - .L_36)


	//   ....[0]....
.L_36:
        /*00f8*/ 	.word	0x00000001
        /*00fc*/ 	.byte	0x90, 0x00, 0x00, 0x00, 0x01, 0x00, 0x00, 0x00, 0xd0, 0x00, 0x00, 0x00, 0x01, 0x00, 0x00, 0x00
        /* <DEDUP_REMOVED lines=3806> */
        /*eeec*/ 	.byte	0x90, 0xfc, 0x02, 0x00


	//----- nvinfo : EIATTR_COOP_GROUP_MASK_REGIDS
	.align		4
.L_37:
        /*eef0*/ 	.byte	0x04, 0x29
        /*eef2*/ 	.short	(.L_39 - .L_38)


	//   ....[0]....
.L_38:
        /*eef4*/ 	.word	0xffffffff


	//   ....[1]....
        /*eef8*/ 	.word	0xffffffff


	//   ....[2]....
        /*eefc*/ 	.word	0xffffffff


	//   ....[3]....
        /*ef00*/ 	.word	0xffffffff


	//   ....[4]....
        /*ef04*/ 	.word	0xffffffff


	//   ....[5]....
        /*ef08*/ 	.word	0xffffffff


	//   ....[6]....
        /*ef0c*/ 	.word	0xffffffff


	//   ....[7]....
        /*ef10*/ 	.word	0xffffffff


	//   ....[8]....
        /*ef14*/ 	.word	0xffffffff


	//   ....[9]....
        /*ef18*/ 	.word	0xffffffff


	//   ....[10]....
        /*ef1c*/ 	.word	0xffffffff


	//   ....[11]....
        /*ef20*/ 	.word	0xffffffff


	//   ....[12]....
        /*ef24*/ 	.word	0xffffffff


	//   ....[13]....
        /*ef28*/ 	.word	0xffffffff


	//   ....[14]....
        /*ef2c*/ 	.word	0xffffffff


	//   ....[15]....
        /*ef30*/ 	.word	0xffffffff


	//   ....[16]....
        /*ef34*/ 	.word	0xffffffff


	//   ....[17]....
        /*ef38*/ 	.word	0xffffffff


	//   ....[18]....
        /*ef3c*/ 	.word	0xffffffff


	//   ....[19]....
        /*ef40*/ 	.word	0xffffffff


	//   ....[20]....
        /*ef44*/ 	.word	0xffffffff


	//   ....[21]....
        /*ef48*/ 	.word	0xffffffff


	//   ....[22]....
        /*ef4c*/ 	.word	0xffffffff


	//   ....[23]....
        /*ef50*/ 	.word	0xffffffff


	//   ....[24]....
        /*ef54*/ 	.word	0xffffffff


	//   ....[25]....
        /*ef58*/ 	.word	0xffffffff


	//   ....[26]....
        /*ef5c*/ 	.word	0xffffffff


	//   ....[27]....
        /*ef60*/ 	.word	0xffffffff


	//   ....[28]....
        /*ef64*/ 	.word	0xffffffff


	//   ....[29]....
        /*ef68*/ 	.word	0xffffffff


	//   ....[30]....
        /*ef6c*/ 	.word	0xffffffff


	//   ....[31]....
        /*ef70*/ 	.word	0xffffffff


	//   ....[32]....
        /*ef74*/ 	.word	0xffffffff


	//   ....[33]....
        /*ef78*/ 	.word	0xffffffff


	//   ....[34]....
        /*ef7c*/ 	.word	0xffffffff


	//   ....[35]....
        /*ef80*/ 	.word	0xffffffff


	//   ....[36]....
        /*ef84*/ 	.word	0xffffffff


	//   ....[37]....
        /*ef88*/ 	.word	0xffffffff


	//   ....[38]....
        /*ef8c*/ 	.word	0xffffffff


	//   ....[39]....
        /*ef90*/ 	.word	0xffffffff


	//   ....[40]....
        /*ef94*/ 	.word	0xffffffff


	//   ....[41]....
        /*ef98*/ 	.word	0xffffffff


	//   ....[42]....
        /*ef9c*/ 	.word	0xffffffff


	//   ....[43]....
        /*efa0*/ 	.word	0xffffffff


	//   ....[44]....
        /*efa4*/ 	.word	0xffffffff


	//   ....[45]....
        /*efa8*/ 	.word	0xffffffff


	//   ....[46]....
        /*efac*/ 	.word	0xffffffff


	//   ....[47]....
        /*efb0*/ 	.word	0xffffffff


	//   ....[48]....
        /*efb4*/ 	.word	0xffffffff


	//   ....[49]....
        /*efb8*/ 	.word	0xffffffff


	//   ....[50]....
        /*efbc*/ 	.word	0xffffffff


	//   ....[51]....
        /*efc0*/ 	.word	0xffffffff


	//   ....[52]....
        /*efc4*/ 	.word	0xffffffff


	//   ....[53]....
        /*efc8*/ 	.word	0xffffffff


	//   ....[54]....
        /*efcc*/ 	.word	0xffffffff


	//   ....[55]....
        /*efd0*/ 	.word	0xffffffff


	//   ....[56]....
        /*efd4*/ 	.word	0xffffffff


	//   ....[57]....
        /*efd8*/ 	.word	0xffffffff


	//   ....[58]....
        /*efdc*/ 	.word	0xffffffff


	//   ....[59]....
        /*efe0*/ 	.word	0xffffffff


	//   ....[60]....
        /*efe4*/ 	.word	0xffffffff


	//   ....[61]....
        /*efe8*/ 	.word	0xffffffff


	//   ....[62]....
        /*efec*/ 	.word	0xffffffff


	//   ....[63]....
        /*eff0*/ 	.word	0xffffffff


	//   ....[64]....
        /*eff4*/ 	.word	0xffffffff


	//   ....[65]....
        /*eff8*/ 	.word	0xffffffff


	//   ....[66]....
        /*effc*/ 	.word	0xffffffff


	//   ....[67]....
        /*f000*/ 	.word	0xffffffff


	//   ....[68]....
        /*f004*/ 	.word	0xffffffff


	//   ....[69]....
        /*f008*/ 	.word	0xffffffff


	//   ....[70]....
        /*f00c*/ 	.word	0xffffffff


	//   ....[71]....
        /*f010*/ 	.word	0xffffffff


	//   ....[72]....
        /*f014*/ 	.word	0xffffffff


	//   ....[73]....
        /*f018*/ 	.word	0xffffffff


	//   ....[74]....
        /*f01c*/ 	.word	0xffffffff


	//   ....[75]....
        /*f020*/ 	.word	0xffffffff


	//   ....[76]....
        /*f024*/ 	.word	0xffffffff


	//   ....[77]....
        /*f028*/ 	.word	0xffffffff


	//   ....[78]....
        /*f02c*/ 	.word	0xffffffff


	//   ....[79]....
        /*f030*/ 	.word	0xffffffff


	//   ....[80]....
        /*f034*/ 	.word	0xffffffff


	//   ....[81]....
        /*f038*/ 	.word	0xffffffff


	//   ....[82]....
        /*f03c*/ 	.word	0xffffffff


	//   ....[83]....
        /*f040*/ 	.word	0xffffffff


	//   ....[84]....
        /*f044*/ 	.word	0xffffffff


	//   ....[85]....
        /*f048*/ 	.word	0xffffffff


	//   ....[86]....
        /*f04c*/ 	.word	0xffffffff


	//   ....[87]....
        /*f050*/ 	.word	0xffffffff


	//   ....[88]....
        /*f054*/ 	.word	0xffffffff


	//   ....[89]....
        /*f058*/ 	.word	0xffffffff


	//   ....[90]....
        /*f05c*/ 	.word	0xffffffff


	//   ....[91]....
        /*f060*/ 	.word	0xffffffff


	//   ....[92]....
        /*f064*/ 	.word	0xffffffff


	//   ....[93]....
        /*f068*/ 	.word	0xffffffff


	//   ....[94]....
        /*f06c*/ 	.word	0xffffffff


	//   ....[95]....
        /*f070*/ 	.word	0xffffffff


	//   ....[96]....
        /*f074*/ 	.word	0xffffffff


	//   ....[97]....
        /*f078*/ 	.word	0xffffffff


	//   ....[98]....
        /*f07c*/ 	.word	0xffffffff


	//   ....[99]....
        /*f080*/ 	.word	0xffffffff


	//   ....[100]....
        /*f084*/ 	.word	0xffffffff


	//   ....[101]....
        /*f088*/ 	.word	0xffffffff


	//   ....[102]....
        /*f08c*/ 	.word	0xffffffff


	//   ....[103]....
        /*f090*/ 	.word	0xffffffff


	//   ....[104]....
        /*f094*/ 	.word	0xffffffff


	//   ....[105]....
        /*f098*/ 	.word	0xffffffff


	//   ....[106]....
        /*f09c*/ 	.word	0xffffffff


	//   ....[107]....
        /*f0a0*/ 	.word	0xffffffff


	//   ....[108]....
        /*f0a4*/ 	.word	0xffffffff


	//   ....[109]....
        /*f0a8*/ 	.word	0xffffffff


	//   ....[110]....
        /*f0ac*/ 	.word	0xffffffff


	//   ....[111]....
        /*f0b0*/ 	.word	0xffffffff


	//   ....[112]....
        /*f0b4*/ 	.word	0xffffffff


	//   ....[113]....
        /*f0b8*/ 	.word	0xffffffff


	//   ....[114]....
        /*f0bc*/ 	.word	0xffffffff


	//   ....[115]....
        /*f0c0*/ 	.word	0xffffffff


	//   ....[116]....
        /*f0c4*/ 	.word	0xffffffff


	//   ....[117]....
        /*f0c8*/ 	.word	0xffffffff


	//   ....[118]....
        /*f0cc*/ 	.word	0xffffffff


	//   ....[119]....
        /*f0d0*/ 	.word	0xffffffff


	//   ....[120]....
        /*f0d4*/ 	.word	0xffffffff


	//   ....[121]....
        /*f0d8*/ 	.word	0xffffffff


	//   ....[122]....
        /*f0dc*/ 	.word	0xffffffff


	//   ....[123]....
        /*f0e0*/ 	.word	0xffffffff


	//   ....[124]....
        /*f0e4*/ 	.word	0xffffffff


	//   ....[125]....
        /*f0e8*/ 	.word	0xffffffff


	//   ....[126]....
        /*f0ec*/ 	.word	0xffffffff


	//   ....[127]....
        /*f0f0*/ 	.word	0xffffffff


	//   ....[128]....
        /*f0f4*/ 	.word	0xffffffff


	//   ....[129]....
        /*f0f8*/ 	.word	0xffffffff


	//   ....[130]....
        /*f0fc*/ 	.word	0xffffffff


	//   ....[131]....
        /*f100*/ 	.word	0xffffffff


	//   ....[132]....
        /*f104*/ 	.word	0xffffffff


	//   ....[133]....
        /*f108*/ 	.word	0xffffffff


	//   ....[134]....
        /*f10c*/ 	.word	0xffffffff


	//   ....[135]....
        /*f110*/ 	.word	0xffffffff


	//   ....[136]....
        /*f114*/ 	.word	0xffffffff


	//   ....[137]....
        /*f118*/ 	.word	0xffffffff


	//   ....[138]....
        /*f11c*/ 	.word	0xffffffff


	//   ....[139]....
        /*f120*/ 	.word	0xffffffff


	//   ....[140]....
        /*f124*/ 	.word	0xffffffff


	//   ....[141]....
        /*f128*/ 	.word	0xffffffff


	//   ....[142]....
        /*f12c*/ 	.word	0xffffffff


	//   ....[143]....
        /*f130*/ 	.word	0xffffffff


	//   ....[144]....
        /*f134*/ 	.word	0xffffffff


	//   ....[145]....
        /*f138*/ 	.word	0xffffffff


	//   ....[146]....
        /*f13c*/ 	.word	0xffffffff


	//   ....[147]....
        /*f140*/ 	.word	0xffffffff


	//   ....[148]....
        /*f144*/ 	.word	0xffffffff


	//   ....[149]....
        /*f148*/ 	.word	0xffffffff


	//   ....[150]....
        /*f14c*/ 	.word	0xffffffff


	//   ....[151]....
        /*f150*/ 	.word	0xffffffff


	//   ....[152]....
        /*f154*/ 	.word	0xffffffff


	//   ....[153]....
        /*f158*/ 	.word	0xffffffff


	//   ....[154]....
        /*f15c*/ 	.word	0xffffffff


	//   ....[155]....
        /*f160*/ 	.word	0xffffffff


	//   ....[156]....
        /*f164*/ 	.word	0xffffffff


	//   ....[157]....
        /*f168*/ 	.word	0xffffffff


	//   ....[158]....
        /*f16c*/ 	.word	0xffffffff


	//   ....[159]....
        /*f170*/ 	.word	0xffffffff


	//   ....[160]....
        /*f174*/ 	.word	0xffffffff


	//   ....[161]....
        /*f178*/ 	.word	0xffffffff


	//   ....[162]....
        /*f17c*/ 	.word	0xffffffff


	//   ....[163]....
        /*f180*/ 	.word	0xffffffff


	//   ....[164]....
        /*f184*/ 	.word	0xffffffff


	//   ....[165]....
        /*f188*/ 	.word	0xffffffff


	//   ....[166]....
        /*f18c*/ 	.word	0xffffffff


	//   ....[167]....
        /*f190*/ 	.word	0xffffffff


	//   ....[168]....
        /*f194*/ 	.word	0xffffffff


	//   ....[169]....
        /*f198*/ 	.word	0xffffffff


	//   ....[170]....
        /*f19c*/ 	.word	0xffffffff


	//   ....[171]....
        /*f1a0*/ 	.word	0xffffffff


	//   ....[172]....
        /*f1a4*/ 	.word	0xffffffff


	//   ....[173]....
        /*f1a8*/ 	.word	0xffffffff


	//   ....[174]....
        /*f1ac*/ 	.word	0xffffffff


	//   ....[175]....
        /*f1b0*/ 	.word	0xffffffff


	//   ....[176]....
        /*f1b4*/ 	.word	0xffffffff


	//   ....[177]....
        /*f1b8*/ 	.word	0xffffffff


	//   ....[178]....
        /*f1bc*/ 	.word	0xffffffff


	//   ....[179]....
        /*f1c0*/ 	.word	0xffffffff


	//   ....[180]....
        /*f1c4*/ 	.word	0xffffffff


	//   ....[181]....
        /*f1c8*/ 	.word	0xffffffff


	//   ....[182]....
        /*f1cc*/ 	.word	0xffffffff


	//   ....[183]....
        /*f1d0*/ 	.word	0xffffffff


	//   ....[184]....
        /*f1d4*/ 	.word	0xffffffff


	//   ....[185]....
        /*f1d8*/ 	.word	0xffffffff


	//   ....[186]....
        /*f1dc*/ 	.word	0xffffffff


	//   ....[187]....
        /*f1e0*/ 	.word	0xffffffff


	//   ....[188]....
        /*f1e4*/ 	.word	0xffffffff


	//   ....[189]....
        /*f1e8*/ 	.word	0xffffffff


	//   ....[190]....
        /*f1ec*/ 	.word	0xffffffff


	//   ....[191]....
        /*f1f0*/ 	.word	0xffffffff


	//   ....[192]....
        /*f1f4*/ 	.word	0xffffffff


	//   ....[193]....
        /*f1f8*/ 	.word	0xffffffff


	//   ....[194]....
        /*f1fc*/ 	.word	0xffffffff


	//   ....[195]....
        /*f200*/ 	.word	0xffffffff


	//   ....[196]....
        /*f204*/ 	.word	0xffffffff


	//   ....[197]....
        /*f208*/ 	.word	0xffffffff


	//   ....[198]....
        /*f20c*/ 	.word	0xffffffff


	//   ....[199]....
        /*f210*/ 	.word	0xffffffff


	//   ....[200]....
        /*f214*/ 	.word	0xffffffff


	//   ....[201]....
        /*f218*/ 	.word	0xffffffff


	//   ....[202]....
        /*f21c*/ 	.word	0xffffffff


	//   ....[203]....
        /*f220*/ 	.word	0xffffffff


	//   ....[204]....
        /*f224*/ 	.word	0xffffffff


	//   ....[205]....
        /*f228*/ 	.word	0xffffffff


	//   ....[206]....
        /*f22c*/ 	.word	0xffffffff


	//   ....[207]....
        /*f230*/ 	.word	0xffffffff


	//   ....[208]....
        /*f234*/ 	.word	0xffffffff


	//   ....[209]....
        /*f238*/ 	.word	0xffffffff


	//   ....[210]....
        /*f23c*/ 	.word	0xffffffff


	//   ....[211]....
        /*f240*/ 	.word	0xffffffff


	//   ....[212]....
        /*f244*/ 	.word	0xffffffff


	//   ....[213]....
        /*f248*/ 	.word	0xffffffff


	//   ....[214]....
        /*f24c*/ 	.word	0xffffffff


	//   ....[215]....
        /*f250*/ 	.word	0xffffffff


	//   ....[216]....
        /*f254*/ 	.word	0xffffffff


	//   ....[217]....
        /*f258*/ 	.word	0xffffffff


	//   ....[218]....
        /*f25c*/ 	.word	0xffffffff


	//   ....[219]....
        /*f260*/ 	.word	0xffffffff


	//   ....[220]....
        /*f264*/ 	.word	0xffffffff


	//   ....[221]....
        /*f268*/ 	.word	0xffffffff


	//   ....[222]....
        /*f26c*/ 	.word	0xffffffff


	//   ....[223]....
        /*f270*/ 	.word	0xffffffff


	//   ....[224]....
        /*f274*/ 	.word	0xffffffff


	//   ....[225]....
        /*f278*/ 	.word	0xffffffff


	//   ....[226]....
        /*f27c*/ 	.word	0xffffffff


	//   ....[227]....
        /*f280*/ 	.word	0xffffffff


	//   ....[228]....
        /*f284*/ 	.word	0xffffffff


	//   ....[229]....
        /*f288*/ 	.word	0xffffffff


	//   ....[230]....
        /*f28c*/ 	.word	0xffffffff


	//   ....[231]....
        /*f290*/ 	.word	0xffffffff


	//   ....[232]....
        /*f294*/ 	.word	0xffffffff


	//   ....[233]....
        /*f298*/ 	.word	0xffffffff


	//   ....[234]....
        /*f29c*/ 	.word	0xffffffff


	//   ....[235]....
        /*f2a0*/ 	.word	0xffffffff


	//   ....[236]....
        /*f2a4*/ 	.word	0xffffffff


	//   ....[237]....
        /*f2a8*/ 	.word	0xffffffff


	//   ....[238]....
        /*f2ac*/ 	.word	0xffffffff


	//   ....[239]....
        /*f2b0*/ 	.word	0xffffffff


	//   ....[240]....
        /*f2b4*/ 	.word	0xffffffff


	//   ....[241]....
        /*f2b8*/ 	.word	0xffffffff


	//   ....[242]....
        /*f2bc*/ 	.word	0xffffffff


	//   ....[243]....
        /*f2c0*/ 	.word	0xffffffff


	//   ....[244]....
        /*f2c4*/ 	.word	0xffffffff


	//   ....[245]....
        /*f2c8*/ 	.word	0xffffffff


	//   ....[246]....
        /*f2cc*/ 	.word	0xffffffff


	//   ....[247]....
        /*f2d0*/ 	.word	0xffffffff


	//   ....[248]....
        /*f2d4*/ 	.word	0xffffffff


	//   ....[249]....
        /*f2d8*/ 	.word	0xffffffff


	//   ....[250]....
        /*f2dc*/ 	.word	0xffffffff


	//   ....[251]....
        /*f2e0*/ 	.word	0xffffffff


	//   ....[252]....
        /*f2e4*/ 	.word	0xffffffff


	//   ....[253]....
        /*f2e8*/ 	.word	0xffffffff


	//   ....[254]....
        /*f2ec*/ 	.word	0xffffffff


	//----- nvinfo : EIATTR_COOP_GROUP_INSTR_OFFSETS
	.align		4
.L_39:
        /*f2f0*/ 	.byte	0x04, 0x28
        /*f2f2*/ 	.short	(.L_41 - .L_40)


	//   ....[0]....
.L_40:
        /*f2f4*/ 	.word	0x000e6f30


	//   ....[1]....
        /*f2f8*/ 	.word	0x000e70f0


	//   ....[2]....
        /*f2fc*/ 	.word	0x000e7110


	//   ....[3]....
        /*f300*/ 	.word	0x000e7140


	//   ....[4]....
        /*f304*/ 	.word	0x000e7190


	//   ....[5]....
        /*f308*/ 	.word	0x000e7270


	//   ....[6]....
        /*f30c*/ 	.word	0x000e7330


	//   ....[7]....
        /*f310*/ 	.word	0x000e7430


	//   ....[8]....
        /*f314*/ 	.word	0x000e7460


	//   ....[9]....
        /*f318*/ 	.word	0x000e7570


	//   ....[10]....
        /*f31c*/ 	.word	0x000e7610


	//   ....[11]....
        /*f320*/ 	.word	0x000e7640


	//   ....[12]....
        /*f324*/ 	.word	0x000e7690


	//   ....[13]....
        /*f328*/ 	.word	0x000e7750


	//   ....[14]....
        /*f32c*/ 	.word	0x000e77f0


	//   ....[15]....
        /*f330*/ 	.word	0x000e78d0


	//   ....[16]....
        /*f334*/ 	.word	0x000e7910


	//   ....[17]....
        /*f338*/ 	.word	0x000e7a30


	//   ....[18]....
        /*f33c*/ 	.word	0x000e7a50


	//   ....[19]....
        /*f340*/ 	.word	0x000e7b50


	//   ....[20]....
        /*f344*/ 	.word	0x000e7ba0


	//   ....[21]....
        /*f348*/ 	.word	0x000e7ca0


	//   ....[22]....
        /*f34c*/ 	.word	0x000e7cd0


	//   ....[23]....
        /*f350*/ 	.word	0x000e7e10


	//   ....[24]....
        /*f354*/ 	.word	0x000e7e40


	//   ....[25]....
        /*f358*/ 	.word	0x000e7f00


	//   ....[26]....
        /*f35c*/ 	.word	0x000e7f20


	//   ....[27]....
        /*f360*/ 	.word	0x000e8030


	//   ....[28]....
        /*f364*/ 	.word	0x000e8080


	//   ....[29]....
        /*f368*/ 	.word	0x000e8170


	//   ....[30]....
        /*f36c*/ 	.word	0x000e81b0


	//   ....[31]....
        /*f370*/ 	.word	0x000e8300


	//   ....[32]....
        /*f374*/ 	.word	0x000e8320


	//   ....[33]....
        /*f378*/ 	.word	0x000e83d0


	//   ....[34]....
        /*f37c*/ 	.word	0x000e8400


	//   ....[35]....
        /*f380*/ 	.word	0x000e8520


	//   ....[36]....
        /*f384*/ 	.word	0x000e8550


	//   ....[37]....
        /*f388*/ 	.word	0x000e85f0


	//   ....[38]....
        /*f38c*/ 	.word	0x000e8660


	//   ....[39]....
        /*f390*/ 	.word	0x000e8790


	//   ....[40]....
        /*f394*/ 	.word	0x000e8840


	//   ....[41]....
        /*f398*/ 	.word	0x000e88b0


	//   ....[42]....
        /*f39c*/ 	.word	0x000e88d0


	//   ....[43]....
        /*f3a0*/ 	.word	0x000e8970


	//   ....[44]....
        /*f3a4*/ 	.word	0x000e8a40


	//   ....[45]....
        /*f3a8*/ 	.word	0x000e8af0


	//   ....[46]....
        /*f3ac*/ 	.word	0x000e8b80


	//   ....[47]....
        /*f3b0*/ 	.word	0x000e8cd0


	//   ....[48]....
        /*f3b4*/ 	.word	0x000e8cf0


	//   ....[49]....
        /*f3b8*/ 	.word	0x000e8da0


	//   ....[50]....
        /*f3bc*/ 	.word	0x000e8dc0


	//   ....[51]....
        /*f3c0*/ 	.word	0x000e8e70


	//   ....[52]....
        /*f3c4*/ 	.word	0x000e8f00


	//   ....[53]....
        /*f3c8*/ 	.word	0x000e8fc0


	//   ....[54]....
        /*f3cc*/ 	.word	0x000e9000


	//   ....[55]....
        /*f3d0*/ 	.word	0x000e91a0


	//   ....[56]....
        /*f3d4*/ 	.word	0x000e91c0


	//   ....[57]....
        /*f3d8*/ 	.word	0x000e9230


	//   ....[58]....
        /*f3dc*/ 	.word	0x000e9250


	//   ....[59]....
        /*f3e0*/ 	.word	0x000e9390


	//   ....[60]....
        /*f3e4*/ 	.word	0x000e93b0


	//   ....[61]....
        /*f3e8*/ 	.word	0x000e9470


	//   ....[62]....
        /*f3ec*/ 	.word	0x000e94f0


	//   ....[63]....
        /*f3f0*/ 	.word	0x000e9650


	//   ....[64]....
        /*f3f4*/ 	.word	0x000e9670


	//   ....[65]....
        /*f3f8*/ 	.word	0x000e9780


	//   ....[66]....
        /*f3fc*/ 	.word	0x000e97a0


	//   ....[67]....
        /*f400*/ 	.word	0x000e9820


	//   ....[68]....
        /*f404*/ 	.word	0x000e98c0


	//   ....[69]....
        /*f408*/ 	.word	0x000e9950


	//   ....[70]....
        /*f40c*/ 	.word	0x000e9a30


	//   ....[71]....
        /*f410*/ 	.word	0x000e9af0


	//   ....[72]....
        /*f414*/ 	.word	0x000e9b10


	//   ....[73]....
        /*f418*/ 	.word	0x000e9cb0


	//   ....[74]....
        /*f41c*/ 	.word	0x000e9cd0


	//   ....[75]....
        /*f420*/ 	.word	0x000e9d50


	//   ....[76]....
        /*f424*/ 	.word	0x000e9d90


	//   ....[77]....
        /*f428*/ 	.word	0x000e9df0


	//   ....[78]....
        /*f42c*/ 	.word	0x000e9f30


	//   ....[79]....
        /*f430*/ 	.word	0x000e9fb0


	//   ....[80]....
        /*f434*/ 	.word	0x000e9fd0


	//   ....[81]....
        /*f438*/ 	.word	0x000ea1a0


	//   ....[82]....
        /*f43c*/ 	.word	0x000ea1c0


	//   ....[83]....
        /*f440*/ 	.word	0x000ea1f0


	//   ....[84]....
        /*f444*/ 	.word	0x000ea250


	//   ....[85]....
        /*f448*/ 	.word	0x000ea2f0


	//   ....[86]....
        /*f44c*/ 	.word	0x000ea430


	//   ....[87]....
        /*f450*/ 	.word	0x000ea4a0


	//   ....[88]....
        /*f454*/ 	.word	0x000ea4c0


	//   ....[89]....
        /*f458*/ 	.word	0x000ea5e0


	//   ....[90]....
        /*f45c*/ 	.word	0x000ea610


	//   ....[91]....
        /*f460*/ 	.word	0x000ea6f0


	//   ....[92]....
        /*f464*/ 	.word	0x000ea750


	//   ....[93]....
        /*f468*/ 	.word	0x000ea7c0


	//   ....[94]....
        /*f46c*/ 	.word	0x000ea890


	//   ....[95]....
        /*f470*/ 	.word	0x000ea9b0


	//   ....[96]....
        /*f474*/ 	.word	0x000ea9d0


	//   ....[97]....
        /*f478*/ 	.word	0x000eaaf0


	//   ....[98]....
        /*f47c*/ 	.word	0x000eab20


	//   ....[99]....
        /*f480*/ 	.word	0x000eabb0


	//   ....[100]....
        /*f484*/ 	.word	0x000eac00


	//   ....[101]....
        /*f488*/ 	.word	0x000eacf0


	//   ....[102]....
        /*f48c*/ 	.word	0x000ead20


	//   ....[103]....
        /*f490*/ 	.word	0x000eae80


	//   ....[104]....
        /*f494*/ 	.word	0x000eaed0


	//   ....[105]....
        /*f498*/ 	.word	0x000eafc0


	//   ....[106]....
        /*f49c*/ 	.word	0x000eaff0


	//   ....[107]....
        /*f4a0*/ 	.word	0x000eb070


	//   ....[108]....
        /*f4a4*/ 	.word	0x000eb0c0


	//   ....[109]....
        /*f4a8*/ 	.word	0x000eb140


	//   ....[110]....
        /*f4ac*/ 	.word	0x000eb1f0


	//   ....[111]....
        /*f4b0*/ 	.word	0x000eb300


	//   ....[112]....
        /*f4b4*/ 	.word	0x000eb360


	//   ....[113]....
        /*f4b8*/ 	.word	0x000eb430


	//   ....[114]....
        /*f4bc*/ 	.word	0x000eb450


	//   ....[115]....
        /*f4c0*/ 	.word	0x000eb4e0


	//   ....[116]....
        /*f4c4*/ 	.word	0x000eb530


	//   ....[117]....
        /*f4c8*/ 	.word	0x000eb590


	//   ....[118]....
        /*f4cc*/ 	.word	0x000eb660


	//   ....[119]....
        /*f4d0*/ 	.word	0x000eb680


	//   ....[120]....
        /*f4d4*/ 	.word	0x000eb6a0


	//   ....[121]....
        /*f4d8*/ 	.word	0x000eb770


	//   ....[122]....
        /*f4dc*/ 	.word	0x000eb7c0


	//   ....[123]....
        /*f4e0*/ 	.word	0x000eb7e0


	//   ....[124]....
        /*f4e4*/ 	.word	0x000eb820


	//   ....[125]....
        /*f4e8*/ 	.word	0x000eb8a0


	//   ....[126]....
        /*f4ec*/ 	.word	0x000eb940


	//   ....[127]....
        /*f4f0*/ 	.word	0x000eb970


	//   ....[128]....
        /*f4f4*/ 	.word	0x000eb9c0


	//   ....[129]....
        /*f4f8*/ 	.word	0x000eba40


	//   ....[130]....
        /*f4fc*/ 	.word	0x000eba90


	//   ....[131]....
        /*f500*/ 	.word	0x000ebac0


	//   ....[132]....
        /*f504*/ 	.word	0x000ebb10


	//   ....[133]....
        /*f508*/ 	.word	0x000ebb50


	//   ....[134]....
        /*f50c*/ 	.word	0x000ebb70


	//   ....[135]....
        /*f510*/ 	.word	0x000ebbd0


	//   ....[136]....
        /*f514*/ 	.word	0x000ebc60


	//   ....[137]....
        /*f518*/ 	.word	0x000ebc90


	//   ....[138]....
        /*f51c*/ 	.word	0x000ebce0


	//   ....[139]....
        /*f520*/ 	.word	0x000ebd80


	//   ....[140]....
        /*f524*/ 	.word	0x000ebda0


	//   ....[141]....
        /*f528*/ 	.word	0x000ebe10


	//   ....[142]....
        /*f52c*/ 	.word	0x000ebe90


	//   ....[143]....
        /*f530*/ 	.word	0x000ebf30


	//   ....[144]....
        /*f534*/ 	.word	0x000ebf60


	//   ....[145]....
        /*f538*/ 	.word	0x000ebfb0


	//   ....[146]....
        /*f53c*/ 	.word	0x000ebfd0


	//   ....[147]....
        /*f540*/ 	.word	0x000ec040


	//   ....[148]....
        /*f544*/ 	.word	0x000ec0c0


	//   ....[149]....
        /*f548*/ 	.word	0x000ec100


	//   ....[150]....
        /*f54c*/ 	.word	0x000ec190


	//   ....[151]....
        /*f550*/ 	.word	0x000ec1e0


	//   ....[152]....
        /*f554*/ 	.word	0x000ec260


	//   ....[153]....
        /*f558*/ 	.word	0x000ec2b0


	//   ....[154]....
        /*f55c*/ 	.word	0x000ec2d0


	//   ....[155]....
        /*f560*/ 	.word	0x000ec300


	//   ....[156]....
        /*f564*/ 	.word	0x000ec3c0


	//   ....[157]....
        /*f568*/ 	.word	0x000ec400


	//   ....[158]....
        /*f56c*/ 	.word	0x000ec490


	//   ....[159]....
        /*f570*/ 	.word	0x000ec510


	//   ....[160]....
        /*f574*/ 	.word	0x000ec560


	//   ....[161]....
        /*f578*/ 	.word	0x000ec5f0


	//   ....[162]....
        /*f57c*/ 	.word	0x000ec610


	//   ....[163]....
        /*f580*/ 	.word	0x000ec640


	//   ....[164]....
        /*f584*/ 	.word	0x000ec720


	//   ....[165]....
        /*f588*/ 	.word	0x000ec740


	//   ....[166]....
        /*f58c*/ 	.word	0x000ec760


	//   ....[167]....
        /*f590*/ 	.word	0x000ec810


	//   ....[168]....
        /*f594*/ 	.word	0x000ec860


	//   ....[169]....
        /*f598*/ 	.word	0x000ec890


	//   ....[170]....
        /*f59c*/ 	.word	0x000ec8b0


	//   ....[171]....
        /*f5a0*/ 	.word	0x000ec930


	//   ....[172]....
        /*f5a4*/ 	.word	0x000ec980


	//   ....[173]....
        /*f5a8*/ 	.word	0x000ec9e0


	//   ....[174]....
        /*f5ac*/ 	.word	0x000eca60


	//   ....[175]....
        /*f5b0*/ 	.word	0x000ecae0


	//   ....[176]....
        /*f5b4*/ 	.word	0x000ecb60


	//   ....[177]....
        /*f5b8*/ 	.word	0x000ecbb0


	//   ....[178]....
        /*f5bc*/ 	.word	0x000ecc10


	//   ....[179]....
        /*f5c0*/ 	.word	0x000ecc60


	//   ....[180]....
        /*f5c4*/ 	.word	0x000eccb0


	//   ....[181]....
        /*f5c8*/ 	.word	0x000ecd00


	//   ....[182]....
        /*f5cc*/ 	.word	0x000ecd20


	//   ....[183]....
        /*f5d0*/ 	.word	0x000ecdc0


	//   ....[184]....
        /*f5d4*/ 	.word	0x000ece30


	//   ....[185]....
        /*f5d8*/ 	.word	0x000ece90


	//   ....[186]....
        /*f5dc*/ 	.word	0x000ecf10


	//   ....[187]....
        /*f5e0*/ 	.word	0x000ecf40


	//   ....[188]....
        /*f5e4*/ 	.word	0x000ecff0


	//   ....[189]....
        /*f5e8*/ 	.word	0x000ed010


	//   ....[190]....
        /*f5ec*/ 	.word	0x000ed0f0


	//   ....[191]....
        /*f5f0*/ 	.word	0x000ed130


	//   ....[192]....
        /*f5f4*/ 	.word	0x000ed150


	//   ....[193]....
        /*f5f8*/ 	.word	0x000ed300


	//   ....[194]....
        /*f5fc*/ 	.word	0x000ed320


	//   ....[195]....
        /*f600*/ 	.word	0x000ed350


	//   ....[196]....
        /*f604*/ 	.word	0x000ed390


	//   ....[197]....
        /*f608*/ 	.word	0x000ed3d0


	//   ....[198]....
        /*f60c*/ 	.word	0x000ed500


	//   ....[199]....
        /*f610*/ 	.word	0x000ed5b0


	//   ....[200]....
        /*f614*/ 	.word	0x000ed5d0


	//   ....[201]....
        /*f618*/ 	.word	0x000ed730


	//   ....[202]....
        /*f61c*/ 	.word	0x000ed760


	//   ....[203]....
        /*f620*/ 	.word	0x000ed7a0


	//   ....[204]....
        /*f624*/ 	.word	0x000ed810


	//   ....[205]....
        /*f628*/ 	.word	0x000ed8b0


	//   ....[206]....
        /*f62c*/ 	.word	0x000ed960


	//   ....[207]....
        /*f630*/ 	.word	0x000eda00


	//   ....[208]....
        /*f634*/ 	.word	0x000eda20


	//   ....[209]....
        /*f638*/ 	.word	0x000edaf0


	//   ....[210]....
        /*f63c*/ 	.word	0x000edba0


	//   ....[211]....
        /*f640*/ 	.word	0x000edbd0


	//   ....[212]....
        /*f644*/ 	.word	0x000edc40


	//   ....[213]....
        /*f648*/ 	.word	0x000edd10


	//   ....[214]....
        /*f64c*/ 	.word	0x000eddc0


	//   ....[215]....
        /*f650*/ 	.word	0x000ede60


	//   ....[216]....
        /*f654*/ 	.word	0x000edea0


	//   ....[217]....
        /*f658*/ 	.word	0x000edf70


	//   ....[218]....
        /*f65c*/ 	.word	0x000ee010


	//   ....[219]....
        /*f660*/ 	.word	0x000ee070


	//   ....[220]....
        /*f664*/ 	.word	0x000ee0c0


	//   ....[221]....
        /*f668*/ 	.word	0x000ee180


	//   ....[222]....
        /*f66c*/ 	.word	0x000ee240


	//   ....[223]....
        /*f670*/ 	.word	0x000ee2e0


	//   ....[224]....
        /*f674*/ 	.word	0x000ee320


	//   ....[225]....
        /*f678*/ 	.word	0x000ee3e0


	//   ....[226]....
        /*f67c*/ 	.word	0x000ee4a0


	//   ....[227]....
        /*f680*/ 	.word	0x000ee510


	//   ....[228]....
        /*f684*/ 	.word	0x000ee540


	//   ....[229]....
        /*f688*/ 	.word	0x000ee580


	//   ....[230]....
        /*f68c*/ 	.word	0x000ee6c0


	//   ....[231]....
        /*f690*/ 	.word	0x000ee760


	//   ....[232]....
        /*f694*/ 	.word	0x000ee7a0


	//   ....[233]....
        /*f698*/ 	.word	0x000ee880


	//   ....[234]....
        /*f69c*/ 	.word	0x000ee8c0


	//   ....[235]....
        /*f6a0*/ 	.word	0x000ee9a0


	//   ....[236]....
        /*f6a4*/ 	.word	0x000ee9c0


	//   ....[237]....
        /*f6a8*/ 	.word	0x000eeab0


	//   ....[238]....
        /*f6ac*/ 	.word	0x000eeaf0


	//   ....[239]....
        /*f6b0*/ 	.word	0x000eebe0


	//   ....[240]....
        /*f6b4*/ 	.word	0x000eec20


	//   ....[241]....
        /*f6b8*/ 	.word	0x000eed50


	//   ....[242]....
        /*f6bc*/ 	.word	0x000eee00


	//   ....[243]....
        /*f6c0*/ 	.word	0x000eee20


	//   ....[244]....
        /*f6c4*/ 	.word	0x000eee40


	//   ....[245]....
        /*f6c8*/ 	.word	0x000eeea0


	//   ....[246]....
        /*f6cc*/ 	.word	0x000ef040


	//   ....[247]....
        /*f6d0*/ 	.word	0x000ef060


	//   ....[248]....
        /*f6d4*/ 	.word	0x000ef140


	//   ....[249]....
        /*f6d8*/ 	.word	0x000ef1d0


	//   ....[250]....
        /*f6dc*/ 	.word	0x000ef1f0


	//   ....[251]....
        /*f6e0*/ 	.word	0x000ef2a0


	//   ....[252]....
        /*f6e4*/ 	.word	0x000ef2c0


	//   ....[253]....
        /*f6e8*/ 	.word	0x000ef340


	//   ....[254]....
        /*f6ec*/ 	.word	0x000ef450


	//----- nvinfo : EIATTR_VRC_CTA_INIT_COUNT
	.align		4
.L_41:
        /*f6f0*/ 	.byte	0x02, 0x4a
	.zero		1
	.zero		1


	//----- nvinfo : EIATTR_EXIT_INSTR_OFFSETS
	.align		4
        /*f6f4*/ 	.byte	0x04, 0x1c
        /*f6f6*/ 	.short	(.L_43 - .L_42)


	//   ....[0]....
.L_42:
        /*f6f8*/ 	.word	0x0011c410


	//   ....[1]....
        /*f6fc*/ 	.word	0x0011c440


	//----- nvinfo : EIATTR_REQNTID
	.align		4
.L_43:
        /*f700*/ 	.byte	0x04, 0x10
        /*f702*/ 	.short	(.L_45 - .L_44)
.L_44:
        /*f704*/ 	.word	0x00000020
        /*f708*/ 	.word	0x00000001
        /*f70c*/ 	.word	0x00000001


	//----- nvinfo : EIATTR_CBANK_PARAM_SIZE
	.align		4
.L_45:
        /*f710*/ 	.byte	0x03, 0x19
        /*f712*/ 	.short	0x0050


	//----- nvinfo : EIATTR_PARAM_CBANK
	.align		4
        /*f714*/ 	.byte	0x04, 0x0a
        /*f716*/ 	.short	(.L_47 - .L_46)
	.align		4
.L_46:
        /*f718*/ 	.word	index@(.nv.constant0.matmul_kernel)
        /*f71c*/ 	.short	0x0380
        /*f71e*/ 	.short	0x0050


	//----- nvinfo : EIATTR_SW_WAR
	.align		4
.L_47:
        /*f720*/ 	.byte	0x04, 0x36
        /*f722*/ 	.short	(.L_49 - .L_48)
.L_48:
        /*f724*/ 	.word	0x00000008
.L_49:


//--------------------- .nv.compat                --------------------------
	.section	.nv.compat,"",@"SHT_CUDA_COMPAT_INFO"
	.align	4
        /*0000*/ 	.byte	0x02, 0x02, 0x02, 0x00, 0x02, 0x05, 0x05, 0x00, 0x02, 0x03, 0x00, 0x00, 0x02, 0x06, 0x01, 0x00


//--------------------- .nv.callgraph             --------------------------
	.section	.nv.callgraph,"",@"SHT_CUDA_CALLGRAPH"
	.align	4
	.sectionentsize	8
	.align		4
        /*0000*/ 	.word	0x00000000
	.align		4
        /*0004*/ 	.word	0xffffffff
	.align		4
        /*0008*/ 	.word	0x00000000
	.align		4
        /*000c*/ 	.word	0xfffffffe
	.align		4
        /*0010*/ 	.word	0x00000000
	.align		4
        /*0014*/ 	.word	0xfffffffd
	.align		4
        /*0018*/ 	.word	0x00000000
	.align		4
        /*001c*/ 	.word	0xfffffffc


//--------------------- .text.matmul_kernel       --------------------------
	.section	.text.matmul_kernel,"ax",@progbits
	.align	128
        .global         matmul_kernel
        .type           matmul_kernel,@function
        .size           matmul_kernel,(.L_x_3 - matmul_kernel)
        .other          matmul_kernel,@"STO_CUDA_ENTRY STV_DEFAULT"
matmul_kernel:
.text.matmul_kernel:
[----:B------:R-:W0:Y:S08]  /*0000*/  LDC R1, c[0x0][0x37c] ;  /* 0x0000df00ff017b82 */ /* 0x000e300000000800 */
[----:B------:R-:W1:Y:S01]  /*0010*/  LDC.64 R2, c[0x0][0x398] ;  /* 0x0000e600ff027b82 */ /* 0x000e620000000a00 */
[----:B0-----:R-:W-:Y:S01]  /*0020*/  VIADD R1, R1, 0xffff8990 ;  /* 0xffff899001017836 */ /* 0x001fe20000000000 */
[----:B------:R-:W0:Y:S01]  /*0030*/  S2R R5, SR_CTAID.X ;  /* 0x0000000000057919 */ /* 0x000e220000002500 */
[----:B------:R-:W2:Y:S01]  /*0040*/  LDCU UR22, c[0x0][0x3a0] ;  /* 0x00007400ff1677ac */ /* 0x000ea20008000800 */
[----:B------:R-:W-:-:S04]  /*0050*/  UMOV UR21, 0x400 ;  /* 0x0000040000157882 */ /* 0x000fc80000000000 */
[----:B------:R-:W3:Y:S01]  /*0060*/  S2UR UR6, SR_CgaCtaId ;  /* 0x00000000000679c3 */ /* 0x000ee20000008800 */
[----:B------:R-:W4:Y:S01]  /*0070*/  LDCU.64 UR4, c[0x0][0x358] ;  /* 0x00006b00ff0477ac */ /* 0x000f220008000a00 */
[----:B--2---:R-:W-:Y:S01]  /*0080*/  UIADD3 UR22, UPT, UPT, UR22, 0x1f, URZ ;  /* 0x0000001f16167890 */ /* 0x004fe2000fffe0ff */
[----:B-1----:R1:W-:Y:S01]  /*0090*/  STL.64 [R1+0xe0], R2 ;  /* 0x0000e00201007387 */ /* 0x0023e20000100a00 */
[----:B------:R-:W-:Y:S02]  /*00a0*/  IMAD.MOV.U32 R13, RZ, RZ, R3 ;  /* 0x000000ffff0d7224 */ /* 0x000fe400078e0003 */
[----:B------:R-:W-:Y:S01]  /*00b0*/  UISETP.GE.AND UP0, UPT, UR22, 0x20, UPT ;  /* 0x000000201600788c */ /* 0x000fe2000bf06270 */
[----:B------:R-:W-:Y:S01]  /*00c0*/  IMAD.MOV.U32 R11, RZ, RZ, R2 ;  /* 0x000000ffff0b7224 */ /* 0x000fe200078e0002 */
[----:B------:R-:W-:Y:S01]  /*00d0*/  STL [R1+0x130], RZ ;  /* 0x000130ff01007387 */ /* 0x000fe20000100800 */
[----:B------:R-:W-:-:S03]  /*00e0*/  VIADD R0, R13, 0xff ;  /* 0x000000ff0d007836 */ /* 0x000fc60000000000 */
[----:B------:R-:W-:Y:S01]  /*00f0*/  STL [R1+0x134], RZ ;  /* 0x000134ff01007387 */ /* 0x000fe20000100800 */
[----:B---3--:R-:W-:Y:S01]  /*0100*/  ULEA UR21, UR6, UR21, 0x18 ;  /* 0x0000001506157291 */ /* 0x008fe2000f8ec0ff */
[----:B0-----:R-:W-:Y:S02]  /*0110*/  IABS R8, R5 ;  /* 0x0000000500087213 */ /* 0x001fe40000000000 */
[----:B------:R-:W-:Y:S01]  /*0120*/  STL [R1+0x138], RZ ;  /* 0x000138ff01007387 */ /* 0x000fe20000100800 */
[----:B-1----:R-:W-:-:S03]  /*0130*/  SHF.R.S32.HI R3, RZ, 0x1f, R0 ;  /* 0x0000001fff037819 */ /* 0x002fc60000011400 */
[----:B------:R-:W-:Y:S01]  /*0140*/  STL [R1+0x13c], RZ ;  /* 0x00013cff01007387 */ /* 0x000fe20000100800 */
[----:B------:R-:W-:-:S03]  /*0150*/  LEA.HI R3, R3, R0, RZ, 0x8 ;  /* 0x0000000003037211 */ /* 0x000fc600078f40ff */
[----:B------:R-:W-:Y:S01]  /*0160*/  STL [R1+0x160], RZ ;  /* 0x000160ff01007387 */ /* 0x000fe20000100800 */
[----:B------:R-:W-:-:S03]  /*0170*/  SHF.R.S32.HI R3, RZ, 0x8, R3 ;  /* 0x00000008ff037819 */ /* 0x000fc60000011403 */
[----:B------:R-:W-:Y:S02]  /*0180*/  STL [R1+0x164], RZ ;  /* 0x000164ff01007387 */ /* 0x000fe40000100800 */
[----:B------:R-:W-:Y:S02]  /*0190*/  IMAD.SHL.U32 R4, R3, 0x8, RZ ;  /* 0x0000000803047824 */ /* 0x000fe400078e00ff */
[----:B------:R-:W-:Y:S03]  /*01a0*/  STL [R1+0x168], RZ ;  /* 0x000168ff01007387 */ /* 0x000fe60000100800 */
[-C--:B------:R-:W-:Y:S01]  /*01b0*/  IABS R7, R4.reuse ;  /* 0x0000000400077213 */ /* 0x080fe20000000000 */
[----:B------:R-:W-:Y:S01]  /*01c0*/  STL [R1+0x16c], RZ ;  /* 0x00016cff01007387 */ /* 0x000fe20000100800 */
[----:B------:R-:W-:Y:S02]  /*01d0*/  IABS R10, R4 ;  /* 0x00000004000a7213 */ /* 0x000fe40000000000 */
[----:B------:R-:W0:Y:S01]  /*01e0*/  I2F.RP R0, R7 ;  /* 0x0000000700007306 */ /* 0x000e220000209400 */
[----:B------:R-:W-:Y:S04]  /*01f0*/  STL [R1+0x190], RZ ;  /* 0x000190ff01007387 */ /* 0x000fe80000100800 */
[----:B------:R-:W-:Y:S04]  /*0200*/  STL [R1+0x194], RZ ;  /* 0x000194ff01007387 */ /* 0x000fe80000100800 */
[----:B------:R-:W-:Y:S04]  /*0210*/  STL [R1+0x198], RZ ;  /* 0x000198ff01007387 */ /* 0x000fe80000100800 */
[----:B------:R-:W-:Y:S01]  /*0220*/  STL [R1+0x19c], RZ ;  /* 0x00019cff01007387 */ /* 0x000fe20000100800 */
[----:B0-----:R-:W0:Y:S03]  /*0230*/  MUFU.RCP R0, R0 ;  /* 0x0000000000007308 */ /* 0x001e260000001000 */
[----:B------:R-:W-:Y:S04]  /*0240*/  STL [R1+0x1d0], RZ ;  /* 0x0001d0ff01007387 */ /* 0x000fe80000100800 */
[----:B------:R-:W-:Y:S04]  /*0250*/  STL [R1+0x1d4], RZ ;  /* 0x0001d4ff01007387 */ /* 0x000fe80000100800 */
[----:B------:R-:W-:Y:S04]  /*0260*/  STL [R1+0x1d8], RZ ;  /* 0x0001d8ff01007387 */ /* 0x000fe80000100800 */
[----:B------:R-:W-:Y:S01]  /*0270*/  STL [R1+0x1dc], RZ ;  /* 0x0001dcff01007387 */ /* 0x000fe20000100800 */
[----:B0-----:R-:W-:-:S03]  /*0280*/  VIADD R2, R0, 0xffffffe ;  /* 0x0ffffffe00027836 */ /* 0x001fc60000000000 */
[----:B------:R-:W-:Y:S01]  /*0290*/  STL [R1+0x1b0], RZ ;  /* 0x0001b0ff01007387 */ /* 0x000fe20000100800 */
[----:B------:R-:W-:Y:S01]  /*02a0*/  IMAD.MOV R0, RZ, RZ, -R10 ;  /* 0x000000ffff007224 */ /* 0x000fe200078e0a0a */
[----:B------:R0:W1:Y:S02]  /*02b0*/  F2I.FTZ.U32.TRUNC.NTZ R3, R2 ;  /* 0x0000000200037305 */ /* 0x000064000021f000 */
[----:B------:R-:W-:Y:S04]  /*02c0*/  STL [R1+0x1b4], RZ ;  /* 0x0001b4ff01007387 */ /* 0x000fe80000100800 */
[----:B------:R-:W-:Y:S04]  /*02d0*/  STL [R1+0x1b8], RZ ;  /* 0x0001b8ff01007387 */ /* 0x000fe80000100800 */
[----:B------:R-:W-:Y:S01]  /*02e0*/  STL [R1+0x1bc], RZ ;  /* 0x0001bcff01007387 */ /* 0x000fe20000100800 */
[----:B0-----:R-:W-:-:S03]  /*02f0*/  IMAD.MOV.U32 R2, RZ, RZ, RZ ;  /* 0x000000ffff027224 */ /* 0x001fc600078e00ff */
[----:B------:R-:W-:Y:S01]  /*0300*/  STL [R1+0x1f0], RZ ;  /* 0x0001f0ff01007387 */ /* 0x000fe20000100800 */
[----:B-1----:R-:W-:-:S03]  /*0310*/  IMAD.MOV R6, RZ, RZ, -R3 ;  /* 0x000000ffff067224 */ /* 0x002fc600078e0a03 */
[----:B------:R-:W-:Y:S01]  /*0320*/  STL [R1+0x1f4], RZ ;  /* 0x0001f4ff01007387 */ /* 0x000fe20000100800 */
[----:B------:R-:W-:-:S03]  /*0330*/  IMAD R9, R6, R7, RZ ;  /* 0x0000000706097224 */ /* 0x000fc600078e02ff */
[----:B------:R-:W-:Y:S01]  /*0340*/  STL [R1+0x1f8], RZ ;  /* 0x0001f8ff01007387 */ /* 0x000fe20000100800 */
[----:B------:R-:W-:Y:S02]  /*0350*/  IMAD.MOV.U32 R6, RZ, RZ, R8 ;  /* 0x000000ffff067224 */ /* 0x000fe400078e0008 */
[----:B------:R-:W-:Y:S01]  /*0360*/  IMAD.HI.U32 R3, R3, R9, R2 ;  /* 0x0000000903037227 */ /* 0x000fe200078e0002 */
[----:B------:R-:W-:Y:S04]  /*0370*/  STL [R1+0x1fc], RZ ;  /* 0x0001fcff01007387 */ /* 0x000fe80000100800 */
[----:B------:R-:W-:Y:S01]  /*0380*/  STL [R1+0x210], RZ ;  /* 0x000210ff01007387 */ /* 0x000fe20000100800 */
[----:B------:R-:W-:-:S03]  /*0390*/  IMAD.HI.U32 R3, R3, R6, RZ ;  /* 0x0000000603037227 */ /* 0x000fc600078e00ff */
[----:B------:R-:W-:Y:S01]  /*03a0*/  STL [R1+0x214], RZ ;  /* 0x000214ff01007387 */ /* 0x000fe20000100800 */
[----:B------:R-:W-:-:S03]  /*03b0*/  IMAD R0, R3, R0, R6 ;  /* 0x0000000003007224 */ /* 0x000fc600078e0206 */
[----:B------:R-:W-:Y:S02]  /*03c0*/  STL [R1+0x218], RZ ;  /* 0x000218ff01007387 */ /* 0x000fe40000100800 */
[----:B------:R-:W-:Y:S02]  /*03d0*/  ISETP.GT.U32.AND P1, PT, R7, R0, PT ;  /* 0x000000000700720c */ /* 0x000fe40003f24070 */
[----:B------:R-:W-:Y:S04]  /*03e0*/  STL [R1+0x21c], RZ ;  /* 0x00021cff01007387 */ /* 0x000fe80000100800 */
[----:B------:R-:W-:Y:S04]  /*03f0*/  STL [R1+0x230], RZ ;  /* 0x000230ff01007387 */ /* 0x000fe80000100800 */
[----:B------:R-:W-:Y:S03]  /*0400*/  STL [R1+0x234], RZ ;  /* 0x000234ff01007387 */ /* 0x000fe60000100800 */
[----:B------:R-:W-:Y:S01]  /*0410*/  @!P1 IMAD.IADD R0, R0, 0x1, -R7 ;  /* 0x0000000100009824 */ /* 0x000fe200078e0a07 */
[----:B------:R-:W-:Y:S01]  /*0420*/  STL [R1+0x238], RZ ;  /* 0x000238ff01007387 */ /* 0x000fe20000100800 */
[----:B------:R-:W-:Y:S01]  /*0430*/  @!P1 VIADD R3, R3, 0x1 ;  /* 0x0000000103039836 */ /* 0x000fe20000000000 */
[----:B------:R-:W-:-:S02]  /*0440*/  ISETP.NE.AND P1, PT, R4, RZ, PT ;  /* 0x000000ff0400720c */ /* 0x000fc40003f25270 */
[----:B------:R-:W-:Y:S01]  /*0450*/  STL [R1+0x23c], RZ ;  /* 0x00023cff01007387 */ /* 0x000fe20000100800 */
[----:B------:R-:W-:Y:S02]  /*0460*/  ISETP.GE.U32.AND P0, PT, R0, R7, PT ;  /* 0x000000070000720c */ /* 0x000fe40003f06070 */
[----:B------:R-:W-:Y:S01]  /*0470*/  LOP3.LUT R0, R5, R4, RZ, 0x3c, !PT ;  /* 0x0000000405007212 */ /* 0x000fe200078e3cff */
[----:B------:R-:W-:Y:S03]  /*0480*/  STL [R1+0x240], RZ ;  /* 0x000240ff01007387 */ /* 0x000fe60000100800 */
[----:B------:R-:W-:Y:S01]  /*0490*/  ISETP.GE.AND P2, PT, R0, RZ, PT ;  /* 0x000000ff0000720c */ /* 0x000fe20003f46270 */
[----:B------:R-:W-:Y:S01]  /*04a0*/  STL [R1+0x244], RZ ;  /* 0x000244ff01007387 */ /* 0x000fe20000100800 */
[----:B------:R-:W-:-:S03]  /*04b0*/  VIADD R0, R11, 0xff ;  /* 0x000000ff0b007836 */ /* 0x000fc60000000000 */
[----:B------:R-:W-:Y:S02]  /*04c0*/  STL [R1+0x248], RZ ;  /* 0x000248ff01007387 */ /* 0x000fe40000100800 */
[----:B------:R-:W-:Y:S02]  /*04d0*/  @P0 VIADD R3, R3, 0x1 ;  /* 0x0000000103030836 */ /* 0x000fe40000000000 */
[----:B------:R-:W-:Y:S02]  /*04e0*/  STL [R1+0x24c], RZ ;  /* 0x00024cff01007387 */ /* 0x000fe40000100800 */
[----:B------:R-:W-:Y:S01]  /*04f0*/  IMAD.MOV.U32 R2, RZ, RZ, R3 ;  /* 0x000000ffff027224 */ /* 0x000fe200078e0003 */
[----:B------:R-:W-:Y:S01]  /*0500*/  SHF.R.S32.HI R3, RZ, 0x1f, R0 ;  /* 0x0000001fff037819 */ /* 0x000fe20000011400 */
[----:B------:R-:W-:Y:S02]  /*0510*/  STL [R1+0x250], RZ ;  /* 0x000250ff01007387 */ /* 0x000fe40000100800 */
[----:B------:R-:W-:Y:S01]  /*0520*/  @!P2 IMAD.MOV R2, RZ, RZ, -R2 ;  /* 0x000000ffff02a224 */ /* 0x000fe200078e0a02 */
[----:B------:R-:W-:Y:S01]  /*0530*/  @!P1 LOP3.LUT R2, RZ, R4, RZ, 0x33, !PT ;  /* 0x00000004ff029212 */ /* 0x000fe200078e33ff */
[----:B------:R-:W-:Y:S01]  /*0540*/  STL [R1+0x254], RZ ;  /* 0x000254ff01007387 */ /* 0x000fe20000100800 */
[----:B------:R-:W-:-:S03]  /*0550*/  LEA.HI R3, R3, R0, RZ, 0x8 ;  /* 0x0000000003037211 */ /* 0x000fc600078f40ff */
[----:B------:R-:W-:Y:S01]  /*0560*/  STL [R1+0x258], RZ ;  /* 0x000258ff01007387 */ /* 0x000fe20000100800 */
[----:B------:R-:W-:Y:S02]  /*0570*/  IMAD.SHL.U32 R6, R2, 0x8, RZ ;  /* 0x0000000802067824 */ /* 0x000fe400078e00ff */
[----:B------:R-:W-:Y:S01]  /*0580*/  IMAD.MOV R2, RZ, RZ, -R2 ;  /* 0x000000ffff027224 */ /* 0x000fe200078e0a02 */
[----:B------:R-:W-:Y:S02]  /*0590*/  STL [R1+0x25c], RZ ;  /* 0x00025cff01007387 */ /* 0x000fe40000100800 */
[----:B------:R-:W-:Y:S01]  /*05a0*/  LEA.HI.SX32 R3, R3, -R6, 0x18 ;  /* 0x8000000603037211 */ /* 0x000fe200078fc2ff */
[----:B------:R-:W-:Y:S01]  /*05b0*/  IMAD R4, R4, R2, R5 ;  /* 0x0000000204047224 */ /* 0x000fe200078e0205 */
[----:B------:R-:W-:Y:S02]  /*05c0*/  STL [R1+0x260], RZ ;  /* 0x000260ff01007387 */ /* 0x000fe40000100800 */
[----:B------:R-:W-:-:S02]  /*05d0*/  VIMNMX R11, PT, PT, R3, 0x8, PT ;  /* 0x00000008030b7848 */ /* 0x000fc40003fe0100 */
[----:B------:R-:W-:Y:S01]  /*05e0*/  STL [R1+0x264], RZ ;  /* 0x000264ff01007387 */ /* 0x000fe20000100800 */
[----:B------:R-:W-:Y:S02]  /*05f0*/  IABS R9, R4 ;  /* 0x0000000400097213 */ /* 0x000fe40000000000 */
[----:B------:R-:W-:Y:S01]  /*0600*/  IABS R7, R11 ;  /* 0x0000000b00077213 */ /* 0x000fe20000000000 */
[----:B------:R-:W-:Y:S03]  /*0610*/  STL [R1+0x268], RZ ;  /* 0x000268ff01007387 */ /* 0x000fe60000100800 */
        /* <DEDUP_REMOVED lines=11> */
[----:B------:R-:W-:Y:S04]  /*06d0*/  STL [R1+0x28c], RZ ;  /* 0x00028cff01007387 */ /* 0x000fe80000100800 */
[----:B------:R-:W-:Y:S01]  /*06e0*/  STL [R1+0x290], RZ ;  /* 0x000290ff01007387 */ /* 0x000fe20000100800 */
[----:B------:R-:W0:Y:S03]  /*06f0*/  F2I.FTZ.U32.TRUNC.NTZ R3, R3 ;  /* 0x0000000300037305 */ /* 0x000e26000021f000 */
[----:B------:R-:W-:Y:S04]  /*0700*/  STL [R1+0x294], RZ ;  /* 0x000294ff01007387 */ /* 0x000fe80000100800 */
[----:B------:R-:W-:Y:S04]  /*0710*/  STL [R1+0x298], RZ ;  /* 0x000298ff01007387 */ /* 0x000fe80000100800 */
[----:B------:R-:W-:Y:S04]  /*0720*/  STL [R1+0x29c], RZ ;  /* 0x00029cff01007387 */ /* 0x000fe80000100800 */
[----:B------:R-:W-:Y:S01]  /*0730*/  STL [R1+0x2a0], RZ ;  /* 0x0002a0ff01007387 */ /* 0x000fe20000100800 */
[----:B0-----:R-:W-:-:S03]  /*0740*/  IMAD.MOV R8, RZ, RZ, -R3 ;  /* 0x000000ffff087224 */ /* 0x001fc600078e0a03 */
[----:B------:R-:W-:Y:S01]  /*0750*/  STL [R1+0x2a4], RZ ;  /* 0x0002a4ff01007387 */ /* 0x000fe20000100800 */
[----:B------:R-:W-:Y:S01]  /*0760*/  IMAD.MOV.U32 R2, RZ, RZ, R8 ;  /* 0x000000ffff027224 */ /* 0x000fe200078e0008 */
[----:B------:R-:W-:Y:S02]  /*0770*/  IABS R8, R11 ;  /* 0x0000000b00087213 */ /* 0x000fe40000000000 */
[----:B------:R-:W-:Y:S01]  /*0780*/  STL [R1+0x2a8], RZ ;  /* 0x0002a8ff01007387 */ /* 0x000fe20000100800 */
[----:B------:R-:W-:Y:S02]  /*0790*/  IMAD R5, R2, R7, RZ ;  /* 0x0000000702057224 */ /* 0x000fe400078e02ff */
[----:B------:R-:W-:Y:S01]  /*07a0*/  IMAD.MOV.U32 R2, RZ, RZ, RZ ;  /* 0x000000ffff027224 */ /* 0x000fe200078e00ff */
[----:B------:R-:W-:Y:S03]  /*07b0*/  STL [R1+0x2ac], RZ ;  /* 0x0002acff01007387 */ /* 0x000fe60000100800 */
[----:B------:R-:W-:Y:S01]  /*07c0*/  IMAD.HI.U32 R2, R3, R5, R2 ;  /* 0x0000000503027227 */ /* 0x000fe200078e0002 */
[----:B------:R-:W-:Y:S03]  /*07d0*/  STL [R1+0x2b0], RZ ;  /* 0x0002b0ff01007387 */ /* 0x000fe60000100800 */
[----:B------:R-:W-:Y:S01]  /*07e0*/  IMAD.MOV R3, RZ, RZ, -R8 ;  /* 0x000000ffff037224 */ /* 0x000fe200078e0a08 */
        /* <DEDUP_REMOVED lines=18> */
[----:B------:R-:W-:Y:S04]  /*0910*/  STL [R1+0x2d8], RZ ;  /* 0x0002d8ff01007387 */ /* 0x000fe80000100800 */
[----:B------:R-:W-:Y:S02]  /*0920*/  STL [R1+0x2dc], RZ ;  /* 0x0002dcff01007387 */ /* 0x000fe40000100800 */
[----:B------:R-:W-:-:S02]  /*0930*/  @P0 VIADD R0, R0, 0x1 ;  /* 0x0000000100000836 */ /* 0x000fc40000000000 */
[----:B------:R-:W-:Y:S04]  /*0940*/  STL [R1+0x2e0], RZ ;  /* 0x0002e0ff01007387 */ /* 0x000fe80000100800 */
[----:B------:R-:W-:Y:S01]  /*0950*/  STL [R1+0x2e4], RZ ;  /* 0x0002e4ff01007387 */ /* 0x000fe20000100800 */
[----:B------:R-:W-:Y:S01]  /*0960*/  @!P2 IMAD.MOV R0, RZ, RZ, -R0 ;  /* 0x000000ffff00a224 */ /* 0x000fe200078e0a00 */
[----:B------:R-:W-:Y:S02]  /*0970*/  @!P1 LOP3.LUT R0, RZ, R11, RZ, 0x33, !PT ;  /* 0x0000000bff009212 */ /* 0x000fe400078e33ff */
[----:B------:R-:W-:Y:S03]  /*0980*/  STL [R1+0x2e8], RZ ;  /* 0x0002e8ff01007387 */ /* 0x000fe60000100800 */
[----:B------:R-:W-:Y:S01]  /*0990*/  IMAD.MOV R2, RZ, RZ, -R0 ;  /* 0x000000ffff027224 */ /* 0x000fe200078e0a00 */
[----:B------:R-:W-:Y:S01]  /*09a0*/  STL [R1+0x2ec], RZ ;  /* 0x0002ecff01007387 */ /* 0x000fe20000100800 */
[----:B------:R-:W-:-:S02]  /*09b0*/  IMAD.SHL.U32 R0, R0, 0x100, RZ ;  /* 0x0000010000007824 */ /* 0x000fc400078e00ff */
[----:B------:R-:W-:Y:S01]  /*09c0*/  IMAD R2, R11, R2, R4 ;  /* 0x000000020b027224 */ /* 0x000fe200078e0204 */
[----:B------:R-:W-:Y:S01]  /*09d0*/  STL [R1+0x2f0], RZ ;  /* 0x0002f0ff01007387 */ /* 0x000fe20000100800 */
[----:B------:R-:W-:Y:S02]  /*09e0*/  VIADD R5, R0, 0x2 ;  /* 0x0000000200057836 */ /* 0x000fe40000000000 */
[----:B------:R-:W-:Y:S01]  /*09f0*/  IMAD.IADD R2, R6, 0x1, R2 ;  /* 0x0000000106027824 */ /* 0x000fe200078e0202 */
[----:B------:R-:W-:Y:S01]  /*0a00*/  STL [R1+0x2f4], RZ ;  /* 0x0002f4ff01007387 */ /* 0x000fe20000100800 */
[C---:B------:R-:W-:Y:S02]  /*0a10*/  VIADD R6, R0.reuse, 0x1 ;  /* 0x0000000100067836 */ /* 0x040fe40000000000 */
[C---:B------:R-:W-:Y:S01]  /*0a20*/  VIADD R4, R0.reuse, 0x3 ;  /* 0x0000000300047836 */ /* 0x040fe20000000000 */
[----:B------:R-:W-:Y:S01]  /*0a30*/  STL [R1+0x2f8], RZ ;  /* 0x0002f8ff01007387 */ /* 0x000fe20000100800 */
[----:B------:R-:W-:-:S02]  /*0a40*/  VIADD R37, R0, 0x2b ;  /* 0x0000002b00257836 */ /* 0x000fc40000000000 */
[C---:B------:R-:W-:Y:S01]  /*0a50*/  VIADD R38, R0.reuse, 0xc7 ;  /* 0x000000c700267836 */ /* 0x040fe20000000000 */
[----:B------:R-:W-:Y:S01]  /*0a60*/  STL [R1+0x2fc], RZ ;  /* 0x0002fcff01007387 */ /* 0x000fe20000100800 */
[C---:B------:R-:W-:Y:S02]  /*0a70*/  VIADD R39, R0.reuse, 0xc8 ;  /* 0x000000c800277836 */ /* 0x040fe40000000000 */
[C---:B------:R-:W-:Y:S01]  /*0a80*/  VIADD R40, R0.reuse, 0xc9 ;  /* 0x000000c900287836 */ /* 0x040fe20000000000 */
        /* <DEDUP_REMOVED lines=57> */
[----:B------:R-:W-:Y:S04]  /*0e20*/  STL [R1+0x34c], RZ ;  /* 0x00034cff01007387 */ /* 0x000fe80000100800 */
        /* <DEDUP_REMOVED lines=1948> */
[----:B------:R-:W-:Y:S04]  /*87f0*/  STL [R1+0x1c0], R0 ;  /* 0x0001c00001007387 */ /* 0x000fe80000100800 */
[----:B------:R0:W-:Y:S04]  /*8800*/  STL [R1+0x4e5c], R6 ;  /* 0x004e5c0601007387 */ /* 0x0001e80000100800 */
[----:B------:R1:W-:Y:S04]  /*8810*/  STL [R1+0x4e58], R5 ;  /* 0x004e580501007387 */ /* 0x0003e80000100800 */
[----:B------:R2:W-:Y:S01]  /*8820*/  STL [R1+0x4e54], R4 ;  /* 0x004e540401007387 */ /* 0x0005e20000100800 */
[C---:B0-----:R-:W-:Y:S01]  /*8830*/  VIADD R6, R0.reuse, 0x4 ;  /* 0x0000000400067836 */ /* 0x041fe20000000000 */
[----:B------:R-:W0:Y:S01]  /*8840*/  S2R R10, SR_TID.X ;  /* 0x00000000000a7919 */ /* 0x000e220000002100 */
[----:B-1----:R-:W-:-:S03]  /*8850*/  VIADD R5, R0, 0x5 ;  /* 0x0000000500057836 */ /* 0x002fc60000000000 */
[----:B------:R1:W-:Y:S01]  /*8860*/  STL [R1+0x4e50], R6 ;  /* 0x004e500601007387 */ /* 0x0003e20000100800 */
[----:B--2---:R-:W-:-:S03]  /*8870*/  VIADD R4, R0, 0x6 ;  /* 0x0000000600047836 */ /* 0x004fc60000000000 */
[----:B------:R2:W-:Y:S04]  /*8880*/  STL [R1+0x4e4c], R5 ;  /* 0x004e4c0501007387 */ /* 0x0005e80000100800 */
[----:B------:R3:W-:Y:S01]  /*8890*/  STL [R1+0x4e48], R4 ;  /* 0x004e480401007387 */ /* 0x0007e20000100800 */
[C---:B-1----:R-:W-:Y:S02]  /*88a0*/  VIADD R6, R0.reuse, 0x7 ;  /* 0x0000000700067836 */ /* 0x042fe40000000000 */
[----:B--2---:R-:W-:-:S03]  /*88b0*/  VIADD R5, R0, 0x8 ;  /* 0x0000000800057836 */ /* 0x004fc60000000000 */
[----:B------:R1:W-:Y:S01]  /*88c0*/  STL [R1+0x4e44], R6 ;  /* 0x004e440601007387 */ /* 0x0003e20000100800 */
[----:B---3--:R-:W-:-:S03]  /*88d0*/  VIADD R4, R0, 0x9 ;  /* 0x0000000900047836 */ /* 0x008fc60000000000 */
[----:B------:R2:W-:Y:S04]  /*88e0*/  STL [R1+0x4e40], R5 ;  /* 0x004e400501007387 */ /* 0x0005e80000100800 */
[----:B------:R3:W-:Y:S01]  /*88f0*/  STL [R1+0x4e3c], R4 ;  /* 0x004e3c0401007387 */ /* 0x0007e20000100800 */
[----:B-1----:R-:W-:Y:S01]  /*8900*/  VIADD R6, R0, 0xa ;  /* 0x0000000a00067836 */ /* 0x002fe20000000000 */
[----:B0-----:R-:W-:Y:S01]  /*8910*/  LOP3.LUT R3, R10, 0x1f, RZ, 0xc0, !PT ;  /* 0x0000001f0a037812 */ /* 0x001fe200078ec0ff */
[----:B--2---:R-:W-:-:S03]  /*8920*/  VIADD R5, R0, 0xb ;  /* 0x0000000b00057836 */ /* 0x004fc60000000000 */
[----:B------:R0:W-:Y:S01]  /*8930*/  STL [R1+0x4e38], R6 ;  /* 0x004e380601007387 */ /* 0x0001e20000100800 */
[C---:B------:R-:W-:Y:S02]  /*8940*/  VIADD R10, R0.reuse, 0xf7 ;  /* 0x000000f7000a7836 */ /* 0x040fe40000000000 */
[----:B---3--:R-:W-:Y:S01]  /*8950*/  VIADD R4, R0, 0xc ;  /* 0x0000000c00047836 */ /* 0x008fe20000000000 */
[----:B------:R1:W-:Y:S01]  /*8960*/  STL [R1+0x4e34], R5 ;  /* 0x004e340501007387 */ /* 0x0003e20000100800 */
[----:B------:R-:W-:Y:S02]  /*8970*/  IMAD R2, R2, 0x100, R3 ;  /* 0x0000010002027824 */ /* 0x000fe400078e0203 */
[----:B------:R-:W-:Y:S01]  /*8980*/  VIADD R3, R0, 0x7e ;  /* 0x0000007e00037836 */ /* 0x000fe20000000000 */
[----:B------:R2:W-:Y:S01]  /*8990*/  STL [R1+0x4e30], R4 ;  /* 0x004e300401007387 */ /* 0x0005e20000100800 */
[----:B------:R-:W-:Y:S02]  /*89a0*/  VIADD R15, R2, 0x20 ;  /* 0x00000020020f7836 */ /* 0x000fe40000000000 */
[----:B0-----:R-:W-:-:S02]  /*89b0*/  VIADD R6, R0, 0xd ;  /* 0x0000000d00067836 */ /* 0x001fc40000000000 */
[----:B------:R-:W-:Y:S02]  /*89c0*/  VIADD R14, R2, 0x40 ;  /* 0x00000040020e7836 */ /* 0x000fe40000000000 */
[----:B-1----:R-:W-:Y:S01]  /*89d0*/  VIADD R5, R0, 0xe ;  /* 0x0000000e00057836 */ /* 0x002fe20000000000 */
[----:B------:R0:W-:Y:S01]  /*89e0*/  STL [R1+0x4e2c], R6 ;  /* 0x004e2c0601007387 */ /* 0x0001e20000100800 */
[----:B------:R-:W-:Y:S02]  /*89f0*/  VIADD R11, R2, 0x60 ;  /* 0x00000060020b7836 */ /* 0x000fe40000000000 */
[C---:B--2---:R-:W-:Y:S01]  /*8a00*/  VIADD R4, R0.reuse, 0xf ;  /* 0x0000000f00047836 */ /* 0x044fe20000000000 */
[----:B------:R1:W-:Y:S04]  /*8a10*/  STL [R1+0x4e28], R5 ;  /* 0x004e280501007387 */ /* 0x0003e80000100800 */
[----:B------:R2:W-:Y:S01]  /*8a20*/  STL [R1+0x4e24], R4 ;  /* 0x004e240401007387 */ /* 0x0005e20000100800 */
[----:B0-----:R-:W-:-:S02]  /*8a30*/  VIADD R6, R0, 0x10 ;  /* 0x0000001000067836 */ /* 0x001fc40000000000 */
[----:B-1----:R-:W-:-:S03]  /*8a40*/  VIADD R5, R0, 0x11 ;  /* 0x0000001100057836 */ /* 0x002fc60000000000 */
[----:B------:R0:W-:Y:S01]  /*8a50*/  STL [R1+0x4e1c], R6 ;  /* 0x004e1c0601007387 */ /* 0x0001e20000100800 */
[----:B--2---:R-:W-:-:S03]  /*8a60*/  VIADD R4, R0, 0x12 ;  /* 0x0000001200047836 */ /* 0x004fc60000000000 */
[----:B------:R1:W-:Y:S04]  /*8a70*/  STL [R1+0x4e18], R5 ;  /* 0x004e180501007387 */ /* 0x0003e80000100800 */
[----:B------:R2:W-:Y:S01]  /*8a80*/  STL [R1+0x4e14], R4 ;  /* 0x004e140401007387 */ /* 0x0005e20000100800 */
[C---:B0-----:R-:W-:Y:S02]  /*8a90*/  VIADD R6, R0.reuse, 0x13 ;  /* 0x0000001300067836 */ /* 0x041fe40000000000 */
        /* <DEDUP_REMOVED lines=51> */
[----:B------:R-:W-:Y:S04]  /*8dd0*/  STL [R1+0x4db0], R37 ;  /* 0x004db02501007387 */ /* 0x000fe80000100800 */
[----:B------:R1:W-:Y:S01]  /*8de0*/  STL [R1+0x4da8], R5 ;  /* 0x004da80501007387 */ /* 0x0003e20000100800 */
[----:B0-----:R-:W-:-:S03]  /*8df0*/  VIADD R6, R0, 0x31 ;  /* 0x0000003100067836 */ /* 0x001fc60000000000 */
[----:B------:R0:W-:Y:S01]  /*8e00*/  STL [R1+0x4ca4], R4 ;  /* 0x004ca40401007387 */ /* 0x0001e20000100800 */
[C---:B-1----:R-:W-:Y:S02]  /*8e10*/  VIADD R5, R0.reuse, 0x2f ;  /* 0x0000002f00057836 */ /* 0x042fe40000000000 */
[----:B0-----:R-:W-:-:S03]  /*8e20*/  VIADD R4, R0, 0x30 ;  /* 0x0000003000047836 */ /* 0x001fc60000000000 */
[----:B------:R0:W-:Y:S04]  /*8e30*/  STL [R1+0x4ca0], R5 ;  /* 0x004ca00501007387 */ /* 0x0001e80000100800 */
        /* <DEDUP_REMOVED lines=150> */
[----:B------:R1:W-:Y:S01]  /*97a0*/  STL [R1+0x4490], R4 ;  /* 0x0044900401007387 */ /* 0x0003e20000100800 */
[C---:B0-----:R-:W-:Y:S02]  /*97b0*/  VIADD R5, R0.reuse, 0x7c ;  /* 0x0000007c00057836 */ /* 0x041fe40000000000 */
[----:B-1----:R-:W-:-:S03]  /*97c0*/  VIADD R4, R0, 0x7d ;  /* 0x0000007d00047836 */ /* 0x002fc60000000000 */
[----:B------:R0:W-:Y:S04]  /*97d0*/  STL [R1+0x4484], R5 ;  /* 0x0044840501007387 */ /* 0x0001e80000100800 */
[----:B------:R-:W-:Y:S04]  /*97e0*/  STL [R1+0x2130], R2 ;  /* 0x0021300201007387 */ /* 0x000fe80000100800 */
[----:B------:R1:W-:Y:S01]  /*97f0*/  STL [R1+0x4480], R4 ;  /* 0x0044800401007387 */ /* 0x0003e20000100800 */
[----:B0-----:R-:W-:-:S03]  /*9800*/  VIADD R5, R0, 0x7f ;  /* 0x0000007f00057836 */ /* 0x001fc60000000000 */
[----:B------:R0:W-:Y:S04]  /*9810*/  STL [R1+0x4474], R3 ;  /* 0x0044740301007387 */ /* 0x0001e80000100800 */
[----:B------:R2:W-:Y:S01]  /*9820*/  STL [R1+0x4470], R5 ;  /* 0x0044700501007387 */ /* 0x0005e20000100800 */
[C---:B-1----:R-:W-:Y:S02]  /*9830*/  VIADD R4, R0.reuse, 0x80 ;  /* 0x0000008000047836 */ /* 0x042fe40000000000 */
[----:B0-----:R-:W-:-:S03]  /*9840*/  VIADD R3, R0, 0x81 ;  /* 0x0000008100037836 */ /* 0x001fc60000000000 */
        /* <DEDUP_REMOVED lines=141> */
[----:B------:R-:W-:Y:S01]  /*a120*/  STL [R1+0x4260], R38 ;  /* 0x0042602601007387 */ /* 0x000fe20000100800 */
[----:B0-----:R-:W-:-:S03]  /*a130*/  VIADD R4, R0, 0xcb ;  /* 0x000000cb00047836 */ /* 0x001fc60000000000 */
[----:B------:R-:W-:Y:S01]  /*a140*/  STL [R1+0x424c], R39 ;  /* 0x00424c2701007387 */ /* 0x000fe20000100800 */
[----:B-1----:R-:W-:-:S03]  /*a150*/  VIADD R3, R0, 0xcc ;  /* 0x000000cc00037836 */ /* 0x002fc60000000000 */
[----:B------:R-:W-:Y:S04]  /*a160*/  STL [R1+0x4248], R40 ;  /* 0x0042482801007387 */ /* 0x000fe80000100800 */
[----:B------:R-:W-:Y:S04]  /*a170*/  STL [R1+0x423c], R61 ;  /* 0x00423c3d01007387 */ /* 0x000fe80000100800 */
[----:B------:R0:W-:Y:S04]  /*a180*/  STL [R1+0x4238], R4 ;  /* 0x0042380401007387 */ /* 0x0001e80000100800 */
[----:B------:R1:W-:Y:S04]  /*a190*/  STL [R1+0x4234], R3 ;  /* 0x0042340301007387 */ /* 0x0003e80000100800 */
[----:B------:R2:W-:Y:S01]  /*a1a0*/  STL [R1+0x4230], R5 ;  /* 0x0042300501007387 */ /* 0x0005e20000100800 */
[----:B0-----:R-:W-:-:S02]  /*a1b0*/  VIADD R4, R0, 0xce ;  /* 0x000000ce00047836 */ /* 0x001fc40000000000 */
        /* <DEDUP_REMOVED lines=9> */
[----:B------:R0:W-:Y:S04]  /*a250*/  STL [R1+0x41f0], R3 ;  /* 0x0041f00301007387 */ /* 0x0001e80000100800 */
[----:B------:R-:W-:Y:S04]  /*a260*/  STL [R1+0x41f4], R49 ;  /* 0x0041f43101007387 */ /* 0x000fe80000100800 */
[----:B------:R-:W-:Y:S01]  /*a270*/  STL [R1+0x3764], R24 ;  /* 0x0037641801007387 */ /* 0x000fe20000100800 */
[----:B0-----:R-:W-:-:S03]  /*a280*/  VIADD R3, R0, 0xd8 ;  /* 0x000000d800037836 */ /* 0x001fc60000000000 */
[----:B------:R-:W-:Y:S04]  /*a290*/  STL [R1+0x3760], R27 ;  /* 0x0037601b01007387 */ /* 0x000fe80000100800 */
[----:B------:R0:W-:Y:S04]  /*a2a0*/  STL [R1+0x2180], R3 ;  /* 0x0021800301007387 */ /* 0x0001e80000100800 */
[----:B------:R-:W-:Y:S04]  /*a2b0*/  STL [R1+0x2184], R31 ;  /* 0x0021841f01007387 */ /* 0x000fe80000100800 */
[----:B------:R-:W-:Y:S01]  /*a2c0*/  STL [R1+0x217c], R50 ;  /* 0x00217c3201007387 */ /* 0x000fe20000100800 */
[----:B0-----:R-:W-:-:S03]  /*a2d0*/  VIADD R3, R0, 0xdd ;  /* 0x000000dd00037836 */ /* 0x001fc60000000000 */
[----:B------:R-:W-:Y:S04]  /*a2e0*/  STL [R1+0x2178], R30 ;  /* 0x0021781e01007387 */ /* 0x000fe80000100800 */
[----:B------:R-:W-:Y:S04]  /*a2f0*/  STL [R1+0x2174], R32 ;  /* 0x0021742001007387 */ /* 0x000fe80000100800 */
        /* <DEDUP_REMOVED lines=8> */
[----:B------:R-:W-:Y:S04]  /*a380*/  STL [R1+0x2154], R46 ;  /* 0x0021542e01007387 */ /* 0x000fe80000100800 */
[----:B------:R-:W-:Y:S04]  /*a390*/  STL [R1+0x1c8], R47 ;  /* 0x0001c82f01007387 */ /* 0x000fe80000100800 */
[----:B------:R-:W-:Y:S04]  /*a3a0*/  STL [R1+0x3c], R48 ;  /* 0x00003c3001007387 */ /* 0x000fe80000100800 */
[----:B------:R-:W-:Y:S04]  /*a3b0*/  STL [R1+0x38], R25 ;  /* 0x0000381901007387 */ /* 0x000fe80000100800 */
[----:B------:R-:W-:Y:S04]  /*a3c0*/  STL [R1+0x34], R26 ;  /* 0x0000341a01007387 */ /* 0x000fe80000100800 */
[----:B------:R0:W-:Y:S04]  /*a3d0*/  STL [R1+0x2c], R3 ;  /* 0x00002c0301007387 */ /* 0x0001e80000100800 */
[----:B------:R-:W-:Y:S01]  /*a3e0*/  STL [R1+0x30], R51 ;  /* 0x0000303301007387 */ /* 0x000fe20000100800 */
[----:B0-----:R-:W-:-:S05]  /*a3f0*/  VIADD R3, R0, 0xea ;  /* 0x000000ea00037836 */ /* 0x001fca0000000000 */
[----:B------:R0:W-:Y:S04]  /*a400*/  STL [R1+0x28], R3 ;  /* 0x0000280301007387 */ /* 0x0001e80000100800 */
[----:B------:R-:W-:Y:S04]  /*a410*/  STL [R1+0x24], R22 ;  /* 0x0000241601007387 */ /* 0x000fe80000100800 */
[----:B------:R1:W-:Y:S01]  /*a420*/  STL [R1+0x214c], R15 ;  /* 0x00214c0f01007387 */ /* 0x0003e20000100800 */
[----:B0-----:R-:W-:-:S03]  /*a430*/  VIADD R3, R0, 0xfe ;  /* 0x000000fe00037836 */ /* 0x001fc60000000000 */
[----:B------:R0:W-:Y:S01]  /*a440*/  STL [R1+0x2148], R14 ;  /* 0x0021480e01007387 */ /* 0x0001e20000100800 */
[----:B------:R-:W-:-:S03]  /*a450*/  VIADD R0, R0, 0xff ;  /* 0x000000ff00007836 */ /* 0x000fc60000000000 */
[----:B------:R2:W-:Y:S01]  /*a460*/  STL [R1+0x2144], R11 ;  /* 0x0021440b01007387 */ /* 0x0005e20000100800 */
[C---:B-1----:R-:W-:Y:S02]  /*a470*/  VIADD R15, R2.reuse, 0x80 ;  /* 0x00000080020f7836 */ /* 0x042fe40000000000 */
[----:B0-----:R-:W-:-:S03]  /*a480*/  VIADD R14, R2, 0xa0 ;  /* 0x000000a0020e7836 */ /* 0x001fc60000000000 */
[----:B------:R0:W-:Y:S01]  /*a490*/  STL [R1+0x2140], R15 ;  /* 0x0021400f01007387 */ /* 0x0001e20000100800 */
[----:B--2---:R-:W-:-:S03]  /*a4a0*/  VIADD R11, R2, 0xc0 ;  /* 0x000000c0020b7836 */ /* 0x004fc60000000000 */
[----:B------:R0:W-:Y:S01]  /*a4b0*/  STL [R1+0x213c], R14 ;  /* 0x00213c0e01007387 */ /* 0x0001e20000100800 */
[----:B------:R-:W-:-:S05]  /*a4c0*/  VIADD R2, R2, 0xe0 ;  /* 0x000000e002027836 */ /* 0x000fca0000000000 */
[----:B------:R0:W-:Y:S04]  /*a4d0*/  STL [R1+0x2134], R2 ;  /* 0x0021340201007387 */ /* 0x0001e80000100800 */
[----:B------:R0:W-:Y:S01]  /*a4e0*/  STL [R1+0x2138], R11 ;  /* 0x0021380b01007387 */ /* 0x0001e20000100800 */
[----:B----4-:R-:W-:Y:S05]  /*a4f0*/  BRA.U !UP0, `(.L_x_0) ;  /* 0x000006e508e47547 */ /* 0x010fea000b800000 */
[----:B------:R-:W-:Y:S01]  /*a500*/  IABS R59, R13 ;  /* 0x0000000d003b7213 */ /* 0x000fe20000000000 */
[----:B------:R-:W-:Y:S01]  /*a510*/  IMAD.MOV.U32 R12, RZ, RZ, RZ ;  /* 0x000000ffff0c7224 */ /* 0x000fe200078e00ff */
[----:B0-----:R-:W-:Y:S01]  /*a520*/  IABS R11, R0 ;  /* 0x00000000000b7213 */ /* 0x001fe20000000000 */
[----:B------:R0:W-:Y:S01]  /*a530*/  STL [R1+0x55fc], R37 ;  /* 0x0055fc2501007387 */ /* 0x0001e20000100800 */
[----:B------:R-:W1:Y:S01]  /*a540*/  I2F.RP R2, R59 ;  /* 0x0000003b00027306 */ /* 0x000e620000209400 */
[----:B------:R-:W-:Y:S01]  /*a550*/  ISETP.GE.AND P4, PT, R0, RZ, PT ;  /* 0x000000ff0000720c */ /* 0x000fe20003f86270 */
[----:B------:R-:W2:Y:S01]  /*a560*/  LDCU UR20, c[0x0][0x3ac] ;  /* 0x00007580ff1477ac */ /* 0x000ea20008000800 */
[----:B------:R-:W-:Y:S02]  /*a570*/  ISETP.GE.AND P1, PT, R3, RZ, PT ;  /* 0x000000ff0300720c */ /* 0x000fe40003f26270 */
[----:B------:R-:W-:Y:S01]  /*a580*/  IABS R14, R4 ;  /* 0x00000004000e7213 */ /* 0x000fe20000000000 */
[----:B------:R-:W3:Y:S01]  /*a590*/  LDCU.64 UR24, c[0x0][0x388] ;  /* 0x00007100ff1877ac */ /* 0x000ee20008000a00 */
[----:B------:R-:W-:Y:S01]  /*a5a0*/  IABS R20, R8 ;  /* 0x0000000800147213 */ /* 0x000fe20000000000 */
[----:B0-----:R-:W-:Y:S01]  /*a5b0*/  IMAD.MOV.U32 R37, RZ, RZ, R16 ;  /* 0x000000ffff257224 */ /* 0x001fe200078e0010 */
[----:B------:R-:W-:Y:S01]  /*a5c0*/  IABS R16, R34 ;  /* 0x0000002200107213 */ /* 0x000fe20000000000 */
[----:B------:R-:W0:Y:S01]  /*a5d0*/  LDCU UR23, c[0x0][0x3b0] ;  /* 0x00007600ff1777ac */ /* 0x000e220008000800 */
[----:B------:R-:W-:-:S02]  /*a5e0*/  IABS R21, R6 ;  /* 0x0000000600157213 */ /* 0x000fc40000000000 */
[----:B------:R-:W-:Y:S01]  /*a5f0*/  IABS R23, R5 ;  /* 0x0000000500177213 */ /* 0x000fe20000000000 */
[----:B-1----:R-:W1:Y:S01]  /*a600*/  MUFU.RCP R2, R2 ;  /* 0x0000000200027308 */ /* 0x002e620000001000 */
[----:B------:R-:W-:Y:S01]  /*a610*/  ISETP.GE.AND P6, PT, R4, RZ, PT ;  /* 0x000000ff0400720c */ /* 0x000fe20003fc6270 */
[----:B------:R-:W4:Y:S01]  /*a620*/  LDCU UR26, c[0x0][0x3a4] ;  /* 0x00007480ff1a77ac */ /* 0x000f220008000800 */
[----:B------:R-:W-:Y:S02]  /*a630*/  IABS R19, R7 ;  /* 0x0000000700137213 */ /* 0x000fe40000000000 */
[----:B------:R-:W-:Y:S01]  /*a640*/  IABS R51, R51 ;  /* 0x0000003300337213 */ /* 0x000fe20000000000 */
[----:B------:R-:W5:Y:S01]  /*a650*/  LDCU UR19, c[0x0][0x3a8] ;  /* 0x00007500ff1377ac */ /* 0x000f620008000800 */
[----:B------:R-:W-:Y:S02]  /*a660*/  IABS R44, R44 ;  /* 0x0000002c002c7213 */ /* 0x000fe40000000000 */
[----:B------:R-:W-:Y:S01]  /*a670*/  IABS R45, R45 ;  /* 0x0000002d002d7213 */ /* 0x000fe20000000000 */
[----:B------:R-:W0:Y:S01]  /*a680*/  LDCU UR18, c[0x0][0x3a8] ;  /* 0x00007500ff1277ac */ /* 0x000e220008000800 */
[----:B------:R-:W-:-:S02]  /*a690*/  IABS R46, R46 ;  /* 0x0000002e002e7213 */ /* 0x000fc40000000000 */
[----:B------:R-:W-:Y:S01]  /*a6a0*/  IABS R47, R47 ;  /* 0x0000002f002f7213 */ /* 0x000fe20000000000 */
[----:B------:R-:W0:Y:S01]  /*a6b0*/  LDCU UR17, c[0x0][0x3a8] ;  /* 0x00007500ff1177ac */ /* 0x000e220008000800 */
[----:B-1----:R-:W-:Y:S01]  /*a6c0*/  VIADD R2, R2, 0xffffffe ;  /* 0x0ffffffe02027836 */ /* 0x002fe20000000000 */
[----:B------:R-:W-:Y:S01]  /*a6d0*/  IABS R48, R48 ;  /* 0x0000003000307213 */ /* 0x000fe20000000000 */
[----:B------:R-:W1:Y:S02]  /*a6e0*/  LDCU UR16, c[0x0][0x3a8] ;  /* 0x00007500ff1077ac */ /* 0x000e640008000800 */
[----:B------:R-:W0:Y:S01]  /*a6f0*/  F2I.FTZ.U32.TRUNC.NTZ R13, R2 ;  /* 0x00000002000d7305 */ /* 0x000e22000021f000 */
[----:B------:R-:W-:Y:S01]  /*a700*/  IABS R42, R42 ;  /* 0x0000002a002a7213 */ /* 0x000fe20000000000 */
[----:B------:R-:W1:Y:S01]  /*a710*/  LDCU UR15, c[0x0][0x3a8] ;  /* 0x00007500ff0f77ac */ /* 0x000e620008000800 */
[----:B------:R-:W-:Y:S02]  /*a720*/  IABS R41, R41 ;  /* 0x0000002900297213 */ /* 0x000fe40000000000 */
[----:B------:R-:W-:Y:S01]  /*a730*/  IABS R43, R43 ;  /* 0x0000002b002b7213 */ /* 0x000fe20000000000 */
[----:B------:R-:W1:Y:S01]  /*a740*/  LDCU UR14, c[0x0][0x3a8] ;  /* 0x00007500ff0e77ac */ /* 0x000e620008000800 */
[----:B------:R-:W-:-:S02]  /*a750*/  IABS R32, R32 ;  /* 0x0000002000207213 */ /* 0x000fc40000000000 */
[----:B------:R-:W-:Y:S01]  /*a760*/  IABS R30, R30 ;  /* 0x0000001e001e7213 */ /* 0x000fe20000000000 */
[----:B------:R-:W1:Y:S01]  /*a770*/  LDCU UR13, c[0x0][0x3a8] ;  /* 0x00007500ff0d77ac */ /* 0x000e620008000800 */
[----:B------:R-:W-:Y:S02]  /*a780*/  IABS R40, R40 ;  /* 0x0000002800287213 */ /* 0x000fe40000000000 */
[----:B------:R-:W-:Y:S01]  /*a790*/  IABS R61, R61 ;  /* 0x0000003d003d7213 */ /* 0x000fe20000000000 */
[----:B------:R-:W1:Y:S01]  /*a7a0*/  LDCU UR12, c[0x0][0x3a8] ;  /* 0x00007500ff0c77ac */ /* 0x000e620008000800 */
[--C-:B0-----:R-:W-:Y:S01]  /*a7b0*/  IMAD.MOV R2, RZ, RZ, -R13.reuse ;  /* 0x000000ffff027224 */ /* 0x101fe200078e0a0d */
[----:B------:R-:W-:Y:S02]  /*a7c0*/  IABS R39, R39 ;  /* 0x0000002700277213 */ /* 0x000fe40000000000 */
[----:B------:R-:W-:Y:S01]  /*a7d0*/  IABS R38, R38 ;  /* 0x0000002600267213 */ /* 0x000fe20000000000 */
[----:B------:R-:W-:Y:S01]  /*a7e0*/  IMAD R2, R2, R59, RZ ;  /* 0x0000003b02027224 */ /* 0x000fe200078e02ff */
[----:B------:R-:W0:Y:S03]  /*a7f0*/  LDCU UR11, c[0x0][0x3a8] ;  /* 0x00007500ff0b77ac */ /* 0x000e260008000800 */
[----:B------:R-:W-:Y:S01]  /*a800*/  IMAD.HI.U32 R2, R13, R2, R12 ;  /* 0x000000020d027227 */ /* 0x000fe200078e000c */
[----:B------:R-:W0:Y:S03]  /*a810*/  LDCU UR10, c[0x0][0x3a8] ;  /* 0x00007500ff0a77ac */ /* 0x000e260008000800 */
[----:B------:R-:W-:Y:S01]  /*a820*/  IMAD.MOV.U32 R12, RZ, RZ, R11 ;  /* 0x000000ffff0c7224 */ /* 0x000fe200078e000b */
[----:B------:R-:W-:Y:S01]  /*a830*/  IABS R11, R3 ;  /* 0x00000003000b7213 */ /* 0x000fe20000000000 */
[C---:B------:R-:W-:Y:S01]  /*a840*/  IMAD.HI.U32 R4, R2.reuse, R23, RZ ;  /* 0x0000001702047227 */ /* 0x040fe200078e00ff */
[----:B------:R-:W0:Y:S03]  /*a850*/  LDCU UR9, c[0x0][0x3a8] ;  /* 0x00007500ff0977ac */ /* 0x000e260008000800 */
[C---:B------:R-:W-:Y:S01]  /*a860*/  IMAD.HI.U32 R15, R2.reuse, R12, RZ ;  /* 0x0000000c020f7227 */ /* 0x040fe200078e00ff */
[----:B------:R-:W0:Y:S03]  /*a870*/  LDCU UR8, c[0x0][0x3a8] ;  /* 0x00007500ff0877ac */ /* 0x000e260008000800 */
[----:B------:R-:W-:Y:S01]  /*a880*/  IMAD.HI.U32 R13, R2, R11, RZ ;  /* 0x0000000b020d7227 */ /* 0x000fe200078e00ff */
[----:B------:R-:W0:Y:S03]  /*a890*/  LDCU UR7, c[0x0][0x3a8] ;  /* 0x00007500ff0777ac */ /* 0x000e260008000800 */
[----:B------:R-:W-:Y:S01]  /*a8a0*/  IMAD.MOV R15, RZ, RZ, -R15 ;  /* 0x000000ffff0f7224 */ /* 0x000fe200078e0a0f */
[----:B------:R-:W0:Y:S01]  /*a8b0*/  LDCU UR6, c[0x0][0x3a8] ;  /* 0x00007500ff0677ac */ /* 0x000e220008000800 */
[----:B------:R-:W-:-:S02]  /*a8c0*/  IMAD.MOV R13, RZ, RZ, -R13 ;  /* 0x000000ffff0d7224 */ /* 0x000fc400078e0a0d */
[C---:B------:R-:W-:Y:S01]  /*a8d0*/  IMAD R12, R59.reuse, R15, R12 ;  /* 0x0000000f3b0c7224 */ /* 0x040fe200078e020c */
[----:B------:R-:W0:Y:S01]  /*a8e0*/  LDCU UR77, c[0x0][0x3a8] ;  /* 0x00007500ff4d77ac */ /* 0x000e220008000800 */
[C---:B------:R-:W-:Y:S02]  /*a8f0*/  IMAD R11, R59.reuse, R13, R11 ;  /* 0x0000000d3b0b7224 */ /* 0x040fe400078e020b */
[----:B------:R-:W-:Y:S01]  /*a900*/  IMAD.MOV.U32 R15, RZ, RZ, R17 ;  /* 0x000000ffff0f7224 */ /* 0x000fe200078e0011 */
[C---:B------:R-:W-:Y:S01]  /*a910*/  ISETP.GT.U32.AND P0, PT, R59.reuse, R12, PT ;  /* 0x0000000c3b00720c */ /* 0x040fe20003f04070 */
[----:B------:R-:W-:Y:S01]  /*a920*/  IMAD.HI.U32 R13, R2, R14, RZ ;  /* 0x0000000e020d7227 */ /* 0x000fe200078e00ff */
[----:B------:R-:W-:Y:S01]  /*a930*/  ISETP.GT.U32.AND P3, PT, R59, R11, PT ;  /* 0x0000000b3b00720c */ /* 0x000fe20003f64070 */
[----:B------:R-:W0:Y:S02]  /*a940*/  LDCU UR76, c[0x0][0x3a8] ;  /* 0x00007500ff4c77ac */ /* 0x000e240008000800 */
[----:B------:R-:W-:-:S02]  /*a950*/  IMAD.MOV R13, RZ, RZ, -R13 ;  /* 0x000000ffff0d7224 */ /* 0x000fc400078e0a0d */
[----:B------:R-:W-:Y:S01]  /*a960*/  IMAD.HI.U32 R3, R2, R21, RZ ;  /* 0x0000001502037227 */ /* 0x000fe200078e00ff */
[----:B------:R-:W0:Y:S03]  /*a970*/  LDCU UR75, c[0x0][0x3a8] ;  /* 0x00007500ff4b77ac */ /* 0x000e260008000800 */
[----:B------:R-:W-:Y:S01]  /*a980*/  IMAD R28, R59, R13, R14 ;  /* 0x0000000d3b1c7224 */ /* 0x000fe200078e020e */
[----:B------:R-:W0:Y:S01]  /*a990*/  LDCU UR74, c[0x0][0x3a8] ;  /* 0x00007500ff4a77ac */ /* 0x000e220008000800 */
[--C-:B------:R-:W-:Y:S02]  /*a9a0*/  @!P0 IMAD.IADD R12, R12, 0x1, -R59.reuse ;  /* 0x000000010c0c8824 */ /* 0x100fe400078e0a3b */
[----:B------:R-:W-:Y:S01]  /*a9b0*/  @!P3 IMAD.IADD R11, R11, 0x1, -R59 ;  /* 0x000000010b0bb824 */ /* 0x000fe200078e0a3b */
[----:B------:R-:W-:Y:S01]  /*a9c0*/  ISETP.GE.AND P3, PT, R5, RZ, PT ;  /* 0x000000ff0500720c */ /* 0x000fe20003f66270 */
[----:B------:R-:W-:Y:S01]  /*a9d0*/  IMAD.MOV R4, RZ, RZ, -R4 ;  /* 0x000000ffff047224 */ /* 0x000fe200078e0a04 */
[C---:B------:R-:W-:Y:S01]  /*a9e0*/  ISETP.GT.U32.AND P2, PT, R59.reuse, R12, PT ;  /* 0x0000000c3b00720c */ /* 0x040fe20003f44070 */
[----:B------:R-:W-:Y:S01]  /*a9f0*/  IMAD.MOV R3, RZ, RZ, -R3 ;  /* 0x000000ffff037224 */ /* 0x000fe200078e0a03 */
[C---:B------:R-:W-:Y:S01]  /*aa00*/  ISETP.GT.U32.AND P5, PT, R59.reuse, R11, PT ;  /* 0x0000000b3b00720c */ /* 0x040fe20003fa4070 */
[----:B------:R-:W-:Y:S01]  /*aa10*/  IMAD.HI.U32 R0, R2, R19, RZ ;  /* 0x0000001302007227 */ /* 0x000fe200078e00ff */
[----:B------:R-:W-:Y:S01]  /*aa20*/  IABS R14, R36 ;  /* 0x00000024000e7213 */ /* 0x000fe20000000000 */
[----:B------:R-:W0:Y:S01]  /*aa30*/  LDCU UR73, c[0x0][0x3a8] ;  /* 0x00007500ff4977ac */ /* 0x000e220008000800 */
[----:B------:R-:W-:Y:S01]  /*aa40*/  IABS R13, R53 ;  /* 0x00000035000d7213 */ /* 0x000fe20000000000 */
[C---:B------:R-:W-:Y:S01]  /*aa50*/  IMAD R23, R59.reuse, R4, R23 ;  /* 0x000000043b177224 */ /* 0x040fe200078e0217 */
[C---:B------:R-:W-:Y:S01]  /*aa60*/  ISETP.GT.U32.AND P0, PT, R59.reuse, R28, PT ;  /* 0x0000001c3b00720c */ /* 0x040fe20003f04070 */
[----:B------:R-:W-:Y:S01]  /*aa70*/  IMAD R21, R59, R3, R21 ;  /* 0x000000033b157224 */ /* 0x000fe200078e0215 */
[----:B------:R-:W0:Y:S01]  /*aa80*/  LDCU UR72, c[0x0][0x3a8] ;  /* 0x00007500ff4877ac */ /* 0x000e220008000800 */
[----:B------:R-:W-:-:S02]  /*aa90*/  IMAD.MOV R0, RZ, RZ, -R0 ;  /* 0x000000ffff007224 */ /* 0x000fc400078e0a00 */
[--C-:B------:R-:W-:Y:S01]  /*aaa0*/  @!P2 IMAD.IADD R12, R12, 0x1, -R59.reuse ;  /* 0x000000010c0ca824 */ /* 0x100fe200078e0a3b */
[----:B------:R-:W-:Y:S01]  /*aab0*/  ISETP.GE.AND P2, PT, R6, RZ, PT ;  /* 0x000000ff0600720c */ /* 0x000fe20003f46270 */
[----:B------:R-:W-:Y:S01]  /*aac0*/  @!P5 IMAD.IADD R11, R11, 0x1, -R59 ;  /* 0x000000010b0bd824 */ /* 0x000fe200078e0a3b */
[----:B------:R-:W-:Y:S01]  /*aad0*/  ISETP.GE.AND P5, PT, R7, RZ, PT ;  /* 0x000000ff0700720c */ /* 0x000fe20003fa6270 */
[----:B------:R-:W-:Y:S01]  /*aae0*/  IMAD.MOV.U32 R18, RZ, RZ, R12 ;  /* 0x000000ffff127224 */ /* 0x000fe200078e000c */
[----:B------:R-:W0:Y:S01]  /*aaf0*/  LDCU UR71, c[0x0][0x3a8] ;  /* 0x00007500ff4777ac */ /* 0x000e220008000800 */
[----:B------:R-:W-:Y:S02]  /*ab00*/  IMAD.MOV.U32 R17, RZ, RZ, R11 ;  /* 0x000000ffff117224 */ /* 0x000fe400078e000b */
[----:B------:R-:W-:Y:S01]  /*ab10*/  @!P4 IMAD.MOV R18, RZ, RZ, -R18 ;  /* 0x000000ffff12c224 */ /* 0x000fe200078e0a12 */
[----:B------:R-:W-:Y:S01]  /*ab20*/  IABS R11, R52 ;  /* 0x00000034000b7213 */ /* 0x000fe20000000000 */
[----:B------:R-:W-:Y:S01]  /*ab30*/  @!P1 IMAD.MOV R17, RZ, RZ, -R17 ;  /* 0x000000ffff119224 */ /* 0x000fe200078e0a11 */
[----:B------:R-:W0:Y:S01]  /*ab40*/  LDCU UR70, c[0x0][0x3a8] ;  /* 0x00007500ff4677ac */ /* 0x000e220008000800 */
[----:B------:R-:W-:Y:S01]  /*ab50*/  IMAD.HI.U32 R6, R2, R20, RZ ;  /* 0x0000001402067227 */ /* 0x000fe200078e00ff */
[----:B------:R1:W-:Y:S03]  /*ab60*/  STL [R1+0x3c0], R18 ;  /* 0x0003c01201007387 */ /* 0x0003e60000100800 */
[----:B------:R-:W-:Y:S01]  /*ab70*/  @!P0 IMAD.IADD R28, R28, 0x1, -R59 ;  /* 0x000000011c1c8824 */ /* 0x000fe200078e0a3b */
[----:B------:R2:W-:Y:S01]  /*ab80*/  STL [R1+0x3c4], R17 ;  /* 0x0003c41101007387 */ /* 0x0005e20000100800 */
[----:B------:R-:W-:Y:S01]  /*ab90*/  IMAD.HI.U32 R3, R2, R16, RZ ;  /* 0x0000001002037227 */ /* 0x000fe200078e00ff */
[----:B------:R-:W-:-:S02]  /*aba0*/  IABS R12, R54 ;  /* 0x00000036000c7213 */ /* 0x000fc40000000000 */
[----:B------:R0:W-:Y:S01]  /*abb0*/  STL [R1+0x5600], R34 ;  /* 0x0056002201007387 */ /* 0x0001e20000100800 */
[----:B------:R-:W-:Y:S01]  /*abc0*/  IMAD.MOV R6, RZ, RZ, -R6 ;  /* 0x000000ffff067224 */ /* 0x000fe200078e0a06 */
[----:B-1----:R-:W-:Y:S01]  /*abd0*/  IABS R18, R9 ;  /* 0x0000000900127213 */ /* 0x002fe20000000000 */
[C---:B------:R-:W-:Y:S01]  /*abe0*/  IMAD R19, R59.reuse, R0, R19 ;  /* 0x000000003b137224 */ /* 0x040fe200078e0213 */
[----:B------:R1:W-:Y:S01]  /*abf0*/  STL [R1+0x5604], R35 ;  /* 0x0056042301007387 */ /* 0x0003e20000100800 */
[----:B------:R-:W-:Y:S02]  /*ac00*/  ISETP.GT.U32.AND P0, PT, R59, R28, PT ;  /* 0x0000001c3b00720c */ /* 0x000fe40003f04070 */
[----:B--2---:R-:W-:Y:S02]  /*ac10*/  IABS R17, R10 ;  /* 0x0000000a00117213 */ /* 0x004fe40000000000 */
[----:B------:R-:W-:Y:S01]  /*ac20*/  IABS R7, R60 ;  /* 0x0000003c00077213 */ /* 0x000fe20000000000 */
[----:B0-----:R-:W-:Y:S01]  /*ac30*/  IMAD.MOV.U32 R34, RZ, RZ, R15 ;  /* 0x000000ffff227224 */ /* 0x001fe200078e000f */
[----:B------:R-:W-:-:S02]  /*ac40*/  IABS R15, R35 ;  /* 0x00000023000f7213 */ /* 0x000fc40000000000 */
[----:B------:R-:W-:Y:S01]  /*ac50*/  ISETP.GE.AND P1, PT, R9, RZ, PT ;  /* 0x000000ff0900720c */ /* 0x000fe20003f26270 */
[----:B-1----:R-:W2:Y:S01]  /*ac60*/  LDL R35, [R1+0x2c] ;  /* 0x00002c0001237983 */ /* 0x002ea20000100800 */
[----:B------:R-:W-:-:S03]  /*ac70*/  ISETP.GE.AND P4, PT, R8, RZ, PT ;  /* 0x000000ff0800720c */ /* 0x000fc60003f86270 */
[----:B------:R-:W-:Y:S01]  /*ac80*/  STL [R1+0x5608], R36 ;  /* 0x0056082401007387 */ /* 0x000fe20000100800 */
[----:B------:R-:W-:-:S03]  /*ac90*/  IMAD.HI.U32 R5, R2, R18, RZ ;  /* 0x0000001202057227 */ /* 0x000fc600078e00ff */
[----:B------:R0:W-:Y:S01]  /*aca0*/  STL [R1+0x560c], R52 ;  /* 0x00560c3401007387 */ /* 0x0001e20000100800 */
[----:B------:R-:W-:Y:S02]  /*acb0*/  IMAD R20, R59, R6, R20 ;  /* 0x000000063b147224 */ /* 0x000fe400078e0214 */
[----:B------:R-:W-:Y:S02]  /*acc0*/  IMAD.MOV R3, RZ, RZ, -R3 ;  /* 0x000000ffff037224 */ /* 0x000fe400078e0a03 */
[----:B------:R-:W-:Y:S01]  /*acd0*/  @!P0 IMAD.IADD R28, R28, 0x1, -R59 ;  /* 0x000000011c1c8824 */ /* 0x000fe200078e0a3b */
[----:B------:R-:W-:Y:S01]  /*ace0*/  ISETP.GE.AND P0, PT, R10, RZ, PT ;  /* 0x000000ff0a00720c */ /* 0x000fe20003f06270 */
[----:B0-----:R-:W2:Y:S01]  /*acf0*/  LDL R52, [R1+0x28] ;  /* 0x0000280001347983 */ /* 0x001ea20000100800 */
[----:B------:R-:W-:Y:S02]  /*ad00*/  IMAD.MOV R5, RZ, RZ, -R5 ;  /* 0x000000ffff057224 */ /* 0x000fe400078e0a05 */
[----:B------:R-:W-:-:S04]  /*ad10*/  IMAD.HI.U32 R6, R2, R14, RZ ;  /* 0x0000000e02067227 */ /* 0x000fc800078e00ff */
[----:B------:R-:W-:Y:S02]  /*ad20*/  IMAD R18, R59, R5, R18 ;  /* 0x000000053b127224 */ /* 0x000fe400078e0212 */
[----:B------:R-:W-:Y:S02]  /*ad30*/  IMAD.MOV R6, RZ, RZ, -R6 ;  /* 0x000000ffff067224 */ /* 0x000fe400078e0a06 */
[----:B------:R-:W-:-:S04]  /*ad40*/  IMAD.HI.U32 R5, R2, R11, RZ ;  /* 0x0000000b02057227 */ /* 0x000fc800078e00ff */
[----:B------:R-:W-:Y:S01]  /*ad50*/  IMAD R14, R59, R6, R14 ;  /* 0x000000063b0e7224 */ /* 0x000fe200078e020e */
[----:B------:R-:W-:Y:S01]  /*ad60*/  IABS R6, R58 ;  /* 0x0000003a00067213 */ /* 0x000fe20000000000 */
[----:B------:R-:W-:-:S04]  /*ad70*/  IMAD.MOV R5, RZ, RZ, -R5 ;  /* 0x000000ffff057224 */ /* 0x000fc800078e0a05 */
[----:B------:R-:W-:Y:S02]  /*ad80*/  IMAD R11, R59, R5, R11 ;  /* 0x000000053b0b7224 */ /* 0x000fe400078e020b */
[----:B------:R-:W-:-:S04]  /*ad90*/  IMAD.HI.U32 R5, R2, R6, RZ ;  /* 0x0000000602057227 */ /* 0x000fc800078e00ff */
[----:B------:R-:W-:Y:S02]  /*ada0*/  IMAD.MOV R5, RZ, RZ, -R5 ;  /* 0x000000ffff057224 */ /* 0x000fe400078e0a05 */
[----:B------:R-:W-:Y:S01]  /*adb0*/  IMAD.MOV.U32 R36, RZ, RZ, R24 ;  /* 0x000000ffff247224 */ /* 0x000fe200078e0018 */
[----:B------:R0:W-:Y:S01]  /*adc0*/  STL [R1+0x5610], R53 ;  /* 0x0056103501007387 */ /* 0x0001e20000100800 */
[----:B------:R-:W-:-:S03]  /*add0*/  IMAD R6, R59, R5, R6 ;  /* 0x000000053b067224 */ /* 0x000fc600078e0206 */
[----:B------:R-:W-:Y:S04]  /*ade0*/  STL [R1+0x5614], R54 ;  /* 0x0056143601007387 */ /* 0x000fe80000100800 */
[----:B------:R1:W-:Y:S04]  /*adf0*/  STL [R1+0x5618], R55 ;  /* 0x0056183701007387 */ /* 0x0003e80000100800 */
[----:B------:R-:W-:Y:S04]  /*ae00*/  STL [R1+0x561c], R56 ;  /* 0x00561c3801007387 */ /* 0x000fe80000100800 */
[----:B------:R-:W-:Y:S04]  /*ae10*/  STL [R1+0x5620], R57 ;  /* 0x0056203901007387 */ /* 0x000fe80000100800 */
[----:B------:R-:W-:Y:S04]  /*ae20*/  STL [R1+0x5624], R58 ;  /* 0x0056243a01007387 */ /* 0x000fe80000100800 */
[----:B------:R-:W-:Y:S01]  /*ae30*/  STL [R1+0x5628], R60 ;  /* 0x0056283c01007387 */ /* 0x000fe20000100800 */
[----:B--2---:R-:W-:Y:S01]  /*ae40*/  IABS R5, R52 ;  /* 0x0000003400057213 */ /* 0x004fe20000000000 */
[----:B------:R-:W-:-:S04]  /*ae50*/  IMAD.MOV.U32 R52, RZ, RZ, R36 ;  /* 0x000000ffff347224 */ /* 0x000fc800078e0024 */
[----:B0-----:R-:W-:Y:S02]  /*ae60*/  IMAD.MOV.U32 R53, RZ, RZ, R52 ;  /* 0x000000ffff357224 */ /* 0x001fe400078e0034 */
[----:B------:R-:W2:Y:S01]  /*ae70*/  LDL R52, [R1+0x216c] ;  /* 0x00216c0001347983 */ /* 0x000ea20000100800 */
[----:B------:R-:W-:-:S04]  /*ae80*/  IMAD.HI.U32 R4, R2, R17, RZ ;  /* 0x0000001102047227 */ /* 0x000fc800078e00ff */
[----:B------:R-:W-:Y:S02]  /*ae90*/  IMAD.MOV R4, RZ, RZ, -R4 ;  /* 0x000000ffff047224 */ /* 0x000fe400078e0a04 */
[----:B------:R-:W-:Y:S01]  /*aea0*/  IMAD.HI.U32 R0, R2, R15, RZ ;  /* 0x0000000f02007227 */ /* 0x000fe200078e00ff */
[----:B------:R-:W-:-:S03]  /*aeb0*/  IABS R10, R55 ;  /* 0x00000037000a7213 */ /* 0x000fc60000000000 */
[C---:B------:R-:W-:Y:S02]  /*aec0*/  IMAD R17, R59.reuse, R4, R17 ;  /* 0x000000043b117224 */ /* 0x040fe400078e0211 */
[----:B------:R-:W-:Y:S02]  /*aed0*/  IMAD R16, R59, R3, R16 ;  /* 0x000000033b107224 */ /* 0x000fe400078e0210 */
[----:B------:R-:W-:Y:S02]  /*aee0*/  IMAD.MOV R0, RZ, RZ, -R0 ;  /* 0x000000ffff007224 */ /* 0x000fe400078e0a00 */
[----:B------:R-:W-:-:S04]  /*aef0*/  IMAD.HI.U32 R4, R2, R13, RZ ;  /* 0x0000000d02047227 */ /* 0x000fc800078e00ff */
[----:B------:R-:W-:-:S04]  /*af00*/  IMAD.HI.U32 R3, R2, R12, RZ ;  /* 0x0000000c02037227 */ /* 0x000fc800078e00ff */
[----:B------:R-:W-:Y:S02]  /*af10*/  IMAD R15, R59, R0, R15 ;  /* 0x000000003b0f7224 */ /* 0x000fe400078e020f */
[----:B------:R-:W-:Y:S02]  /*af20*/  IMAD.MOV R4, RZ, RZ, -R4 ;  /* 0x000000ffff047224 */ /* 0x000fe400078e0a04 */
[----:B------:R-:W-:Y:S02]  /*af30*/  IMAD.MOV R3, RZ, RZ, -R3 ;  /* 0x000000ffff037224 */ /* 0x000fe400078e0a03 */
[----:B------:R-:W-:Y:S01]  /*af40*/  IMAD.HI.U32 R0, R2, R10, RZ ;  /* 0x0000000a02007227 */ /* 0x000fe200078e00ff */
[----:B------:R-:W-:-:S03]  /*af50*/  IABS R9, R57 ;  /* 0x0000003900097213 */ /* 0x000fc60000000000 */
[C---:B------:R-:W-:Y:S01]  /*af60*/  IMAD R13, R59.reuse, R4, R13 ;  /* 0x000000043b0d7224 */ /* 0x040fe200078e020d */
[----:B------:R-:W-:Y:S01]  /*af70*/  IABS R4, R22 ;  /* 0x0000001600047213 */ /* 0x000fe20000000000 */
[----:B------:R-:W-:Y:S02]  /*af80*/  IMAD R12, R59, R3, R12 ;  /* 0x000000033b0c7224 */ /* 0x000fe400078e020c */
[----:B------:R-:W-:Y:S02]  /*af90*/  IMAD.MOV R0, RZ, RZ, -R0 ;  /* 0x000000ffff007224 */ /* 0x000fe400078e0a00 */
[----:B------:R-:W-:Y:S01]  /*afa0*/  IMAD.HI.U32 R3, R2, R7, RZ ;  /* 0x0000000702037227 */ /* 0x000fe200078e00ff */
[----:B------:R-:W-:-:S03]  /*afb0*/  IABS R8, R56 ;  /* 0x0000003800087213 */ /* 0x000fc60000000000 */
[----:B------:R-:W-:Y:S02]  /*afc0*/  IMAD R10, R59, R0, R10 ;  /* 0x000000003b0a7224 */ /* 0x000fe400078e020a */
[----:B------:R-:W-:Y:S02]  /*afd0*/  IMAD.MOV R3, RZ, RZ, -R3 ;  /* 0x000000ffff037224 */ /* 0x000fe400078e0a03 */
[----:B------:R-:W-:-:S04]  /*afe0*/  IMAD.HI.U32 R0, R2, R4, RZ ;  /* 0x0000000402007227 */ /* 0x000fc800078e00ff */
[----:B------:R-:W-:Y:S02]  /*aff0*/  IMAD.MOV.U32 R36, RZ, RZ, R34 ;  /* 0x000000ffff247224 */ /* 0x000fe400078e0022 */
[----:B------:R-:W-:-:S04]  /*b000*/  IMAD.HI.U32 R22, R2, R9, RZ ;  /* 0x0000000902167227 */ /* 0x000fc800078e00ff */
[----:B------:R-:W-:Y:S02]  /*b010*/  IMAD.MOV.U32 R34, RZ, RZ, R37 ;  /* 0x000000ffff227224 */ /* 0x000fe400078e0025 */
[----:B------:R-:W-:Y:S01]  /*b020*/  IMAD R7, R59, R3, R7 ;  /* 0x000000033b077224 */ /* 0x000fe200078e0207 */
[----:B------:R-:W-:Y:S01]  /*b030*/  IABS R3, R35 ;  /* 0x0000002300037213 */ /* 0x000fe20000000000 */
[----:B------:R-:W-:Y:S01]  /*b040*/  IMAD.MOV.U32 R37, RZ, RZ, R49 ;  /* 0x000000ffff257224 */ /* 0x000fe200078e0031 */
[----:B------:R-:W-:Y:S01]  /*b050*/  IABS R49, R25 ;  /* 0x0000001900317213 */ /* 0x000fe20000000000 */
[----:B------:R-:W-:Y:S02]  /*b060*/  IMAD.MOV R0, RZ, RZ, -R0 ;  /* 0x000000ffff007224 */ /* 0x000fe400078e0a00 */
[----:B------:R-:W-:Y:S01]  /*b070*/  IMAD.MOV.U32 R35, RZ, RZ, R50 ;  /* 0x000000ffff237224 */ /* 0x000fe200078e0032 */
[----:B------:R-:W-:Y:S01]  /*b080*/  IABS R50, R26 ;  /* 0x0000001a00327213 */ /* 0x000fe20000000000 */
[----:B------:R-:W-:-:S02]  /*b090*/  IMAD.MOV R22, RZ, RZ, -R22 ;  /* 0x000000ffff167224 */ /* 0x000fc400078e0a16 */
[----:B------:R-:W-:-:S04]  /*b0a0*/  IMAD.HI.U32 R24, R2, R8, RZ ;  /* 0x0000000802187227 */ /* 0x000fc800078e00ff */
[----:B------:R-:W-:Y:S02]  /*b0b0*/  IMAD R4, R59, R0, R4 ;  /* 0x000000003b047224 */ /* 0x000fe400078e0204 */
[----:B------:R-:W-:-:S04]  /*b0c0*/  IMAD.HI.U32 R0, R2, R49, RZ ;  /* 0x0000003102007227 */ /* 0x000fc800078e00ff */
[----:B------:R-:W-:Y:S02]  /*b0d0*/  IMAD R9, R59, R22, R9 ;  /* 0x000000163b097224 */ /* 0x000fe400078e0209 */
[----:B------:R-:W-:Y:S02]  /*b0e0*/  IMAD.MOV R24, RZ, RZ, -R24 ;  /* 0x000000ffff187224 */ /* 0x000fe400078e0a18 */
[----:B------:R-:W-:-:S04]  /*b0f0*/  IMAD.HI.U32 R22, R2, R50, RZ ;  /* 0x0000003202167227 */ /* 0x000fc800078e00ff */
[----:B------:R-:W-:Y:S02]  /*b100*/  IMAD.MOV R0, RZ, RZ, -R0 ;  /* 0x000000ffff007224 */ /* 0x000fe400078e0a00 */
[----:B------:R-:W-:Y:S02]  /*b110*/  IMAD R8, R59, R24, R8 ;  /* 0x000000183b087224 */ /* 0x000fe400078e0208 */
[----:B------:R-:W-:Y:S02]  /*b120*/  IMAD.MOV R22, RZ, RZ, -R22 ;  /* 0x000000ffff167224 */ /* 0x000fe400078e0a16 */
        /* <DEDUP_REMOVED lines=10> */
[C---:B------:R-:W-:Y:S02]  /*b1d0*/  IMAD R44, R59.reuse, R0, R44 ;  /* 0x000000003b2c7224 */ /* 0x040fe400078e022c */
[----:B------:R-:W-:Y:S01]  /*b1e0*/  IMAD R45, R59, R22, R45 ;  /* 0x000000163b2d7224 */ /* 0x000fe200078e022d */
[----:B------:R-:W-:Y:S01]  /*b1f0*/  IABS R22, R29 ;  /* 0x0000001d00167213 */ /* 0x000fe20000000000 */
[----:B------:R-:W-:-:S04]  /*b200*/  IMAD.MOV R24, RZ, RZ, -R24 ;  /* 0x000000ffff187224 */ /* 0x000fc800078e0a18 */
[----:B------:R-:W-:Y:S02]  /*b210*/  IMAD R46, R59, R24, R46 ;  /* 0x000000183b2e7224 */ /* 0x000fe400078e022e */
[----:B------:R-:W-:-:S04]  /*b220*/  IMAD.HI.U32 R24, R2, R22, RZ ;  /* 0x0000001602187227 */ /* 0x000fc800078e00ff */
[----:B------:R-:W-:-:S04]  /*b230*/  IMAD.MOV R24, RZ, RZ, -R24 ;  /* 0x000000ffff187224 */ /* 0x000fc800078e0a18 */
[----:B------:R-:W-:Y:S02]  /*b240*/  IMAD R22, R59, R24, R22 ;  /* 0x000000183b167224 */ /* 0x000fe400078e0216 */
[----:B-1----:R-:W-:Y:S01]  /*b250*/  IMAD.MOV.U32 R55, RZ, RZ, R53 ;  /* 0x000000ffff377224 */ /* 0x002fe200078e0035 */
[----:B--2---:R-:W-:Y:S01]  /*b260*/  IABS R0, R52 ;  /* 0x0000003400007213 */ /* 0x004fe20000000000 */
[----:B------:R-:W-:Y:S02]  /*b270*/  IMAD.MOV.U32 R52, RZ, RZ, R36 ;  /* 0x000000ffff347224 */ /* 0x000fe400078e0024 */
[----:B------:R-:W-:Y:S02]  /*b280*/  IMAD.MOV.U32 R36, RZ, RZ, R35 ;  /* 0x000000ffff247224 */ /* 0x000fe400078e0023 */
[----:B------:R-:W2:Y:S04]  /*b290*/  LDL R35, [R1+0x2180] ;  /* 0x0021800001237983 */ /* 0x000ea80000100800 */
[----:B------:R0:W-:Y:S04]  /*b2a0*/  STL [R1+0x20], R22 ;  /* 0x0000201601007387 */ /* 0x0001e80000100800 */
[----:B------:R-:W3:Y:S01]  /*b2b0*/  LDL R53, [R1+0x41f0] ;  /* 0x0041f00001357983 */ /* 0x000ee20000100800 */
[----:B------:R-:W-:-:S04]  /*b2c0*/  IMAD.HI.U32 R25, R2, R3, RZ ;  /* 0x0000000302197227 */ /* 0x000fc800078e00ff */
[----:B------:R-:W-:Y:S02]  /*b2d0*/  IMAD.MOV R25, RZ, RZ, -R25 ;  /* 0x000000ffff197224 */ /* 0x000fe400078e0a19 */
[----:B------:R-:W-:-:S04]  /*b2e0*/  IMAD.HI.U32 R26, R2, R5, RZ ;  /* 0x00000005021a7227 */ /* 0x000fc800078e00ff */
[----:B------:R-:W-:Y:S02]  /*b2f0*/  IMAD R3, R59, R25, R3 ;  /* 0x000000193b037224 */ /* 0x000fe400078e0203 */
[----:B------:R-:W-:Y:S02]  /*b300*/  IMAD.MOV R26, RZ, RZ, -R26 ;  /* 0x000000ffff1a7224 */ /* 0x000fe400078e0a1a */
[----:B------:R-:W-:-:S04]  /*b310*/  IMAD.HI.U32 R25, R2, R47, RZ ;  /* 0x0000002f02197227 */ /* 0x000fc800078e00ff */
[----:B------:R-:W-:Y:S02]  /*b320*/  IMAD R5, R59, R26, R5 ;  /* 0x0000001a3b057224 */ /* 0x000fe400078e0205 */
[----:B------:R-:W-:Y:S02]  /*b330*/  IMAD.MOV R25, RZ, RZ, -R25 ;  /* 0x000000ffff197224 */ /* 0x000fe400078e0a19 */
[----:B------:R-:W-:-:S04]  /*b340*/  IMAD.HI.U32 R26, R2, R48, RZ ;  /* 0x00000030021a7227 */ /* 0x000fc800078e00ff */
[----:B------:R-:W-:Y:S02]  /*b350*/  IMAD R47, R59, R25, R47 ;  /* 0x000000193b2f7224 */ /* 0x000fe400078e022f */
[----:B------:R-:W-:Y:S02]  /*b360*/  IMAD.MOV R26, RZ, RZ, -R26 ;  /* 0x000000ffff1a7224 */ /* 0x000fe400078e0a1a */
[----:B------:R-:W-:Y:S02]  /*b370*/  IMAD.MOV.U32 R54, RZ, RZ, R27 ;  /* 0x000000ffff367224 */ /* 0x000fe400078e001b */
[----:B------:R-:W-:-:S04]  /*b380*/  IMAD.HI.U32 R25, R2, R0, RZ ;  /* 0x0000000002197227 */ /* 0x000fc800078e00ff */
[----:B------:R-:W-:-:S04]  /*b390*/  IMAD.HI.U32 R27, R2, R42, RZ ;  /* 0x0000002a021b7227 */ /* 0x000fc800078e00ff */
[----:B------:R-:W-:Y:S02]  /*b3a0*/  IMAD R48, R59, R26, R48 ;  /* 0x0000001a3b307224 */ /* 0x000fe400078e0230 */
[----:B------:R-:W-:Y:S02]  /*b3b0*/  IMAD.MOV R25, RZ, RZ, -R25 ;  /* 0x000000ffff197224 */ /* 0x000fe400078e0a19 */
[----:B------:R-:W-:-:S04]  /*b3c0*/  IMAD.HI.U32 R26, R2, R41, RZ ;  /* 0x00000029021a7227 */ /* 0x000fc800078e00ff */
[----:B------:R-:W-:Y:S02]  /*b3d0*/  IMAD.MOV R27, RZ, RZ, -R27 ;  /* 0x000000ffff1b7224 */ /* 0x000fe400078e0a1b */
[----:B------:R-:W-:Y:S02]  /*b3e0*/  IMAD R0, R59, R25, R0 ;  /* 0x000000193b007224 */ /* 0x000fe400078e0200 */
[----:B------:R-:W-:-:S04]  /*b3f0*/  IMAD.HI.U32 R29, R2, R43, RZ ;  /* 0x0000002b021d7227 */ /* 0x000fc800078e00ff */
[----:B------:R-:W-:Y:S02]  /*b400*/  IMAD.MOV R26, RZ, RZ, -R26 ;  /* 0x000000ffff1a7224 */ /* 0x000fe400078e0a1a */
[C---:B------:R-:W-:Y:S01]  /*b410*/  IMAD R42, R59.reuse, R27, R42 ;  /* 0x0000001b3b2a7224 */ /* 0x040fe200078e022a */
[----:B------:R-:W-:Y:S01]  /*b420*/  IABS R27, R36 ;  /* 0x00000024001b7213 */ /* 0x000fe20000000000 */
[----:B------:R-:W-:Y:S02]  /*b430*/  IMAD.MOV.U32 R36, RZ, RZ, R37 ;  /* 0x000000ffff247224 */ /* 0x000fe400078e0025 */
[----:B------:R-:W-:Y:S02]  /*b440*/  IMAD.MOV.U32 R37, RZ, RZ, R33 ;  /* 0x000000ffff257224 */ /* 0x000fe400078e0021 */
[----:B------:R-:W-:Y:S02]  /*b450*/  IMAD.MOV R29, RZ, RZ, -R29 ;  /* 0x000000ffff1d7224 */ /* 0x000fe400078e0a1d */
[----:B------:R-:W-:-:S02]  /*b460*/  IMAD R41, R59, R26, R41 ;  /* 0x0000001a3b297224 */ /* 0x000fc400078e0229 */
[----:B------:R-:W-:-:S04]  /*b470*/  IMAD.HI.U32 R33, R2, R32, RZ ;  /* 0x0000002002217227 */ /* 0x000fc800078e00ff */
[----:B------:R-:W-:Y:S02]  /*b480*/  IMAD R43, R59, R29, R43 ;  /* 0x0000001d3b2b7224 */ /* 0x000fe400078e022b */
[----:B------:R-:W-:Y:S02]  /*b490*/  IMAD.MOV R33, RZ, RZ, -R33 ;  /* 0x000000ffff217224 */ /* 0x000fe400078e0a21 */
[----:B------:R-:W-:-:S04]  /*b4a0*/  IMAD.HI.U32 R29, R2, R27, RZ ;  /* 0x0000001b021d7227 */ /* 0x000fc800078e00ff */
[C---:B------:R-:W-:Y:S02]  /*b4b0*/  IMAD R32, R59.reuse, R33, R32 ;  /* 0x000000213b207224 */ /* 0x040fe400078e0220 */
[----:B------:R-:W-:Y:S01]  /*b4c0*/  IMAD.MOV R29, RZ, RZ, -R29 ;  /* 0x000000ffff1d7224 */ /* 0x000fe200078e0a1d */
[----:B0-----:R-:W-:Y:S01]  /*b4d0*/  IABS R22, R31 ;  /* 0x0000001f00167213 */ /* 0x001fe20000000000 */
[----:B------:R-:W-:Y:S01]  /*b4e0*/  IMAD.HI.U32 R31, R2, R30, RZ ;  /* 0x0000001e021f7227 */ /* 0x000fe200078e00ff */
[----:B------:R0:W-:Y:S03]  /*b4f0*/  STL [R1+0x1c], R32 ;  /* 0x00001c2001007387 */ /* 0x0001e60000100800 */
[----:B------:R-:W-:Y:S02]  /*b500*/  IMAD R56, R59, R29, R27 ;  /* 0x0000001d3b387224 */ /* 0x000fe400078e021b */
[----:B------:R-:W-:Y:S01]  /*b510*/  IMAD.MOV R31, RZ, RZ, -R31 ;  /* 0x000000ffff1f7224 */ /* 0x000fe200078e0a1f */
[----:B0-----:R-:W-:Y:S01]  /*b520*/  IABS R32, R54 ;  /* 0x0000003600207213 */ /* 0x001fe20000000000 */
[----:B------:R-:W-:-:S04]  /*b530*/  IMAD.MOV.U32 R57, RZ, RZ, R52 ;  /* 0x000000ffff397224 */ /* 0x000fc800078e0034 */
[----:B------:R-:W-:-:S04]  /*b540*/  IMAD.HI.U32 R33, R2, R32, RZ ;  /* 0x0000002002217227 */ /* 0x000fc800078e00ff */
[----:B------:R-:W-:Y:S02]  /*b550*/  IMAD.MOV R33, RZ, RZ, -R33 ;  /* 0x000000ffff217224 */ /* 0x000fe400078e0a21 */
[----:B------:R-:W-:-:S04]  /*b560*/  IMAD.HI.U32 R24, R2, R22, RZ ;  /* 0x0000001602187227 */ /* 0x000fc800078e00ff */
[----:B------:R-:W-:Y:S02]  /*b570*/  IMAD R32, R59, R33, R32 ;  /* 0x000000213b207224 */ /* 0x000fe400078e0220 */
[----:B------:R-:W-:-:S04]  /*b580*/  IMAD.MOV R24, RZ, RZ, -R24 ;  /* 0x000000ffff187224 */ /* 0x000fc800078e0a18 */
[----:B------:R-:W-:Y:S01]  /*b590*/  IMAD R54, R59, R24, R22 ;  /* 0x000000183b367224 */ /* 0x000fe200078e0216 */
[----:B------:R-:W-:Y:S02]  /*b5a0*/  IABS R22, R37 ;  /* 0x0000002500167213 */ /* 0x000fe40000000000 */
[----:B--2---:R-:W-:-:S05]  /*b5b0*/  IABS R25, R35 ;  /* 0x0000002300197213 */ /* 0x004fca0000000000 */
[----:B------:R-:W-:-:S04]  /*b5c0*/  IMAD.HI.U32 R26, R2, R25, RZ ;  /* 0x00000019021a7227 */ /* 0x000fc800078e00ff */
[----:B------:R-:W-:-:S04]  /*b5d0*/  IMAD.MOV R26, RZ, RZ, -R26 ;  /* 0x000000ffff1a7224 */ /* 0x000fc800078e0a1a */
[----:B------:R-:W-:Y:S01]  /*b5e0*/  IMAD R25, R59, R26, R25 ;  /* 0x0000001a3b197224 */ /* 0x000fe200078e0219 */
[----:B---3--:R-:W-:-:S04]  /*b5f0*/  IABS R27, R53 ;  /* 0x00000035001b7213 */ /* 0x008fc80000000000 */
[----:B------:R0:W-:Y:S04]  /*b600*/  STL [R1+0x2d8], R25 ;  /* 0x0002d81901007387 */ /* 0x0001e80000100800 */
[----:B------:R-:W2:Y:S01]  /*b610*/  LDL R53, [R1+0x4218] ;  /* 0x0042180001357983 */ /* 0x000ea20000100800 */
[----:B------:R-:W-:Y:S01]  /*b620*/  IMAD R35, R59, R31, R30 ;  /* 0x0000001f3b237224 */ /* 0x000fe200078e021e */
[----:B------:R-:W-:Y:S01]  /*b630*/  IABS R30, R55 ;  /* 0x00000037001e7213 */ /* 0x000fe20000000000 */
[C---:B------:R-:W-:Y:S01]  /*b640*/  IMAD.HI.U32 R29, R2.reuse, R27, RZ ;  /* 0x0000001b021d7227 */ /* 0x040fe200078e00ff */
[----:B------:R-:W3:Y:S01]  /*b650*/  LDL R52, [R1+0x421c] ;  /* 0x00421c0001347983 */ /* 0x000ee20000100800 */
[----:B0-----:R-:W-:Y:S02]  /*b660*/  IABS R25, R36 ;  /* 0x0000002400197213 */ /* 0x001fe40000000000 */
[----:B------:R-:W-:-:S04]  /*b670*/  IMAD.HI.U32 R31, R2, R30, RZ ;  /* 0x0000001e021f7227 */ /* 0x000fc800078e00ff */
[----:B------:R-:W-:-:S04]  /*b680*/  IMAD.HI.U32 R26, R2, R25, RZ ;  /* 0x00000019021a7227 */ /* 0x000fc800078e00ff */
[----:B------:R-:W-:Y:S02]  /*b690*/  IMAD.MOV.U32 R55, RZ, RZ, R34 ;  /* 0x000000ffff377224 */ /* 0x000fe400078e0022 */
[----:B------:R-:W-:Y:S01]  /*b6a0*/  IMAD.MOV R31, RZ, RZ, -R31 ;  /* 0x000000ffff1f7224 */ /* 0x000fe200078e0a1f */
[----:B------:R-:W4:Y:S01]  /*b6b0*/  LDL R34, [R1+0x4230] ;  /* 0x0042300001227983 */ /* 0x000f220000100800 */
[----:B------:R-:W-:Y:S02]  /*b6c0*/  IMAD.MOV R29, RZ, RZ, -R29 ;  /* 0x000000ffff1d7224 */ /* 0x000fe400078e0a1d */
[----:B------:R-:W-:Y:S02]  /*b6d0*/  IMAD.MOV R26, RZ, RZ, -R26 ;  /* 0x000000ffff1a7224 */ /* 0x000fe400078e0a1a */
[C---:B------:R-:W-:Y:S02]  /*b6e0*/  IMAD R30, R59.reuse, R31, R30 ;  /* 0x0000001f3b1e7224 */ /* 0x040fe400078e021e */
[C---:B------:R-:W-:Y:S01]  /*b6f0*/  IMAD R27, R59.reuse, R29, R27 ;  /* 0x0000001d3b1b7224 */ /* 0x040fe200078e021b */
[----:B------:R-:W-:Y:S01]  /*b700*/  STL [R1+0x10], R32 ;  /* 0x0000102001007387 */ /* 0x000fe20000100800 */
[----:B------:R-:W-:-:S03]  /*b710*/  IMAD R25, R59, R26, R25 ;  /* 0x0000001a3b197224 */ /* 0x000fc600078e0219 */
[----:B------:R0:W-:Y:S04]  /*b720*/  STL [R1+0x2b0], R30 ;  /* 0x0002b01e01007387 */ /* 0x0001e80000100800 */
[----:B------:R2:W-:Y:S04]  /*b730*/  STL [R1+0x2bc], R27 ;  /* 0x0002bc1b01007387 */ /* 0x0005e80000100800 */
[----:B------:R-:W5:Y:S04]  /*b740*/  LDL R36, [R1+0x4234] ;  /* 0x0042340001247983 */ /* 0x000f680000100800 */
[----:B------:R-:W-:Y:S04]  /*b750*/  STL [R1+0x2c0], R25 ;  /* 0x0002c01901007387 */ /* 0x000fe80000100800 */
[----:B------:R-:W5:Y:S01]  /*b760*/  LDL R37, [R1+0x4238] ;  /* 0x0042380001257983 */ /* 0x000f620000100800 */
[----:B------:R-:W-:-:S04]  /*b770*/  IMAD.HI.U32 R24, R2, R22, RZ ;  /* 0x0000001602187227 */ /* 0x000fc800078e00ff */
[----:B------:R-:W-:Y:S01]  /*b780*/  IMAD.MOV R24, RZ, RZ, -R24 ;  /* 0x000000ffff187224 */ /* 0x000fe200078e0a18 */
[----:B------:R-:W-:Y:S01]  /*b790*/  IABS R29, R55 ;  /* 0x00000037001d7213 */ /* 0x000fe20000000000 */
[----:B------:R-:W-:Y:S02]  /*b7a0*/  @!P6 IMAD.MOV R28, RZ, RZ, -R28 ;  /* 0x000000ffff1ce224 */ /* 0x000fe400078e0a1c */
[----:B------:R-:W-:Y:S02]  /*b7b0*/  IMAD R22, R59, R24, R22 ;  /* 0x000000183b167224 */ /* 0x000fe400078e0216 */
[----:B0-----:R-:W-:-:S03]  /*b7c0*/  IMAD.HI.U32 R30, R2, R29, RZ ;  /* 0x0000001d021e7227 */ /* 0x001fc600078e00ff */
[----:B------:R-:W-:Y:S04]  /*b7d0*/  STL [R1+0x2d0], R22 ;  /* 0x0002d01601007387 */ /* 0x000fe80000100800 */
[----:B------:R0:W-:Y:S01]  /*b7e0*/  STL [R1+0x3bc], R28 ;  /* 0x0003bc1c01007387 */ /* 0x0001e20000100800 */
[----:B------:R-:W-:-:S04]  /*b7f0*/  IMAD.MOV R30, RZ, RZ, -R30 ;  /* 0x000000ffff1e7224 */ /* 0x000fc800078e0a1e */
[----:B------:R-:W-:-:S05]  /*b800*/  IMAD R29, R59, R30, R29 ;  /* 0x0000001e3b1d7224 */ /* 0x000fca00078e021d */
[----:B------:R1:W-:Y:S01]  /*b810*/  STL [R1+0x8], R29 ;  /* 0x0000081d01007387 */ /* 0x0003e20000100800 */
[----:B--2---:R-:W-:-:S05]  /*b820*/  IABS R27, R53 ;  /* 0x00000035001b7213 */ /* 0x004fca0000000000 */
[----:B0-----:R-:W-:-:S04]  /*b830*/  IMAD.HI.U32 R28, R2, R27, RZ ;  /* 0x0000001b021c7227 */ /* 0x001fc800078e00ff */
[----:B------:R-:W-:Y:S01]  /*b840*/  IMAD.MOV R28, RZ, RZ, -R28 ;  /* 0x000000ffff1c7224 */ /* 0x000fe200078e0a1c */
[----:B---3--:R-:W-:-:S03]  /*b850*/  IABS R25, R52 ;  /* 0x0000003400197213 */ /* 0x008fc60000000000 */
[----:B------:R-:W-:Y:S02]  /*b860*/  IMAD R27, R59, R28, R27 ;  /* 0x0000001c3b1b7224 */ /* 0x000fe400078e021b */
[C---:B------:R-:W-:Y:S01]  /*b870*/  IMAD.HI.U32 R26, R2.reuse, R25, RZ ;  /* 0x00000019021a7227 */ /* 0x040fe200078e00ff */
[----:B----4-:R-:W-:Y:S02]  /*b880*/  IABS R22, R34 ;  /* 0x0000002200167213 */ /* 0x010fe40000000000 */
[----:B------:R0:W-:Y:S04]  /*b890*/  STL [R1+0x29c], R27 ;  /* 0x00029c1b01007387 */ /* 0x0001e80000100800 */
[----:B------:R-:W2:Y:S01]  /*b8a0*/  LDL R52, [R1+0x4264] ;  /* 0x0042640001347983 */ /* 0x000ea20000100800 */
[----:B------:R-:W-:-:S04]  /*b8b0*/  IMAD.HI.U32 R24, R2, R22, RZ ;  /* 0x0000001602187227 */ /* 0x000fc800078e00ff */
[----:B------:R-:W-:Y:S02]  /*b8c0*/  IMAD.MOV R26, RZ, RZ, -R26 ;  /* 0x000000ffff1a7224 */ /* 0x000fe400078e0a1a */
[----:B------:R-:W-:Y:S02]  /*b8d0*/  IMAD.MOV R24, RZ, RZ, -R24 ;  /* 0x000000ffff187224 */ /* 0x000fe400078e0a18 */
[C---:B------:R-:W-:Y:S02]  /*b8e0*/  IMAD R34, R59.reuse, R26, R25 ;  /* 0x0000001a3b227224 */ /* 0x040fe400078e0219 */
[----:B-1----:R-:W-:Y:S01]  /*b8f0*/  IMAD R29, R59, R24, R22 ;  /* 0x000000183b1d7224 */ /* 0x002fe200078e0216 */
[----:B-----5:R-:W-:Y:S02]  /*b900*/  IABS R22, R36 ;  /* 0x0000002400167213 */ /* 0x020fe40000000000 */
[----:B------:R-:W3:Y:S01]  /*b910*/  LDL R36, [R1+0x426c] ;  /* 0x00426c0001247983 */ /* 0x000ee20000100800 */
[----:B------:R-:W-:-:S03]  /*b920*/  IABS R25, R37 ;  /* 0x0000002500197213 */ /* 0x000fc60000000000 */
[----:B------:R-:W4:Y:S01]  /*b930*/  LDL R37, [R1+0x4268] ;  /* 0x0042680001257983 */ /* 0x000f220000100800 */
[----:B------:R-:W-:-:S13]  /*b940*/  ISETP.GT.U32.AND P6, PT, R59, R23, PT ;  /* 0x000000173b00720c */ /* 0x000fda0003fc4070 */
[----:B------:R-:W-:-:S05]  /*b950*/  @!P6 IMAD.IADD R23, R23, 0x1, -R59 ;  /* 0x000000011717e824 */ /* 0x000fca00078e0a3b */
[----:B------:R-:W-:-:S13]  /*b960*/  ISETP.GT.U32.AND P6, PT, R59, R23, PT ;  /* 0x000000173b00720c */ /* 0x000fda0003fc4070 */
[----:B------:R-:W-:Y:S01]  /*b970*/  @!P6 IMAD.IADD R23, R23, 0x1, -R59 ;  /* 0x000000011717e824 */ /* 0x000fe200078e0a3b */
[----:B------:R-:W-:-:S03]  /*b980*/  ISETP.GT.U32.AND P6, PT, R59, R21, PT ;  /* 0x000000153b00720c */ /* 0x000fc60003fc4070 */
[----:B------:R-:W-:-:S10]  /*b990*/  @!P3 IMAD.MOV R23, RZ, RZ, -R23 ;  /* 0x000000ffff17b224 */ /* 0x000fd400078e0a17 */
[----:B------:R-:W-:-:S05]  /*b9a0*/  @!P6 IMAD.IADD R21, R21, 0x1, -R59 ;  /* 0x000000011515e824 */ /* 0x000fca00078e0a3b */
[C---:B------:R-:W-:Y:S01]  /*b9b0*/  ISETP.GT.U32.AND P6, PT, R59.reuse, R21, PT ;  /* 0x000000153b00720c */ /* 0x040fe20003fc4070 */
[----:B------:R1:W-:Y:S01]  /*b9c0*/  STL [R1+0x3b8], R23 ;  /* 0x0003b81701007387 */ /* 0x0003e20000100800 */
[----:B------:R-:W-:Y:S02]  /*b9d0*/  ISETP.GT.U32.AND P3, PT, R59, R19, PT ;  /* 0x000000133b00720c */ /* 0x000fe40003f64070 */
[----:B------:R-:W-:Y:S01]  /*b9e0*/  IABS R31, R57 ;  /* 0x00000039001f7213 */ /* 0x000fe20000000000 */
[C---:B0-----:R-:W-:Y:S01]  /*b9f0*/  IMAD.HI.U32 R27, R2.reuse, R22, RZ ;  /* 0x00000016021b7227 */ /* 0x041fe200078e00ff */
[----:B------:R-:W5:Y:S03]  /*ba00*/  LDL R53, [R1+0x4278] ;  /* 0x0042780001357983 */ /* 0x000f660000100800 */
[----:B-1----:R-:W-:-:S04]  /*ba10*/  IMAD.HI.U32 R23, R2, R40, RZ ;  /* 0x0000002802177227 */ /* 0x002fc800078e00ff */
[----:B------:R-:W-:Y:S02]  /*ba20*/  IMAD.MOV R23, RZ, RZ, -R23 ;  /* 0x000000ffff177224 */ /* 0x000fe400078e0a17 */
[----:B------:R-:W-:Y:S02]  /*ba30*/  @!P6 IMAD.IADD R21, R21, 0x1, -R59 ;  /* 0x000000011515e824 */ /* 0x000fe400078e0a3b */
[C---:B------:R-:W-:Y:S02]  /*ba40*/  IMAD R40, R59.reuse, R23, R40 ;  /* 0x000000173b287224 */ /* 0x040fe400078e0228 */
[----:B------:R-:W-:Y:S01]  /*ba50*/  IMAD.MOV.U32 R23, RZ, RZ, R21 ;  /* 0x000000ffff177224 */ /* 0x000fe200078e0015 */
[----:B------:R-:W-:Y:S01]  /*ba60*/  ISETP.GT.U32.AND P6, PT, R59, R20, PT ;  /* 0x000000143b00720c */ /* 0x000fe20003fc4070 */
[----:B------:R-:W-:Y:S02]  /*ba70*/  @!P3 IMAD.IADD R19, R19, 0x1, -R59 ;  /* 0x000000011313b824 */ /* 0x000fe400078e0a3b */
[----:B------:R-:W-:Y:S01]  /*ba80*/  @!P2 IMAD.MOV R23, RZ, RZ, -R23 ;  /* 0x000000ffff17a224 */ /* 0x000fe200078e0a17 */
[----:B------:R-:W-:-:S02]  /*ba90*/  ISETP.GT.U32.AND P2, PT, R59, R18, PT ;  /* 0x000000123b00720c */ /* 0x000fc40003f44070 */
[----:B------:R-:W-:Y:S01]  /*baa0*/  ISETP.GT.U32.AND P3, PT, R59, R19, PT ;  /* 0x000000133b00720c */ /* 0x000fe20003f64070 */
[----:B------:R-:W-:-:S04]  /*bab0*/  IMAD.HI.U32 R32, R2, R31, RZ ;  /* 0x0000001f02207227 */ /* 0x000fc800078e00ff */
[----:B------:R-:W-:-:S04]  /*bac0*/  IMAD.HI.U32 R26, R2, R25, RZ ;  /* 0x00000019021a7227 */ /* 0x000fc800078e00ff */
[--C-:B------:R-:W-:Y:S02]  /*bad0*/  @!P6 IMAD.IADD R20, R20, 0x1, -R59.reuse ;  /* 0x000000011414e824 */ /* 0x100fe400078e0a3b */
[----:B------:R-:W-:Y:S02]  /*bae0*/  @!P2 IMAD.IADD R18, R18, 0x1, -R59 ;  /* 0x000000011212a824 */ /* 0x000fe400078e0a3b */
[----:B------:R-:W-:Y:S01]  /*baf0*/  IMAD.MOV R32, RZ, RZ, -R32 ;  /* 0x000000ffff207224 */ /* 0x000fe200078e0a20 */
[C---:B------:R-:W-:Y:S01]  /*bb00*/  ISETP.GT.U32.AND P6, PT, R59.reuse, R20, PT ;  /* 0x000000143b00720c */ /* 0x040fe20003fc4070 */
[----:B------:R-:W-:Y:S01]  /*bb10*/  IMAD.MOV R27, RZ, RZ, -R27 ;  /* 0x000000ffff1b7224 */ /* 0x000fe200078e0a1b */
[----:B------:R-:W-:Y:S01]  /*bb20*/  ISETP.GT.U32.AND P2, PT, R59, R18, PT ;  /* 0x000000123b00720c */ /* 0x000fe20003f44070 */
[----:B------:R-:W-:-:S04]  /*bb30*/  IMAD.HI.U32 R24, R2, R61, RZ ;  /* 0x0000003d02187227 */ /* 0x000fc800078e00ff */
[----:B------:R-:W-:Y:S02]  /*bb40*/  IMAD.MOV R26, RZ, RZ, -R26 ;  /* 0x000000ffff1a7224 */ /* 0x000fe400078e0a1a */
[----:B------:R-:W-:Y:S02]  /*bb50*/  @!P3 IMAD.IADD R19, R19, 0x1, -R59 ;  /* 0x000000011313b824 */ /* 0x000fe400078e0a3b */
[C---:B------:R-:W-:Y:S02]  /*bb60*/  IMAD R55, R59.reuse, R32, R31 ;  /* 0x000000203b377224 */ /* 0x040fe400078e021f */
[----:B------:R-:W-:Y:S02]  /*bb70*/  IMAD R32, R59, R27, R22 ;  /* 0x0000001b3b207224 */ /* 0x000fe400078e0216 */
[----:B------:R-:W-:-:S04]  /*bb80*/  IMAD.HI.U32 R22, R2, R39, RZ ;  /* 0x0000002702167227 */ /* 0x000fc800078e00ff */
[----:B------:R-:W-:Y:S02]  /*bb90*/  IMAD.MOV R24, RZ, RZ, -R24 ;  /* 0x000000ffff187224 */ /* 0x000fe400078e0a18 */
[C---:B------:R-:W-:Y:S02]  /*bba0*/  IMAD R33, R59.reuse, R26, R25 ;  /* 0x0000001a3b217224 */ /* 0x040fe400078e0219 */
[----:B------:R-:W-:Y:S02]  /*bbb0*/  IMAD.MOV.U32 R25, RZ, RZ, R19 ;  /* 0x000000ffff197224 */ /* 0x000fe400078e0013 */
[----:B------:R-:W-:Y:S02]  /*bbc0*/  IMAD.MOV R22, RZ, RZ, -R22 ;  /* 0x000000ffff167224 */ /* 0x000fe400078e0a16 */
[----:B------:R-:W-:Y:S02]  /*bbd0*/  IMAD R61, R59, R24, R61 ;  /* 0x000000183b3d7224 */ /* 0x000fe400078e023d */
[----:B------:R-:W-:-:S02]  /*bbe0*/  @!P5 IMAD.MOV R25, RZ, RZ, -R25 ;  /* 0x000000ffff19d224 */ /* 0x000fc400078e0a19 */
[----:B------:R-:W-:Y:S02]  /*bbf0*/  IMAD R39, R59, R22, R39 ;  /* 0x000000163b277224 */ /* 0x000fe400078e0227 */
[--C-:B------:R-:W-:Y:S02]  /*bc00*/  @!P6 IMAD.IADD R20, R20, 0x1, -R59.reuse ;  /* 0x000000011414e824 */ /* 0x100fe400078e0a3b */
[----:B------:R-:W-:Y:S01]  /*bc10*/  @!P2 IMAD.IADD R18, R18, 0x1, -R59 ;  /* 0x000000011212a824 */ /* 0x000fe200078e0a3b */
[----:B--2---:R-:W-:Y:S02]  /*bc20*/  IABS R21, R52 ;  /* 0x0000003400157213 */ /* 0x004fe40000000000 */
[----:B------:R-:W2:Y:S04]  /*bc30*/  LDL R52, [R1+0x427c] ;  /* 0x00427c0001347983 */ /* 0x000ea80000100800 */
[----:B------:R0:W-:Y:S01]  /*bc40*/  STL [R1+0x3b4], R23 ;  /* 0x0003b41701007387 */ /* 0x0001e20000100800 */
[----:B------:R-:W-:-:S04]  /*bc50*/  IMAD.HI.U32 R19, R2, R21, RZ ;  /* 0x0000001502137227 */ /* 0x000fc800078e00ff */
[----:B0-----:R-:W-:-:S04]  /*bc60*/  IMAD.HI.U32 R23, R2, R38, RZ ;  /* 0x0000002602177227 */ /* 0x001fc800078e00ff */
[----:B------:R-:W-:Y:S02]  /*bc70*/  IMAD.MOV R24, RZ, RZ, -R23 ;  /* 0x000000ffff187224 */ /* 0x000fe400078e0a17 */
[----:B------:R-:W-:Y:S01]  /*bc80*/  IMAD.MOV R23, RZ, RZ, -R19 ;  /* 0x000000ffff177224 */ /* 0x000fe200078e0a13 */
[----:B------:R-:W-:Y:S01]  /*bc90*/  STL [R1+0x3b0], R25 ;  /* 0x0003b01901007387 */ /* 0x000fe20000100800 */
[----:B----4-:R-:W-:Y:S02]  /*bca0*/  IABS R22, R37 ;  /* 0x0000002500167213 */ /* 0x010fe40000000000 */
[C---:B------:R-:W-:Y:S01]  /*bcb0*/  IMAD R37, R59.reuse, R23, R21 ;  /* 0x000000173b257224 */ /* 0x040fe200078e0215 */
[----:B---3--:R-:W-:Y:S02]  /*bcc0*/  IABS R21, R36 ;  /* 0x0000002400157213 */ /* 0x008fe40000000000 */
[----:B------:R-:W3:Y:S04]  /*bcd0*/  LDL R36, [R1+0x4280] ;  /* 0x0042800001247983 */ /* 0x000ee80000100800 */
[----:B------:R-:W-:Y:S04]  /*bce0*/  STL [R1+0x562c], R20 ;  /* 0x00562c1401007387 */ /* 0x000fe80000100800 */
[----:B------:R-:W-:Y:S04]  /*bcf0*/  STL [R1+0x5630], R18 ;  /* 0x0056301201007387 */ /* 0x000fe80000100800 */
[----:B------:R-:W4:Y:S01]  /*bd00*/  LDL R57, [R1+0x4284] ;  /* 0x0042840001397983 */ /* 0x000f220000100800 */
[----:B------:R-:W-:-:S02]  /*bd10*/  ISETP.GT.U32.AND P3, PT, R59, R17, PT ;  /* 0x000000113b00720c */ /* 0x000fc40003f64070 */
[C---:B------:R-:W-:Y:S02]  /*bd20*/  ISETP.GT.U32.AND P5, PT, R59.reuse, R16, PT ;  /* 0x000000103b00720c */ /* 0x040fe40003fa4070 */
[C---:B------:R-:W-:Y:S02]  /*bd30*/  ISETP.GT.U32.AND P6, PT, R59.reuse, R15, PT ;  /* 0x0000000f3b00720c */ /* 0x040fe40003fc4070 */
[----:B------:R-:W-:-:S07]  /*bd40*/  ISETP.GT.U32.AND P2, PT, R59, R14, PT ;  /* 0x0000000e3b00720c */ /* 0x000fce0003f44070 */
[--C-:B------:R-:W-:Y:S02]  /*bd50*/  @!P3 IMAD.IADD R17, R17, 0x1, -R59.reuse ;  /* 0x000000011111b824 */ /* 0x100fe400078e0a3b */
[----:B------:R-:W-:-:S03]  /*bd60*/  @!P5 IMAD.IADD R16, R16, 0x1, -R59 ;  /* 0x000000011010d824 */ /* 0x000fc600078e0a3b */
[C---:B------:R-:W-:Y:S02]  /*bd70*/  ISETP.GT.U32.AND P3, PT, R59.reuse, R17, PT ;  /* 0x000000113b00720c */ /* 0x040fe40003f64070 */
[----:B------:R-:W-:Y:S01]  /*bd80*/  ISETP.GT.U32.AND P5, PT, R59, R16, PT ;  /* 0x000000103b00720c */ /* 0x000fe20003fa4070 */
[----:B------:R-:W-:-:S04]  /*bd90*/  IMAD.HI.U32 R19, R2, R22, RZ ;  /* 0x0000001602137227 */ /* 0x000fc800078e00ff */
[----:B------:R-:W-:Y:S02]  /*bda0*/  @!P6 IMAD.IADD R15, R15, 0x1, -R59 ;  /* 0x000000010f0fe824 */ /* 0x000fe400078e0a3b */
[----:B------:R-:W-:Y:S02]  /*bdb0*/  IMAD.MOV R19, RZ, RZ, -R19 ;  /* 0x000000ffff137224 */ /* 0x000fe400078e0a13 */
[----:B------:R-:W-:Y:S01]  /*bdc0*/  @!P2 IMAD.IADD R14, R14, 0x1, -R59 ;  /* 0x000000010e0ea824 */ /* 0x000fe200078e0a3b */
[C---:B------:R-:W-:Y:S01]  /*bdd0*/  ISETP.GT.U32.AND P6, PT, R59.reuse, R15, PT ;  /* 0x0000000f3b00720c */ /* 0x040fe20003fc4070 */
[C---:B------:R-:W-:Y:S02]  /*bde0*/  IMAD R38, R59.reuse, R24, R38 ;  /* 0x000000183b267224 */ /* 0x040fe400078e0226 */
[C---:B------:R-:W-:Y:S01]  /*bdf0*/  IMAD R30, R59.reuse, R19, R22 ;  /* 0x000000133b1e7224 */ /* 0x040fe200078e0216 */
[----:B------:R-:W-:Y:S01]  /*be00*/  ISETP.GT.U32.AND P2, PT, R59, R14, PT ;  /* 0x0000000e3b00720c */ /* 0x000fe20003f44070 */
[----:B------:R-:W-:-:S04]  /*be10*/  IMAD.HI.U32 R24, R2, R21, RZ ;  /* 0x0000001502187227 */ /* 0x000fc800078e00ff */
[--C-:B------:R-:W-:Y:S01]  /*be20*/  @!P3 IMAD.IADD R17, R17, 0x1, -R59.reuse ;  /* 0x000000011111b824 */ /* 0x100fe200078e0a3b */
[----:B-----5:R-:W-:Y:S01]  /*be30*/  IABS R22, R53 ;  /* 0x0000003500167213 */ /* 0x020fe20000000000 */
[----:B------:R-:W-:Y:S02]  /*be40*/  @!P5 IMAD.IADD R16, R16, 0x1, -R59 ;  /* 0x000000011010d824 */ /* 0x000fe400078e0a3b */
[----:B------:R-:W-:Y:S02]  /*be50*/  IMAD.MOV R24, RZ, RZ, -R24 ;  /* 0x000000ffff187224 */ /* 0x000fe400078e0a18 */
[----:B------:R-:W-:-:S04]  /*be60*/  IMAD.HI.U32 R23, R2, R22, RZ ;  /* 0x0000001602177227 */ /* 0x000fc800078e00ff */
[----:B------:R-:W-:Y:S02]  /*be70*/  IMAD.MOV R23, RZ, RZ, -R23 ;  /* 0x000000ffff177224 */ /* 0x000fe400078e0a17 */
[--C-:B------:R-:W-:Y:S02]  /*be80*/  @!P6 IMAD.IADD R15, R15, 0x1, -R59.reuse ;  /* 0x000000010f0fe824 */ /* 0x100fe400078e0a3b */
[C---:B------:R-:W-:Y:S02]  /*be90*/  IMAD R53, R59.reuse, R23, R22 ;  /* 0x000000173b357224 */ /* 0x040fe400078e0216 */
[----:B------:R-:W-:Y:S01]  /*bea0*/  @!P2 IMAD.IADD R14, R14, 0x1, -R59 ;  /* 0x000000010e0ea824 */ /* 0x000fe200078e0a3b */
[----:B--2---:R-:W-:Y:S02]  /*beb0*/  IABS R19, R52 ;  /* 0x0000003400137213 */ /* 0x004fe40000000000 */
[----:B------:R-:W2:Y:S04]  /*bec0*/  LDL R52, [R1+0x4288] ;  /* 0x0042880001347983 */ /* 0x000ea80000100800 */
[----:B------:R-:W-:Y:S04]  /*bed0*/  STL [R1+0x5634], R17 ;  /* 0x0056341101007387 */ /* 0x000fe80000100800 */
[----:B------:R0:W-:Y:S02]  /*bee0*/  STL [R1+0x5638], R16 ;  /* 0x0056381001007387 */ /* 0x0001e40000100800 */
[----:B0-----:R-:W-:-:S02]  /*bef0*/  IMAD R16, R59, R24, R21 ;  /* 0x000000183b107224 */ /* 0x001fc400078e0215 */
[----:B------:R-:W-:-:S03]  /*bf00*/  IMAD.HI.U32 R21, R2, R19, RZ ;  /* 0x0000001302157227 */ /* 0x000fc600078e00ff */
[----:B------:R-:W-:Y:S01]  /*bf10*/  STL [R1+0x274], R16 ;  /* 0x0002741001007387 */ /* 0x000fe20000100800 */
[----:B------:R-:W-:Y:S01]  /*bf20*/  IMAD.MOV R21, RZ, RZ, -R21 ;  /* 0x000000ffff157224 */ /* 0x000fe200078e0a15 */
[----:B---3--:R-:W-:Y:S02]  /*bf30*/  IABS R22, R36 ;  /* 0x0000002400167213 */ /* 0x008fe40000000000 */
[----:B------:R-:W3:Y:S01]  /*bf40*/  LDL R36, [R1+0x428c] ;  /* 0x00428c0001247983 */ /* 0x000ee20000100800 */
[----:B------:R-:W-:-:S03]  /*bf50*/  IMAD R20, R59, R21, R19 ;  /* 0x000000153b147224 */ /* 0x000fc600078e0213 */
[----:B------:R-:W-:Y:S04]  /*bf60*/  STL [R1+0x563c], R15 ;  /* 0x00563c0f01007387 */ /* 0x000fe80000100800 */
[----:B------:R-:W-:Y:S01]  /*bf70*/  STL [R1+0x5640], R14 ;  /* 0x0056400e01007387 */ /* 0x000fe20000100800 */
[----:B----4-:R-:W-:-:S03]  /*bf80*/  IABS R21, R57 ;  /* 0x0000003900157213 */ /* 0x010fc60000000000 */
[----:B------:R-:W4:Y:S01]  /*bf90*/  LDL R57, [R1+0x42a0] ;  /* 0x0042a00001397983 */ /* 0x000f220000100800 */
[C---:B------:R-:W-:Y:S02]  /*bfa0*/  ISETP.GT.U32.AND P3, PT, R59.reuse, R11, PT ;  /* 0x0000000b3b00720c */ /* 0x040fe40003f64070 */
[C---:B------:R-:W-:Y:S02]  /*bfb0*/  ISETP.GT.U32.AND P5, PT, R59.reuse, R13, PT ;  /* 0x0000000d3b00720c */ /* 0x040fe40003fa4070 */
[----:B------:R-:W-:-:S09]  /*bfc0*/  ISETP.GT.U32.AND P6, PT, R59, R12, PT ;  /* 0x0000000c3b00720c */ /* 0x000fd20003fc4070 */
[--C-:B------:R-:W-:Y:S02]  /*bfd0*/  @!P3 IMAD.IADD R11, R11, 0x1, -R59.reuse ;  /* 0x000000010b0bb824 */ /* 0x100fe400078e0a3b */
[----:B------:R-:W-:-:S03]  /*bfe0*/  @!P5 IMAD.IADD R13, R13, 0x1, -R59 ;  /* 0x000000010d0dd824 */ /* 0x000fc600078e0a3b */
[C---:B------:R-:W-:Y:S02]  /*bff0*/  ISETP.GT.U32.AND P3, PT, R59.reuse, R11, PT ;  /* 0x0000000b3b00720c */ /* 0x040fe40003f64070 */
[----:B------:R-:W-:Y:S01]  /*c000*/  ISETP.GT.U32.AND P5, PT, R59, R13, PT ;  /* 0x0000000d3b00720c */ /* 0x000fe20003fa4070 */
[----:B------:R-:W-:Y:S02]  /*c010*/  @!P6 IMAD.IADD R12, R12, 0x1, -R59 ;  /* 0x000000010c0ce824 */ /* 0x000fe400078e0a3b */
[----:B------:R-:W-:-:S03]  /*c020*/  IMAD.HI.U32 R24, R2, R22, RZ ;  /* 0x0000001602187227 */ /* 0x000fc600078e00ff */
[----:B------:R-:W-:Y:S01]  /*c030*/  ISETP.GT.U32.AND P6, PT, R59, R12, PT ;  /* 0x0000000c3b00720c */ /* 0x000fe20003fc4070 */
[----:B------:R-:W-:-:S04]  /*c040*/  IMAD.MOV R24, RZ, RZ, -R24 ;  /* 0x000000ffff187224 */ /* 0x000fc800078e0a18 */
[----:B------:R-:W-:Y:S02]  /*c050*/  @!P3 IMAD.IADD R11, R11, 0x1, -R59 ;  /* 0x000000010b0bb824 */ /* 0x000fe400078e0a3b */
[----:B------:R-:W-:-:S04]  /*c060*/  IMAD.HI.U32 R23, R2, R21, RZ ;  /* 0x0000001502177227 */ /* 0x000fc800078e00ff */
[----:B------:R-:W-:Y:S02]  /*c070*/  @!P5 IMAD.IADD R13, R13, 0x1, -R59 ;  /* 0x000000010d0dd824 */ /* 0x000fe400078e0a3b */
[----:B------:R-:W-:Y:S02]  /*c080*/  IMAD.MOV R23, RZ, RZ, -R23 ;  /* 0x000000ffff177224 */ /* 0x000fe400078e0a17 */
[----:B------:R-:W-:Y:S01]  /*c090*/  @!P6 IMAD.IADD R12, R12, 0x1, -R59 ;  /* 0x000000010c0ce824 */ /* 0x000fe200078e0a3b */
[----:B--2---:R-:W-:Y:S02]  /*c0a0*/  IABS R19, R52 ;  /* 0x0000003400137213 */ /* 0x004fe40000000000 */
[----:B------:R-:W2:Y:S04]  /*c0b0*/  LDL R52, [R1+0x42a4] ;  /* 0x0042a40001347983 */ /* 0x000ea80000100800 */
[----:B------:R0:W-:Y:S04]  /*c0c0*/  STL [R1+0x5644], R11 ;  /* 0x0056440b01007387 */ /* 0x0001e80000100800 */
[----:B------:R-:W-:Y:S01]  /*c0d0*/  STL [R1+0x5648], R13 ;  /* 0x0056480d01007387 */ /* 0x000fe20000100800 */
[----:B0-----:R-:W-:-:S02]  /*c0e0*/  IMAD R11, R59, R24, R22 ;  /* 0x000000183b0b7224 */ /* 0x001fc400078e0216 */
[----:B------:R-:W-:-:S03]  /*c0f0*/  IMAD.HI.U32 R22, R2, R19, RZ ;  /* 0x0000001302167227 */ /* 0x000fc600078e00ff */
[----:B------:R0:W-:Y:S01]  /*c100*/  STL [R1+0x264], R11 ;  /* 0x0002640b01007387 */ /* 0x0001e20000100800 */
[----:B------:R-:W-:Y:S02]  /*c110*/  IMAD.MOV R22, RZ, RZ, -R22 ;  /* 0x000000ffff167224 */ /* 0x000fe400078e0a16 */
[C---:B0-----:R-:W-:Y:S01]  /*c120*/  IMAD R11, R59.reuse, R23, R21 ;  /* 0x000000173b0b7224 */ /* 0x041fe200078e0215 */
[----:B---3--:R-:W-:Y:S02]  /*c130*/  IABS R21, R36 ;  /* 0x0000002400157213 */ /* 0x008fe40000000000 */
[----:B------:R-:W3:Y:S04]  /*c140*/  LDL R36, [R1+0x42b0] ;  /* 0x0042b00001247983 */ /* 0x000ee80000100800 */
[----:B------:R0:W-:Y:S04]  /*c150*/  STL [R1+0x26c], R11 ;  /* 0x00026c0b01007387 */ /* 0x0001e80000100800 */
[----:B------:R-:W-:Y:S01]  /*c160*/  STL [R1+0x564c], R12 ;  /* 0x00564c0c01007387 */ /* 0x000fe20000100800 */
[----:B0-----:R-:W-:Y:S01]  /*c170*/  IMAD R11, R59, R22, R19 ;  /* 0x000000163b0b7224 */ /* 0x001fe200078e0213 */
[----:B----4-:R-:W-:-:S02]  /*c180*/  IABS R22, R57 ;  /* 0x0000003900167213 */ /* 0x010fc40000000000 */
[----:B------:R-:W4:Y:S01]  /*c190*/  LDL R57, [R1+0x42b4] ;  /* 0x0042b40001397983 */ /* 0x000f220000100800 */
[C---:B------:R-:W-:Y:S02]  /*c1a0*/  ISETP.GT.U32.AND P2, PT, R59.reuse, R10, PT ;  /* 0x0000000a3b00720c */ /* 0x040fe40003f44070 */
[C---:B------:R-:W-:Y:S02]  /*c1b0*/  ISETP.GT.U32.AND P3, PT, R59.reuse, R8, PT ;  /* 0x000000083b00720c */ /* 0x040fe40003f64070 */
[----:B------:R-:W-:-:S09]  /*c1c0*/  ISETP.GT.U32.AND P5, PT, R59, R9, PT ;  /* 0x000000093b00720c */ /* 0x000fd20003fa4070 */
[----:B------:R-:W-:-:S05]  /*c1d0*/  @!P2 IMAD.IADD R10, R10, 0x1, -R59 ;  /* 0x000000010a0aa824 */ /* 0x000fca00078e0a3b */
[----:B------:R-:W-:Y:S01]  /*c1e0*/  ISETP.GT.U32.AND P2, PT, R59, R10, PT ;  /* 0x0000000a3b00720c */ /* 0x000fe20003f44070 */
[--C-:B------:R-:W-:Y:S02]  /*c1f0*/  @!P3 IMAD.IADD R8, R8, 0x1, -R59.reuse ;  /* 0x000000010808b824 */ /* 0x100fe400078e0a3b */
[----:B------:R-:W-:-:S03]  /*c200*/  @!P5 IMAD.IADD R9, R9, 0x1, -R59 ;  /* 0x000000010909d824 */ /* 0x000fc600078e0a3b */
[C---:B------:R-:W-:Y:S02]  /*c210*/  ISETP.GT.U32.AND P3, PT, R59.reuse, R8, PT ;  /* 0x000000083b00720c */ /* 0x040fe40003f64070 */
[----:B------:R-:W-:Y:S01]  /*c220*/  ISETP.GT.U32.AND P5, PT, R59, R9, PT ;  /* 0x000000093b00720c */ /* 0x000fe20003fa4070 */
[----:B------:R-:W-:-:S04]  /*c230*/  IMAD.HI.U32 R24, R2, R21, RZ ;  /* 0x0000001502187227 */ /* 0x000fc800078e00ff */
[----:B------:R-:W-:Y:S01]  /*c240*/  @!P2 IMAD.IADD R10, R10, 0x1, -R59 ;  /* 0x000000010a0aa824 */ /* 0x000fe200078e0a3b */
[----:B------:R-:W-:Y:S01]  /*c250*/  STL [R1+0x270], R11 ;  /* 0x0002700b01007387 */ /* 0x000fe20000100800 */
[----:B------:R-:W-:-:S03]  /*c260*/  IMAD.MOV R24, RZ, RZ, -R24 ;  /* 0x000000ffff187224 */ /* 0x000fc600078e0a18 */
[----:B------:R-:W-:Y:S01]  /*c270*/  STL [R1+0x5650], R10 ;  /* 0x0056500a01007387 */ /* 0x000fe20000100800 */
[----:B------:R-:W-:-:S04]  /*c280*/  IMAD.HI.U32 R23, R2, R22, RZ ;  /* 0x0000001602177227 */ /* 0x000fc800078e00ff */
[----:B------:R-:W-:Y:S02]  /*c290*/  IMAD R25, R59, R24, R21 ;  /* 0x000000183b197224 */ /* 0x000fe400078e0215 */
[--C-:B------:R-:W-:Y:S02]  /*c2a0*/  @!P3 IMAD.IADD R8, R8, 0x1, -R59.reuse ;  /* 0x000000010808b824 */ /* 0x100fe400078e0a3b */
[----:B------:R-:W-:Y:S02]  /*c2b0*/  @!P5 IMAD.IADD R9, R9, 0x1, -R59 ;  /* 0x000000010909d824 */ /* 0x000fe400078e0a3b */
[----:B------:R-:W-:-:S04]  /*c2c0*/  IMAD.MOV R23, RZ, RZ, -R23 ;  /* 0x000000ffff177224 */ /* 0x000fc800078e0a17 */
[C---:B------:R-:W-:Y:S01]  /*c2d0*/  IMAD R60, R59.reuse, R23, R22 ;  /* 0x000000173b3c7224 */ /* 0x040fe200078e0216 */
[----:B--2---:R-:W-:Y:S02]  /*c2e0*/  IABS R19, R52 ;  /* 0x0000003400137213 */ /* 0x004fe40000000000 */
[----:B------:R-:W2:Y:S03]  /*c2f0*/  LDL R52, [R1+0x42c0] ;  /* 0x0042c00001347983 */ /* 0x000ea60000100800 */
[----:B------:R-:W-:Y:S01]  /*c300*/  IMAD.HI.U32 R21, R2, R19, RZ ;  /* 0x0000001302157227 */ /* 0x000fe200078e00ff */
[----:B------:R-:W-:Y:S03]  /*c310*/  STL [R1+0x5654], R8 ;  /* 0x0056540801007387 */ /* 0x000fe60000100800 */
[----:B------:R-:W-:Y:S01]  /*c320*/  IMAD.MOV R21, RZ, RZ, -R21 ;  /* 0x000000ffff157224 */ /* 0x000fe200078e0a15 */
[----:B------:R0:W-:Y:S01]  /*c330*/  STL [R1+0x5658], R9 ;  /* 0x0056580901007387 */ /* 0x0001e20000100800 */
[----:B------:R-:W-:-:S03]  /*c340*/  ISETP.GT.U32.AND P2, PT, R59, R7, PT ;  /* 0x000000073b00720c */ /* 0x000fc60003f44070 */
[----:B------:R-:W5:Y:S01]  /*c350*/  LDL R58, [R1+0x42dc] ;  /* 0x0042dc00013a7983 */ /* 0x000f620000100800 */
[----:B0-----:R-:W-:Y:S01]  /*c360*/  IMAD R9, R59, R21, R19 ;  /* 0x000000153b097224 */ /* 0x001fe200078e0213 */
[----:B---3--:R-:W-:Y:S02]  /*c370*/  IABS R22, R36 ;  /* 0x0000002400167213 */ /* 0x008fe40000000000 */
[----:B------:R-:W3:Y:S01]  /*c380*/  LDL R36, [R1+0x42c4] ;  /* 0x0042c40001247983 */ /* 0x000ee20000100800 */
[----:B----4-:R-:W-:-:S03]  /*c390*/  IABS R21, R57 ;  /* 0x0000003900157213 */ /* 0x010fc60000000000 */
[----:B------:R-:W4:Y:S02]  /*c3a0*/  LDL R57, [R1+0x42d8] ;  /* 0x0042d80001397983 */ /* 0x000f240000100800 */
[----:B------:R-:W-:Y:S02]  /*c3b0*/  @!P2 IMAD.IADD R7, R7, 0x1, -R59 ;  /* 0x000000010707a824 */ /* 0x000fe400078e0a3b */
[----:B------:R-:W-:-:S03]  /*c3c0*/  IMAD.HI.U32 R24, R2, R22, RZ ;  /* 0x0000001602187227 */ /* 0x000fc600078e00ff */
[----:B------:R-:W-:Y:S01]  /*c3d0*/  ISETP.GT.U32.AND P2, PT, R59, R7, PT ;  /* 0x000000073b00720c */ /* 0x000fe20003f44070 */
[----:B------:R-:W-:Y:S02]  /*c3e0*/  IMAD.MOV R24, RZ, RZ, -R24 ;  /* 0x000000ffff187224 */ /* 0x000fe400078e0a18 */
[----:B------:R-:W-:-:S04]  /*c3f0*/  IMAD.HI.U32 R23, R2, R21, RZ ;  /* 0x0000001502177227 */ /* 0x000fc800078e00ff */
[----:B------:R-:W-:Y:S02]  /*c400*/  IMAD R8, R59, R24, R22 ;  /* 0x000000183b087224 */ /* 0x000fe400078e0216 */
[----:B------:R-:W-:-:S04]  /*c410*/  IMAD.MOV R23, RZ, RZ, -R23 ;  /* 0x000000ffff177224 */ /* 0x000fc800078e0a17 */
[----:B------:R-:W-:Y:S01]  /*c420*/  @!P2 IMAD.IADD R7, R7, 0x1, -R59 ;  /* 0x000000010707a824 */ /* 0x000fe200078e0a3b */
[----:B------:R-:W-:-:S13]  /*c430*/  ISETP.GT.U32.AND P2, PT, R59, R51, PT ;  /* 0x000000333b00720c */ /* 0x000fda0003f44070 */
[----:B------:R-:W-:-:S05]  /*c440*/  @!P2 IMAD.IADD R51, R51, 0x1, -R59 ;  /* 0x000000013333a824 */ /* 0x000fca00078e0a3b */
[----:B------:R-:W-:-:S13]  /*c450*/  ISETP.GT.U32.AND P2, PT, R59, R51, PT ;  /* 0x000000333b00720c */ /* 0x000fda0003f44070 */
[----:B------:R-:W-:Y:S01]  /*c460*/  @!P2 IMAD.IADD R51, R51, 0x1, -R59 ;  /* 0x000000013333a824 */ /* 0x000fe200078e0a3b */
[----:B--2---:R-:W-:-:S05]  /*c470*/  IABS R19, R52 ;  /* 0x0000003400137213 */ /* 0x004fca0000000000 */
[----:B------:R-:W-:-:S04]  /*c480*/  IMAD.HI.U32 R22, R2, R19, RZ ;  /* 0x0000001302167227 */ /* 0x000fc800078e00ff */
[----:B------:R-:W-:Y:S02]  /*c490*/  IMAD.MOV R22, RZ, RZ, -R22 ;  /* 0x000000ffff167224 */ /* 0x000fe400078e0a16 */
[C---:B------:R-:W-:Y:S02]  /*c4a0*/  IMAD R52, R59.reuse, R23, R21 ;  /* 0x000000173b347224 */ /* 0x040fe400078e0215 */
[----:B------:R-:W-:Y:S01]  /*c4b0*/  IMAD R10, R59, R22, R19 ;  /* 0x000000163b0a7224 */ /* 0x000fe200078e0213 */
[----:B---3--:R-:W-:Y:S02]  /*c4c0*/  IABS R21, R36 ;  /* 0x0000002400157213 */ /* 0x008fe40000000000 */
[----:B------:R-:W2:Y:S01]  /*c4d0*/  LDL R36, [R1+0x42e0] ;  /* 0x0042e00001247983 */ /* 0x000ea20000100800 */
[----:B----4-:R-:W-:-:S03]  /*c4e0*/  IABS R22, R57 ;  /* 0x0000003900167213 */ /* 0x010fc60000000000 */
[----:B------:R-:W3:Y:S04]  /*c4f0*/  LDL R57, [R1+0x42e4] ;  /* 0x0042e40001397983 */ /* 0x000ee80000100800 */
[----:B------:R-:W-:Y:S04]  /*c500*/  STL [R1+0x55f8], R51 ;  /* 0x0055f83301007387 */ /* 0x000fe80000100800 */
[----:B------:R-:W4:Y:S01]  /*c510*/  LDL R31, [R1+0x42f0] ;  /* 0x0042f000011f7983 */ /* 0x000f220000100800 */
[----:B------:R-:W-:-:S13]  /*c520*/  ISETP.GT.U32.AND P6, PT, R59, R6, PT ;  /* 0x000000063b00720c */ /* 0x000fda0003fc4070 */
[----:B------:R-:W-:-:S05]  /*c530*/  @!P6 IMAD.IADD R6, R6, 0x1, -R59 ;  /* 0x000000010606e824 */ /* 0x000fca00078e0a3b */
[C---:B------:R-:W-:Y:S02]  /*c540*/  ISETP.GT.U32.AND P6, PT, R59.reuse, R6, PT ;  /* 0x000000063b00720c */ /* 0x040fe40003fc4070 */
[C---:B------:R-:W-:Y:S02]  /*c550*/  ISETP.GT.U32.AND P5, PT, R59.reuse, R5, PT ;  /* 0x000000053b00720c */ /* 0x040fe40003fa4070 */
[----:B------:R-:W-:-:S09]  /*c560*/  ISETP.GT.U32.AND P3, PT, R59, R4, PT ;  /* 0x000000043b00720c */ /* 0x000fd20003f64070 */
[--C-:B------:R-:W-:Y:S01]  /*c570*/  @!P6 IMAD.IADD R6, R6, 0x1, -R59.reuse ;  /* 0x000000010606e824 */ /* 0x100fe200078e0a3b */
[----:B------:R-:W-:Y:S01]  /*c580*/  ISETP.GT.U32.AND P6, PT, R59, R3, PT ;  /* 0x000000033b00720c */ /* 0x000fe20003fc4070 */
[--C-:B------:R-:W-:Y:S02]  /*c590*/  @!P5 IMAD.IADD R5, R5, 0x1, -R59.reuse ;  /* 0x000000010505d824 */ /* 0x100fe400078e0a3b */
[----:B------:R-:W-:-:S03]  /*c5a0*/  @!P3 IMAD.IADD R4, R4, 0x1, -R59 ;  /* 0x000000010404b824 */ /* 0x000fc600078e0a3b */
[----:B------:R-:W-:-:S07]  /*c5b0*/  ISETP.GT.U32.AND P5, PT, R59, R5, PT ;  /* 0x000000053b00720c */ /* 0x000fce0003fa4070 */
[----:B------:R-:W-:Y:S01]  /*c5c0*/  @!P6 IMAD.IADD R3, R3, 0x1, -R59 ;  /* 0x000000010303e824 */ /* 0x000fe200078e0a3b */
[----:B------:R-:W-:-:S04]  /*c5d0*/  ISETP.GT.U32.AND P3, PT, R59, R4, PT ;  /* 0x000000043b00720c */ /* 0x000fc80003f64070 */
[----:B------:R-:W-:Y:S01]  /*c5e0*/  ISETP.GT.U32.AND P6, PT, R59, R3, PT ;  /* 0x000000033b00720c */ /* 0x000fe20003fc4070 */
[----:B------:R-:W-:Y:S01]  /*c5f0*/  @!P5 IMAD.IADD R5, R5, 0x1, -R59 ;  /* 0x000000010505d824 */ /* 0x000fe200078e0a3b */
[C---:B------:R-:W-:Y:S02]  /*c600*/  ISETP.GT.U32.AND P5, PT, R59.reuse, R49, PT ;  /* 0x000000313b00720c */ /* 0x040fe40003fa4070 */
[----:B------:R-:W-:-:S05]  /*c610*/  ISETP.GT.U32.AND P2, PT, R59, R47, PT ;  /* 0x0000002f3b00720c */ /* 0x000fca0003f44070 */
[----:B------:R-:W-:Y:S01]  /*c620*/  @!P3 IMAD.IADD R4, R4, 0x1, -R59 ;  /* 0x000000010404b824 */ /* 0x000fe200078e0a3b */
[----:B------:R-:W-:-:S03]  /*c630*/  ISETP.GT.U32.AND P3, PT, R59, R50, PT ;  /* 0x000000323b00720c */ /* 0x000fc60003f64070 */
[--C-:B------:R-:W-:Y:S01]  /*c640*/  @!P6 IMAD.IADD R3, R3, 0x1, -R59.reuse ;  /* 0x000000010303e824 */ /* 0x100fe200078e0a3b */
[----:B------:R-:W-:Y:S01]  /*c650*/  ISETP.GT.U32.AND P6, PT, R59, R48, PT ;  /* 0x000000303b00720c */ /* 0x000fe20003fc4070 */
[--C-:B------:R-:W-:Y:S02]  /*c660*/  @!P5 IMAD.IADD R49, R49, 0x1, -R59.reuse ;  /* 0x000000013131d824 */ /* 0x100fe400078e0a3b */
[----:B------:R-:W-:Y:S02]  /*c670*/  @!P2 IMAD.IADD R47, R47, 0x1, -R59 ;  /* 0x000000012f2fa824 */ /* 0x000fe400078e0a3b */
[----:B------:R-:W-:Y:S01]  /*c680*/  IMAD.HI.U32 R24, R2, R21, RZ ;  /* 0x0000001502187227 */ /* 0x000fe200078e00ff */
[----:B------:R-:W-:-:S03]  /*c690*/  ISETP.GT.U32.AND P5, PT, R59, R49, PT ;  /* 0x000000313b00720c */ /* 0x000fc60003fa4070 */
[----:B------:R-:W-:-:S04]  /*c6a0*/  @!P3 IMAD.IADD R50, R50, 0x1, -R59 ;  /* 0x000000013232b824 */ /* 0x000fc800078e0a3b */
[----:B------:R-:W-:Y:S01]  /*c6b0*/  @!P6 IMAD.IADD R48, R48, 0x1, -R59 ;  /* 0x000000013030e824 */ /* 0x000fe200078e0a3b */
[C---:B------:R-:W-:Y:S02]  /*c6c0*/  ISETP.GT.U32.AND P3, PT, R59.reuse, R50, PT ;  /* 0x000000323b00720c */ /* 0x040fe40003f64070 */
[C---:B------:R-:W-:Y:S02]  /*c6d0*/  ISETP.GT.U32.AND P2, PT, R59.reuse, R47, PT ;  /* 0x0000002f3b00720c */ /* 0x040fe40003f44070 */
[----:B------:R-:W-:Y:S01]  /*c6e0*/  ISETP.GT.U32.AND P6, PT, R59, R48, PT ;  /* 0x000000303b00720c */ /* 0x000fe20003fc4070 */
[----:B------:R-:W-:Y:S01]  /*c6f0*/  IMAD.MOV R24, RZ, RZ, -R24 ;  /* 0x000000ffff187224 */ /* 0x000fe200078e0a18 */
[----:B-----5:R-:W-:Y:S01]  /*c700*/  IABS R19, R58 ;  /* 0x0000003a00137213 */ /* 0x020fe20000000000 */
[----:B------:R-:W-:-:S04]  /*c710*/  IMAD.HI.U32 R23, R2, R22, RZ ;  /* 0x0000001602177227 */ /* 0x000fc800078e00ff */
[----:B------:R-:W-:Y:S02]  /*c720*/  IMAD R12, R59, R24, R21 ;  /* 0x000000183b0c7224 */ /* 0x000fe400078e0215 */
[----:B------:R-:W-:-:S04]  /*c730*/  IMAD.HI.U32 R21, R2, R19, RZ ;  /* 0x0000001302157227 */ /* 0x000fc800078e00ff */
[----:B------:R-:W-:Y:S02]  /*c740*/  IMAD.MOV R23, RZ, RZ, -R23 ;  /* 0x000000ffff177224 */ /* 0x000fe400078e0a17 */
[----:B------:R-:W-:Y:S02]  /*c750*/  @!P5 IMAD.IADD R49, R49, 0x1, -R59 ;  /* 0x000000013131d824 */ /* 0x000fe400078e0a3b */
[----:B------:R-:W-:Y:S02]  /*c760*/  IMAD.MOV R21, RZ, RZ, -R21 ;  /* 0x000000ffff157224 */ /* 0x000fe400078e0a15 */
[--C-:B------:R-:W-:Y:S02]  /*c770*/  @!P6 IMAD.IADD R48, R48, 0x1, -R59.reuse ;  /* 0x000000013030e824 */ /* 0x100fe400078e0a3b */
[--C-:B------:R-:W-:Y:S01]  /*c780*/  @!P3 IMAD.IADD R50, R50, 0x1, -R59.reuse ;  /* 0x000000013232b824 */ /* 0x100fe200078e0a3b */
[C---:B------:R-:W-:Y:S01]  /*c790*/  ISETP.GT.U32.AND P3, PT, R59.reuse, R46, PT ;  /* 0x0000002e3b00720c */ /* 0x040fe20003f64070 */
[C---:B------:R-:W-:Y:S01]  /*c7a0*/  IMAD R58, R59.reuse, R23, R22 ;  /* 0x000000173b3a7224 */ /* 0x040fe200078e0216 */
[----:B------:R-:W-:Y:S01]  /*c7b0*/  ISETP.GT.U32.AND P5, PT, R59, R45, PT ;  /* 0x0000002d3b00720c */ /* 0x000fe20003fa4070 */
[--C-:B------:R-:W-:Y:S01]  /*c7c0*/  @!P2 IMAD.IADD R47, R47, 0x1, -R59.reuse ;  /* 0x000000012f2fa824 */ /* 0x100fe200078e0a3b */
[----:B------:R-:W-:Y:S04]  /*c7d0*/  STL [R1+0x55f0], R49 ;  /* 0x0055f03101007387 */ /* 0x000fe80000100800 */
[----:B------:R-:W-:Y:S05]  /*c7e0*/  STL [R1+0x55ec], R48 ;  /* 0x0055ec3001007387 */ /* 0x000fea0000100800 */
[----:B------:R-:W-:-:S02]  /*c7f0*/  @!P3 IMAD.IADD R46, R46, 0x1, -R59 ;  /* 0x000000012e2eb824 */ /* 0x000fc400078e0a3b */
[----:B------:R-:W-:-:S03]  /*c800*/  @!P5 IMAD.IADD R45, R45, 0x1, -R59 ;  /* 0x000000012d2dd824 */ /* 0x000fc600078e0a3b */
[C---:B------:R-:W-:Y:S02]  /*c810*/  ISETP.GT.U32.AND P3, PT, R59.reuse, R46, PT ;  /* 0x0000002e3b00720c */ /* 0x040fe40003f64070 */
[----:B------:R-:W-:-:S11]  /*c820*/  ISETP.GT.U32.AND P5, PT, R59, R45, PT ;  /* 0x0000002d3b00720c */ /* 0x000fd60003fa4070 */
[--C-:B------:R-:W-:Y:S02]  /*c830*/  @!P3 IMAD.IADD R46, R46, 0x1, -R59.reuse ;  /* 0x000000012e2eb824 */ /* 0x100fe400078e0a3b */
[----:B------:R-:W-:Y:S01]  /*c840*/  @!P5 IMAD.IADD R45, R45, 0x1, -R59 ;  /* 0x000000012d2dd824 */ /* 0x000fe200078e0a3b */
[----:B--2---:R-:W-:Y:S01]  /*c850*/  IABS R22, R36 ;  /* 0x0000002400167213 */ /* 0x004fe20000000000 */
[----:B------:R-:W-:Y:S01]  /*c860*/  IMAD R36, R59, R21, R19 ;  /* 0x000000153b247224 */ /* 0x000fe200078e0213 */
[----:B---3--:R-:W-:Y:S02]  /*c870*/  IABS R21, R57 ;  /* 0x0000003900157213 */ /* 0x008fe40000000000 */
[----:B------:R-:W2:Y:S04]  /*c880*/  LDL R57, [R1+0x42f4] ;  /* 0x0042f40001397983 */ /* 0x000ea80000100800 */
[----:B------:R-:W-:Y:S04]  /*c890*/  STL [R1+0x55f4], R47 ;  /* 0x0055f42f01007387 */ /* 0x000fe80000100800 */
[----:B------:R-:W3:Y:S04]  /*c8a0*/  LDL R27, [R1+0x42fc] ;  /* 0x0042fc00011b7983 */ /* 0x000ee80000100800 */
[----:B------:R-:W5:Y:S01]  /*c8b0*/  LDL R26, [R1+0x42f8] ;  /* 0x0042f800011a7983 */ /* 0x000f620000100800 */
[----:B----4-:R-:W-:-:S03]  /*c8c0*/  IABS R19, R31 ;  /* 0x0000001f00137213 */ /* 0x010fc60000000000 */
[----:B------:R-:W4:Y:S04]  /*c8d0*/  LDL.LU R17, [R1+0x20] ;  /* 0x0000200001117983 */ /* 0x000f280000300800 */
[----:B------:R-:W4:Y:S04]  /*c8e0*/  LDL.LU R31, [R1+0x1c] ;  /* 0x00001c00011f7983 */ /* 0x000f280000300800 */
[----:B------:R0:W-:Y:S04]  /*c8f0*/  STL [R1+0x55e8], R46 ;  /* 0x0055e82e01007387 */ /* 0x0001e80000100800 */
[----:B------:R-:W-:Y:S04]  /*c900*/  STL [R1+0x55e4], R45 ;  /* 0x0055e42d01007387 */ /* 0x000fe80000100800 */
[----:B------:R-:W4:Y:S01]  /*c910*/  LDL R18, [R1+0x4300] ;  /* 0x0043000001127983 */ /* 0x000f220000100800 */
[----:B------:R-:W-:-:S03]  /*c920*/  IMAD.HI.U32 R24, R2, R22, RZ ;  /* 0x0000001602187227 */ /* 0x000fc600078e00ff */
[----:B------:R-:W4:Y:S01]  /*c930*/  LDL R16, [R1+0x4304] ;  /* 0x0043040001107983 */ /* 0x000f220000100800 */
[----:B------:R-:W-:Y:S02]  /*c940*/  IMAD.MOV R24, RZ, RZ, -R24 ;  /* 0x000000ffff187224 */ /* 0x000fe400078e0a18 */
[----:B------:R-:W-:-:S04]  /*c950*/  IMAD.HI.U32 R23, R2, R21, RZ ;  /* 0x0000001502177227 */ /* 0x000fc800078e00ff */
[----:B------:R-:W-:Y:S02]  /*c960*/  IMAD R28, R59, R24, R22 ;  /* 0x000000183b1c7224 */ /* 0x000fe400078e0216 */
[----:B------:R-:W-:-:S04]  /*c970*/  IMAD.HI.U32 R22, R2, R19, RZ ;  /* 0x0000001302167227 */ /* 0x000fc800078e00ff */
[----:B------:R-:W-:Y:S02]  /*c980*/  IMAD.MOV R23, RZ, RZ, -R23 ;  /* 0x000000ffff177224 */ /* 0x000fe400078e0a17 */
[----:B------:R-:W-:Y:S02]  /*c990*/  IMAD.MOV R22, RZ, RZ, -R22 ;  /* 0x000000ffff167224 */ /* 0x000fe400078e0a16 */
[C---:B------:R-:W-:Y:S01]  /*c9a0*/  IMAD R13, R59.reuse, R23, R21 ;  /* 0x000000173b0d7224 */ /* 0x040fe200078e0215 */
[C---:B------:R-:W-:Y:S02]  /*c9b0*/  ISETP.GT.U32.AND P2, PT, R59.reuse, R43, PT ;  /* 0x0000002b3b00720c */ /* 0x040fe40003f44070 */
[C---:B------:R-:W-:Y:S02]  /*c9c0*/  ISETP.GT.U32.AND P6, PT, R59.reuse, R44, PT ;  /* 0x0000002c3b00720c */ /* 0x040fe40003fc4070 */
[----:B--2---:R-:W-:Y:S01]  /*c9d0*/  IABS R21, R57 ;  /* 0x0000003900157213 */ /* 0x004fe20000000000 */
[----:B------:R-:W-:Y:S01]  /*c9e0*/  IMAD R57, R59, R22, R19 ;  /* 0x000000163b397224 */ /* 0x000fe200078e0213 */
[----:B---3--:R-:W-:-:S02]  /*c9f0*/  IABS R19, R27 ;  /* 0x0000001b00137213 */ /* 0x008fc40000000000 */
[----:B------:R-:W2:Y:S01]  /*ca00*/  LDL R27, [R1+0x4318] ;  /* 0x00431800011b7983 */ /* 0x000ea20000100800 */
[----:B-----5:R-:W-:-:S03]  /*ca10*/  IABS R22, R26 ;  /* 0x0000001a00167213 */ /* 0x020fc60000000000 */
[----:B------:R-:W3:Y:S02]  /*ca20*/  LDL.LU R26, [R1+0x2d8] ;  /* 0x0002d800011a7983 */ /* 0x000ee40000300800 */
[----:B------:R-:W-:Y:S02]  /*ca30*/  IMAD.HI.U32 R23, R2, R22, RZ ;  /* 0x0000001602177227 */ /* 0x000fe400078e00ff */
[----:B------:R-:W5:Y:S02]  /*ca40*/  LDL.LU R15, [R1+0x10] ;  /* 0x00001000010f7983 */ /* 0x000f640000300800 */
[----:B------:R-:W-:-:S04]  /*ca50*/  IMAD.MOV R23, RZ, RZ, -R23 ;  /* 0x000000ffff177224 */ /* 0x000fc800078e0a17 */
[----:B0-----:R-:W-:Y:S01]  /*ca60*/  IMAD R46, R59, R23, R22 ;  /* 0x000000173b2e7224 */ /* 0x001fe200078e0216 */
[----:B----4-:R-:W-:Y:S02]  /*ca70*/  IABS R22, R18 ;  /* 0x0000001200167213 */ /* 0x010fe40000000000 */
[----:B------:R-:W4:Y:S01]  /*ca80*/  LDL R18, [R1+0x431c] ;  /* 0x00431c0001127983 */ /* 0x000f220000100800 */
[--C-:B------:R-:W-:Y:S01]  /*ca90*/  @!P2 IMAD.IADD R43, R43, 0x1, -R59.reuse ;  /* 0x000000012b2ba824 */ /* 0x100fe200078e0a3b */
[C---:B------:R-:W-:Y:S01]  /*caa0*/  ISETP.GT.U32.AND P3, PT, R59.reuse, R42, PT ;  /* 0x0000002a3b00720c */ /* 0x040fe20003f64070 */
[--C-:B------:R-:W-:Y:S01]  /*cab0*/  @!P6 IMAD.IADD R44, R44, 0x1, -R59.reuse ;  /* 0x000000012c2ce824 */ /* 0x100fe200078e0a3b */
[C---:B------:R-:W-:Y:S01]  /*cac0*/  ISETP.GT.U32.AND P5, PT, R59.reuse, R41, PT ;  /* 0x000000293b00720c */ /* 0x040fe20003fa4070 */
[----:B------:R-:W5:Y:S01]  /*cad0*/  LDL.LU R49, [R1+0x2b0] ;  /* 0x0002b00001317983 */ /* 0x000f620000300800 */
[C---:B------:R-:W-:Y:S02]  /*cae0*/  ISETP.GT.U32.AND P2, PT, R59.reuse, R43, PT ;  /* 0x0000002b3b00720c */ /* 0x040fe40003f44070 */
[----:B------:R-:W-:Y:S01]  /*caf0*/  ISETP.GT.U32.AND P6, PT, R59, R44, PT ;  /* 0x0000002c3b00720c */ /* 0x000fe20003fc4070 */
[----:B------:R-:W5:Y:S06]  /*cb00*/  LDL R14, [R1+0x3758] ;  /* 0x00375800010e7983 */ /* 0x000f6c0000100800 */
[----:B------:R-:W-:-:S04]  /*cb10*/  @!P3 IMAD.IADD R42, R42, 0x1, -R59 ;  /* 0x000000012a2ab824 */ /* 0x000fc800078e0a3b */
[--C-:B------:R-:W-:Y:S01]  /*cb20*/  @!P2 IMAD.IADD R43, R43, 0x1, -R59.reuse ;  /* 0x000000012b2ba824 */ /* 0x100fe200078e0a3b */
[C---:B------:R-:W-:Y:S02]  /*cb30*/  ISETP.GT.U32.AND P2, PT, R59.reuse, R17, PT ;  /* 0x000000113b00720c */ /* 0x040fe40003f44070 */
[C---:B------:R-:W-:Y:S01]  /*cb40*/  ISETP.GT.U32.AND P3, PT, R59.reuse, R42, PT ;  /* 0x0000002a3b00720c */ /* 0x040fe20003f64070 */
[----:B------:R-:W-:Y:S01]  /*cb50*/  @!P6 IMAD.IADD R44, R44, 0x1, -R59 ;  /* 0x000000012c2ce824 */ /* 0x000fe200078e0a3b */
[----:B------:R-:W-:-:S09]  /*cb60*/  ISETP.GT.U32.AND P6, PT, R59, R0, PT ;  /* 0x000000003b00720c */ /* 0x000fd20003fc4070 */
[--C-:B------:R-:W-:Y:S02]  /*cb70*/  @!P2 IMAD.IADD R17, R17, 0x1, -R59.reuse ;  /* 0x000000011111a824 */ /* 0x100fe400078e0a3b */
[--C-:B------:R-:W-:Y:S01]  /*cb80*/  @!P3 IMAD.IADD R42, R42, 0x1, -R59.reuse ;  /* 0x000000012a2ab824 */ /* 0x100fe200078e0a3b */
[C---:B------:R-:W-:Y:S02]  /*cb90*/  ISETP.GT.U32.AND P3, PT, R59.reuse, R31, PT ;  /* 0x0000001f3b00720c */ /* 0x040fe40003f64070 */
[----:B------:R-:W-:Y:S01]  /*cba0*/  ISETP.GT.U32.AND P2, PT, R59, R17, PT ;  /* 0x000000113b00720c */ /* 0x000fe20003f44070 */
[--C-:B------:R-:W-:Y:S02]  /*cbb0*/  @!P5 IMAD.IADD R41, R41, 0x1, -R59.reuse ;  /* 0x000000012929d824 */ /* 0x100fe400078e0a3b */
[----:B------:R-:W-:-:S03]  /*cbc0*/  @!P6 IMAD.IADD R0, R0, 0x1, -R59 ;  /* 0x000000010000e824 */ /* 0x000fc600078e0a3b */
[C---:B------:R-:W-:Y:S02]  /*cbd0*/  ISETP.GT.U32.AND P5, PT, R59.reuse, R41, PT ;  /* 0x000000293b00720c */ /* 0x040fe40003fa4070 */
[----:B------:R-:W-:-:S03]  /*cbe0*/  ISETP.GT.U32.AND P6, PT, R59, R0, PT ;  /* 0x000000003b00720c */ /* 0x000fc60003fc4070 */
[--C-:B------:R-:W-:Y:S02]  /*cbf0*/  @!P3 IMAD.IADD R31, R31, 0x1, -R59.reuse ;  /* 0x000000011f1fb824 */ /* 0x100fe400078e0a3b */
[----:B------:R-:W-:-:S03]  /*cc00*/  @!P2 IMAD.IADD R17, R17, 0x1, -R59 ;  /* 0x000000011111a824 */ /* 0x000fc600078e0a3b */
[----:B------:R-:W-:Y:S02]  /*cc10*/  ISETP.GT.U32.AND P3, PT, R59, R31, PT ;  /* 0x0000001f3b00720c */ /* 0x000fe40003f64070 */
[----:B------:R0:W-:Y:S04]  /*cc20*/  STL [R1+0x20], R17 ;  /* 0x0000201101007387 */ /* 0x0001e80000100800 */
[----:B------:R-:W5:Y:S01]  /*cc30*/  LDL.LU R47, [R1+0x2bc] ;  /* 0x0002bc00012f7983 */ /* 0x000f620000300800 */
[----:B------:R-:W-:-:S03]  /*cc40*/  @!P5 IMAD.IADD R41, R41, 0x1, -R59 ;  /* 0x000000012929d824 */ /* 0x000fc600078e0a3b */
[----:B0-----:R-:W5:Y:S01]  /*cc50*/  LDL R17, [R1+0x375c] ;  /* 0x00375c0001117983 */ /* 0x001f620000100800 */
[C---:B------:R-:W-:Y:S01]  /*cc60*/  ISETP.GT.U32.AND P5, PT, R59.reuse, R35, PT ;  /* 0x000000233b00720c */ /* 0x040fe20003fa4070 */
[----:B------:R-:W-:Y:S01]  /*cc70*/  @!P6 IMAD.IADD R0, R0, 0x1, -R59 ;  /* 0x000000010000e824 */ /* 0x000fe200078e0a3b */
[----:B------:R-:W-:Y:S01]  /*cc80*/  ISETP.GT.U32.AND P6, PT, R59, R56, PT ;  /* 0x000000383b00720c */ /* 0x000fe20003fc4070 */
[----:B------:R-:W-:-:S04]  /*cc90*/  IMAD.HI.U32 R24, R2, R21, RZ ;  /* 0x0000001502187227 */ /* 0x000fc800078e00ff */
[----:B------:R-:W-:Y:S02]  /*cca0*/  IMAD.MOV R24, RZ, RZ, -R24 ;  /* 0x000000ffff187224 */ /* 0x000fe400078e0a18 */
[----:B------:R-:W-:Y:S01]  /*ccb0*/  @!P3 IMAD.IADD R31, R31, 0x1, -R59 ;  /* 0x000000011f1fb824 */ /* 0x000fe200078e0a3b */
[C---:B------:R-:W-:Y:S01]  /*ccc0*/  ISETP.GT.U32.AND P3, PT, R59.reuse, R54, PT ;  /* 0x000000363b00720c */ /* 0x040fe20003f64070 */
[----:B------:R-:W-:Y:S02]  /*ccd0*/  IMAD R51, R59, R24, R21 ;  /* 0x000000183b337224 */ /* 0x000fe400078e0215 */
[----:B------:R-:W-:-:S04]  /*cce0*/  IMAD.HI.U32 R21, R2, R19, RZ ;  /* 0x0000001302157227 */ /* 0x000fc800078e00ff */
[----:B------:R-:W-:Y:S02]  /*ccf0*/  @!P5 IMAD.IADD R35, R35, 0x1, -R59 ;  /* 0x000000012323d824 */ /* 0x000fe400078e0a3b */
[----:B------:R-:W-:Y:S02]  /*cd00*/  IMAD.MOV R21, RZ, RZ, -R21 ;  /* 0x000000ffff157224 */ /* 0x000fe400078e0a15 */
[----:B------:R-:W-:Y:S01]  /*cd10*/  @!P6 IMAD.IADD R56, R56, 0x1, -R59 ;  /* 0x000000013838e824 */ /* 0x000fe200078e0a3b */
[C---:B------:R-:W-:Y:S01]  /*cd20*/  ISETP.GT.U32.AND P5, PT, R59.reuse, R35, PT ;  /* 0x000000233b00720c */ /* 0x040fe20003fa4070 */
[C---:B------:R-:W-:Y:S01]  /*cd30*/  IMAD R11, R59.reuse, R21, R19 ;  /* 0x000000153b0b7224 */ /* 0x040fe200078e0213 */
[----:B------:R-:W-:Y:S01]  /*cd40*/  IABS R21, R16 ;  /* 0x0000001000157213 */ /* 0x000fe20000000000 */
[----:B------:R-:W-:Y:S01]  /*cd50*/  @!P3 IMAD.IADD R54, R54, 0x1, -R59 ;  /* 0x000000013636b824 */ /* 0x000fe200078e0a3b */
[C---:B------:R-:W-:Y:S01]  /*cd60*/  ISETP.GT.U32.AND P6, PT, R59.reuse, R56, PT ;  /* 0x000000383b00720c */ /* 0x040fe20003fc4070 */
[----:B------:R-:W5:Y:S02]  /*cd70*/  LDL.LU R16, [R1+0x2c0] ;  /* 0x0002c00001107983 */ /* 0x000f640000300800 */
[----:B------:R-:W-:Y:S01]  /*cd80*/  IMAD.HI.U32 R23, R2, R21, RZ ;  /* 0x0000001502177227 */ /* 0x000fe200078e00ff */
[----:B------:R-:W-:-:S03]  /*cd90*/  ISETP.GT.U32.AND P3, PT, R59, R54, PT ;  /* 0x000000363b00720c */ /* 0x000fc60003f64070 */
[----:B------:R-:W-:Y:S02]  /*cda0*/  IMAD.MOV R23, RZ, RZ, -R23 ;  /* 0x000000ffff177224 */ /* 0x000fe400078e0a17 */
[--C-:B------:R-:W-:Y:S01]  /*cdb0*/  @!P5 IMAD.IADD R35, R35, 0x1, -R59.reuse ;  /* 0x000000012323d824 */ /* 0x100fe200078e0a3b */
[----:B------:R0:W-:Y:S03]  /*cdc0*/  STL [R1+0x1c], R31 ;  /* 0x00001c1f01007387 */ /* 0x0001e60000100800 */
[--C-:B------:R-:W-:Y:S01]  /*cdd0*/  @!P6 IMAD.IADD R56, R56, 0x1, -R59.reuse ;  /* 0x000000013838e824 */ /* 0x100fe200078e0a3b */
[----:B0-----:R-:W5:Y:S04]  /*cde0*/  LDL.LU R31, [R1+0x2d0] ;  /* 0x0002d000011f7983 */ /* 0x001f680000300800 */
[----:B------:R-:W-:Y:S01]  /*cdf0*/  STL [R1+0x18], R35 ;  /* 0x0000182301007387 */ /* 0x000fe20000100800 */
[----:B------:R-:W-:Y:S01]  /*ce00*/  @!P3 IMAD.IADD R54, R54, 0x1, -R59 ;  /* 0x000000013636b824 */ /* 0x000fe200078e0a3b */
[----:B---3--:R-:W-:-:S13]  /*ce10*/  ISETP.GT.U32.AND P2, PT, R59, R26, PT ;  /* 0x0000001a3b00720c */ /* 0x008fda0003f44070 */
[----:B------:R-:W-:-:S05]  /*ce20*/  @!P2 IMAD.IADD R26, R26, 0x1, -R59 ;  /* 0x000000011a1aa824 */ /* 0x000fca00078e0a3b */
[C---:B------:R-:W-:Y:S02]  /*ce30*/  ISETP.GT.U32.AND P2, PT, R59.reuse, R26, PT ;  /* 0x0000001a3b00720c */ /* 0x040fe40003f44070 */
[----:B--2---:R-:W-:Y:S01]  /*ce40*/  IABS R19, R27 ;  /* 0x0000001b00137213 */ /* 0x004fe20000000000 */
[----:B------:R-:W-:Y:S01]  /*ce50*/  IMAD R27, R59, R23, R21 ;  /* 0x000000173b1b7224 */ /* 0x000fe200078e0215 */
[----:B----4-:R-:W-:Y:S02]  /*ce60*/  IABS R21, R18 ;  /* 0x0000001200157213 */ /* 0x010fe40000000000 */
[----:B------:R-:W2:Y:S07]  /*ce70*/  LDL R18, [R1+0x4338] ;  /* 0x0043380001127983 */ /* 0x000eae0000100800 */
[----:B------:R-:W-:Y:S01]  /*ce80*/  @!P2 IMAD.IADD R26, R26, 0x1, -R59 ;  /* 0x000000011a1aa824 */ /* 0x000fe200078e0a3b */
[----:B------:R-:W-:Y:S04]  /*ce90*/  STL [R1+0x14], R56 ;  /* 0x0000143801007387 */ /* 0x000fe80000100800 */
[----:B------:R0:W-:Y:S04]  /*cea0*/  STL [R1+0x2d8], R26 ;  /* 0x0002d81a01007387 */ /* 0x0001e80000100800 */
[----:B0-----:R-:W3:Y:S04]  /*ceb0*/  LDL R26, [R1+0x433c] ;  /* 0x00433c00011a7983 */ /* 0x001ee80000100800 */
[----:B------:R-:W4:Y:S04]  /*cec0*/  LDL.LU R48, [R1+0x8] ;  /* 0x0000080001307983 */ /* 0x000f280000300800 */
[----:B------:R0:W-:Y:S04]  /*ced0*/  STL [R1+0x2e4], R54 ;  /* 0x0002e43601007387 */ /* 0x0001e80000100800 */
[----:B0-----:R-:W4:Y:S01]  /*cee0*/  LDL R54, [R1+0x4348] ;  /* 0x0043480001367983 */ /* 0x001f220000100800 */
[----:B------:R-:W-:-:S04]  /*cef0*/  IMAD.HI.U32 R24, R2, R22, RZ ;  /* 0x0000001602187227 */ /* 0x000fc800078e00ff */
[----:B------:R-:W-:-:S04]  /*cf00*/  IMAD.MOV R24, RZ, RZ, -R24 ;  /* 0x000000ffff187224 */ /* 0x000fc800078e0a18 */
[----:B------:R-:W-:Y:S02]  /*cf10*/  IMAD R35, R59, R24, R22 ;  /* 0x000000183b237224 */ /* 0x000fe400078e0216 */
[----:B------:R-:W-:-:S04]  /*cf20*/  IMAD.HI.U32 R22, R2, R19, RZ ;  /* 0x0000001302167227 */ /* 0x000fc800078e00ff */
[----:B------:R-:W-:-:S04]  /*cf30*/  IMAD.MOV R22, RZ, RZ, -R22 ;  /* 0x000000ffff167224 */ /* 0x000fc800078e0a16 */
[C---:B------:R-:W-:Y:S01]  /*cf40*/  IMAD R56, R59.reuse, R22, R19 ;  /* 0x000000163b387224 */ /* 0x040fe200078e0213 */
[----:B-----5:R-:W-:Y:S02]  /*cf50*/  IABS R19, R17 ;  /* 0x0000001100137213 */ /* 0x020fe40000000000 */
[----:B------:R-:W5:Y:S01]  /*cf60*/  LDL.LU R17, [R1+0x29c] ;  /* 0x00029c0001117983 */ /* 0x000f620000300800 */
[C---:B------:R-:W-:Y:S02]  /*cf70*/  ISETP.GT.U32.AND P5, PT, R59.reuse, R15, PT ;  /* 0x0000000f3b00720c */ /* 0x040fe40003fa4070 */
[----:B------:R-:W-:-:S11]  /*cf80*/  ISETP.GT.U32.AND P6, PT, R59, R49, PT ;  /* 0x000000313b00720c */ /* 0x000fd60003fc4070 */
[--C-:B------:R-:W-:Y:S02]  /*cf90*/  @!P5 IMAD.IADD R15, R15, 0x1, -R59.reuse ;  /* 0x000000010f0fd824 */ /* 0x100fe400078e0a3b */
[----:B------:R-:W-:-:S03]  /*cfa0*/  @!P6 IMAD.IADD R49, R49, 0x1, -R59 ;  /* 0x000000013131e824 */ /* 0x000fc600078e0a3b */
[C---:B------:R-:W-:Y:S02]  /*cfb0*/  ISETP.GT.U32.AND P5, PT, R59.reuse, R15, PT ;  /* 0x0000000f3b00720c */ /* 0x040fe40003fa4070 */
[----:B------:R-:W-:Y:S01]  /*cfc0*/  ISETP.GT.U32.AND P6, PT, R59, R49, PT ;  /* 0x000000313b00720c */ /* 0x000fe20003fc4070 */
[----:B------:R-:W-:Y:S01]  /*cfd0*/  IMAD.HI.U32 R24, R2, R21, RZ ;  /* 0x0000001502187227 */ /* 0x000fe200078e00ff */
[----:B------:R-:W-:-:S03]  /*cfe0*/  IABS R22, R14 ;  /* 0x0000000e00167213 */ /* 0x000fc60000000000 */
[----:B------:R-:W-:Y:S02]  /*cff0*/  IMAD.MOV R24, RZ, RZ, -R24 ;  /* 0x000000ffff187224 */ /* 0x000fe400078e0a18 */
[----:B------:R-:W-:-:S04]  /*d000*/  IMAD.HI.U32 R23, R2, R22, RZ ;  /* 0x0000001602177227 */ /* 0x000fc800078e00ff */
[----:B------:R-:W-:Y:S02]  /*d010*/  @!P5 IMAD.IADD R15, R15, 0x1, -R59 ;  /* 0x000000010f0fd824 */ /* 0x000fe400078e0a3b */
[----:B------:R-:W-:Y:S02]  /*d020*/  IMAD.MOV R23, RZ, RZ, -R23 ;  /* 0x000000ffff177224 */ /* 0x000fe400078e0a17 */
[----:B------:R-:W-:Y:S02]  /*d030*/  IMAD R14, R59, R24, R21 ;  /* 0x000000183b0e7224 */ /* 0x000fe400078e0215 */
[----:B------:R-:W-:Y:S01]  /*d040*/  IMAD.HI.U32 R21, R2, R19, RZ ;  /* 0x0000001302157227 */ /* 0x000fe200078e00ff */
[----:B------:R0:W-:Y:S03]  /*d050*/  STL [R1+0x10], R15 ;  /* 0x0000100f01007387 */ /* 0x0001e60000100800 */
[----:B------:R-:W-:-:S02]  /*d060*/  @!P6 IMAD.IADD R49, R49, 0x1, -R59 ;  /* 0x000000013131e824 */ /* 0x000fc400078e0a3b */
[----:B------:R-:W-:Y:S02]  /*d070*/  IMAD.MOV R21, RZ, RZ, -R21 ;  /* 0x000000ffff157224 */ /* 0x000fe400078e0a15 */
[C---:B0-----:R-:W-:Y:S01]  /*d080*/  IMAD R15, R59.reuse, R23, R22 ;  /* 0x000000173b0f7224 */ /* 0x041fe200078e0216 */
[----:B--2---:R-:W-:Y:S02]  /*d090*/  IABS R22, R18 ;  /* 0x0000001200167213 */ /* 0x004fe40000000000 */
[----:B------:R-:W2:Y:S04]  /*d0a0*/  LDL R18, [R1+0x434c] ;  /* 0x00434c0001127983 */ /* 0x000ea80000100800 */
[----:B------:R0:W-:Y:S02]  /*d0b0*/  STL [R1+0x2b0], R49 ;  /* 0x0002b03101007387 */ /* 0x0001e40000100800 */
[----:B0-----:R-:W-:Y:S01]  /*d0c0*/  IMAD R49, R59, R21, R19 ;  /* 0x000000153b317224 */ /* 0x001fe200078e0213 */
[----:B---3--:R-:W-:-:S02]  /*d0d0*/  IABS R21, R26 ;  /* 0x0000001a00157213 */ /* 0x008fc40000000000 */
[----:B------:R-:W3:Y:S01]  /*d0e0*/  LDL R26, [R1+0x4350] ;  /* 0x00435000011a7983 */ /* 0x000ee20000100800 */
[----:B----4-:R-:W-:-:S03]  /*d0f0*/  IABS R19, R54 ;  /* 0x0000003600137213 */ /* 0x010fc60000000000 */
[----:B------:R-:W4:Y:S01]  /*d100*/  LDL R54, [R1+0x4354] ;  /* 0x0043540001367983 */ /* 0x000f220000100800 */
[C---:B------:R-:W-:Y:S02]  /*d110*/  ISETP.GT.U32.AND P2, PT, R59.reuse, R47, PT ;  /* 0x0000002f3b00720c */ /* 0x040fe40003f44070 */
[----:B------:R-:W-:-:S11]  /*d120*/  ISETP.GT.U32.AND P3, PT, R59, R16, PT ;  /* 0x000000103b00720c */ /* 0x000fd60003f64070 */
[--C-:B------:R-:W-:Y:S02]  /*d130*/  @!P2 IMAD.IADD R47, R47, 0x1, -R59.reuse ;  /* 0x000000012f2fa824 */ /* 0x100fe400078e0a3b */
[----:B------:R-:W-:-:S03]  /*d140*/  @!P3 IMAD.IADD R16, R16, 0x1, -R59 ;  /* 0x000000011010b824 */ /* 0x000fc600078e0a3b */
[C---:B------:R-:W-:Y:S02]  /*d150*/  ISETP.GT.U32.AND P2, PT, R59.reuse, R47, PT ;  /* 0x0000002f3b00720c */ /* 0x040fe40003f44070 */
[C---:B------:R-:W-:Y:S02]  /*d160*/  ISETP.GT.U32.AND P3, PT, R59.reuse, R16, PT ;  /* 0x000000103b00720c */ /* 0x040fe40003f64070 */
[C---:B------:R-:W-:Y:S02]  /*d170*/  ISETP.GT.U32.AND P5, PT, R59.reuse, R31, PT ;  /* 0x0000001f3b00720c */ /* 0x040fe40003fa4070 */
[----:B------:R-:W-:-:S07]  /*d180*/  ISETP.GT.U32.AND P6, PT, R59, R55, PT ;  /* 0x000000373b00720c */ /* 0x000fce0003fc4070 */
[--C-:B------:R-:W-:Y:S01]  /*d190*/  @!P2 IMAD.IADD R47, R47, 0x1, -R59.reuse ;  /* 0x000000012f2fa824 */ /* 0x100fe200078e0a3b */
[C---:B------:R-:W-:Y:S01]  /*d1a0*/  ISETP.GT.U32.AND P2, PT, R59.reuse, R48, PT ;  /* 0x000000303b00720c */ /* 0x040fe20003f44070 */
[--C-:B------:R-:W-:Y:S01]  /*d1b0*/  @!P3 IMAD.IADD R16, R16, 0x1, -R59.reuse ;  /* 0x000000011010b824 */ /* 0x100fe200078e0a3b */
[----:B-----5:R-:W-:Y:S01]  /*d1c0*/  ISETP.GT.U32.AND P3, PT, R59, R17, PT ;  /* 0x000000113b00720c */ /* 0x020fe20003f64070 */
[--C-:B------:R-:W-:Y:S02]  /*d1d0*/  @!P5 IMAD.IADD R31, R31, 0x1, -R59.reuse ;  /* 0x000000011f1fd824 */ /* 0x100fe400078e0a3b */
[----:B------:R-:W-:-:S03]  /*d1e0*/  @!P6 IMAD.IADD R55, R55, 0x1, -R59 ;  /* 0x000000013737e824 */ /* 0x000fc600078e0a3b */
[C---:B------:R-:W-:Y:S02]  /*d1f0*/  ISETP.GT.U32.AND P5, PT, R59.reuse, R31, PT ;  /* 0x0000001f3b00720c */ /* 0x040fe40003fa4070 */
[----:B------:R-:W-:-:S03]  /*d200*/  ISETP.GT.U32.AND P6, PT, R59, R55, PT ;  /* 0x000000373b00720c */ /* 0x000fc60003fc4070 */
[--C-:B------:R-:W-:Y:S02]  /*d210*/  @!P2 IMAD.IADD R48, R48, 0x1, -R59.reuse ;  /* 0x000000013030a824 */ /* 0x100fe400078e0a3b */
[----:B------:R-:W-:-:S03]  /*d220*/  @!P3 IMAD.IADD R17, R17, 0x1, -R59 ;  /* 0x000000011111b824 */ /* 0x000fc600078e0a3b */
[C---:B------:R-:W-:Y:S02]  /*d230*/  ISETP.GT.U32.AND P2, PT, R59.reuse, R48, PT ;  /* 0x000000303b00720c */ /* 0x040fe40003f44070 */
[----:B------:R-:W-:Y:S01]  /*d240*/  ISETP.GT.U32.AND P3, PT, R59, R17, PT ;  /* 0x000000113b00720c */ /* 0x000fe20003f64070 */
[--C-:B------:R-:W-:Y:S01]  /*d250*/  @!P5 IMAD.IADD R31, R31, 0x1, -R59.reuse ;  /* 0x000000011f1fd824 */ /* 0x100fe200078e0a3b */
[----:B------:R-:W-:Y:S01]  /*d260*/  ISETP.GT.U32.AND P5, PT, R59, R34, PT ;  /* 0x000000223b00720c */ /* 0x000fe20003fa4070 */
[----:B------:R-:W-:Y:S01]  /*d270*/  @!P6 IMAD.IADD R55, R55, 0x1, -R59 ;  /* 0x000000013737e824 */ /* 0x000fe200078e0a3b */
[----:B------:R-:W-:Y:S01]  /*d280*/  ISETP.GT.U32.AND P6, PT, R59, R29, PT ;  /* 0x0000001d3b00720c */ /* 0x000fe20003fc4070 */
[----:B------:R-:W-:-:S06]  /*d290*/  IMAD.HI.U32 R24, R2, R22, RZ ;  /* 0x0000001602187227 */ /* 0x000fcc00078e00ff */
[--C-:B------:R-:W-:Y:S01]  /*d2a0*/  @!P2 IMAD.IADD R48, R48, 0x1, -R59.reuse ;  /* 0x000000013030a824 */ /* 0x100fe200078e0a3b */
[----:B------:R-:W-:Y:S01]  /*d2b0*/  ISETP.GT.U32.AND P2, PT, R59, R32, PT ;  /* 0x000000203b00720c */ /* 0x000fe20003f44070 */
[----:B------:R-:W-:Y:S01]  /*d2c0*/  @!P3 IMAD.IADD R17, R17, 0x1, -R59 ;  /* 0x000000011111b824 */ /* 0x000fe200078e0a3b */
[----:B------:R-:W-:Y:S01]  /*d2d0*/  ISETP.GT.U32.AND P3, PT, R59, R33, PT ;  /* 0x000000213b00720c */ /* 0x000fe20003f64070 */
[----:B------:R-:W-:Y:S01]  /*d2e0*/  IMAD.HI.U32 R23, R2, R21, RZ ;  /* 0x0000001502177227 */ /* 0x000fe200078e00ff */
[----:B------:R-:W-:Y:S03]  /*d2f0*/  STL [R1+0x2bc], R47 ;  /* 0x0002bc2f01007387 */ /* 0x000fe60000100800 */
[----:B------:R-:W-:Y:S01]  /*d300*/  IMAD.MOV R24, RZ, RZ, -R24 ;  /* 0x000000ffff187224 */ /* 0x000fe200078e0a18 */
[----:B------:R0:W-:Y:S01]  /*d310*/  STL [R1+0x2c0], R16 ;  /* 0x0002c01001007387 */ /* 0x0001e20000100800 */
[----:B------:R-:W-:-:S02]  /*d320*/  IMAD.MOV R23, RZ, RZ, -R23 ;  /* 0x000000ffff177224 */ /* 0x000fc400078e0a17 */
[--C-:B------:R-:W-:Y:S01]  /*d330*/  @!P5 IMAD.IADD R34, R34, 0x1, -R59.reuse ;  /* 0x000000012222d824 */ /* 0x100fe200078e0a3b */
[----:B------:R1:W-:Y:S01]  /*d340*/  STL [R1+0x2d0], R31 ;  /* 0x0002d01f01007387 */ /* 0x0003e20000100800 */
[--C-:B------:R-:W-:Y:S02]  /*d350*/  @!P6 IMAD.IADD R29, R29, 0x1, -R59.reuse ;  /* 0x000000011d1de824 */ /* 0x100fe400078e0a3b */
[----:B------:R-:W-:Y:S01]  /*d360*/  @!P2 IMAD.IADD R32, R32, 0x1, -R59 ;  /* 0x000000012020a824 */ /* 0x000fe200078e0a3b */
[C---:B------:R-:W-:Y:S01]  /*d370*/  ISETP.GT.U32.AND P5, PT, R59.reuse, R34, PT ;  /* 0x000000223b00720c */ /* 0x040fe20003fa4070 */
[C---:B0-----:R-:W-:Y:S02]  /*d380*/  IMAD R16, R59.reuse, R23, R21 ;  /* 0x000000173b107224 */ /* 0x041fe400078e0215 */
[C---:B-1----:R-:W-:Y:S02]  /*d390*/  IMAD R31, R59.reuse, R24, R22 ;  /* 0x000000183b1f7224 */ /* 0x042fe400078e0216 */
[----:B------:R-:W-:Y:S01]  /*d3a0*/  IMAD.HI.U32 R22, R2, R19, RZ ;  /* 0x0000001302167227 */ /* 0x000fe200078e00ff */
[----:B------:R-:W-:-:S03]  /*d3b0*/  ISETP.GT.U32.AND P6, PT, R59, R29, PT ;  /* 0x0000001d3b00720c */ /* 0x000fc60003fc4070 */
[----:B------:R-:W-:Y:S02]  /*d3c0*/  IMAD.MOV R22, RZ, RZ, -R22 ;  /* 0x000000ffff167224 */ /* 0x000fe400078e0a16 */
[----:B------:R-:W-:Y:S01]  /*d3d0*/  @!P3 IMAD.IADD R33, R33, 0x1, -R59 ;  /* 0x000000012121b824 */ /* 0x000fe200078e0a3b */
[----:B------:R-:W-:-:S04]  /*d3e0*/  ISETP.GT.U32.AND P2, PT, R59, R32, PT ;  /* 0x000000203b00720c */ /* 0x000fc80003f44070 */
[----:B------:R-:W-:Y:S01]  /*d3f0*/  ISETP.GT.U32.AND P3, PT, R59, R33, PT ;  /* 0x000000213b00720c */ /* 0x000fe20003f64070 */
[--C-:B------:R-:W-:Y:S02]  /*d400*/  @!P5 IMAD.IADD R34, R34, 0x1, -R59.reuse ;  /* 0x000000012222d824 */ /* 0x100fe400078e0a3b */
[----:B------:R-:W-:-:S06]  /*d410*/  @!P6 IMAD.IADD R29, R29, 0x1, -R59 ;  /* 0x000000011d1de824 */ /* 0x000fcc00078e0a3b */
[----:B------:R-:W-:-:S04]  /*d420*/  @!P2 IMAD.IADD R32, R32, 0x1, -R59 ;  /* 0x000000012020a824 */ /* 0x000fc800078e0a3b */
[----:B------:R-:W-:Y:S01]  /*d430*/  @!P3 IMAD.IADD R33, R33, 0x1, -R59 ;  /* 0x000000012121b824 */ /* 0x000fe200078e0a3b */
[----:B--2---:R-:W-:Y:S02]  /*d440*/  IABS R21, R18 ;  /* 0x0000001200157213 */ /* 0x004fe40000000000 */
[----:B------:R-:W2:Y:S04]  /*d450*/  LDL R18, [R1+0x4358] ;  /* 0x0043580001127983 */ /* 0x000ea80000100800 */
[----:B------:R0:W-:Y:S02]  /*d460*/  STL [R1+0xc], R55 ;  /* 0x00000c3701007387 */ /* 0x0001e40000100800 */
[----:B0-----:R-:W-:Y:S01]  /*d470*/  IMAD R55, R59, R22, R19 ;  /* 0x000000163b377224 */ /* 0x001fe200078e0213 */
[----:B---3--:R-:W-:-:S02]  /*d480*/  IABS R22, R26 ;  /* 0x0000001a00167213 */ /* 0x008fc40000000000 */
[----:B------:R-:W3:Y:S01]  /*d490*/  LDL R26, [R1+0x435c] ;  /* 0x00435c00011a7983 */ /* 0x000ee20000100800 */
[----:B----4-:R-:W-:-:S03]  /*d4a0*/  IABS R19, R54 ;  /* 0x0000003600137213 */ /* 0x010fc60000000000 */
[----:B------:R-:W4:Y:S04]  /*d4b0*/  LDL R54, [R1+0x4368] ;  /* 0x0043680001367983 */ /* 0x000f280000100800 */
[----:B------:R-:W-:Y:S04]  /*d4c0*/  STL [R1+0x8], R48 ;  /* 0x0000083001007387 */ /* 0x000fe80000100800 */
[----:B------:R-:W-:Y:S04]  /*d4d0*/  STL [R1+0x29c], R17 ;  /* 0x00029c1101007387 */ /* 0x000fe80000100800 */
[----:B------:R-:W-:Y:S04]  /*d4e0*/  STL [R1+0x2a4], R34 ;  /* 0x0002a42201007387 */ /* 0x000fe80000100800 */
[----:B------:R0:W-:Y:S04]  /*d4f0*/  STL [R1+0x2a8], R29 ;  /* 0x0002a81d01007387 */ /* 0x0001e80000100800 */
[----:B0-----:R-:W5:Y:S04]  /*d500*/  LDL R29, [R1+0x436c] ;  /* 0x00436c00011d7983 */ /* 0x001f680000100800 */
[----:B------:R0:W-:Y:S04]  /*d510*/  STL [R1+0x4], R32 ;  /* 0x0000042001007387 */ /* 0x0001e80000100800 */
[----:B0-----:R-:W5:Y:S04]  /*d520*/  LDL R32, [R1+0x4378] ;  /* 0x0043780001207983 */ /* 0x001f680000100800 */
[----:B------:R0:W-:Y:S04]  /*d530*/  STL [R1], R33 ;  /* 0x0000002101007387 */ /* 0x0001e80000100800 */
[----:B0-----:R-:W5:Y:S01]  /*d540*/  LDL R33, [R1+0x437c] ;  /* 0x00437c0001217983 */ /* 0x001f620000100800 */
[----:B------:R-:W-:-:S02]  /*d550*/  ISETP.GT.U32.AND P5, PT, R59, R61, PT ;  /* 0x0000003d3b00720c */ /* 0x000fc40003fa4070 */
[C---:B------:R-:W-:Y:S01]  /*d560*/  ISETP.GT.U32.AND P6, PT, R59.reuse, R40, PT ;  /* 0x000000283b00720c */ /* 0x040fe20003fc4070 */
[----:B------:R-:W-:Y:S01]  /*d570*/  IMAD.HI.U32 R24, R2, R21, RZ ;  /* 0x0000001502187227 */ /* 0x000fe200078e00ff */
[----:B------:R-:W-:-:S03]  /*d580*/  ISETP.GT.U32.AND P2, PT, R59, R39, PT ;  /* 0x000000273b00720c */ /* 0x000fc60003f44070 */
[----:B------:R-:W-:-:S04]  /*d590*/  IMAD.HI.U32 R23, R2, R22, RZ ;  /* 0x0000001602177227 */ /* 0x000fc800078e00ff */
[----:B------:R-:W-:Y:S02]  /*d5a0*/  IMAD.MOV R24, RZ, RZ, -R24 ;  /* 0x000000ffff187224 */ /* 0x000fe400078e0a18 */
[----:B------:R-:W-:Y:S02]  /*d5b0*/  IMAD.MOV R23, RZ, RZ, -R23 ;  /* 0x000000ffff177224 */ /* 0x000fe400078e0a17 */
[----:B------:R-:W-:Y:S02]  /*d5c0*/  IMAD R45, R59, R24, R21 ;  /* 0x000000183b2d7224 */ /* 0x000fe400078e0215 */
[----:B------:R-:W-:Y:S02]  /*d5d0*/  @!P5 IMAD.IADD R61, R61, 0x1, -R59 ;  /* 0x000000013d3dd824 */ /* 0x000fe400078e0a3b */
[----:B------:R-:W-:-:S04]  /*d5e0*/  IMAD.HI.U32 R21, R2, R19, RZ ;  /* 0x0000001302157227 */ /* 0x000fc800078e00ff */
[--C-:B------:R-:W-:Y:S01]  /*d5f0*/  @!P6 IMAD.IADD R40, R40, 0x1, -R59.reuse ;  /* 0x000000012828e824 */ /* 0x100fe200078e0a3b */
[C---:B------:R-:W-:Y:S01]  /*d600*/  ISETP.GT.U32.AND P5, PT, R59.reuse, R61, PT ;  /* 0x0000003d3b00720c */ /* 0x040fe20003fa4070 */
[----:B------:R-:W-:Y:S02]  /*d610*/  IMAD R34, R59, R23, R22 ;  /* 0x000000173b227224 */ /* 0x000fe400078e0216 */
[----:B------:R-:W-:Y:S01]  /*d620*/  @!P2 IMAD.IADD R39, R39, 0x1, -R59 ;  /* 0x000000012727a824 */ /* 0x000fe200078e0a3b */
[----:B------:R-:W-:Y:S01]  /*d630*/  ISETP.GT.U32.AND P6, PT, R59, R40, PT ;  /* 0x000000283b00720c */ /* 0x000fe20003fc4070 */
[----:B------:R-:W-:-:S03]  /*d640*/  IMAD.MOV R21, RZ, RZ, -R21 ;  /* 0x000000ffff157224 */ /* 0x000fc600078e0a15 */
[C---:B------:R-:W-:Y:S01]  /*d650*/  ISETP.GT.U32.AND P2, PT, R59.reuse, R39, PT ;  /* 0x000000273b00720c */ /* 0x040fe20003f44070 */
[----:B------:R-:W-:-:S04]  /*d660*/  IMAD R17, R59, R21, R19 ;  /* 0x000000153b117224 */ /* 0x000fc800078e0213 */
[----:B------:R-:W-:-:S04]  /*d670*/  @!P5 IMAD.IADD R61, R61, 0x1, -R59 ;  /* 0x000000013d3dd824 */ /* 0x000fc800078e0a3b */
[--C-:B------:R-:W-:Y:S01]  /*d680*/  @!P6 IMAD.IADD R40, R40, 0x1, -R59.reuse ;  /* 0x000000012828e824 */ /* 0x100fe200078e0a3b */
[----:B------:R-:W-:Y:S03]  /*d690*/  STL [R1+0x55c0], R61 ;  /* 0x0055c03d01007387 */ /* 0x000fe60000100800 */
[----:B------:R-:W-:Y:S01]  /*d6a0*/  @!P2 IMAD.IADD R39, R39, 0x1, -R59 ;  /* 0x000000012727a824 */ /* 0x000fe200078e0a3b */
[----:B------:R0:W-:Y:S01]  /*d6b0*/  STL [R1+0x55c4], R40 ;  /* 0x0055c42801007387 */ /* 0x0001e20000100800 */
[----:B--2---:R-:W-:-:S05]  /*d6c0*/  IABS R22, R18 ;  /* 0x0000001200167213 */ /* 0x004fca0000000000 */
[----:B------:R-:W-:-:S04]  /*d6d0*/  IMAD.HI.U32 R24, R2, R22, RZ ;  /* 0x0000001602187227 */ /* 0x000fc800078e00ff */
[----:B------:R-:W-:Y:S01]  /*d6e0*/  IMAD.MOV R24, RZ, RZ, -R24 ;  /* 0x000000ffff187224 */ /* 0x000fe200078e0a18 */
[----:B---3--:R-:W-:-:S05]  /*d6f0*/  IABS R21, R26 ;  /* 0x0000001a00157213 */ /* 0x008fca0000000000 */
[----:B------:R-:W-:-:S04]  /*d700*/  IMAD.HI.U32 R23, R2, R21, RZ ;  /* 0x0000001502177227 */ /* 0x000fc800078e00ff */
[----:B------:R-:W-:Y:S01]  /*d710*/  IMAD.MOV R23, RZ, RZ, -R23 ;  /* 0x000000ffff177224 */ /* 0x000fe200078e0a17 */
[----:B----4-:R-:W-:Y:S01]  /*d720*/  IABS R19, R54 ;  /* 0x0000003600137213 */ /* 0x010fe20000000000 */
[----:B------:R-:W-:-:S04]  /*d730*/  IMAD R54, R59, R24, R22 ;  /* 0x000000183b367224 */ /* 0x000fc800078e0216 */
[----:B------:R-:W-:-:S04]  /*d740*/  IMAD.HI.U32 R22, R2, R19, RZ ;  /* 0x0000001302167227 */ /* 0x000fc800078e00ff */
[----:B------:R-:W-:Y:S02]  /*d750*/  IMAD R26, R59, R23, R21 ;  /* 0x000000173b1a7224 */ /* 0x000fe400078e0215 */
[----:B------:R-:W-:-:S04]  /*d760*/  IMAD.MOV R22, RZ, RZ, -R22 ;  /* 0x000000ffff167224 */ /* 0x000fc800078e0a16 */
[----:B------:R-:W-:Y:S01]  /*d770*/  IMAD R48, R59, R22, R19 ;  /* 0x000000163b307224 */ /* 0x000fe200078e0213 */
[----:B-----5:R-:W-:Y:S02]  /*d780*/  IABS R21, R29 ;  /* 0x0000001d00157213 */ /* 0x020fe40000000000 */
[----:B------:R-:W2:Y:S04]  /*d790*/  LDL R29, [R1+0x4390] ;  /* 0x00439000011d7983 */ /* 0x000ea80000100800 */
[----:B0-----:R-:W3:Y:S04]  /*d7a0*/  LDL.LU R40, [R1+0x264] ;  /* 0x0002640001287983 */ /* 0x001ee80000300800 */
[----:B------:R0:W-:Y:S01]  /*d7b0*/  STL [R1+0x55c8], R39 ;  /* 0x0055c82701007387 */ /* 0x0001e20000100800 */
[----:B------:R-:W-:-:S03]  /*d7c0*/  IABS R22, R32 ;  /* 0x0000002000167213 */ /* 0x000fc60000000000 */
[----:B0-----:R-:W4:Y:S04]  /*d7d0*/  LDL.LU R39, [R1+0x274] ;  /* 0x0002740001277983 */ /* 0x001f280000300800 */
[----:B------:R-:W5:Y:S01]  /*d7e0*/  LDL R32, [R1+0x4394] ;  /* 0x0043940001207983 */ /* 0x000f620000100800 */
[----:B------:R-:W-:-:S03]  /*d7f0*/  IABS R19, R33 ;  /* 0x0000002100137213 */ /* 0x000fc60000000000 */
[----:B------:R-:W3:Y:S01]  /*d800*/  LDL R33, [R1+0x43a0] ;  /* 0x0043a00001217983 */ /* 0x000ee20000100800 */
[C---:B------:R-:W-:Y:S02]  /*d810*/  ISETP.GT.U32.AND P3, PT, R59.reuse, R38, PT ;  /* 0x000000263b00720c */ /* 0x040fe40003f64070 */
[C---:B------:R-:W-:Y:S02]  /*d820*/  ISETP.GT.U32.AND P5, PT, R59.reuse, R37, PT ;  /* 0x000000253b00720c */ /* 0x040fe40003fa4070 */
[----:B------:R-:W-:Y:S01]  /*d830*/  ISETP.GT.U32.AND P6, PT, R59, R30, PT ;  /* 0x0000001e3b00720c */ /* 0x000fe20003fc4070 */
[----:B------:R-:W-:Y:S01]  /*d840*/  IMAD.HI.U32 R24, R2, R21, RZ ;  /* 0x0000001502187227 */ /* 0x000fe200078e00ff */
[----:B------:R-:W4:Y:S07]  /*d850*/  LDL.LU R61, [R1+0x26c] ;  /* 0x00026c00013d7983 */ /* 0x000f2e0000300800 */
[--C-:B------:R-:W-:Y:S01]  /*d860*/  @!P3 IMAD.IADD R38, R38, 0x1, -R59.reuse ;  /* 0x000000012626b824 */ /* 0x100fe200078e0a3b */
[----:B------:R-:W4:Y:S01]  /*d870*/  LDL.LU R47, [R1+0x270] ;  /* 0x00027000012f7983 */ /* 0x000f220000300800 */
[----:B------:R-:W-:-:S02]  /*d880*/  @!P5 IMAD.IADD R37, R37, 0x1, -R59 ;  /* 0x000000012525d824 */ /* 0x000fc400078e0a3b */
[----:B------:R-:W-:Y:S01]  /*d890*/  @!P6 IMAD.IADD R30, R30, 0x1, -R59 ;  /* 0x000000011e1ee824 */ /* 0x000fe200078e0a3b */
[C---:B------:R-:W-:Y:S02]  /*d8a0*/  ISETP.GT.U32.AND P3, PT, R59.reuse, R38, PT ;  /* 0x000000263b00720c */ /* 0x040fe40003f64070 */
[C---:B------:R-:W-:Y:S02]  /*d8b0*/  ISETP.GT.U32.AND P5, PT, R59.reuse, R37, PT ;  /* 0x000000253b00720c */ /* 0x040fe40003fa4070 */
[----:B------:R-:W-:Y:S01]  /*d8c0*/  ISETP.GT.U32.AND P6, PT, R59, R30, PT ;  /* 0x0000001e3b00720c */ /* 0x000fe20003fc4070 */
[----:B------:R-:W-:Y:S02]  /*d8d0*/  IMAD.MOV R24, RZ, RZ, -R24 ;  /* 0x000000ffff187224 */ /* 0x000fe400078e0a18 */
[----:B------:R-:W-:-:S04]  /*d8e0*/  IMAD.HI.U32 R23, R2, R22, RZ ;  /* 0x0000001602177227 */ /* 0x000fc800078e00ff */
[----:B------:R-:W-:Y:S02]  /*d8f0*/  IMAD R18, R59, R24, R21 ;  /* 0x000000183b127224 */ /* 0x000fe400078e0215 */
[--C-:B------:R-:W-:Y:S02]  /*d900*/  @!P3 IMAD.IADD R38, R38, 0x1, -R59.reuse ;  /* 0x000000012626b824 */ /* 0x100fe400078e0a3b */
[----:B------:R-:W-:Y:S02]  /*d910*/  @!P5 IMAD.IADD R37, R37, 0x1, -R59 ;  /* 0x000000012525d824 */ /* 0x000fe400078e0a3b */
[----:B------:R-:W-:Y:S02]  /*d920*/  IMAD.MOV R23, RZ, RZ, -R23 ;  /* 0x000000ffff177224 */ /* 0x000fe400078e0a17 */
[----:B------:R-:W-:Y:S01]  /*d930*/  IMAD.HI.U32 R21, R2, R19, RZ ;  /* 0x0000001302157227 */ /* 0x000fe200078e00ff */
[----:B------:R-:W-:Y:S03]  /*d940*/  STL [R1+0x55cc], R38 ;  /* 0x0055cc2601007387 */ /* 0x000fe60000100800 */
[----:B------:R-:W-:Y:S01]  /*d950*/  @!P6 IMAD.IADD R30, R30, 0x1, -R59 ;  /* 0x000000011e1ee824 */ /* 0x000fe200078e0a3b */
[----:B------:R0:W-:Y:S01]  /*d960*/  STL [R1+0x288], R37 ;  /* 0x0002882501007387 */ /* 0x0001e20000100800 */
[----:B------:R-:W-:-:S02]  /*d970*/  IMAD.MOV R21, RZ, RZ, -R21 ;  /* 0x000000ffff157224 */ /* 0x000fc400078e0a15 */
[C---:B0-----:R-:W-:Y:S01]  /*d980*/  IMAD R37, R59.reuse, R23, R22 ;  /* 0x000000173b257224 */ /* 0x041fe200078e0216 */
[----:B--2---:R-:W-:Y:S02]  /*d990*/  IABS R22, R29 ;  /* 0x0000001d00167213 */ /* 0x004fe40000000000 */
[----:B------:R-:W2:Y:S04]  /*d9a0*/  LDL R29, [R1+0x43a4] ;  /* 0x0043a400011d7983 */ /* 0x000ea80000100800 */
[----:B------:R0:W-:Y:S02]  /*d9b0*/  STL [R1+0x294], R30 ;  /* 0x0002941e01007387 */ /* 0x0001e40000100800 */
[----:B0-----:R-:W-:Y:S01]  /*d9c0*/  IMAD R30, R59, R21, R19 ;  /* 0x000000153b1e7224 */ /* 0x001fe200078e0213 */
[----:B-----5:R-:W-:-:S02]  /*d9d0*/  IABS R21, R32 ;  /* 0x0000002000157213 */ /* 0x020fc40000000000 */
[----:B------:R-:W5:Y:S01]  /*d9e0*/  LDL R32, [R1+0x43b0] ;  /* 0x0043b00001207983 */ /* 0x000f620000100800 */
[----:B---3--:R-:W-:-:S03]  /*d9f0*/  IABS R19, R33 ;  /* 0x0000002100137213 */ /* 0x008fc60000000000 */
[----:B------:R-:W3:Y:S01]  /*da00*/  LDL R33, [R1+0x43b4] ;  /* 0x0043b40001217983 */ /* 0x000ee20000100800 */
[C---:B----4-:R-:W-:Y:S02]  /*da10*/  ISETP.GT.U32.AND P2, PT, R59.reuse, R39, PT ;  /* 0x000000273b00720c */ /* 0x050fe40003f44070 */
[C---:B------:R-:W-:Y:S02]  /*da20*/  ISETP.GT.U32.AND P3, PT, R59.reuse, R53, PT ;  /* 0x000000353b00720c */ /* 0x040fe40003f64070 */
[C---:B------:R-:W-:Y:S02]  /*da30*/  ISETP.GT.U32.AND P5, PT, R59.reuse, R20, PT ;  /* 0x000000143b00720c */ /* 0x040fe40003fa4070 */
[----:B------:R-:W-:-:S07]  /*da40*/  ISETP.GT.U32.AND P6, PT, R59, R40, PT ;  /* 0x000000283b00720c */ /* 0x000fce0003fc4070 */
[--C-:B------:R-:W-:Y:S02]  /*da50*/  @!P2 IMAD.IADD R39, R39, 0x1, -R59.reuse ;  /* 0x000000012727a824 */ /* 0x100fe400078e0a3b */
[--C-:B------:R-:W-:Y:S02]  /*da60*/  @!P3 IMAD.IADD R53, R53, 0x1, -R59.reuse ;  /* 0x000000013535b824 */ /* 0x100fe400078e0a3b */
[--C-:B------:R-:W-:Y:S01]  /*da70*/  @!P5 IMAD.IADD R20, R20, 0x1, -R59.reuse ;  /* 0x000000011414d824 */ /* 0x100fe200078e0a3b */
[C---:B------:R-:W-:Y:S02]  /*da80*/  ISETP.GT.U32.AND P2, PT, R59.reuse, R39, PT ;  /* 0x000000273b00720c */ /* 0x040fe40003f44070 */
[C---:B------:R-:W-:Y:S01]  /*da90*/  ISETP.GT.U32.AND P3, PT, R59.reuse, R53, PT ;  /* 0x000000353b00720c */ /* 0x040fe20003f64070 */
[----:B------:R-:W-:Y:S01]  /*daa0*/  @!P6 IMAD.IADD R40, R40, 0x1, -R59 ;  /* 0x000000012828e824 */ /* 0x000fe200078e0a3b */
[----:B------:R-:W-:Y:S01]  /*dab0*/  ISETP.GT.U32.AND P5, PT, R59, R20, PT ;  /* 0x000000143b00720c */ /* 0x000fe20003fa4070 */
[----:B------:R-:W-:-:S03]  /*dac0*/  IMAD.HI.U32 R24, R2, R22, RZ ;  /* 0x0000001602187227 */ /* 0x000fc600078e00ff */
[----:B------:R-:W-:Y:S01]  /*dad0*/  ISETP.GT.U32.AND P6, PT, R59, R40, PT ;  /* 0x000000283b00720c */ /* 0x000fe20003fc4070 */
[----:B------:R-:W-:-:S04]  /*dae0*/  IMAD.MOV R24, RZ, RZ, -R24 ;  /* 0x000000ffff187224 */ /* 0x000fc800078e0a18 */
[--C-:B------:R-:W-:Y:S02]  /*daf0*/  @!P2 IMAD.IADD R39, R39, 0x1, -R59.reuse ;  /* 0x000000012727a824 */ /* 0x100fe400078e0a3b */
[--C-:B------:R-:W-:Y:S02]  /*db00*/  @!P3 IMAD.IADD R53, R53, 0x1, -R59.reuse ;  /* 0x000000013535b824 */ /* 0x100fe400078e0a3b */
[----:B------:R-:W-:Y:S01]  /*db10*/  IMAD.HI.U32 R23, R2, R21, RZ ;  /* 0x0000001502177227 */ /* 0x000fe200078e00ff */
[----:B------:R-:W-:Y:S03]  /*db20*/  STL [R1+0x274], R39 ;  /* 0x0002742701007387 */ /* 0x000fe60000100800 */
[----:B------:R-:W-:Y:S01]  /*db30*/  @!P5 IMAD.IADD R20, R20, 0x1, -R59 ;  /* 0x000000011414d824 */ /* 0x000fe200078e0a3b */
[----:B------:R0:W-:Y:S01]  /*db40*/  STL [R1+0x27c], R53 ;  /* 0x00027c3501007387 */ /* 0x0001e20000100800 */
[----:B------:R-:W-:-:S02]  /*db50*/  IMAD.MOV R23, RZ, RZ, -R23 ;  /* 0x000000ffff177224 */ /* 0x000fc400078e0a17 */
[----:B------:R-:W-:Y:S01]  /*db60*/  @!P6 IMAD.IADD R40, R40, 0x1, -R59 ;  /* 0x000000012828e824 */ /* 0x000fe200078e0a3b */
[----:B------:R1:W-:Y:S01]  /*db70*/  STL [R1+0x284], R20 ;  /* 0x0002841401007387 */ /* 0x0003e20000100800 */
[----:B0-----:R-:W-:Y:S02]  /*db80*/  IMAD R53, R59, R24, R22 ;  /* 0x000000183b357224 */ /* 0x001fe400078e0216 */
[----:B------:R-:W-:-:S04]  /*db90*/  IMAD.HI.U32 R22, R2, R19, RZ ;  /* 0x0000001302167227 */ /* 0x000fc800078e00ff */
[----:B-1----:R-:W-:Y:S02]  /*dba0*/  IMAD R20, R59, R23, R21 ;  /* 0x000000173b147224 */ /* 0x002fe400078e0215 */
[----:B------:R-:W-:-:S04]  /*dbb0*/  IMAD.MOV R22, RZ, RZ, -R22 ;  /* 0x000000ffff167224 */ /* 0x000fc800078e0a16 */
[----:B------:R-:W-:Y:S01]  /*dbc0*/  IMAD R38, R59, R22, R19 ;  /* 0x000000163b267224 */ /* 0x000fe200078e0213 */
[----:B--2---:R-:W-:Y:S02]  /*dbd0*/  IABS R21, R29 ;  /* 0x0000001d00157213 */ /* 0x004fe40000000000 */
[----:B------:R-:W2:Y:S04]  /*dbe0*/  LDL R29, [R1+0x43c0] ;  /* 0x0043c000011d7983 */ /* 0x000ea80000100800 */
[----:B------:R-:W-:Y:S01]  /*dbf0*/  STL [R1+0x264], R40 ;  /* 0x0002642801007387 */ /* 0x000fe20000100800 */
[----:B-----5:R-:W-:-:S03]  /*dc00*/  IABS R22, R32 ;  /* 0x0000002000167213 */ /* 0x020fc60000000000 */
[----:B------:R-:W4:Y:S01]  /*dc10*/  LDL R32, [R1+0x43c4] ;  /* 0x0043c40001207983 */ /* 0x000f220000100800 */
[----:B---3--:R-:W-:-:S03]  /*dc20*/  IABS R19, R33 ;  /* 0x0000002100137213 */ /* 0x008fc60000000000 */
[----:B------:R-:W3:Y:S01]  /*dc30*/  LDL R33, [R1+0x43c8] ;  /* 0x0043c80001217983 */ /* 0x000ee20000100800 */
[C---:B------:R-:W-:Y:S02]  /*dc40*/  ISETP.GT.U32.AND P2, PT, R59.reuse, R61, PT ;  /* 0x0000003d3b00720c */ /* 0x040fe40003f44070 */
[C---:B------:R-:W-:Y:S02]  /*dc50*/  ISETP.GT.U32.AND P3, PT, R59.reuse, R47, PT ;  /* 0x0000002f3b00720c */ /* 0x040fe40003f64070 */
[----:B------:R-:W-:-:S09]  /*dc60*/  ISETP.GT.U32.AND P5, PT, R59, R25, PT ;  /* 0x000000193b00720c */ /* 0x000fd20003fa4070 */
[----:B------:R-:W-:-:S05]  /*dc70*/  @!P2 IMAD.IADD R61, R61, 0x1, -R59 ;  /* 0x000000013d3da824 */ /* 0x000fca00078e0a3b */
[C---:B------:R-:W-:Y:S02]  /*dc80*/  ISETP.GT.U32.AND P2, PT, R59.reuse, R61, PT ;  /* 0x0000003d3b00720c */ /* 0x040fe40003f44070 */
[----:B------:R-:W-:Y:S01]  /*dc90*/  ISETP.GT.U32.AND P6, PT, R59, R60, PT ;  /* 0x0000003c3b00720c */ /* 0x000fe20003fc4070 */
[--C-:B------:R-:W-:Y:S02]  /*dca0*/  @!P3 IMAD.IADD R47, R47, 0x1, -R59.reuse ;  /* 0x000000012f2fb824 */ /* 0x100fe400078e0a3b */
[----:B------:R-:W-:-:S03]  /*dcb0*/  @!P5 IMAD.IADD R25, R25, 0x1, -R59 ;  /* 0x000000011919d824 */ /* 0x000fc600078e0a3b */
[----:B------:R-:W-:-:S05]  /*dcc0*/  ISETP.GT.U32.AND P3, PT, R59, R47, PT ;  /* 0x0000002f3b00720c */ /* 0x000fca0003f64070 */
[--C-:B------:R-:W-:Y:S01]  /*dcd0*/  @!P2 IMAD.IADD R61, R61, 0x1, -R59.reuse ;  /* 0x000000013d3da824 */ /* 0x100fe200078e0a3b */
[C---:B------:R-:W-:Y:S02]  /*dce0*/  ISETP.GT.U32.AND P2, PT, R59.reuse, R9, PT ;  /* 0x000000093b00720c */ /* 0x040fe40003f44070 */
[----:B------:R-:W-:Y:S01]  /*dcf0*/  ISETP.GT.U32.AND P5, PT, R59, R25, PT ;  /* 0x000000193b00720c */ /* 0x000fe20003fa4070 */
[----:B------:R-:W-:Y:S02]  /*dd00*/  @!P6 IMAD.IADD R60, R60, 0x1, -R59 ;  /* 0x000000013c3ce824 */ /* 0x000fe400078e0a3b */
[----:B------:R-:W-:-:S03]  /*dd10*/  IMAD.HI.U32 R24, R2, R21, RZ ;  /* 0x0000001502187227 */ /* 0x000fc600078e00ff */
[----:B------:R-:W-:Y:S01]  /*dd20*/  ISETP.GT.U32.AND P6, PT, R59, R60, PT ;  /* 0x0000003c3b00720c */ /* 0x000fe20003fc4070 */
[----:B------:R-:W-:-:S04]  /*dd30*/  @!P3 IMAD.IADD R47, R47, 0x1, -R59 ;  /* 0x000000012f2fb824 */ /* 0x000fc800078e0a3b */
[--C-:B------:R-:W-:Y:S02]  /*dd40*/  @!P2 IMAD.IADD R9, R9, 0x1, -R59.reuse ;  /* 0x000000010909a824 */ /* 0x100fe400078e0a3b */
[----:B------:R-:W-:-:S03]  /*dd50*/  @!P5 IMAD.IADD R25, R25, 0x1, -R59 ;  /* 0x000000011919d824 */ /* 0x000fc600078e0a3b */
[----:B------:R-:W-:Y:S01]  /*dd60*/  ISETP.GT.U32.AND P2, PT, R59, R9, PT ;  /* 0x000000093b00720c */ /* 0x000fe20003f44070 */
[----:B------:R-:W-:Y:S01]  /*dd70*/  IMAD.MOV R24, RZ, RZ, -R24 ;  /* 0x000000ffff187224 */ /* 0x000fe200078e0a18 */
[----:B------:R0:W-:Y:S01]  /*dd80*/  STL [R1+0x26c], R61 ;  /* 0x00026c3d01007387 */ /* 0x0001e20000100800 */
[----:B------:R-:W-:-:S03]  /*dd90*/  IMAD.HI.U32 R23, R2, R22, RZ ;  /* 0x0000001602177227 */ /* 0x000fc600078e00ff */
[----:B------:R-:W-:Y:S01]  /*dda0*/  STL [R1+0x270], R47 ;  /* 0x0002702f01007387 */ /* 0x000fe20000100800 */
[----:B------:R-:W-:-:S03]  /*ddb0*/  IMAD.MOV R23, RZ, RZ, -R23 ;  /* 0x000000ffff177224 */ /* 0x000fc600078e0a17 */
[----:B------:R1:W-:Y:S01]  /*ddc0*/  STL [R1+0x258], R25 ;  /* 0x0002581901007387 */ /* 0x0003e20000100800 */
[----:B------:R-:W-:Y:S02]  /*ddd0*/  @!P6 IMAD.IADD R60, R60, 0x1, -R59 ;  /* 0x000000013c3ce824 */ /* 0x000fe400078e0a3b */
[C---:B0-----:R-:W-:Y:S02]  /*dde0*/  IMAD R61, R59.reuse, R23, R22 ;  /* 0x000000173b3d7224 */ /* 0x041fe400078e0216 */
[----:B-1----:R-:W-:Y:S02]  /*ddf0*/  IMAD R25, R59, R24, R21 ;  /* 0x000000183b197224 */ /* 0x002fe400078e0215 */
[----:B------:R-:W-:-:S04]  /*de00*/  IMAD.HI.U32 R21, R2, R19, RZ ;  /* 0x0000001302157227 */ /* 0x000fc800078e00ff */
[----:B------:R-:W-:Y:S02]  /*de10*/  IMAD.MOV R21, RZ, RZ, -R21 ;  /* 0x000000ffff157224 */ /* 0x000fe400078e0a15 */
[----:B------:R-:W-:Y:S01]  /*de20*/  @!P2 IMAD.IADD R9, R9, 0x1, -R59 ;  /* 0x000000010909a824 */ /* 0x000fe200078e0a3b */
[----:B--2---:R-:W-:Y:S02]  /*de30*/  IABS R22, R29 ;  /* 0x0000001d00167213 */ /* 0x004fe40000000000 */
[----:B------:R-:W2:Y:S04]  /*de40*/  LDL R29, [R1+0x43cc] ;  /* 0x0043cc00011d7983 */ /* 0x000ea80000100800 */
[----:B------:R0:W-:Y:S02]  /*de50*/  STL [R1+0x25c], R60 ;  /* 0x00025c3c01007387 */ /* 0x0001e40000100800 */
[----:B0-----:R-:W-:Y:S01]  /*de60*/  IMAD R60, R59, R21, R19 ;  /* 0x000000153b3c7224 */ /* 0x001fe200078e0213 */
[----:B----4-:R-:W-:-:S02]  /*de70*/  IABS R21, R32 ;  /* 0x0000002000157213 */ /* 0x010fc40000000000 */
[----:B------:R-:W4:Y:S04]  /*de80*/  LDL R32, [R1+0x43d8] ;  /* 0x0043d80001207983 */ /* 0x000f280000100800 */
[----:B------:R0:W-:Y:S01]  /*de90*/  STL [R1+0x260], R9 ;  /* 0x0002600901007387 */ /* 0x0001e20000100800 */
[----:B---3--:R-:W-:-:S03]  /*dea0*/  IABS R19, R33 ;  /* 0x0000002100137213 */ /* 0x008fc60000000000 */
[----:B0-----:R-:W3:Y:S04]  /*deb0*/  LDL.LU R9, [R1+0x5658] ;  /* 0x0056580001097983 */ /* 0x001ee80000300800 */
[----:B------:R-:W5:Y:S01]  /*dec0*/  LDL R33, [R1+0x43dc] ;  /* 0x0043dc0001217983 */ /* 0x000f620000100800 */
[C---:B------:R-:W-:Y:S02]  /*ded0*/  ISETP.GT.U32.AND P3, PT, R59.reuse, R8, PT ;  /* 0x000000083b00720c */ /* 0x040fe40003f64070 */
[C---:B------:R-:W-:Y:S02]  /*dee0*/  ISETP.GT.U32.AND P5, PT, R59.reuse, R52, PT ;  /* 0x000000343b00720c */ /* 0x040fe40003fa4070 */
[C---:B------:R-:W-:Y:S02]  /*def0*/  ISETP.GT.U32.AND P6, PT, R59.reuse, R10, PT ;  /* 0x0000000a3b00720c */ /* 0x040fe40003fc4070 */
[----:B------:R-:W-:-:S07]  /*df00*/  ISETP.GT.U32.AND P2, PT, R59, R12, PT ;  /* 0x0000000c3b00720c */ /* 0x000fce0003f44070 */
[--C-:B------:R-:W-:Y:S02]  /*df10*/  @!P3 IMAD.IADD R8, R8, 0x1, -R59.reuse ;  /* 0x000000010808b824 */ /* 0x100fe400078e0a3b */
[----:B------:R-:W-:-:S03]  /*df20*/  @!P5 IMAD.IADD R52, R52, 0x1, -R59 ;  /* 0x000000013434d824 */ /* 0x000fc600078e0a3b */
[C---:B------:R-:W-:Y:S02]  /*df30*/  ISETP.GT.U32.AND P3, PT, R59.reuse, R8, PT ;  /* 0x000000083b00720c */ /* 0x040fe40003f64070 */
[C---:B------:R-:W-:Y:S01]  /*df40*/  ISETP.GT.U32.AND P5, PT, R59.reuse, R52, PT ;  /* 0x000000343b00720c */ /* 0x040fe20003fa4070 */
[--C-:B------:R-:W-:Y:S02]  /*df50*/  @!P6 IMAD.IADD R10, R10, 0x1, -R59.reuse ;  /* 0x000000010a0ae824 */ /* 0x100fe400078e0a3b */
[----:B------:R-:W-:Y:S02]  /*df60*/  @!P2 IMAD.IADD R12, R12, 0x1, -R59 ;  /* 0x000000010c0ca824 */ /* 0x000fe400078e0a3b */
[----:B------:R-:W-:Y:S01]  /*df70*/  IMAD.HI.U32 R24, R2, R22, RZ ;  /* 0x0000001602187227 */ /* 0x000fe200078e00ff */
[C---:B------:R-:W-:Y:S02]  /*df80*/  ISETP.GT.U32.AND P6, PT, R59.reuse, R10, PT ;  /* 0x0000000a3b00720c */ /* 0x040fe40003fc4070 */
[----:B------:R-:W-:-:S03]  /*df90*/  ISETP.GT.U32.AND P2, PT, R59, R12, PT ;  /* 0x0000000c3b00720c */ /* 0x000fc60003f44070 */
[--C-:B------:R-:W-:Y:S02]  /*dfa0*/  @!P3 IMAD.IADD R8, R8, 0x1, -R59.reuse ;  /* 0x000000010808b824 */ /* 0x100fe400078e0a3b */
[----:B------:R-:W-:Y:S02]  /*dfb0*/  @!P5 IMAD.IADD R52, R52, 0x1, -R59 ;  /* 0x000000013434d824 */ /* 0x000fe400078e0a3b */
[----:B------:R-:W-:Y:S01]  /*dfc0*/  IMAD.MOV R24, RZ, RZ, -R24 ;  /* 0x000000ffff187224 */ /* 0x000fe200078e0a18 */
[----:B------:R0:W-:Y:S01]  /*dfd0*/  STL [R1+0x24c], R8 ;  /* 0x00024c0801007387 */ /* 0x0001e20000100800 */
[----:B------:R-:W-:-:S04]  /*dfe0*/  IMAD.HI.U32 R23, R2, R21, RZ ;  /* 0x0000001502177227 */ /* 0x000fc800078e00ff */
[----:B------:R-:W-:Y:S01]  /*dff0*/  IMAD.MOV R23, RZ, RZ, -R23 ;  /* 0x000000ffff177224 */ /* 0x000fe200078e0a17 */
[----:B0-----:R-:W3:Y:S04]  /*e000*/  LDL.LU R8, [R1+0x5654] ;  /* 0x0056540001087983 */ /* 0x001ee80000300800 */
[----:B------:R0:W-:Y:S01]  /*e010*/  STL [R1+0x250], R52 ;  /* 0x0002503401007387 */ /* 0x0001e20000100800 */
[----:B------:R-:W-:Y:S02]  /*e020*/  @!P6 IMAD.IADD R10, R10, 0x1, -R59 ;  /* 0x000000010a0ae824 */ /* 0x000fe400078e0a3b */
[C---:B------:R-:W-:Y:S02]  /*e030*/  IMAD R47, R59.reuse, R23, R21 ;  /* 0x000000173b2f7224 */ /* 0x040fe400078e0215 */
[----:B0-----:R-:W-:-:S02]  /*e040*/  IMAD R52, R59, R24, R22 ;  /* 0x000000183b347224 */ /* 0x001fc400078e0216 */
[----:B------:R-:W-:-:S04]  /*e050*/  IMAD.HI.U32 R22, R2, R19, RZ ;  /* 0x0000001302167227 */ /* 0x000fc800078e00ff */
[----:B------:R-:W-:Y:S02]  /*e060*/  IMAD.MOV R22, RZ, RZ, -R22 ;  /* 0x000000ffff167224 */ /* 0x000fe400078e0a16 */
[----:B------:R-:W-:Y:S02]  /*e070*/  @!P2 IMAD.IADD R12, R12, 0x1, -R59 ;  /* 0x000000010c0ca824 */ /* 0x000fe400078e0a3b */
[----:B------:R-:W-:Y:S01]  /*e080*/  IMAD R40, R59, R22, R19 ;  /* 0x000000163b287224 */ /* 0x000fe200078e0213 */
[----:B--2---:R-:W-:Y:S02]  /*e090*/  IABS R21, R29 ;  /* 0x0000001d00157213 */ /* 0x004fe40000000000 */
[----:B------:R-:W2:Y:S04]  /*e0a0*/  LDL R29, [R1+0x43e8] ;  /* 0x0043e800011d7983 */ /* 0x000ea80000100800 */
[----:B------:R0:W-:Y:S04]  /*e0b0*/  STL [R1+0x254], R10 ;  /* 0x0002540a01007387 */ /* 0x0001e80000100800 */
[----:B0-----:R-:W3:Y:S01]  /*e0c0*/  LDL.LU R10, [R1+0x5650] ;  /* 0x00565000010a7983 */ /* 0x001ee20000300800 */
[----:B----4-:R-:W-:-:S03]  /*e0d0*/  IABS R22, R32 ;  /* 0x0000002000167213 */ /* 0x010fc60000000000 */
[----:B------:R-:W4:Y:S04]  /*e0e0*/  LDL R32, [R1+0x43ec] ;  /* 0x0043ec0001207983 */ /* 0x000f280000100800 */
[----:B------:R0:W-:Y:S04]  /*e0f0*/  STL [R1+0x23c], R12 ;  /* 0x00023c0c01007387 */ /* 0x0001e80000100800 */
[----:B0-----:R-:W3:Y:S01]  /*e100*/  LDL.LU R12, [R1+0x564c] ;  /* 0x00564c00010c7983 */ /* 0x001ee20000300800 */
[----:B-----5:R-:W-:-:S03]  /*e110*/  IABS R19, R33 ;  /* 0x0000002100137213 */ /* 0x020fc60000000000 */
[----:B------:R-:W5:Y:S01]  /*e120*/  LDL R33, [R1+0x4400] ;  /* 0x0044000001217983 */ /* 0x000f620000100800 */
[C---:B------:R-:W-:Y:S02]  /*e130*/  ISETP.GT.U32.AND P3, PT, R59.reuse, R58, PT ;  /* 0x0000003a3b00720c */ /* 0x040fe40003f64070 */
[C---:B------:R-:W-:Y:S02]  /*e140*/  ISETP.GT.U32.AND P5, PT, R59.reuse, R36, PT ;  /* 0x000000243b00720c */ /* 0x040fe40003fa4070 */
[C---:B------:R-:W-:Y:S02]  /*e150*/  ISETP.GT.U32.AND P6, PT, R59.reuse, R28, PT ;  /* 0x0000001c3b00720c */ /* 0x040fe40003fc4070 */
[----:B------:R-:W-:-:S07]  /*e160*/  ISETP.GT.U32.AND P2, PT, R59, R13, PT ;  /* 0x0000000d3b00720c */ /* 0x000fce0003f44070 */
[--C-:B------:R-:W-:Y:S02]  /*e170*/  @!P3 IMAD.IADD R58, R58, 0x1, -R59.reuse ;  /* 0x000000013a3ab824 */ /* 0x100fe400078e0a3b */
[----:B------:R-:W-:-:S03]  /*e180*/  @!P5 IMAD.IADD R36, R36, 0x1, -R59 ;  /* 0x000000012424d824 */ /* 0x000fc600078e0a3b */
[C---:B------:R-:W-:Y:S01]  /*e190*/  ISETP.GT.U32.AND P3, PT, R59.reuse, R58, PT ;  /* 0x0000003a3b00720c */ /* 0x040fe20003f64070 */
[--C-:B------:R-:W-:Y:S01]  /*e1a0*/  @!P6 IMAD.IADD R28, R28, 0x1, -R59.reuse ;  /* 0x000000011c1ce824 */ /* 0x100fe200078e0a3b */
[----:B------:R-:W-:Y:S01]  /*e1b0*/  ISETP.GT.U32.AND P5, PT, R59, R36, PT ;  /* 0x000000243b00720c */ /* 0x000fe20003fa4070 */
[----:B------:R-:W-:-:S03]  /*e1c0*/  @!P2 IMAD.IADD R13, R13, 0x1, -R59 ;  /* 0x000000010d0da824 */ /* 0x000fc600078e0a3b */
[C---:B------:R-:W-:Y:S01]  /*e1d0*/  ISETP.GT.U32.AND P6, PT, R59.reuse, R28, PT ;  /* 0x0000001c3b00720c */ /* 0x040fe20003fc4070 */
[----:B------:R-:W-:Y:S01]  /*e1e0*/  IMAD.HI.U32 R24, R2, R21, RZ ;  /* 0x0000001502187227 */ /* 0x000fe200078e00ff */
[----:B------:R-:W-:-:S03]  /*e1f0*/  ISETP.GT.U32.AND P2, PT, R59, R13, PT ;  /* 0x0000000d3b00720c */ /* 0x000fc60003f44070 */
[----:B------:R-:W-:Y:S02]  /*e200*/  IMAD.MOV R24, RZ, RZ, -R24 ;  /* 0x000000ffff187224 */ /* 0x000fe400078e0a18 */
[----:B------:R-:W-:Y:S02]  /*e210*/  @!P3 IMAD.IADD R58, R58, 0x1, -R59 ;  /* 0x000000013a3ab824 */ /* 0x000fe400078e0a3b */
[----:B------:R-:W-:-:S03]  /*e220*/  IMAD.HI.U32 R23, R2, R22, RZ ;  /* 0x0000001602177227 */ /* 0x000fc600078e00ff */
[----:B------:R0:W-:Y:S01]  /*e230*/  STL [R1+0x240], R58 ;  /* 0x0002403a01007387 */ /* 0x0001e20000100800 */
[----:B------:R-:W-:Y:S02]  /*e240*/  @!P5 IMAD.IADD R36, R36, 0x1, -R59 ;  /* 0x000000012424d824 */ /* 0x000fe400078e0a3b */
[----:B------:R-:W-:Y:S02]  /*e250*/  IMAD.MOV R23, RZ, RZ, -R23 ;  /* 0x000000ffff177224 */ /* 0x000fe400078e0a17 */
[----:B------:R-:W-:Y:S01]  /*e260*/  @!P6 IMAD.IADD R28, R28, 0x1, -R59 ;  /* 0x000000011c1ce824 */ /* 0x000fe200078e0a3b */
[----:B------:R1:W-:Y:S01]  /*e270*/  STL [R1+0x244], R36 ;  /* 0x0002442401007387 */ /* 0x0003e20000100800 */
[----:B0-----:R-:W-:Y:S02]  /*e280*/  IMAD R58, R59, R24, R21 ;  /* 0x000000183b3a7224 */ /* 0x001fe400078e0215 */
[----:B------:R-:W-:-:S04]  /*e290*/  IMAD.HI.U32 R21, R2, R19, RZ ;  /* 0x0000001302157227 */ /* 0x000fc800078e00ff */
[----:B-1----:R-:W-:Y:S02]  /*e2a0*/  IMAD R36, R59, R23, R22 ;  /* 0x000000173b247224 */ /* 0x002fe400078e0216 */
        /* <DEDUP_REMOVED lines=19> */
[----:B------:R-:W-:Y:S01]  /*e3e0*/  ISETP.GT.U32.AND P5, PT, R59, R51, PT ;  /* 0x000000333b00720c */ /* 0x000fe20003fa4070 */
[--C-:B------:R-:W-:Y:S02]  /*e3f0*/  @!P6 IMAD.IADD R46, R46, 0x1, -R59.reuse ;  /* 0x000000012e2ee824 */ /* 0x100fe400078e0a3b */
[----:B------:R-:W-:-:S03]  /*e400*/  @!P2 IMAD.IADD R11, R11, 0x1, -R59 ;  /* 0x000000010b0ba824 */ /* 0x000fc600078e0a3b */
[C---:B------:R-:W-:Y:S01]  /*e410*/  ISETP.GT.U32.AND P6, PT, R59.reuse, R46, PT ;  /* 0x0000002e3b00720c */ /* 0x040fe20003fc4070 */
[----:B------:R-:W-:Y:S01]  /*e420*/  IMAD.HI.U32 R24, R2, R22, RZ ;  /* 0x0000001602187227 */ /* 0x000fe200078e00ff */
[----:B------:R-:W-:-:S03]  /*e430*/  ISETP.GT.U32.AND P2, PT, R59, R11, PT ;  /* 0x0000000b3b00720c */ /* 0x000fc60003f44070 */
[--C-:B------:R-:W-:Y:S02]  /*e440*/  @!P3 IMAD.IADD R57, R57, 0x1, -R59.reuse ;  /* 0x000000013939b824 */ /* 0x100fe400078e0a3b */
[----:B------:R-:W-:Y:S02]  /*e450*/  @!P5 IMAD.IADD R51, R51, 0x1, -R59 ;  /* 0x000000013333d824 */ /* 0x000fe400078e0a3b */
[----:B------:R-:W-:Y:S01]  /*e460*/  IMAD.MOV R24, RZ, RZ, -R24 ;  /* 0x000000ffff187224 */ /* 0x000fe200078e0a18 */
[----:B------:R-:W-:Y:S01]  /*e470*/  STL [R1+0x238], R57 ;  /* 0x0002383901007387 */ /* 0x000fe20000100800 */
[----:B------:R-:W-:-:S03]  /*e480*/  IMAD.HI.U32 R23, R2, R21, RZ ;  /* 0x0000001502177227 */ /* 0x000fc600078e00ff */
[----:B------:R0:W-:Y:S01]  /*e490*/  STL [R1+0x214], R51 ;  /* 0x0002143301007387 */ /* 0x0001e20000100800 */
[----:B------:R-:W-:Y:S02]  /*e4a0*/  IMAD.MOV R23, RZ, RZ, -R23 ;  /* 0x000000ffff177224 */ /* 0x000fe400078e0a17 */
[----:B------:R-:W-:Y:S02]  /*e4b0*/  @!P6 IMAD.IADD R46, R46, 0x1, -R59 ;  /* 0x000000012e2ee824 */ /* 0x000fe400078e0a3b */
[----:B0-----:R-:W-:Y:S02]  /*e4c0*/  IMAD R51, R59, R24, R22 ;  /* 0x000000183b337224 */ /* 0x001fe400078e0216 */
[----:B------:R-:W-:-:S04]  /*e4d0*/  IMAD.HI.U32 R22, R2, R19, RZ ;  /* 0x0000001302167227 */ /* 0x000fc800078e00ff */
[----:B------:R-:W-:Y:S02]  /*e4e0*/  IMAD R57, R59, R23, R21 ;  /* 0x000000173b397224 */ /* 0x000fe400078e0215 */
        /* <DEDUP_REMOVED lines=35> */
[C---:B------:R-:W-:Y:S02]  /*e720*/  IMAD R35, R59.reuse, R23, R22 ;  /* 0x000000173b237224 */ /* 0x040fe400078e0216 */
        /* <DEDUP_REMOVED lines=127> */
[----:B------:R-:W-:Y:S01]  /*ef20*/  ISETP.GT.U32.AND P3, PT, R59, R37, PT ;  /* 0x000000253b00720c */ /* 0x000fe20003f64070 */
        /* <DEDUP_REMOVED lines=16> */
[C---:B-1----:R-:W-:Y:S02]  /*f030*/  IMAD R30, R59.reuse, R23, R22 ;  /* 0x000000173b1e7224 */ /* 0x042fe400078e0216 */
        /* <DEDUP_REMOVED lines=446> */
[----:B------:R-:W-:-:S09]  /*10c20*/  ISETP.GT.U32.AND P6, PT, R59, R38, PT ;  /* 0x000000263b00720c */ /* 0x000fd20003fc4070 */
[--C-:B------:R-:W-:Y:S02]  /*10c30*/  @!P3 IMAD.IADD R30, R30, 0x1, -R59.reuse ;  /* 0x000000011e1eb824 */ /* 0x100fe400078e0a3b */
[----:B------:R-:W-:-:S03]  /*10c40*/  @!P5 IMAD.IADD R25, R25, 0x1, -R59 ;  /* 0x000000011919d824 */ /* 0x000fc600078e0a3b */
[C---:B------:R-:W-:Y:S01]  /*10c50*/  ISETP.GT.U32.AND P3, PT, R59.reuse, R30, PT ;  /* 0x0000001e3b00720c */ /* 0x040fe20003f64070 */
[----:B------:R-:W-:Y:S01]  /*10c60*/  @!P6 IMAD.IADD R38, R38, 0x1, -R59 ;  /* 0x000000012626e824 */ /* 0x000fe200078e0a3b */
[----:B------:R-:W-:Y:S01]  /*10c70*/  ISETP.GT.U32.AND P5, PT, R59, R25, PT ;  /* 0x000000193b00720c */ /* 0x000fe20003fa4070 */
[----:B------:R-:W-:-:S03]  /*10c80*/  IMAD.HI.U32 R24, R2, R22, RZ ;  /* 0x0000001602187227 */ /* 0x000fc600078e00ff */
[----:B------:R-:W-:Y:S01]  /*10c90*/  ISETP.GT.U32.AND P6, PT, R59, R38, PT ;  /* 0x000000263b00720c */ /* 0x000fe20003fc4070 */
[----:B------:R-:W-:Y:S02]  /*10ca0*/  IMAD.MOV R24, RZ, RZ, -R24 ;  /* 0x000000ffff187224 */ /* 0x000fe400078e0a18 */
[----:B------:R-:W-:-:S04]  /*10cb0*/  IMAD.HI.U32 R23, R2, R21, RZ ;  /* 0x0000001502177227 */ /* 0x000fc800078e00ff */
[--C-:B------:R-:W-:Y:S02]  /*10cc0*/  @!P3 IMAD.IADD R30, R30, 0x1, -R59.reuse ;  /* 0x000000011e1eb824 */ /* 0x100fe400078e0a3b */
[----:B------:R-:W-:-:S03]  /*10cd0*/  @!P5 IMAD.IADD R25, R25, 0x1, -R59 ;  /* 0x000000011919d824 */ /* 0x000fc600078e0a3b */
[----:B------:R0:W-:Y:S01]  /*10ce0*/  STL [R1+0xc4], R30 ;  /* 0x0000c41e01007387 */ /* 0x0001e20000100800 */
[----:B------:R-:W-:Y:S02]  /*10cf0*/  IMAD.MOV R23, RZ, RZ, -R23 ;  /* 0x000000ffff177224 */ /* 0x000fe400078e0a17 */
[----:B------:R-:W-:Y:S01]  /*10d00*/  @!P6 IMAD.IADD R38, R38, 0x1, -R59 ;  /* 0x000000012626e824 */ /* 0x000fe200078e0a3b */
[----:B------:R1:W-:Y:S01]  /*10d10*/  STL [R1+0xb0], R25 ;  /* 0x0000b01901007387 */ /* 0x0003e20000100800 */
[----:B0-----:R-:W-:Y:S02]  /*10d20*/  IMAD R30, R59, R24, R22 ;  /* 0x000000183b1e7224 */ /* 0x001fe400078e0216 */
[----:B------:R-:W-:-:S04]  /*10d30*/  IMAD.HI.U32 R22, R2, R19, RZ ;  /* 0x0000001302167227 */ /* 0x000fc800078e00ff */
[C---:B-1----:R-:W-:Y:S02]  /*10d40*/  IMAD R25, R59.reuse, R23, R21 ;  /* 0x000000173b197224 */ /* 0x042fe400078e0215 */
[----:B------:R-:W-:Y:S01]  /*10d50*/  IMAD.MOV R22, RZ, RZ, -R22 ;  /* 0x000000ffff167224 */ /* 0x000fe200078e0a16 */
[----:B--2---:R-:W-:Y:S02]  /*10d60*/  IABS R21, R29 ;  /* 0x0000001d00157213 */ /* 0x004fe40000000000 */
[----:B------:R-:W2:Y:S04]  /*10d70*/  LDL R29, [R1+0x4590] ;  /* 0x00459000011d7983 */ /* 0x000ea80000100800 */
[----:B------:R0:W-:Y:S02]  /*10d80*/  STL [R1+0xb4], R38 ;  /* 0x0000b42601007387 */ /* 0x0001e40000100800 */
[----:B0-----:R-:W-:Y:S01]  /*10d90*/  IMAD R38, R59, R22, R19 ;  /* 0x000000163b267224 */ /* 0x001fe200078e0213 */
[----:B----4-:R-:W-:-:S02]  /*10da0*/  IABS R22, R32 ;  /* 0x0000002000167213 */ /* 0x010fc40000000000 */
[----:B------:R-:W4:Y:S01]  /*10db0*/  LDL R32, [R1+0x4594] ;  /* 0x0045940001207983 */ /* 0x000f220000100800 */
[----:B-----5:R-:W-:-:S03]  /*10dc0*/  IABS R19, R33 ;  /* 0x0000002100137213 */ /* 0x020fc60000000000 */
[----:B------:R-:W5:Y:S01]  /*10dd0*/  LDL R33, [R1+0x45a0] ;  /* 0x0045a00001217983 */ /* 0x000f620000100800 */
[C---:B------:R-:W-:Y:S02]  /*10de0*/  ISETP.GT.U32.AND P2, PT, R59.reuse, R61, PT ;  /* 0x0000003d3b00720c */ /* 0x040fe40003f44070 */
        /* <DEDUP_REMOVED lines=42> */
[C---:B------:R-:W-:Y:S02]  /*11090*/  ISETP.GT.U32.AND P3, PT, R59.reuse, R46, PT ;  /* 0x0000002e3b00720c */ /* 0x040fe40003f64070 */
[----:B------:R-:W-:Y:S01]  /*110a0*/  ISETP.GT.U32.AND P5, PT, R59, R27, PT ;  /* 0x0000001b3b00720c */ /* 0x000fe20003fa4070 */
[----:B------:R-:W-:-:S02]  /*110b0*/  @!P6 IMAD.IADD R39, R39, 0x1, -R59 ;  /* 0x000000012727e824 */ /* 0x000fc400078e0a3b */
[----:B------:R-:W-:-:S03]  /*110c0*/  IMAD.HI.U32 R24, R2, R22, RZ ;  /* 0x0000001602187227 */ /* 0x000fc600078e00ff */
[----:B------:R-:W-:-:S03]  /*110d0*/  ISETP.GT.U32.AND P6, PT, R59, R39, PT ;  /* 0x000000273b00720c */ /* 0x000fc60003fc4070 */
[--C-:B------:R-:W-:Y:S02]  /*110e0*/  @!P2 IMAD.IADD R51, R51, 0x1, -R59.reuse ;  /* 0x000000013333a824 */ /* 0x100fe400078e0a3b */
[--C-:B------:R-:W-:Y:S02]  /*110f0*/  @!P3 IMAD.IADD R46, R46, 0x1, -R59.reuse ;  /* 0x000000012e2eb824 */ /* 0x100fe400078e0a3b */
[----:B------:R-:W-:Y:S01]  /*11100*/  @!P5 IMAD.IADD R27, R27, 0x1, -R59 ;  /* 0x000000011b1bd824 */ /* 0x000fe200078e0a3b */
[----:B------:R-:W-:Y:S01]  /*11110*/  STL [R1+0x98], R51 ;  /* 0x0000983301007387 */ /* 0x000fe20000100800 */
[----:B------:R-:W-:Y:S02]  /*11120*/  IMAD.MOV R24, RZ, RZ, -R24 ;  /* 0x000000ffff187224 */ /* 0x000fe400078e0a18 */
[----:B------:R-:W-:Y:S01]  /*11130*/  IMAD.HI.U32 R23, R2, R21, RZ ;  /* 0x0000001502177227 */ /* 0x000fe200078e00ff */
[----:B------:R-:W-:Y:S04]  /*11140*/  STL [R1+0x9c], R46 ;  /* 0x00009c2e01007387 */ /* 0x000fe80000100800 */
[----:B------:R0:W-:Y:S01]  /*11150*/  STL [R1+0xa0], R27 ;  /* 0x0000a01b01007387 */ /* 0x0001e20000100800 */
[----:B------:R-:W-:-:S02]  /*11160*/  IMAD.MOV R23, RZ, RZ, -R23 ;  /* 0x000000ffff177224 */ /* 0x000fc400078e0a17 */
[----:B------:R-:W-:Y:S02]  /*11170*/  @!P6 IMAD.IADD R39, R39, 0x1, -R59 ;  /* 0x000000012727e824 */ /* 0x000fe400078e0a3b */
[----:B0-----:R-:W-:Y:S02]  /*11180*/  IMAD R27, R59, R24, R22 ;  /* 0x000000183b1b7224 */ /* 0x001fe400078e0216 */
[----:B------:R-:W-:-:S04]  /*11190*/  IMAD.HI.U32 R22, R2, R19, RZ ;  /* 0x0000001302167227 */ /* 0x000fc800078e00ff */
[C---:B------:R-:W-:Y:S02]  /*111a0*/  IMAD R46, R59.reuse, R23, R21 ;  /* 0x000000173b2e7224 */ /* 0x040fe400078e0215 */
        /* <DEDUP_REMOVED lines=87> */
[----:B------:R-:W-:Y:S01]  /*11720*/  ISETP.GT.U32.AND P3, PT, R59, R40, PT ;  /* 0x000000283b00720c */ /* 0x000fe20003f64070 */
        /* <DEDUP_REMOVED lines=132> */
[----:B------:R-:W-:-:S11]  /*11f70*/  ISETP.GT.U32.AND P3, PT, R59, R31, PT ;  /* 0x0000001f3b00720c */ /* 0x000fd60003f64070 */
[----:B------:R-:W-:-:S05]  /*11f80*/  @!P2 IMAD.IADD R39, R39, 0x1, -R59 ;  /* 0x000000012727a824 */ /* 0x000fca00078e0a3b */
[C---:B------:R-:W-:Y:S02]  /*11f90*/  ISETP.GT.U32.AND P2, PT, R59.reuse, R39, PT ;  /* 0x000000273b00720c */ /* 0x040fe40003f44070 */
[C---:B------:R-:W-:Y:S02]  /*11fa0*/  ISETP.GT.U32.AND P5, PT, R59.reuse, R30, PT ;  /* 0x0000001e3b00720c */ /* 0x040fe40003fa4070 */
[----:B------:R-:W-:Y:S01]  /*11fb0*/  ISETP.GT.U32.AND P6, PT, R59, R25, PT ;  /* 0x000000193b00720c */ /* 0x000fe20003fc4070 */
[----:B------:R-:W-:-:S08]  /*11fc0*/  @!P3 IMAD.IADD R31, R31, 0x1, -R59 ;  /* 0x000000011f1fb824 */ /* 0x000fd000078e0a3b */
[--C-:B------:R-:W-:Y:S01]  /*11fd0*/  @!P2 IMAD.IADD R39, R39, 0x1, -R59.reuse ;  /* 0x000000012727a824 */ /* 0x100fe200078e0a3b */
[C---:B------:R-:W-:Y:S01]  /*11fe0*/  ISETP.GT.U32.AND P2, PT, R59.reuse, R38, PT ;  /* 0x000000263b00720c */ /* 0x040fe20003f44070 */
[--C-:B------:R-:W-:Y:S01]  /*11ff0*/  @!P5 IMAD.IADD R30, R30, 0x1, -R59.reuse ;  /* 0x000000011e1ed824 */ /* 0x100fe200078e0a3b */
[----:B------:R-:W-:Y:S01]  /*12000*/  ISETP.GT.U32.AND P3, PT, R59, R31, PT ;  /* 0x0000001f3b00720c */ /* 0x000fe20003f64070 */
[----:B------:R-:W-:-:S03]  /*12010*/  @!P6 IMAD.IADD R25, R25, 0x1, -R59 ;  /* 0x000000011919e824 */ /* 0x000fc600078e0a3b */
[C---:B------:R-:W-:Y:S02]  /*12020*/  ISETP.GT.U32.AND P5, PT, R59.reuse, R30, PT ;  /* 0x0000001e3b00720c */ /* 0x040fe40003fa4070 */
[----:B------:R-:W-:Y:S01]  /*12030*/  ISETP.GT.U32.AND P6, PT, R59, R25, PT ;  /* 0x000000193b00720c */ /* 0x000fe20003fc4070 */
[----:B------:R-:W-:-:S04]  /*12040*/  IMAD.HI.U32 R24, R2, R21, RZ ;  /* 0x0000001502187227 */ /* 0x000fc800078e00ff */
[--C-:B------:R-:W-:Y:S02]  /*12050*/  @!P2 IMAD.IADD R38, R38, 0x1, -R59.reuse ;  /* 0x000000012626a824 */ /* 0x100fe400078e0a3b */
[----:B------:R-:W-:-:S03]  /*12060*/  @!P3 IMAD.IADD R31, R31, 0x1, -R59 ;  /* 0x000000011f1fb824 */ /* 0x000fc600078e0a3b */
[----:B------:R-:W-:Y:S01]  /*12070*/  ISETP.GT.U32.AND P2, PT, R59, R38, PT ;  /* 0x000000263b00720c */ /* 0x000fe20003f44070 */
[----:B------:R-:W-:Y:S01]  /*12080*/  IMAD.MOV R24, RZ, RZ, -R24 ;  /* 0x000000ffff187224 */ /* 0x000fe200078e0a18 */
[----:B------:R-:W-:Y:S01]  /*12090*/  STL [R1+0x2f8], R39 ;  /* 0x0002f82701007387 */ /* 0x000fe20000100800 */
        /* <DEDUP_REMOVED lines=17> */
[----:B------:R-:W-:Y:S01]  /*121b0*/  STL [R1+0x2e0], R38 ;  /* 0x0002e02601007387 */ /* 0x000fe20000100800 */
        /* <DEDUP_REMOVED lines=15> */
[----:B------:R-:W-:-:S04]  /*122b0*/  IMAD.HI.U32 R23, R2, R21, RZ ;  /* 0x0000001502177227 */ /* 0x000fc800078e00ff */
[--C-:B------:R-:W-:Y:S02]  /*122c0*/  @!P3 IMAD.IADD R28, R28, 0x1, -R59.reuse ;  /* 0x000000011c1cb824 */ /* 0x100fe400078e0a3b */
[----:B------:R-:W-:Y:S02]  /*122d0*/  IMAD.MOV R24, RZ, RZ, -R24 ;  /* 0x000000ffff187224 */ /* 0x000fe400078e0a18 */
[----:B------:R-:W-:Y:S01]  /*122e0*/  @!P5 IMAD.IADD R27, R27, 0x1, -R59 ;  /* 0x000000011b1bd824 */ /* 0x000fe200078e0a3b */
[----:B------:R0:W-:Y:S01]  /*122f0*/  STL [R1+0x2c4], R28 ;  /* 0x0002c41c01007387 */ /* 0x0001e20000100800 */
[----:B------:R-:W-:Y:S02]  /*12300*/  IMAD.MOV R23, RZ, RZ, -R23 ;  /* 0x000000ffff177224 */ /* 0x000fe400078e0a17 */
[--C-:B------:R-:W-:Y:S01]  /*12310*/  @!P6 IMAD.IADD R26, R26, 0x1, -R59.reuse ;  /* 0x000000011a1ae824 */ /* 0x100fe200078e0a3b */
[----:B------:R1:W-:Y:S01]  /*12320*/  STL [R1+0x2c8], R27 ;  /* 0x0002c81b01007387 */ /* 0x0003e20000100800 */
[----:B------:R-:W-:-:S02]  /*12330*/  @!P2 IMAD.IADD R31, R31, 0x1, -R59 ;  /* 0x000000011f1fa824 */ /* 0x000fc400078e0a3b */
        /* <DEDUP_REMOVED lines=9> */
[----:B------:R-:W4:Y:S04]  /*123d0*/  LDL R32, [R1+0x4664] ;  /* 0x0046640001207983 */ /* 0x000f280000100800 */
[----:B------:R0:W-:Y:S04]  /*123e0*/  STL [R1+0x2ac], R31 ;  /* 0x0002ac1f01007387 */ /* 0x0001e80000100800 */
[----:B0-----:R-:W3:Y:S01]  /*123f0*/  LDL R31, [R1+0x4670] ;  /* 0x00467000011f7983 */ /* 0x001ee20000100800 */
        /* <DEDUP_REMOVED lines=9> */
[----:B------:R-:W-:Y:S01]  /*12490*/  ISETP.GT.U32.AND P3, PT, R59, R30, PT ;  /* 0x0000001e3b00720c */ /* 0x000fe20003f64070 */
[----:B------:R-:W-:Y:S01]  /*124a0*/  @!P2 IMAD.IADD R27, R27, 0x1, -R59 ;  /* 0x000000011b1ba824 */ /* 0x000fe200078e0a3b */
[C---:B------:R-:W-:Y:S02]  /*124b0*/  ISETP.GT.U32.AND P5, PT, R59.reuse, R25, PT ;  /* 0x000000193b00720c */ /* 0x040fe40003fa4070 */
[C---:B------:R-:W-:Y:S01]  /*124c0*/  ISETP.GT.U32.AND P6, PT, R59.reuse, R28, PT ;  /* 0x0000001c3b00720c */ /* 0x040fe20003fc4070 */
[----:B------:R-:W-:Y:S01]  /*124d0*/  IMAD.HI.U32 R22, R2, R21, RZ ;  /* 0x0000001502167227 */ /* 0x000fe200078e00ff */
[----:B------:R-:W-:-:S03]  /*124e0*/  ISETP.GT.U32.AND P2, PT, R59, R27, PT ;  /* 0x0000001b3b00720c */ /* 0x000fc60003f44070 */
[----:B------:R-:W-:Y:S02]  /*124f0*/  IMAD.MOV R22, RZ, RZ, -R22 ;  /* 0x000000ffff167224 */ /* 0x000fe400078e0a16 */
[----:B------:R-:W-:-:S04]  /*12500*/  IMAD.HI.U32 R24, R2, R23, RZ ;  /* 0x0000001702187227 */ /* 0x000fc800078e00ff */
[--C-:B------:R-:W-:Y:S02]  /*12510*/  @!P3 IMAD.IADD R30, R30, 0x1, -R59.reuse ;  /* 0x000000011e1eb824 */ /* 0x100fe400078e0a3b */
[----:B------:R-:W-:Y:S02]  /*12520*/  @!P5 IMAD.IADD R25, R25, 0x1, -R59 ;  /* 0x000000011919d824 */ /* 0x000fe400078e0a3b */
[----:B------:R-:W-:Y:S02]  /*12530*/  IMAD R38, R59, R22, R21 ;  /* 0x000000163b267224 */ /* 0x000fe400078e0215 */
[----:B------:R-:W-:Y:S01]  /*12540*/  IMAD.HI.U32 R21, R2, R19, RZ ;  /* 0x0000001302157227 */ /* 0x000fe200078e00ff */
[----:B------:R0:W-:Y:S03]  /*12550*/  STL [R1+0x2b4], R30 ;  /* 0x0002b41e01007387 */ /* 0x0001e60000100800 */
[----:B------:R-:W-:Y:S01]  /*12560*/  @!P6 IMAD.IADD R28, R28, 0x1, -R59 ;  /* 0x000000011c1ce824 */ /* 0x000fe200078e0a3b */
[----:B------:R1:W-:Y:S01]  /*12570*/  STL [R1+0x2b8], R25 ;  /* 0x0002b81901007387 */ /* 0x0003e20000100800 */
[----:B------:R-:W-:-:S02]  /*12580*/  IMAD.MOV R24, RZ, RZ, -R24 ;  /* 0x000000ffff187224 */ /* 0x000fc400078e0a18 */
[----:B------:R-:W-:Y:S02]  /*12590*/  @!P2 IMAD.IADD R27, R27, 0x1, -R59 ;  /* 0x000000011b1ba824 */ /* 0x000fe400078e0a3b */
[----:B------:R-:W-:-:S04]  /*125a0*/  IMAD.MOV R21, RZ, RZ, -R21 ;  /* 0x000000ffff157224 */ /* 0x000fc800078e0a15 */
[C---:B0-----:R-:W-:Y:S02]  /*125b0*/  IMAD R30, R59.reuse, R21, R19 ;  /* 0x000000153b1e7224 */ /* 0x041fe400078e0213 */
[----:B-1----:R-:W-:Y:S01]  /*125c0*/  IMAD R25, R59, R24, R23 ;  /* 0x000000183b197224 */ /* 0x002fe200078e0217 */
[----:B--2---:R-:W-:Y:S02]  /*125d0*/  IABS R22, R29 ;  /* 0x0000001d00167213 */ /* 0x004fe40000000000 */
[----:B------:R-:W2:Y:S04]  /*125e0*/  LDL R29, [R1+0x4c90] ;  /* 0x004c9000011d7983 */ /* 0x000ea80000100800 */
[----:B------:R-:W-:Y:S04]  /*125f0*/  STL [R1+0x290], R28 ;  /* 0x0002901c01007387 */ /* 0x000fe80000100800 */
[----:B------:R-:W-:Y:S01]  /*12600*/  STL [R1+0x298], R27 ;  /* 0x0002981b01007387 */ /* 0x000fe20000100800 */
[----:B----4-:R-:W-:-:S03]  /*12610*/  IABS R23, R32 ;  /* 0x0000002000177213 */ /* 0x010fc60000000000 */
[----:B------:R-:W4:Y:S01]  /*12620*/  LDL R32, [R1+0x4c94] ;  /* 0x004c940001207983 */ /* 0x000f220000100800 */
[----:B---3--:R-:W-:-:S03]  /*12630*/  IABS R21, R31 ;  /* 0x0000001f00157213 */ /* 0x008fc60000000000 */
[----:B------:R-:W3:Y:S01]  /*12640*/  LDL R31, [R1+0x4c98] ;  /* 0x004c9800011f7983 */ /* 0x000ee20000100800 */
[----:B-----5:R-:W-:-:S03]  /*12650*/  IABS R19, R33 ;  /* 0x0000002100137213 */ /* 0x020fc60000000000 */
[----:B------:R-:W5:Y:S01]  /*12660*/  LDL R33, [R1+0x4c9c] ;  /* 0x004c9c0001217983 */ /* 0x000f620000100800 */
        /* <DEDUP_REMOVED lines=8> */
[----:B------:R-:W-:Y:S02]  /*126f0*/  @!P2 IMAD.IADD R25, R25, 0x1, -R59 ;  /* 0x000000011919a824 */ /* 0x000fe400078e0a3b */
[----:B------:R-:W-:Y:S02]  /*12700*/  @!P1 IMAD.MOV R18, RZ, RZ, -R18 ;  /* 0x000000ffff129224 */ /* 0x000fe400078e0a12 */
[----:B------:R-:W-:Y:S01]  /*12710*/  @!P4 IMAD.MOV R20, RZ, RZ, -R20 ;  /* 0x000000ffff14c224 */ /* 0x000fe200078e0a14 */
[----:B------:R-:W-:-:S05]  /*12720*/  ISETP.GT.U32.AND P1, PT, R59, R25, PT ;  /* 0x000000193b00720c */ /* 0x000fca0003f24070 */
[----:B------:R-:W-:Y:S01]  /*12730*/  @!P3 IMAD.IADD R30, R30, 0x1, -R59 ;  /* 0x000000011e1eb824 */ /* 0x000fe200078e0a3b */
[----:B------:R-:W-:Y:S01]  /*12740*/  ISETP.GT.U32.AND P3, PT, R59, R38, PT ;  /* 0x000000263b00720c */ /* 0x000fe20003f64070 */
[----:B------:R-:W-:-:S03]  /*12750*/  IMAD.HI.U32 R24, R2, R22, RZ ;  /* 0x0000001602187227 */ /* 0x000fc600078e00ff */
[----:B------:R-:W-:Y:S01]  /*12760*/  ISETP.GT.U32.AND P4, PT, R59, R30, PT ;  /* 0x0000001e3b00720c */ /* 0x000fe20003f84070 */
[----:B------:R-:W-:Y:S01]  /*12770*/  IMAD.MOV R24, RZ, RZ, -R24 ;  /* 0x000000ffff187224 */ /* 0x000fe200078e0a18 */
[----:B------:R0:W-:Y:S01]  /*12780*/  STL [R1+0x2a0], R26 ;  /* 0x0002a01a01007387 */ /* 0x0001e20000100800 */
[----:B------:R-:W-:-:S03]  /*12790*/  @!P1 IMAD.IADD R25, R25, 0x1, -R59 ;  /* 0x0000000119199824 */ /* 0x000fc600078e0a3b */
[----:B------:R1:W-:Y:S03]  /*127a0*/  STL [R1+0x3ac], R20 ;  /* 0x0003ac1401007387 */ /* 0x0003e60000100800 */
[----:B------:R-:W-:Y:S02]  /*127b0*/  @!P3 IMAD.IADD R38, R38, 0x1, -R59 ;  /* 0x000000012626b824 */ /* 0x000fe400078e0a3b */
[----:B0-----:R-:W-:Y:S02]  /*127c0*/  IMAD R26, R59, R24, R22 ;  /* 0x000000183b1a7224 */ /* 0x001fe400078e0216 */
[C---:B------:R-:W-:Y:S01]  /*127d0*/  IMAD.HI.U32 R24, R2.reuse, R23, RZ ;  /* 0x0000001702187227 */ /* 0x040fe200078e00ff */
[----:B------:R2:W-:Y:S03]  /*127e0*/  STL [R1+0x3a8], R18 ;  /* 0x0003a81201007387 */ /* 0x0005e60000100800 */
[----:B------:R-:W-:-:S04]  /*127f0*/  IMAD.HI.U32 R22, R2, R21, RZ ;  /* 0x0000001502167227 */ /* 0x000fc800078e00ff */
[----:B-1----:R-:W-:-:S04]  /*12800*/  IMAD.HI.U32 R20, R2, R19, RZ ;  /* 0x0000001302147227 */ /* 0x002fc800078e00ff */
[----:B------:R-:W-:Y:S02]  /*12810*/  IMAD.MOV R24, RZ, RZ, -R24 ;  /* 0x000000ffff187224 */ /* 0x000fe400078e0a18 */
[----:B------:R-:W-:Y:S02]  /*12820*/  @!P4 IMAD.IADD R30, R30, 0x1, -R59 ;  /* 0x000000011e1ec824 */ /* 0x000fe400078e0a3b */
[----:B------:R-:W-:Y:S02]  /*12830*/  IMAD.MOV R22, RZ, RZ, -R22 ;  /* 0x000000ffff167224 */ /* 0x000fe400078e0a16 */
[----:B------:R-:W-:Y:S02]  /*12840*/  IMAD.MOV R20, RZ, RZ, -R20 ;  /* 0x000000ffff147224 */ /* 0x000fe400078e0a14 */
[C---:B------:R-:W-:Y:S02]  /*12850*/  IMAD R28, R59.reuse, R24, R23 ;  /* 0x000000183b1c7224 */ /* 0x040fe400078e0217 */
[----:B------:R-:W-:Y:S01]  /*12860*/  IMAD R27, R59, R22, R21 ;  /* 0x000000163b1b7224 */ /* 0x000fe200078e0215 */
[----:B--2---:R-:W-:-:S02]  /*12870*/  IABS R18, R29 ;  /* 0x0000001d00127213 */ /* 0x004fc40000000000 */
[----:B------:R-:W2:Y:S04]  /*12880*/  LDL R29, [R1+0x4ca0] ;  /* 0x004ca000011d7983 */ /* 0x000ea80000100800 */
[----:B------:R-:W-:Y:S04]  /*12890*/  STL [R1+0x28c], R38 ;  /* 0x00028c2601007387 */ /* 0x000fe80000100800 */
[----:B------:R0:W-:Y:S04]  /*128a0*/  STL [R1+0x278], R25 ;  /* 0x0002781901007387 */ /* 0x0001e80000100800 */
[----:B------:R-:W-:Y:S01]  /*128b0*/  STL [R1+0x280], R30 ;  /* 0x0002801e01007387 */ /* 0x000fe20000100800 */
[----:B0-----:R-:W-:Y:S01]  /*128c0*/  IMAD R25, R59, R20, R19 ;  /* 0x000000143b197224 */ /* 0x001fe200078e0213 */
[----:B----4-:R-:W-:-:S02]  /*128d0*/  IABS R23, R32 ;  /* 0x0000002000177213 */ /* 0x010fc40000000000 */
[----:B------:R-:W4:Y:S01]  /*128e0*/  LDL R32, [R1+0x4ca4] ;  /* 0x004ca40001207983 */ /* 0x000f220000100800 */
[----:B---3--:R-:W-:-:S03]  /*128f0*/  IABS R21, R31 ;  /* 0x0000001f00157213 */ /* 0x008fc60000000000 */
[----:B------:R-:W3:Y:S01]  /*12900*/  LDL R31, [R1+0x4da8] ;  /* 0x004da800011f7983 */ /* 0x000ee20000100800 */
[----:B-----5:R-:W-:-:S03]  /*12910*/  IABS R19, R33 ;  /* 0x0000002100137213 */ /* 0x020fc60000000000 */
[----:B------:R-:W5:Y:S01]  /*12920*/  LDL R33, [R1+0x4dac] ;  /* 0x004dac0001217983 */ /* 0x000f620000100800 */
[C---:B------:R-:W-:Y:S02]  /*12930*/  ISETP.GT.U32.AND P2, PT, R59.reuse, R26, PT ;  /* 0x0000001a3b00720c */ /* 0x040fe40003f44070 */
[C---:B------:R-:W-:Y:S02]  /*12940*/  ISETP.GT.U32.AND P3, PT, R59.reuse, R28, PT ;  /* 0x0000001c3b00720c */ /* 0x040fe40003f64070 */
[----:B------:R-:W-:-:S09]  /*12950*/  ISETP.GT.U32.AND P4, PT, R59, R27, PT ;  /* 0x0000001b3b00720c */ /* 0x000fd20003f84070 */
[----:B------:R-:W-:-:S05]  /*12960*/  @!P2 IMAD.IADD R26, R26, 0x1, -R59 ;  /* 0x000000011a1aa824 */ /* 0x000fca00078e0a3b */
[----:B------:R-:W-:Y:S01]  /*12970*/  ISETP.GT.U32.AND P2, PT, R59, R26, PT ;  /* 0x0000001a3b00720c */ /* 0x000fe20003f44070 */
[--C-:B------:R-:W-:Y:S02]  /*12980*/  @!P3 IMAD.IADD R28, R28, 0x1, -R59.reuse ;  /* 0x000000011c1cb824 */ /* 0x100fe400078e0a3b */
        /* <DEDUP_REMOVED lines=8> */
[--C-:B------:R-:W-:Y:S02]  /*12a10*/  @!P3 IMAD.IADD R28, R28, 0x1, -R59.reuse ;  /* 0x000000011c1cb824 */ /* 0x100fe400078e0a3b */
[----:B------:R-:W-:Y:S02]  /*12a20*/  @!P4 IMAD.IADD R27, R27, 0x1, -R59 ;  /* 0x000000011b1bc824 */ /* 0x000fe400078e0a3b */
[----:B0-----:R-:W-:Y:S02]  /*12a30*/  IMAD R26, R59, R20, R18 ;  /* 0x000000143b1a7224 */ /* 0x001fe400078e0212 */
[----:B------:R-:W-:Y:S01]  /*12a40*/  IMAD.HI.U32 R20, R2, R19, RZ ;  /* 0x0000001302147227 */ /* 0x000fe200078e00ff */
[----:B------:R0:W-:Y:S03]  /*12a50*/  STL [R1+0x224], R28 ;  /* 0x0002241c01007387 */ /* 0x0001e60000100800 */
[----:B------:R-:W-:-:S02]  /*12a60*/  IMAD.MOV R20, RZ, RZ, -R20 ;  /* 0x000000ffff147224 */ /* 0x000fc400078e0a14 */
[----:B------:R-:W-:Y:S01]  /*12a70*/  IMAD.MOV R22, RZ, RZ, -R22 ;  /* 0x000000ffff167224 */ /* 0x000fe200078e0a16 */
[----:B------:R1:W-:Y:S01]  /*12a80*/  STL [R1+0x228], R27 ;  /* 0x0002281b01007387 */ /* 0x0003e20000100800 */
[C---:B0-----:R-:W-:Y:S01]  /*12a90*/  IMAD R28, R59.reuse, R20, R19 ;  /* 0x000000143b1c7224 */ /* 0x041fe200078e0213 */
[----:B--2---:R-:W-:Y:S01]  /*12aa0*/  IABS R18, R29 ;  /* 0x0000001d00127213 */ /* 0x004fe20000000000 */
[----:B------:R-:W-:Y:S01]  /*12ab0*/  IMAD R29, R59, R22, R21 ;  /* 0x000000163b1d7224 */ /* 0x000fe200078e0215 */
[----:B----4-:R-:W-:Y:S02]  /*12ac0*/  IABS R19, R32 ;  /* 0x0000002000137213 */ /* 0x010fe40000000000 */
[----:B------:R-:W2:Y:S01]  /*12ad0*/  LDL R32, [R1+0x4db4] ;  /* 0x004db40001207983 */ /* 0x000ea20000100800 */
[----:B---3--:R-:W-:-:S03]  /*12ae0*/  IABS R20, R31 ;  /* 0x0000001f00147213 */ /* 0x008fc60000000000 */
[----:B------:R-:W3:Y:S01]  /*12af0*/  LDL R31, [R1+0x4db8] ;  /* 0x004db800011f7983 */ /* 0x000ee20000100800 */
[----:B-----5:R-:W-:-:S03]  /*12b00*/  IABS R21, R33 ;  /* 0x0000002100157213 */ /* 0x020fc60000000000 */
[----:B------:R-:W4:Y:S01]  /*12b10*/  LDL R33, [R1+0x4dbc] ;  /* 0x004dbc0001217983 */ /* 0x000f220000100800 */
[----:B------:R-:W-:Y:S01]  /*12b20*/  ISETP.GT.U32.AND P2, PT, R59, R25, PT ;  /* 0x000000193b00720c */ /* 0x000fe20003f44070 */
[----:B------:R-:W-:-:S04]  /*12b30*/  IMAD.HI.U32 R24, R2, R23, RZ ;  /* 0x0000001702187227 */ /* 0x000fc800078e00ff */
[----:B------:R-:W-:-:S04]  /*12b40*/  IMAD.MOV R24, RZ, RZ, -R24 ;  /* 0x000000ffff187224 */ /* 0x000fc800078e0a18 */
[C---:B------:R-:W-:Y:S01]  /*12b50*/  IMAD R30, R59.reuse, R24, R23 ;  /* 0x000000183b1e7224 */ /* 0x040fe200078e0217 */
[----:B------:R-:W-:-:S03]  /*12b60*/  ISETP.GT.U32.AND P3, PT, R59, R26, PT ;  /* 0x0000001a3b00720c */ /* 0x000fc60003f64070 */
[----:B------:R-:W-:Y:S01]  /*12b70*/  @!P2 IMAD.IADD R25, R25, 0x1, -R59 ;  /* 0x000000011919a824 */ /* 0x000fe200078e0a3b */
[----:B------:R-:W-:-:S04]  /*12b80*/  ISETP.GT.U32.AND P4, PT, R59, R30, PT ;  /* 0x0000001e3b00720c */ /* 0x000fc80003f84070 */
[----:B------:R-:W-:-:S05]  /*12b90*/  ISETP.GT.U32.AND P2, PT, R59, R25, PT ;  /* 0x000000193b00720c */ /* 0x000fca0003f44070 */
[----:B------:R-:W-:-:S04]  /*12ba0*/  @!P3 IMAD.IADD R26, R26, 0x1, -R59 ;  /* 0x000000011a1ab824 */ /* 0x000fc800078e0a3b */
[----:B------:R-:W-:Y:S01]  /*12bb0*/  @!P4 IMAD.IADD R30, R30, 0x1, -R59 ;  /* 0x000000011e1ec824 */ /* 0x000fe200078e0a3b */
[----:B------:R-:W-:-:S03]  /*12bc0*/  ISETP.GT.U32.AND P3, PT, R59, R26, PT ;  /* 0x0000001a3b00720c */ /* 0x000fc60003f64070 */
[----:B------:R-:W-:Y:S01]  /*12bd0*/  @!P2 IMAD.IADD R25, R25, 0x1, -R59 ;  /* 0x000000011919a824 */ /* 0x000fe200078e0a3b */
[C---:B------:R-:W-:Y:S02]  /*12be0*/  ISETP.GT.U32.AND P2, PT, R59.reuse, R29, PT ;  /* 0x0000001d3b00720c */ /* 0x040fe40003f44070 */
[----:B------:R-:W-:Y:S01]  /*12bf0*/  ISETP.GT.U32.AND P4, PT, R59, R30, PT ;  /* 0x0000001e3b00720c */ /* 0x000fe20003f84070 */
[----:B------:R-:W-:-:S04]  /*12c00*/  IMAD.HI.U32 R22, R2, R18, RZ ;  /* 0x0000001202167227 */ /* 0x000fc800078e00ff */
[----:B------:R-:W-:-:S04]  /*12c10*/  IMAD.HI.U32 R23, R2, R19, RZ ;  /* 0x0000001302177227 */ /* 0x000fc800078e00ff */
[--C-:B------:R-:W-:Y:S02]  /*12c20*/  @!P3 IMAD.IADD R26, R26, 0x1, -R59.reuse ;  /* 0x000000011a1ab824 */ /* 0x100fe400078e0a3b */
[--C-:B------:R-:W-:Y:S02]  /*12c30*/  @!P2 IMAD.IADD R29, R29, 0x1, -R59.reuse ;  /* 0x000000011d1da824 */ /* 0x100fe400078e0a3b */
[----:B------:R-:W-:Y:S02]  /*12c40*/  @!P4 IMAD.IADD R30, R30, 0x1, -R59 ;  /* 0x000000011e1ec824 */ /* 0x000fe400078e0a3b */
[----:B------:R-:W-:Y:S02]  /*12c50*/  IMAD.MOV R22, RZ, RZ, -R22 ;  /* 0x000000ffff167224 */ /* 0x000fe400078e0a16 */
[----:B------:R-:W-:Y:S01]  /*12c60*/  IMAD.MOV R23, RZ, RZ, -R23 ;  /* 0x000000ffff177224 */ /* 0x000fe200078e0a17 */
[----:B------:R-:W-:Y:S01]  /*12c70*/  STL [R1+0x248], R25 ;  /* 0x0002481901007387 */ /* 0x000fe20000100800 */
[C---:B------:R-:W-:Y:S01]  /*12c80*/  ISETP.GT.U32.AND P2, PT, R59.reuse, R29, PT ;  /* 0x0000001d3b00720c */ /* 0x040fe20003f44070 */
[----:B------:R-:W-:Y:S01]  /*12c90*/  IMAD.HI.U32 R24, R2, R20, RZ ;  /* 0x0000001402187227 */ /* 0x000fe200078e00ff */
[----:B------:R-:W-:Y:S01]  /*12ca0*/  ISETP.GE.AND P1, PT, R36, RZ, PT ;  /* 0x000000ff2400720c */ /* 0x000fe20003f26270 */
[----:B------:R-:W-:Y:S01]  /*12cb0*/  STL [R1+0x230], R26 ;  /* 0x0002301a01007387 */ /* 0x000fe20000100800 */
[C---:B------:R-:W-:Y:S01]  /*12cc0*/  ISETP.GT.U32.AND P3, PT, R59.reuse, R28, PT ;  /* 0x0000001c3b00720c */ /* 0x040fe20003f64070 */
[----:B-1----:R-:W-:-:S02]  /*12cd0*/  IMAD R27, R59, R22, R18 ;  /* 0x000000163b1b7224 */ /* 0x002fc400078e0212 */
[C---:B------:R-:W-:Y:S01]  /*12ce0*/  IMAD R23, R59.reuse, R23, R19 ;  /* 0x000000173b177224 */ /* 0x040fe200078e0213 */
[----:B------:R-:W-:Y:S01]  /*12cf0*/  STL [R1+0x1f8], R30 ;  /* 0x0001f81e01007387 */ /* 0x000fe20000100800 */
[----:B------:R-:W-:Y:S01]  /*12d00*/  IMAD.MOV R24, RZ, RZ, -R24 ;  /* 0x000000ffff187224 */ /* 0x000fe200078e0a18 */
[----:B------:R-:W-:-:S03]  /*12d10*/  ISETP.GT.U32.AND P4, PT, R59, R27, PT ;  /* 0x0000001b3b00720c */ /* 0x000fc60003f84070 */
[----:B------:R-:W-:Y:S02]  /*12d20*/  IMAD R24, R59, R24, R20 ;  /* 0x000000183b187224 */ /* 0x000fe400078e0214 */
[--C-:B------:R-:W-:Y:S01]  /*12d30*/  @!P2 IMAD.IADD R29, R29, 0x1, -R59.reuse ;  /* 0x000000011d1da824 */ /* 0x100fe200078e0a3b */
[C---:B------:R-:W-:Y:S01]  /*12d40*/  ISETP.GT.U32.AND P2, PT, R59.reuse, R23, PT ;  /* 0x000000173b00720c */ /* 0x040fe20003f44070 */
[----:B------:R-:W-:Y:S01]  /*12d50*/  @!P3 IMAD.IADD R28, R28, 0x1, -R59 ;  /* 0x000000011c1cb824 */ /* 0x000fe200078e0a3b */
[----:B------:R-:W-:-:S05]  /*12d60*/  ISETP.GT.U32.AND P3, PT, R59, R24, PT ;  /* 0x000000183b00720c */ /* 0x000fca0003f64070 */
[----:B------:R-:W-:Y:S01]  /*12d70*/  @!P4 IMAD.IADD R27, R27, 0x1, -R59 ;  /* 0x000000011b1bc824 */ /* 0x000fe200078e0a3b */
[----:B------:R-:W-:-:S05]  /*12d80*/  ISETP.GT.U32.AND P4, PT, R59, R28, PT ;  /* 0x0000001c3b00720c */ /* 0x000fca0003f84070 */
[--C-:B------:R-:W-:Y:S02]  /*12d90*/  @!P2 IMAD.IADD R23, R23, 0x1, -R59.reuse ;  /* 0x000000011717a824 */ /* 0x100fe400078e0a3b */
[----:B------:R-:W-:Y:S01]  /*12da0*/  @!P3 IMAD.IADD R24, R24, 0x1, -R59 ;  /* 0x000000011818b824 */ /* 0x000fe200078e0a3b */
[C---:B------:R-:W-:Y:S01]  /*12db0*/  ISETP.GT.U32.AND P2, PT, R59.reuse, R27, PT ;  /* 0x0000001b3b00720c */ /* 0x040fe20003f44070 */
[----:B------:R-:W-:Y:S01]  /*12dc0*/  @!P0 IMAD.MOV R17, RZ, RZ, -R17 ;  /* 0x000000ffff118224 */ /* 0x000fe200078e0a11 */
[C---:B------:R-:W-:Y:S02]  /*12dd0*/  ISETP.GT.U32.AND P3, PT, R59.reuse, R23, PT ;  /* 0x000000173b00720c */ /* 0x040fe40003f64070 */
[----:B------:R-:W-:Y:S01]  /*12de0*/  ISETP.GT.U32.AND P0, PT, R59, R24, PT ;  /* 0x000000183b00720c */ /* 0x000fe20003f04070 */
[----:B------:R-:W-:-:S08]  /*12df0*/  @!P4 IMAD.IADD R28, R28, 0x1, -R59 ;  /* 0x000000011c1cc824 */ /* 0x000fd000078e0a3b */
[--C-:B------:R-:W-:Y:S02]  /*12e00*/  @!P2 IMAD.IADD R27, R27, 0x1, -R59.reuse ;  /* 0x000000011b1ba824 */ /* 0x100fe400078e0a3b */
[--C-:B------:R-:W-:Y:S02]  /*12e10*/  @!P3 IMAD.IADD R23, R23, 0x1, -R59.reuse ;  /* 0x000000011717b824 */ /* 0x100fe400078e0a3b */
[----:B------:R-:W-:Y:S01]  /*12e20*/  @!P0 IMAD.IADD R24, R24, 0x1, -R59 ;  /* 0x0000000118188824 */ /* 0x000fe200078e0a3b */
[----:B--2---:R-:W-:Y:S02]  /*12e30*/  IABS R36, R32 ;  /* 0x0000002000247213 */ /* 0x004fe40000000000 */
[----:B------:R-:W2:Y:S01]  /*12e40*/  LDL R32, [R1+0x4dc0] ;  /* 0x004dc00001207983 */ /* 0x000ea20000100800 */
[----:B---3--:R-:W-:-:S03]  /*12e50*/  IABS R19, R31 ;  /* 0x0000001f00137213 */ /* 0x008fc60000000000 */
[----:B------:R-:W3:Y:S01]  /*12e60*/  LDL R31, [R1+0x4dc4] ;  /* 0x004dc400011f7983 */ /* 0x000ee20000100800 */
[----:B----4-:R-:W-:-:S03]  /*12e70*/  IABS R18, R33 ;  /* 0x0000002100127213 */ /* 0x010fc60000000000 */
[----:B------:R-:W4:Y:S04]  /*12e80*/  LDL R33, [R1+0x4dc8] ;  /* 0x004dc80001217983 */ /* 0x000f280000100800 */
[----:B------:R0:W-:Y:S04]  /*12e90*/  STL [R1+0x200], R29 ;  /* 0x0002001d01007387 */ /* 0x0001e80000100800 */
[----:B------:R1:W-:Y:S04]  /*12ea0*/  STL [R1+0x3a4], R17 ;  /* 0x0003a41101007387 */ /* 0x0003e80000100800 */
[----:B------:R-:W-:Y:S04]  /*12eb0*/  STL [R1+0x218], R28 ;  /* 0x0002181c01007387 */ /* 0x000fe80000100800 */
[----:B------:R-:W-:Y:S04]  /*12ec0*/  STL [R1+0x1fc], R27 ;  /* 0x0001fc1b01007387 */ /* 0x000fe80000100800 */
[----:B------:R-:W-:Y:S04]  /*12ed0*/  STL [R1+0x1e0], R23 ;  /* 0x0001e01701007387 */ /* 0x000fe80000100800 */
[----:B------:R5:W-:Y:S04]  /*12ee0*/  STL [R1+0x1d8], R24 ;  /* 0x0001d81801007387 */ /* 0x000be80000100800 */
[----:B0-----:R-:W4:Y:S01]  /*12ef0*/  LDL R29, [R1+0x4dcc] ;  /* 0x004dcc00011d7983 */ /* 0x001f220000100800 */
[----:B------:R-:W-:Y:S01]  /*12f00*/  IMAD.HI.U32 R25, R2, R21, RZ ;  /* 0x0000001502197227 */ /* 0x000fe200078e00ff */
[----:B------:R-:W-:-:S03]  /*12f10*/  IABS R37, R37 ;  /* 0x0000002500257213 */ /* 0x000fc60000000000 */
[----:B------:R-:W-:Y:S02]  /*12f20*/  IMAD.MOV R25, RZ, RZ, -R25 ;  /* 0x000000ffff197224 */ /* 0x000fe400078e0a19 */
[----:B------:R-:W-:-:S04]  /*12f30*/  IMAD.HI.U32 R20, R2, R19, RZ ;  /* 0x0000001302147227 */ /* 0x000fc800078e00ff */
[----:B-1----:R-:W-:-:S04]  /*12f40*/  IMAD.HI.U32 R17, R2, R18, RZ ;  /* 0x0000001202117227 */ /* 0x002fc800078e00ff */
[C---:B------:R-:W-:Y:S02]  /*12f50*/  IMAD R26, R59.reuse, R25, R21 ;  /* 0x000000193b1a7224 */ /* 0x040fe400078e0215 */
[----:B------:R-:W-:Y:S02]  /*12f60*/  IMAD.MOV R20, RZ, RZ, -R20 ;  /* 0x000000ffff147224 */ /* 0x000fe400078e0a14 */
[----:B------:R-:W-:Y:S01]  /*12f70*/  IMAD.MOV R17, RZ, RZ, -R17 ;  /* 0x000000ffff117224 */ /* 0x000fe200078e0a11 */
[----:B------:R-:W-:Y:S01]  /*12f80*/  ISETP.GT.U32.AND P4, PT, R59, R26, PT ;  /* 0x0000001a3b00720c */ /* 0x000fe20003f84070 */
[----:B------:R-:W-:-:S04]  /*12f90*/  IMAD.HI.U32 R22, R2, R37, RZ ;  /* 0x0000002502167227 */ /* 0x000fc800078e00ff */
[----:B------:R-:W-:-:S04]  /*12fa0*/  IMAD.HI.U32 R21, R2, R36, RZ ;  /* 0x0000002402157227 */ /* 0x000fc800078e00ff */
[C---:B------:R-:W-:Y:S02]  /*12fb0*/  IMAD R25, R59.reuse, R20, R19 ;  /* 0x000000143b197224 */ /* 0x040fe400078e0213 */
[C---:B-----5:R-:W-:Y:S02]  /*12fc0*/  IMAD R24, R59.reuse, R17, R18 ;  /* 0x000000113b187224 */ /* 0x060fe400078e0212 */
[----:B------:R-:W-:Y:S02]  /*12fd0*/  IMAD.MOV R22, RZ, RZ, -R22 ;  /* 0x000000ffff167224 */ /* 0x000fe400078e0a16 */
[----:B------:R-:W-:Y:S02]  /*12fe0*/  IMAD.MOV R21, RZ, RZ, -R21 ;  /* 0x000000ffff157224 */ /* 0x000fe400078e0a15 */
[C---:B------:R-:W-:Y:S02]  /*12ff0*/  IMAD R37, R59.reuse, R22, R37 ;  /* 0x000000163b257224 */ /* 0x040fe400078e0225 */
[----:B------:R-:W-:-:S02]  /*13000*/  IMAD R36, R59, R21, R36 ;  /* 0x000000153b247224 */ /* 0x000fc400078e0224 */
[----:B------:R-:W-:Y:S01]  /*13010*/  @!P4 IMAD.IADD R26, R26, 0x1, -R59 ;  /* 0x000000011a1ac824 */ /* 0x000fe200078e0a3b */
[C---:B------:R-:W-:Y:S02]  /*13020*/  ISETP.GT.U32.AND P2, PT, R59.reuse, R37, PT ;  /* 0x000000253b00720c */ /* 0x040fe40003f44070 */
[C---:B------:R-:W-:Y:S02]  /*13030*/  ISETP.GT.U32.AND P3, PT, R59.reuse, R36, PT ;  /* 0x000000243b00720c */ /* 0x040fe40003f64070 */
[----:B------:R-:W-:Y:S02]  /*13040*/  ISETP.GT.U32.AND P4, PT, R59, R25, PT ;  /* 0x000000193b00720c */ /* 0x000fe40003f84070 */
[----:B------:R-:W-:-:S07]  /*13050*/  ISETP.GE.AND P5, PT, R34, RZ, PT ;  /* 0x000000ff2200720c */ /* 0x000fce0003fa6270 */
[--C-:B------:R-:W-:Y:S02]  /*13060*/  @!P2 IMAD.IADD R37, R37, 0x1, -R59.reuse ;  /* 0x000000012525a824 */ /* 0x100fe400078e0a3b */
[--C-:B------:R-:W-:Y:S02]  /*13070*/  @!P3 IMAD.IADD R36, R36, 0x1, -R59.reuse ;  /* 0x000000012424b824 */ /* 0x100fe400078e0a3b */
[----:B------:R-:W-:Y:S01]  /*13080*/  @!P4 IMAD.IADD R25, R25, 0x1, -R59 ;  /* 0x000000011919c824 */ /* 0x000fe200078e0a3b */
[C---:B------:R-:W-:Y:S01]  /*13090*/  ISETP.GT.U32.AND P2, PT, R59.reuse, R26, PT ;  /* 0x0000001a3b00720c */ /* 0x040fe20003f44070 */
[----:B------:R-:W-:Y:S01]  /*130a0*/  @!P5 IMAD.MOV R16, RZ, RZ, -R16 ;  /* 0x000000ffff10d224 */ /* 0x000fe200078e0a10 */
[C---:B------:R-:W-:Y:S02]  /*130b0*/  ISETP.GT.U32.AND P3, PT, R59.reuse, R37, PT ;  /* 0x000000253b00720c */ /* 0x040fe40003f64070 */
[C---:B------:R-:W-:Y:S02]  /*130c0*/  ISETP.GT.U32.AND P5, PT, R59.reuse, R36, PT ;  /* 0x000000243b00720c */ /* 0x040fe40003fa4070 */
[----:B------:R-:W-:-:S07]  /*130d0*/  ISETP.GT.U32.AND P4, PT, R59, R25, PT ;  /* 0x000000193b00720c */ /* 0x000fce0003f84070 */
[--C-:B------:R-:W-:Y:S02]  /*130e0*/  @!P2 IMAD.IADD R26, R26, 0x1, -R59.reuse ;  /* 0x000000011a1aa824 */ /* 0x100fe400078e0a3b */
[--C-:B------:R-:W-:Y:S02]  /*130f0*/  @!P3 IMAD.IADD R37, R37, 0x1, -R59.reuse ;  /* 0x000000012525b824 */ /* 0x100fe400078e0a3b */
[--C-:B------:R-:W-:Y:S02]  /*13100*/  @!P5 IMAD.IADD R36, R36, 0x1, -R59.reuse ;  /* 0x000000012424d824 */ /* 0x100fe400078e0a3b */
[----:B------:R-:W-:Y:S01]  /*13110*/  @!P4 IMAD.IADD R25, R25, 0x1, -R59 ;  /* 0x000000011919c824 */ /* 0x000fe200078e0a3b */
[----:B------:R-:W-:Y:S02]  /*13120*/  ISETP.GE.AND P6, PT, R35, RZ, PT ;  /* 0x000000ff2300720c */ /* 0x000fe40003fc6270 */
[----:B--2---:R-:W-:Y:S02]  /*13130*/  IABS R19, R32 ;  /* 0x0000002000137213 */ /* 0x004fe40000000000 */
[----:B------:R-:W2:Y:S01]  /*13140*/  LDL R32, [R1+0x4dd0] ;  /* 0x004dd00001207983 */ /* 0x000ea20000100800 */
[----:B---3--:R-:W-:-:S03]  /*13150*/  IABS R18, R31 ;  /* 0x0000001f00127213 */ /* 0x008fc60000000000 */
[----:B------:R-:W3:Y:S01]  /*13160*/  LDL R31, [R1+0x4dd4] ;  /* 0x004dd400011f7983 */ /* 0x000ee20000100800 */
[----:B----4-:R-:W-:-:S03]  /*13170*/  IABS R17, R33 ;  /* 0x0000002100117213 */ /* 0x010fc60000000000 */
[----:B------:R-:W4:Y:S04]  /*13180*/  LDL R33, [R1+0x4dd8] ;  /* 0x004dd80001217983 */ /* 0x000f280000100800 */
[----:B------:R0:W-:Y:S04]  /*13190*/  STL [R1+0x3a0], R16 ;  /* 0x0003a01001007387 */ /* 0x0001e80000100800 */
[----:B------:R-:W-:Y:S04]  /*131a0*/  STL [R1+0x1d0], R26 ;  /* 0x0001d01a01007387 */ /* 0x000fe80000100800 */
[----:B------:R-:W-:Y:S04]  /*131b0*/  STL [R1+0x55d0], R37 ;  /* 0x0055d02501007387 */ /* 0x000fe80000100800 */
[----:B------:R-:W-:Y:S04]  /*131c0*/  STL [R1+0x55d4], R36 ;  /* 0x0055d42401007387 */ /* 0x000fe80000100800 */
[----:B------:R-:W-:Y:S01]  /*131d0*/  STL [R1+0x160], R25 ;  /* 0x0001601901007387 */ /* 0x000fe20000100800 */
[----:B------:R-:W-:-:S03]  /*131e0*/  IABS R35, R29 ;  /* 0x0000001d00237213 */ /* 0x000fc60000000000 */
[----:B------:R-:W5:Y:S01]  /*131f0*/  LDL R29, [R1+0x4de8] ;  /* 0x004de800011d7983 */ /* 0x000f620000100800 */
[----:B------:R-:W-:-:S04]  /*13200*/  IMAD.HI.U32 R21, R2, R19, RZ ;  /* 0x0000001302157227 */ /* 0x000fc800078e00ff */
[----:B------:R-:W-:Y:S01]  /*13210*/  IMAD.MOV R21, RZ, RZ, -R21 ;  /* 0x000000ffff157224 */ /* 0x000fe200078e0a15 */
[----:B------:R-:W-:Y:S01]  /*13220*/  ISETP.GT.U32.AND P2, PT, R59, R24, PT ;  /* 0x000000183b00720c */ /* 0x000fe20003f44070 */
[----:B------:R-:W-:-:S04]  /*13230*/  IMAD.HI.U32 R20, R2, R18, RZ ;  /* 0x0000001202147227 */ /* 0x000fc800078e00ff */
[----:B------:R-:W-:Y:S02]  /*13240*/  IMAD R23, R59, R21, R19 ;  /* 0x000000153b177224 */ /* 0x000fe400078e0213 */
[----:B------:R-:W-:-:S03]  /*13250*/  IMAD.MOV R20, RZ, RZ, -R20 ;  /* 0x000000ffff147224 */ /* 0x000fc600078e0a14 */
[C---:B------:R-:W-:Y:S01]  /*13260*/  ISETP.GT.U32.AND P5, PT, R59.reuse, R23, PT ;  /* 0x000000173b00720c */ /* 0x040fe20003fa4070 */
[----:B------:R-:W-:Y:S02]  /*13270*/  IMAD R22, R59, R20, R18 ;  /* 0x000000143b167224 */ /* 0x000fe400078e0212 */
[----:B------:R-:W-:-:S03]  /*13280*/  @!P2 IMAD.IADD R24, R24, 0x1, -R59 ;  /* 0x000000011818a824 */ /* 0x000fc600078e0a3b */
[----:B------:R-:W-:Y:S01]  /*13290*/  ISETP.GT.U32.AND P2, PT, R59, R22, PT ;  /* 0x000000163b00720c */ /* 0x000fe20003f44070 */
[----:B0-----:R-:W-:-:S06]  /*132a0*/  IMAD.HI.U32 R16, R2, R17, RZ ;  /* 0x0000001102107227 */ /* 0x001fcc00078e00ff */
[----:B------:R-:W-:Y:S01]  /*132b0*/  @!P5 IMAD.IADD R23, R23, 0x1, -R59 ;  /* 0x000000011717d824 */ /* 0x000fe200078e0a3b */
[C---:B------:R-:W-:Y:S01]  /*132c0*/  ISETP.GT.U32.AND P5, PT, R59.reuse, R24, PT ;  /* 0x000000183b00720c */ /* 0x040fe20003fa4070 */
[----:B------:R-:W-:Y:S02]  /*132d0*/  IMAD.MOV R16, RZ, RZ, -R16 ;  /* 0x000000ffff107224 */ /* 0x000fe400078e0a10 */
[----:B------:R-:W-:Y:S02]  /*132e0*/  IMAD.MOV.U32 R18, RZ, RZ, R15 ;  /* 0x000000ffff127224 */ /* 0x000fe400078e000f */
[----:B------:R-:W-:Y:S02]  /*132f0*/  @!P2 IMAD.IADD R22, R22, 0x1, -R59 ;  /* 0x000000011616a824 */ /* 0x000fe400078e0a3b */
[C---:B------:R-:W-:Y:S02]  /*13300*/  IMAD R21, R59.reuse, R16, R17 ;  /* 0x000000103b157224 */ /* 0x040fe400078e0211 */
[----:B------:R-:W-:Y:S01]  /*13310*/  @!P6 IMAD.MOV R18, RZ, RZ, -R18 ;  /* 0x000000ffff12e224 */ /* 0x000fe200078e0a12 */
[C---:B------:R-:W-:Y:S01]  /*13320*/  ISETP.GT.U32.AND P6, PT, R59.reuse, R23, PT ;  /* 0x000000173b00720c */ /* 0x040fe20003fc4070 */
[----:B------:R-:W-:Y:S01]  /*13330*/  IMAD.HI.U32 R20, R2, R35, RZ ;  /* 0x0000002302147227 */ /* 0x000fe200078e00ff */
[----:B------:R-:W-:-:S03]  /*13340*/  ISETP.GT.U32.AND P2, PT, R59, R22, PT ;  /* 0x000000163b00720c */ /* 0x000fc60003f44070 */
[----:B------:R-:W-:Y:S01]  /*13350*/  @!P5 IMAD.IADD R24, R24, 0x1, -R59 ;  /* 0x000000011818d824 */ /* 0x000fe200078e0a3b */
[----:B------:R-:W-:Y:S01]  /*13360*/  ISETP.GT.U32.AND P5, PT, R59, R21, PT ;  /* 0x000000153b00720c */ /* 0x000fe20003fa4070 */
[----:B------:R-:W-:-:S04]  /*13370*/  IMAD.MOV R20, RZ, RZ, -R20 ;  /* 0x000000ffff147224 */ /* 0x000fc800078e0a14 */
[----:B------:R-:W-:Y:S02]  /*13380*/  IMAD R35, R59, R20, R35 ;  /* 0x000000143b237224 */ /* 0x000fe400078e0223 */
[--C-:B------:R-:W-:Y:S02]  /*13390*/  @!P6 IMAD.IADD R23, R23, 0x1, -R59.reuse ;  /* 0x000000011717e824 */ /* 0x100fe400078e0a3b */
[----:B------:R-:W-:Y:S01]  /*133a0*/  @!P2 IMAD.IADD R22, R22, 0x1, -R59 ;  /* 0x000000011616a824 */ /* 0x000fe200078e0a3b */
[----:B------:R-:W-:-:S03]  /*133b0*/  ISETP.GT.U32.AND P6, PT, R59, R35, PT ;  /* 0x000000233b00720c */ /* 0x000fc60003fc4070 */
[----:B------:R-:W-:Y:S02]  /*133c0*/  @!P5 IMAD.IADD R21, R21, 0x1, -R59 ;  /* 0x000000011515d824 */ /* 0x000fe400078e0a3b */
[----:B------:R-:W-:-:S08]  /*133d0*/  @!P1 IMAD.MOV R14, RZ, RZ, -R14 ;  /* 0x000000ffff0e9224 */ /* 0x000fd000078e0a0e */
[----:B------:R-:W-:Y:S01]  /*133e0*/  @!P6 IMAD.IADD R35, R35, 0x1, -R59 ;  /* 0x000000012323e824 */ /* 0x000fe200078e0a3b */
[----:B------:R-:W-:-:S13]  /*133f0*/  ISETP.GT.U32.AND P6, PT, R59, R21, PT ;  /* 0x000000153b00720c */ /* 0x000fda0003fc4070 */
[----:B------:R-:W-:Y:S01]  /*13400*/  @!P6 IMAD.IADD R21, R21, 0x1, -R59 ;  /* 0x000000011515e824 */ /* 0x000fe200078e0a3b */
[----:B--2---:R-:W-:Y:S02]  /*13410*/  IABS R34, R32 ;  /* 0x0000002000227213 */ /* 0x004fe40000000000 */
[----:B------:R-:W2:Y:S03]  /*13420*/  LDL R32, [R1+0x4de0] ;  /* 0x004de00001207983 */ /* 0x000ea60000100800 */
[----:B------:R-:W-:Y:S01]  /*13430*/  IMAD.HI.U32 R19, R2, R34, RZ ;  /* 0x0000002202137227 */ /* 0x000fe200078e00ff */
[----:B---3--:R-:W-:Y:S02]  /*13440*/  IABS R16, R31 ;  /* 0x0000001f00107213 */ /* 0x008fe40000000000 */
[----:B------:R-:W3:Y:S01]  /*13450*/  LDL R31, [R1+0x4de4] ;  /* 0x004de400011f7983 */ /* 0x000ee20000100800 */
[----:B----4-:R-:W-:-:S03]  /*13460*/  IABS R17, R33 ;  /* 0x0000002100117213 */ /* 0x010fc60000000000 */
[----:B------:R-:W4:Y:S04]  /*13470*/  LDL R33, [R1+0x4ddc] ;  /* 0x004ddc0001217983 */ /* 0x000f280000100800 */
[----:B------:R0:W-:Y:S01]  /*13480*/  STL [R1+0x39c], R18 ;  /* 0x00039c1201007387 */ /* 0x0001e20000100800 */
[----:B------:R-:W-:Y:S02]  /*13490*/  IMAD.MOV R19, RZ, RZ, -R19 ;  /* 0x000000ffff137224 */ /* 0x000fe400078e0a13 */
[----:B0-----:R-:W-:-:S04]  /*134a0*/  IMAD.HI.U32 R18, R2, R16, RZ ;  /* 0x0000001002127227 */ /* 0x001fc800078e00ff */
[----:B------:R-:W-:Y:S02]  /*134b0*/  IMAD.MOV R18, RZ, RZ, -R18 ;  /* 0x000000ffff127224 */ /* 0x000fe400078e0a12 */
[C---:B------:R-:W-:Y:S02]  /*134c0*/  IMAD R34, R59.reuse, R19, R34 ;  /* 0x000000133b227224 */ /* 0x040fe400078e0222 */
[----:B------:R-:W-:-:S03]  /*134d0*/  IMAD R19, R59, R18, R16 ;  /* 0x000000123b137224 */ /* 0x000fc600078e0210 */
[C---:B------:R-:W-:Y:S02]  /*134e0*/  ISETP.GT.U32.AND P2, PT, R59.reuse, R34, PT ;  /* 0x000000223b00720c */ /* 0x040fe40003f44070 */
[----:B------:R-:W-:Y:S01]  /*134f0*/  ISETP.GT.U32.AND P5, PT, R59, R19, PT ;  /* 0x000000133b00720c */ /* 0x000fe20003fa4070 */
[----:B------:R-:W-:Y:S01]  /*13500*/  STL [R1+0x198], R24 ;  /* 0x0001981801007387 */ /* 0x000fe20000100800 */
[----:B------:R-:W-:-:S03]  /*13510*/  IMAD.MOV.U32 R15, RZ, RZ, R17 ;  /* 0x000000ffff0f7224 */ /* 0x000fc600078e0011 */
[----:B------:R-:W-:Y:S06]  /*13520*/  STL [R1+0x16c], R23 ;  /* 0x00016c1701007387 */ /* 0x000fec0000100800 */
[--C-:B------:R-:W-:Y:S02]  /*13530*/  @!P2 IMAD.IADD R34, R34, 0x1, -R59.reuse ;  /* 0x000000012222a824 */ /* 0x100fe400078e0a3b */
[----:B------:R-:W-:Y:S01]  /*13540*/  @!P5 IMAD.IADD R19, R19, 0x1, -R59 ;  /* 0x000000011313d824 */ /* 0x000fe200078e0a3b */
[----:B------:R-:W-:Y:S01]  /*13550*/  STL [R1+0x170], R22 ;  /* 0x0001701601007387 */ /* 0x000fe20000100800 */
[----:B------:R-:W-:-:S02]  /*13560*/  ISETP.GT.U32.AND P2, PT, R59, R35, PT ;  /* 0x000000233b00720c */ /* 0x000fc40003f44070 */
[C---:B------:R-:W-:Y:S01]  /*13570*/  ISETP.GT.U32.AND P1, PT, R59.reuse, R34, PT ;  /* 0x000000223b00720c */ /* 0x040fe20003f24070 */
[----:B------:R-:W3:Y:S01]  /*13580*/  LDL R28, [R1+0x4df4] ;  /* 0x004df400011c7983 */ /* 0x000ee20000100800 */
[----:B------:R-:W-:Y:S01]  /*13590*/  ISETP.GT.U32.AND P5, PT, R59, R19, PT ;  /* 0x000000133b00720c */ /* 0x000fe20003fa4070 */
[----:B------:R-:W-:Y:S02]  /*135a0*/  IMAD.HI.U32 R17, R2, R15, RZ ;  /* 0x0000000f02117227 */ /* 0x000fe400078e00ff */
[----:B------:R-:W3:Y:S02]  /*135b0*/  LDL R30, [R1+0x4dec] ;  /* 0x004dec00011e7983 */ /* 0x000ee40000100800 */
[----:B------:R-:W-:Y:S02]  /*135c0*/  IMAD.MOV R17, RZ, RZ, -R17 ;  /* 0x000000ffff117224 */ /* 0x000fe400078e0a11 */
[----:B------:R-:W3:Y:S02]  /*135d0*/  LDL R27, [R1+0x4df8] ;  /* 0x004df800011b7983 */ /* 0x000ee40000100800 */
[----:B------:R-:W-:-:S02]  /*135e0*/  @!P2 IMAD.IADD R35, R35, 0x1, -R59 ;  /* 0x000000012323a824 */ /* 0x000fc400078e0a3b */
[----:B------:R-:W-:Y:S01]  /*135f0*/  IMAD R18, R59, R17, R15 ;  /* 0x000000113b127224 */ /* 0x000fe200078e020f */
[----:B-----5:R-:W-:Y:S01]  /*13600*/  IABS R15, R29 ;  /* 0x0000001d000f7213 */ /* 0x020fe20000000000 */
[--C-:B------:R-:W-:Y:S01]  /*13610*/  @!P1 IMAD.IADD R34, R34, 0x1, -R59.reuse ;  /* 0x0000000122229824 */ /* 0x100fe200078e0a3b */
[----:B------:R-:W5:Y:S01]  /*13620*/  LDL R29, [R1+0x4df0] ;  /* 0x004df000011d7983 */ /* 0x000f620000100800 */
[----:B------:R-:W-:-:S03]  /*13630*/  @!P5 IMAD.IADD R19, R19, 0x1, -R59 ;  /* 0x000000011313d824 */ /* 0x000fc600078e0a3b */
[----:B------:R0:W-:Y:S04]  /*13640*/  STL [R1+0x398], R14 ;  /* 0x0003980e01007387 */ /* 0x0001e80000100800 */
[----:B------:R-:W-:Y:S04]  /*13650*/  STL [R1+0x55d8], R35 ;  /* 0x0055d82301007387 */ /* 0x000fe80000100800 */
[----:B------:R-:W-:Y:S04]  /*13660*/  STL [R1+0x188], R21 ;  /* 0x0001881501007387 */ /* 0x000fe80000100800 */
[----:B------:R-:W-:Y:S04]  /*13670*/  STL [R1+0x55dc], R34 ;  /* 0x0055dc2201007387 */ /* 0x000fe80000100800 */
[----:B------:R-:W-:Y:S04]  /*13680*/  STL [R1+0x140], R19 ;  /* 0x0001401301007387 */ /* 0x000fe80000100800 */
[----:B------:R-:W5:Y:S04]  /*13690*/  LDL R49, [R1+0x4e04] ;  /* 0x004e040001317983 */ /* 0x000f680000100800 */
[----:B------:R-:W5:Y:S01]  /*136a0*/  LDL R51, [R1+0x4e08] ;  /* 0x004e080001337983 */ /* 0x000f620000100800 */
[----:B------:R-:W-:Y:S01]  /*136b0*/  ISETP.GT.U32.AND P6, PT, R59, R18, PT ;  /* 0x000000123b00720c */ /* 0x000fe20003fc4070 */
[----:B0-----:R-:W-:Y:S01]  /*136c0*/  IMAD.MOV.U32 R14, RZ, RZ, R15 ;  /* 0x000000ffff0e7224 */ /* 0x001fe200078e000f */
[----:B------:R-:W-:Y:S01]  /*136d0*/  ISETP.GE.AND P0, PT, R52, RZ, PT ;  /* 0x000000ff3400720c */ /* 0x000fe20003f06270 */
[----:B------:R-:W5:Y:S01]  /*136e0*/  LDL R26, [R1+0x4dfc] ;  /* 0x004dfc00011a7983 */ /* 0x000f620000100800 */
[----:B------:R-:W-:-:S02]  /*136f0*/  ISETP.GE.AND P3, PT, R53, RZ, PT ;  /* 0x000000ff3500720c */ /* 0x000fc40003f66270 */
[----:B------:R-:W-:Y:S01]  /*13700*/  ISETP.GE.AND P4, PT, R54, RZ, PT ;  /* 0x000000ff3600720c */ /* 0x000fe20003f86270 */
[----:B------:R-:W5:Y:S06]  /*13710*/  LDL R48, [R1+0x4e00] ;  /* 0x004e000001307983 */ /* 0x000f6c0000100800 */
[----:B------:R-:W-:Y:S02]  /*13720*/  @!P6 IMAD.IADD R18, R18, 0x1, -R59 ;  /* 0x000000011212e824 */ /* 0x000fe400078e0a3b */
[----:B------:R-:W-:-:S04]  /*13730*/  @!P0 IMAD.MOV R11, RZ, RZ, -R11 ;  /* 0x000000ffff0b8224 */ /* 0x000fc800078e0a0b */
[----:B------:R-:W-:Y:S01]  /*13740*/  @!P4 IMAD.MOV R12, RZ, RZ, -R12 ;  /* 0x000000ffff0cc224 */ /* 0x000fe200078e0a0c */
[----:B------:R0:W-:Y:S01]  /*13750*/  STL [R1+0x394], R11 ;  /* 0x0003940b01007387 */ /* 0x0001e20000100800 */
[----:B--2---:R-:W-:-:S05]  /*13760*/  IABS R32, R32 ;  /* 0x0000002000207213 */ /* 0x004fca0000000000 */
[----:B------:R-:W-:Y:S01]  /*13770*/  IMAD.HI.U32 R17, R2, R32, RZ ;  /* 0x0000002002117227 */ /* 0x000fe200078e00ff */
[----:B----4-:R-:W-:-:S05]  /*13780*/  IABS R33, R33 ;  /* 0x0000002100217213 */ /* 0x010fca0000000000 */
[----:B------:R-:W-:-:S04]  /*13790*/  IMAD.HI.U32 R16, R2, R33, RZ ;  /* 0x0000002102107227 */ /* 0x000fc800078e00ff */
[----:B------:R-:W-:Y:S02]  /*137a0*/  IMAD.MOV R16, RZ, RZ, -R16 ;  /* 0x000000ffff107224 */ /* 0x000fe400078e0a10 */
[----:B------:R-:W-:Y:S02]  /*137b0*/  IMAD.MOV R17, RZ, RZ, -R17 ;  /* 0x000000ffff117224 */ /* 0x000fe400078e0a11 */
[C---:B------:R-:W-:Y:S02]  /*137c0*/  IMAD R33, R59.reuse, R16, R33 ;  /* 0x000000103b217224 */ /* 0x040fe400078e0221 */
[----:B------:R-:W-:-:S03]  /*137d0*/  IMAD R32, R59, R17, R32 ;  /* 0x000000113b207224 */ /* 0x000fc600078e0220 */
[C---:B------:R-:W-:Y:S02]  /*137e0*/  ISETP.GT.U32.AND P1, PT, R59.reuse, R33, PT ;  /* 0x000000213b00720c */ /* 0x040fe40003f24070 */
[----:B------:R-:W-:Y:S01]  /*137f0*/  ISETP.GT.U32.AND P5, PT, R59, R32, PT ;  /* 0x000000203b00720c */ /* 0x000fe20003fa4070 */
[----:B------:R-:W-:-:S04]  /*13800*/  IMAD.HI.U32 R16, R2, R14, RZ ;  /* 0x0000000e02107227 */ /* 0x000fc800078e00ff */
[----:B------:R-:W-:-:S06]  /*13810*/  IMAD.MOV R16, RZ, RZ, -R16 ;  /* 0x000000ffff107224 */ /* 0x000fcc00078e0a10 */
[--C-:B------:R-:W-:Y:S01]  /*13820*/  @!P1 IMAD.IADD R33, R33, 0x1, -R59.reuse ;  /* 0x0000000121219824 */ /* 0x100fe200078e0a3b */
[C---:B------:R-:W-:Y:S01]  /*13830*/  ISETP.GT.U32.AND P1, PT, R59.reuse, R18, PT ;  /* 0x000000123b00720c */ /* 0x040fe20003f24070 */
[----:B------:R-:W-:Y:S02]  /*13840*/  @!P5 IMAD.IADD R32, R32, 0x1, -R59 ;  /* 0x000000012020d824 */ /* 0x000fe400078e0a3b */
[C---:B------:R-:W-:Y:S01]  /*13850*/  IMAD R17, R59.reuse, R16, R14 ;  /* 0x000000103b117224 */ /* 0x040fe200078e020e */
[----:B------:R-:W-:Y:S02]  /*13860*/  ISETP.GT.U32.AND P5, PT, R59, R33, PT ;  /* 0x000000213b00720c */ /* 0x000fe40003fa4070 */
[----:B---3--:R-:W-:-:S05]  /*13870*/  IABS R28, R28 ;  /* 0x0000001c001c7213 */ /* 0x008fca0000000000 */
[----:B------:R-:W-:-:S04]  /*13880*/  IMAD.HI.U32 R14, R2, R28, RZ ;  /* 0x0000001c020e7227 */ /* 0x000fc800078e00ff */
[----:B------:R-:W-:Y:S02]  /*13890*/  IMAD.MOV R14, RZ, RZ, -R14 ;  /* 0x000000ffff0e7224 */ /* 0x000fe400078e0a0e */
[----:B------:R-:W-:Y:S02]  /*138a0*/  @!P1 IMAD.IADD R18, R18, 0x1, -R59 ;  /* 0x0000000112129824 */ /* 0x000fe400078e0a3b */
[----:B------:R-:W-:Y:S02]  /*138b0*/  IMAD R28, R59, R14, R28 ;  /* 0x0000000e3b1c7224 */ /* 0x000fe400078e021c */
[----:B------:R-:W-:Y:S02]  /*138c0*/  IMAD.MOV.U32 R14, RZ, RZ, R13 ;  /* 0x000000ffff0e7224 */ /* 0x000fe400078e000d */
[----:B------:R-:W-:Y:S02]  /*138d0*/  @!P5 IMAD.IADD R33, R33, 0x1, -R59 ;  /* 0x000000012121d824 */ /* 0x000fe400078e0a3b */
[----:B------:R-:W-:Y:S01]  /*138e0*/  @!P3 IMAD.MOV R14, RZ, RZ, -R14 ;  /* 0x000000ffff0eb224 */ /* 0x000fe200078e0a0e */
[----:B------:R-:W-:Y:S04]  /*138f0*/  STL [R1+0x148], R18 ;  /* 0x0001481201007387 */ /* 0x000fe80000100800 */
[----:B------:R-:W-:Y:S01]  /*13900*/  STL [R1+0x55e0], R33 ;  /* 0x0055e02101007387 */ /* 0x000fe20000100800 */
[----:B-----5:R-:W-:-:S03]  /*13910*/  IABS R24, R49 ;  /* 0x0000003100187213 */ /* 0x020fc60000000000 */
[----:B------:R-:W2:Y:S01]  /*13920*/  LDL R49, [R1+0x4e0c] ;  /* 0x004e0c0001317983 */ /* 0x000ea20000100800 */
[----:B------:R-:W-:-:S03]  /*13930*/  IABS R23, R51 ;  /* 0x0000003300177213 */ /* 0x000fc60000000000 */
[----:B------:R-:W-:Y:S04]  /*13940*/  STL [R1+0x390], R14 ;  /* 0x0003900e01007387 */ /* 0x000fe80000100800 */
[----:B------:R1:W-:Y:S04]  /*13950*/  STL [R1+0x38c], R12 ;  /* 0x00038c0c01007387 */ /* 0x0003e80000100800 */
[----:B------:R-:W3:Y:S01]  /*13960*/  LDL R51, [R1+0x4e10] ;  /* 0x004e100001337983 */ /* 0x000ee20000100800 */
[----:B------:R-:W-:-:S05]  /*13970*/  IABS R31, R31 ;  /* 0x0000001f001f7213 */ /* 0x000fca0000000000 */
[----:B------:R-:W-:-:S04]  /*13980*/  IMAD.HI.U32 R15, R2, R31, RZ ;  /* 0x0000001f020f7227 */ /* 0x000fc800078e00ff */
[----:B------:R-:W-:Y:S01]  /*13990*/  IMAD.MOV R15, RZ, RZ, -R15 ;  /* 0x000000ffff0f7224 */ /* 0x000fe200078e0a0f */
[----:B------:R-:W-:-:S03]  /*139a0*/  IABS R30, R30 ;  /* 0x0000001e001e7213 */ /* 0x000fc60000000000 */
[----:B------:R-:W-:Y:S02]  /*139b0*/  IMAD R31, R59, R15, R31 ;  /* 0x0000000f3b1f7224 */ /* 0x000fe400078e021f */
[----:B0-----:R-:W-:-:S03]  /*139c0*/  IMAD.HI.U32 R11, R2, R30, RZ ;  /* 0x0000001e020b7227 */ /* 0x001fc600078e00ff */
[C---:B------:R-:W-:Y:S01]  /*139d0*/  ISETP.GT.U32.AND P1, PT, R59.reuse, R31, PT ;  /* 0x0000001f3b00720c */ /* 0x040fe20003f24070 */
[----:B------:R-:W-:Y:S01]  /*139e0*/  IMAD.MOV R11, RZ, RZ, -R11 ;  /* 0x000000ffff0b7224 */ /* 0x000fe200078e0a0b */
[----:B------:R-:W-:-:S03]  /*139f0*/  ISETP.GT.U32.AND P5, PT, R59, R17, PT ;  /* 0x000000113b00720c */ /* 0x000fc60003fa4070 */
[----:B------:R-:W-:-:S08]  /*13a00*/  IMAD R30, R59, R11, R30 ;  /* 0x0000000b3b1e7224 */ /* 0x000fd000078e021e */
[--C-:B------:R-:W-:Y:S01]  /*13a10*/  @!P1 IMAD.IADD R31, R31, 0x1, -R59.reuse ;  /* 0x000000011f1f9824 */ /* 0x100fe200078e0a3b */
[----:B------:R-:W-:Y:S01]  /*13a20*/  ISETP.GT.U32.AND P1, PT, R59, R30, PT ;  /* 0x0000001e3b00720c */ /* 0x000fe20003f24070 */
[----:B------:R-:W-:Y:S01]  /*13a30*/  @!P5 IMAD.IADD R17, R17, 0x1, -R59 ;  /* 0x000000011111d824 */ /* 0x000fe200078e0a3b */
[----:B------:R-:W-:Y:S01]  /*13a40*/  ISETP.GE.AND P2, PT, R55, RZ, PT ;  /* 0x000000ff3700720c */ /* 0x000fe20003f46270 */
[----:B-1----:R-:W-:Y:S01]  /*13a50*/  IMAD.HI.U32 R12, R2, R24, RZ ;  /* 0x00000018020c7227 */ /* 0x002fe200078e00ff */
[----:B------:R-:W-:-:S09]  /*13a60*/  ISETP.GE.AND P6, PT, R56, RZ, PT ;  /* 0x000000ff3800720c */ /* 0x000fd20003fc6270 */
[----:B------:R-:W-:Y:S01]  /*13a70*/  @!P1 IMAD.IADD R30, R30, 0x1, -R59 ;  /* 0x000000011e1e9824 */ /* 0x000fe200078e0a3b */
[----:B------:R-:W-:Y:S01]  /*13a80*/  ISETP.GT.U32.AND P1, PT, R59, R17, PT ;  /* 0x000000113b00720c */ /* 0x000fe20003f24070 */
[----:B------:R-:W-:-:S04]  /*13a90*/  IMAD.MOV R12, RZ, RZ, -R12 ;  /* 0x000000ffff0c7224 */ /* 0x000fc800078e0a0c */
[----:B------:R-:W-:Y:S02]  /*13aa0*/  IMAD R24, R59, R12, R24 ;  /* 0x0000000c3b187224 */ /* 0x000fe400078e0218 */
[----:B------:R-:W-:-:S06]  /*13ab0*/  IMAD.MOV.U32 R12, RZ, RZ, R10 ;  /* 0x000000ffff0c7224 */ /* 0x000fcc00078e000a */
[----:B------:R-:W-:Y:S02]  /*13ac0*/  @!P1 IMAD.IADD R17, R17, 0x1, -R59 ;  /* 0x0000000111119824 */ /* 0x000fe400078e0a3b */
[----:B------:R-:W-:-:S03]  /*13ad0*/  @!P2 IMAD.MOV R12, RZ, RZ, -R12 ;  /* 0x000000ffff0ca224 */ /* 0x000fc600078e0a0c */
[----:B------:R-:W-:Y:S01]  /*13ae0*/  STL [R1+0x100], R17 ;  /* 0x0001001101007387 */ /* 0x000fe20000100800 */
[----:B------:R-:W-:-:S03]  /*13af0*/  @!P6 IMAD.MOV R8, RZ, RZ, -R8 ;  /* 0x000000ffff08e224 */ /* 0x000fc600078e0a08 */
[----:B------:R-:W4:Y:S04]  /*13b00*/  LDL.LU R39, [R1+0x24] ;  /* 0x0000240001277983 */ /* 0x000f280000300800 */
[----:B------:R-:W5:Y:S04]  /*13b10*/  LDL R40, [R1+0x4e14] ;  /* 0x004e140001287983 */ /* 0x000f680000100800 */
[----:B------:R-:W4:Y:S04]  /*13b20*/  LDL.LU R61, [R1+0x28] ;  /* 0x00002800013d7983 */ /* 0x000f280000300800 */
[----:B------:R-:W4:Y:S04]  /*13b30*/  LDL.LU R45, [R1+0x2c] ;  /* 0x00002c00012d7983 */ /* 0x000f280000300800 */
[----:B------:R-:W-:Y:S04]  /*13b40*/  STL [R1+0x388], R12 ;  /* 0x0003880c01007387 */ /* 0x000fe80000100800 */
[----:B------:R-:W4:Y:S04]  /*13b50*/  LDL R46, [R1+0x4e18] ;  /* 0x004e1800012e7983 */ /* 0x000f280000100800 */
[----:B------:R5:W-:Y:S01]  /*13b60*/  STL [R1+0x384], R8 ;  /* 0x0003840801007387 */ /* 0x000be20000100800 */
[----:B------:R-:W-:-:S02]  /*13b70*/  IABS R27, R27 ;  /* 0x0000001b001b7213 */ /* 0x000fc40000000000 */
[----:B------:R-:W-:Y:S01]  /*13b80*/  ISETP.GT.U32.AND P0, PT, R59, R32, PT ;  /* 0x000000203b00720c */ /* 0x000fe20003f04070 */
[----:B------:R-:W4:Y:S01]  /*13b90*/  LDL R47, [R1+0x4e24] ;  /* 0x004e2400012f7983 */ /* 0x000f220000100800 */
[----:B--2---:R-:W-:-:S03]  /*13ba0*/  IABS R22, R49 ;  /* 0x0000003100167213 */ /* 0x004fc60000000000 */
[----:B------:R-:W2:Y:S01]  /*13bb0*/  LDL R49, [R1+0x4e1c] ;  /* 0x004e1c0001317983 */ /* 0x000ea20000100800 */
[----:B---3--:R-:W-:-:S03]  /*13bc0*/  IABS R21, R51 ;  /* 0x0000003300157213 */ /* 0x008fc60000000000 */
[----:B------:R-:W3:Y:S01]  /*13bd0*/  LDL R51, [R1+0x4e28] ;  /* 0x004e280001337983 */ /* 0x000ee20000100800 */
[----:B------:R-:W-:-:S04]  /*13be0*/  IMAD.HI.U32 R16, R2, R27, RZ ;  /* 0x0000001b02107227 */ /* 0x000fc800078e00ff */
[----:B------:R-:W-:-:S04]  /*13bf0*/  IMAD.MOV R11, RZ, RZ, -R16 ;  /* 0x000000ffff0b7224 */ /* 0x000fc800078e0a10 */
[----:B------:R-:W-:Y:S01]  /*13c00*/  IMAD R27, R59, R11, R27 ;  /* 0x0000000b3b1b7224 */ /* 0x000fe200078e021b */
[----:B------:R-:W-:Y:S01]  /*13c10*/  IABS R11, R48 ;  /* 0x00000030000b7213 */ /* 0x000fe20000000000 */
[----:B------:R-:W-:Y:S01]  /*13c20*/  @!P0 IMAD.IADD R32, R32, 0x1, -R59 ;  /* 0x0000000120208824 */ /* 0x000fe200078e0a3b */
[----:B------:R-:W4:Y:S03]  /*13c30*/  LDL R48, [R1+0x4e2c] ;  /* 0x004e2c0001307983 */ /* 0x000f260000100800 */
[----:B------:R-:W-:-:S04]  /*13c40*/  IMAD.HI.U32 R25, R2, R11, RZ ;  /* 0x0000000b02197227 */ /* 0x000fc800078e00ff */
[----:B------:R-:W-:Y:S01]  /*13c50*/  IMAD.MOV R25, RZ, RZ, -R25 ;  /* 0x000000ffff197224 */ /* 0x000fe200078e0a19 */
[----:B------:R-:W-:-:S03]  /*13c60*/  ISETP.GE.AND P0, PT, R57, RZ, PT ;  /* 0x000000ff3900720c */ /* 0x000fc60003f06270 */
[----:B------:R-:W-:Y:S02]  /*13c70*/  IMAD R25, R59, R25, R11 ;  /* 0x000000193b197224 */ /* 0x000fe400078e020b */
[----:B------:R-:W-:-:S04]  /*13c80*/  IMAD.HI.U32 R11, R2, R23, RZ ;  /* 0x00000017020b7227 */ /* 0x000fc800078e00ff */
[----:B------:R-:W-:-:S04]  /*13c90*/  IMAD.MOV R11, RZ, RZ, -R11 ;  /* 0x000000ffff0b7224 */ /* 0x000fc800078e0a0b */
[----:B------:R-:W-:Y:S02]  /*13ca0*/  IMAD R23, R59, R11, R23 ;  /* 0x0000000b3b177224 */ /* 0x000fe400078e0217 */
[----:B------:R-:W-:-:S04]  /*13cb0*/  IMAD.MOV.U32 R11, RZ, RZ, R9 ;  /* 0x000000ffff0b7224 */ /* 0x000fc800078e0009 */
[----:B------:R-:W-:-:S05]  /*13cc0*/  @!P0 IMAD.MOV R11, RZ, RZ, -R11 ;  /* 0x000000ffff0b8224 */ /* 0x000fca00078e0a0b */
[----:B------:R0:W-:Y:S01]  /*13cd0*/  STL [R1+0x380], R11 ;  /* 0x0003800b01007387 */ /* 0x0001e20000100800 */
[----:B--2---:R-:W-:-:S03]  /*13ce0*/  IABS R18, R49 ;  /* 0x0000003100127213 */ /* 0x004fc60000000000 */
[----:B------:R-:W2:Y:S01]  /*13cf0*/  LDL R49, [R1+0x4e30] ;  /* 0x004e300001317983 */ /* 0x000ea20000100800 */
[----:B---3--:R-:W-:-:S03]  /*13d00*/  IABS R16, R51 ;  /* 0x0000003300107213 */ /* 0x008fc60000000000 */
[----:B------:R-:W3:Y:S01]  /*13d10*/  LDL R51, [R1+0x4e34] ;  /* 0x004e340001337983 */ /* 0x000ee20000100800 */
[----:B------:R-:W-:-:S13]  /*13d20*/  ISETP.GT.U32.AND P1, PT, R59, R27, PT ;  /* 0x0000001b3b00720c */ /* 0x000fda0003f24070 */
[----:B------:R-:W-:Y:S01]  /*13d30*/  @!P1 IMAD.IADD R27, R27, 0x1, -R59 ;  /* 0x000000011b1b9824 */ /* 0x000fe200078e0a3b */
[----:B------:R-:W-:Y:S02]  /*13d40*/  ISETP.GT.U32.AND P1, PT, R59, R24, PT ;  /* 0x000000183b00720c */ /* 0x000fe40003f24070 */
[----:B------:R-:W-:Y:S02]  /*13d50*/  IABS R29, R29 ;  /* 0x0000001d001d7213 */ /* 0x000fe40000000000 */
[----:B------:R-:W-:-:S09]  /*13d60*/  IABS R26, R26 ;  /* 0x0000001a001a7213 */ /* 0x000fd20000000000 */
[----:B------:R-:W-:-:S05]  /*13d70*/  @!P1 IMAD.IADD R24, R24, 0x1, -R59 ;  /* 0x0000000118189824 */ /* 0x000fca00078e0a3b */
[----:B------:R-:W-:Y:S01]  /*13d80*/  ISETP.GT.U32.AND P1, PT, R59, R24, PT ;  /* 0x000000183b00720c */ /* 0x000fe20003f24070 */
[----:B------:R-:W-:-:S04]  /*13d90*/  IMAD.HI.U32 R15, R2, R29, RZ ;  /* 0x0000001d020f7227 */ /* 0x000fc800078e00ff */
[----:B------:R-:W-:-:S04]  /*13da0*/  IMAD.HI.U32 R13, R2, R26, RZ ;  /* 0x0000001a020d7227 */ /* 0x000fc800078e00ff */
[----:B------:R-:W-:Y:S02]  /*13db0*/  IMAD.MOV R15, RZ, RZ, -R15 ;  /* 0x000000ffff0f7224 */ /* 0x000fe400078e0a0f */
[----:B------:R-:W-:Y:S02]  /*13dc0*/  IMAD.MOV R13, RZ, RZ, -R13 ;  /* 0x000000ffff0d7224 */ /* 0x000fe400078e0a0d */
[----:B------:R-:W-:Y:S01]  /*13dd0*/  @!P1 IMAD.IADD R24, R24, 0x1, -R59 ;  /* 0x0000000118189824 */ /* 0x000fe200078e0a3b */
[----:B----4-:R-:W-:Y:S01]  /*13de0*/  ISETP.GE.AND P1, PT, R61, RZ, PT ;  /* 0x000000ff3d00720c */ /* 0x010fe20003f26270 */
[C---:B------:R-:W-:Y:S01]  /*13df0*/  IMAD R29, R59.reuse, R15, R29 ;  /* 0x0000000f3b1d7224 */ /* 0x040fe200078e021d */
[----:B------:R-:W4:Y:S01]  /*13e00*/  LDL.LU R61, [R1+0xe0] ;  /* 0x0000e000013d7983 */ /* 0x000f220000300800 */
[C---:B------:R-:W-:Y:S01]  /*13e10*/  IMAD R26, R59.reuse, R13, R26 ;  /* 0x0000000d3b1a7224 */ /* 0x040fe200078e021a */
[----:B------:R-:W-:Y:S02]  /*13e20*/  IABS R15, R48 ;  /* 0x00000030000f7213 */ /* 0x000fe40000000000 */
[----:B------:R-:W4:Y:S01]  /*13e30*/  LDL R48, [R1+0x4e38] ;  /* 0x004e380001307983 */ /* 0x000f220000100800 */
[----:B------:R-:W-:Y:S01]  /*13e40*/  ISETP.GT.U32.AND P2, PT, R59, R27, PT ;  /* 0x0000001b3b00720c */ /* 0x000fe20003f44070 */
[----:B------:R-:W-:-:S12]  /*13e50*/  IMAD.HI.U32 R10, R2, R22, RZ ;  /* 0x00000016020a7227 */ /* 0x000fd800078e00ff */
[----:B------:R-:W-:Y:S01]  /*13e60*/  @!P2 IMAD.IADD R27, R27, 0x1, -R59 ;  /* 0x000000011b1ba824 */ /* 0x000fe200078e0a3b */
[----:B------:R-:W-:Y:S02]  /*13e70*/  ISETP.GT.U32.AND P2, PT, R59, R23, PT ;  /* 0x000000173b00720c */ /* 0x000fe40003f44070 */
[----:B--2---:R-:W-:Y:S02]  /*13e80*/  IABS R14, R49 ;  /* 0x00000031000e7213 */ /* 0x004fe40000000000 */
[----:B------:R-:W0:Y:S01]  /*13e90*/  LDL R49, [R1+0x4e3c] ;  /* 0x004e3c0001317983 */ /* 0x000e220000100800 */
[----:B---3--:R-:W-:-:S03]  /*13ea0*/  IABS R13, R51 ;  /* 0x00000033000d7213 */ /* 0x008fc60000000000 */
[----:B------:R-:W2:Y:S05]  /*13eb0*/  LDL.LU R51, [R1+0x30] ;  /* 0x0000300001337983 */ /* 0x000eaa0000300800 */
[----:B------:R-:W-:Y:S02]  /*13ec0*/  @!P2 IMAD.IADD R23, R23, 0x1, -R59 ;  /* 0x000000011717a824 */ /* 0x000fe400078e0a3b */
[----:B------:R-:W-:-:S03]  /*13ed0*/  IMAD.MOV R10, RZ, RZ, -R10 ;  /* 0x000000ffff0a7224 */ /* 0x000fc600078e0a0a */
[C---:B------:R-:W-:Y:S01]  /*13ee0*/  ISETP.GT.U32.AND P2, PT, R59.reuse, R23, PT ;  /* 0x000000173b00720c */ /* 0x040fe20003f44070 */
[C---:B------:R-:W-:Y:S02]  /*13ef0*/  IMAD R22, R59.reuse, R10, R22 ;  /* 0x0000000a3b167224 */ /* 0x040fe400078e0216 */
[----:B------:R-:W-:Y:S01]  /*13f00*/  IMAD.HI.U32 R10, R2, R21, RZ ;  /* 0x00000015020a7227 */ /* 0x000fe200078e00ff */
[----:B------:R-:W-:-:S03]  /*13f10*/  ISETP.GT.U32.AND P3, PT, R59, R31, PT ;  /* 0x0000001f3b00720c */ /* 0x000fc60003f64070 */
[----:B------:R-:W-:Y:S01]  /*13f20*/  IMAD.MOV R9, RZ, RZ, -R10 ;  /* 0x000000ffff097224 */ /* 0x000fe200078e0a0a */
[C---:B------:R-:W-:Y:S02]  /*13f30*/  ISETP.GT.U32.AND P4, PT, R59.reuse, R30, PT ;  /* 0x0000001e3b00720c */ /* 0x040fe40003f84070 */
[----:B------:R-:W-:Y:S01]  /*13f40*/  IABS R19, R46 ;  /* 0x0000002e00137213 */ /* 0x000fe20000000000 */
[----:B------:R-:W-:Y:S02]  /*13f50*/  IMAD R21, R59, R9, R21 ;  /* 0x000000093b157224 */ /* 0x000fe400078e0215 */
[----:B------:R-:W-:Y:S02]  /*13f60*/  @!P2 IMAD.IADD R23, R23, 0x1, -R59 ;  /* 0x000000011717a824 */ /* 0x000fe400078e0a3b */
[----:B------:R-:W-:Y:S01]  /*13f70*/  IMAD.HI.U32 R9, R2, R19, RZ ;  /* 0x0000001302097227 */ /* 0x000fe200078e00ff */
[----:B------:R-:W-:-:S03]  /*13f80*/  ISETP.GT.U32.AND P2, PT, R59, R21, PT ;  /* 0x000000153b00720c */ /* 0x000fc60003f44070 */
[----:B------:R-:W-:Y:S01]  /*13f90*/  @!P3 IMAD.IADD R31, R31, 0x1, -R59 ;  /* 0x000000011f1fb824 */ /* 0x000fe200078e0a3b */
[C---:B------:R-:W-:Y:S01]  /*13fa0*/  ISETP.GT.U32.AND P3, PT, R59.reuse, R28, PT ;  /* 0x0000001c3b00720c */ /* 0x040fe20003f64070 */
[----:B------:R-:W-:Y:S01]  /*13fb0*/  IMAD.MOV R9, RZ, RZ, -R9 ;  /* 0x000000ffff097224 */ /* 0x000fe200078e0a09 */
[----:B-----5:R-:W-:Y:S01]  /*13fc0*/  IABS R8, R40 ;  /* 0x0000002800087213 */ /* 0x020fe20000000000 */
[----:B------:R-:W-:Y:S01]  /*13fd0*/  @!P4 IMAD.IADD R30, R30, 0x1, -R59 ;  /* 0x000000011e1ec824 */ /* 0x000fe200078e0a3b */
[C---:B------:R-:W-:Y:S01]  /*13fe0*/  ISETP.GT.U32.AND P4, PT, R59.reuse, R26, PT ;  /* 0x0000001a3b00720c */ /* 0x040fe20003f84070 */
[----:B------:R-:W-:Y:S02]  /*13ff0*/  IMAD R19, R59, R9, R19 ;  /* 0x000000093b137224 */ /* 0x000fe400078e0213 */
[----:B------:R-:W-:-:S04]  /*14000*/  IMAD.HI.U32 R20, R2, R8, RZ ;  /* 0x0000000802147227 */ /* 0x000fc800078e00ff */
[--C-:B------:R-:W-:Y:S01]  /*14010*/  @!P2 IMAD.IADD R21, R21, 0x1, -R59.reuse ;  /* 0x000000011515a824 */ /* 0x100fe200078e0a3b */
[C---:B------:R-:W-:Y:S01]  /*14020*/  ISETP.GT.U32.AND P2, PT, R59.reuse, R19, PT ;  /* 0x000000133b00720c */ /* 0x040fe20003f44070 */
[----:B------:R-:W-:Y:S02]  /*14030*/  IMAD.MOV R20, RZ, RZ, -R20 ;  /* 0x000000ffff147224 */ /* 0x000fe400078e0a14 */
[--C-:B------:R-:W-:Y:S02]  /*14040*/  @!P3 IMAD.IADD R28, R28, 0x1, -R59.reuse ;  /* 0x000000011c1cb824 */ /* 0x100fe400078e0a3b */
[C---:B------:R-:W-:Y:S02]  /*14050*/  IMAD R20, R59.reuse, R20, R8 ;  /* 0x000000143b147224 */ /* 0x040fe400078e0208 */
[----:B------:R-:W-:Y:S01]  /*14060*/  @!P4 IMAD.IADD R26, R26, 0x1, -R59 ;  /* 0x000000011a1ac824 */ /* 0x000fe200078e0a3b */
[----:B------:R-:W-:Y:S01]  /*14070*/  ISETP.GT.U32.AND P4, PT, R59, R28, PT ;  /* 0x0000001c3b00720c */ /* 0x000fe20003f84070 */
[----:B------:R-:W-:Y:S01]  /*14080*/  IMAD.HI.U32 R8, R2, R18, RZ ;  /* 0x0000001202087227 */ /* 0x000fe200078e00ff */
[----:B------:R-:W-:-:S03]  /*14090*/  IABS R17, R47 ;  /* 0x0000002f00117213 */ /* 0x000fc60000000000 */
[----:B------:R-:W-:Y:S02]  /*140a0*/  IMAD.MOV R8, RZ, RZ, -R8 ;  /* 0x000000ffff087224 */ /* 0x000fe400078e0a08 */
[----:B------:R-:W-:Y:S01]  /*140b0*/  @!P2 IMAD.IADD R19, R19, 0x1, -R59 ;  /* 0x000000011313a824 */ /* 0x000fe200078e0a3b */
[C---:B------:R-:W-:Y:S01]  /*140c0*/  ISETP.GT.U32.AND P2, PT, R59.reuse, R21, PT ;  /* 0x000000153b00720c */ /* 0x040fe20003f44070 */
[----:B------:R-:W-:Y:S02]  /*140d0*/  IMAD R18, R59, R8, R18 ;  /* 0x000000083b127224 */ /* 0x000fe400078e0212 */
[----:B------:R-:W-:Y:S01]  /*140e0*/  IMAD.HI.U32 R8, R2, R17, RZ ;  /* 0x0000001102087227 */ /* 0x000fe200078e00ff */
[----:B------:R-:W-:-:S03]  /*140f0*/  ISETP.GE.AND P3, PT, R58, RZ, PT ;  /* 0x000000ff3a00720c */ /* 0x000fc60003f66270 */
[----:B------:R-:W-:Y:S02]  /*14100*/  IMAD.MOV R8, RZ, RZ, -R8 ;  /* 0x000000ffff087224 */ /* 0x000fe400078e0a08 */
[----:B------:R-:W-:Y:S01]  /*14110*/  @!P4 IMAD.IADD R28, R28, 0x1, -R59 ;  /* 0x000000011c1cc824 */ /* 0x000fe200078e0a3b */
[----:B------:R-:W-:Y:S01]  /*14120*/  ISETP.GE.AND P4, PT, R60, RZ, PT ;  /* 0x000000ff3c00720c */ /* 0x000fe20003f86270 */
[----:B------:R-:W-:Y:S02]  /*14130*/  IMAD R17, R59, R8, R17 ;  /* 0x000000083b117224 */ /* 0x000fe400078e0211 */
[----:B------:R-:W-:Y:S02]  /*14140*/  @!P2 IMAD.IADD R21, R21, 0x1, -R59 ;  /* 0x000000011515a824 */ /* 0x000fe400078e0a3b */
[----:B------:R-:W-:Y:S01]  /*14150*/  IMAD.MOV.U32 R8, RZ, RZ, R6 ;  /* 0x000000ffff087224 */ /* 0x000fe200078e0006 */
[----:B------:R-:W-:-:S03]  /*14160*/  ISETP.GT.U32.AND P2, PT, R59, R17, PT ;  /* 0x000000113b00720c */ /* 0x000fc60003f44070 */
[----:B------:R-:W-:-:S04]  /*14170*/  @!P3 IMAD.MOV R8, RZ, RZ, -R8 ;  /* 0x000000ffff08b224 */ /* 0x000fc800078e0a08 */
[----:B------:R-:W-:Y:S01]  /*14180*/  @!P4 IMAD.MOV R7, RZ, RZ, -R7 ;  /* 0x000000ffff07c224 */ /* 0x000fe200078e0a07 */
[----:B------:R-:W-:Y:S01]  /*14190*/  STL [R1+0x37c], R8 ;  /* 0x00037c0801007387 */ /* 0x000fe20000100800 */
[----:B------:R-:W-:-:S03]  /*141a0*/  ISETP.GE.AND P0, PT, R45, RZ, PT ;  /* 0x000000ff2d00720c */ /* 0x000fc60003f06270 */
[----:B------:R1:W-:Y:S01]  /*141b0*/  STL [R1+0x378], R7 ;  /* 0x0003780701007387 */ /* 0x0003e20000100800 */
[----:B------:R-:W-:-:S03]  /*141c0*/  @!P2 IMAD.IADD R17, R17, 0x1, -R59 ;  /* 0x000000011111a824 */ /* 0x000fc600078e0a3b */
[----:B------:R-:W3:Y:S04]  /*141d0*/  LDL.LU R45, [R1+0x34] ;  /* 0x00003400012d7983 */ /* 0x000ee80000300800 */
[----:B------:R-:W5:Y:S04]  /*141e0*/  LDL.LU R46, [R1+0x38] ;  /* 0x00003800012e7983 */ /* 0x000f680000300800 */
[----:B------:R-:W3:Y:S01]  /*141f0*/  LDL.LU R47, [R1+0x3c] ;  /* 0x00003c00012f7983 */ /* 0x000ee20000300800 */
[----:B--2---:R-:W-:-:S03]  /*14200*/  ISETP.GE.AND P2, PT, R51, RZ, PT ;  /* 0x000000ff3300720c */ /* 0x004fc60003f46270 */
[----:B------:R-:W2:Y:S01]  /*14210*/  LDL R51, [R1+0x4e48] ;  /* 0x004e480001337983 */ /* 0x000ea20000100800 */
[----:B------:R-:W-:-:S13]  /*14220*/  ISETP.GT.U32.AND P5, PT, R59, R29, PT ;  /* 0x0000001d3b00720c */ /* 0x000fda0003fa4070 */
[----:B------:R-:W-:-:S05]  /*14230*/  @!P5 IMAD.IADD R29, R29, 0x1, -R59 ;  /* 0x000000011d1dd824 */ /* 0x000fca00078e0a3b */
[----:B------:R-:W-:-:S13]  /*14240*/  ISETP.GT.U32.AND P5, PT, R59, R29, PT ;  /* 0x0000001d3b00720c */ /* 0x000fda0003fa4070 */
[----:B------:R-:W-:Y:S01]  /*14250*/  @!P5 IMAD.IADD R29, R29, 0x1, -R59 ;  /* 0x000000011d1dd824 */ /* 0x000fe200078e0a3b */
[----:B------:R-:W-:-:S13]  /*14260*/  ISETP.GT.U32.AND P5, PT, R59, R25, PT ;  /* 0x000000193b00720c */ /* 0x000fda0003fa4070 */
[--C-:B------:R-:W-:Y:S01]  /*14270*/  @!P5 IMAD.IADD R25, R25, 0x1, -R59.reuse ;  /* 0x000000011919d824 */ /* 0x100fe200078e0a3b */
[----:B------:R-:W-:Y:S02]  /*14280*/  ISETP.GT.U32.AND P5, PT, R59, R26, PT ;  /* 0x0000001a3b00720c */ /* 0x000fe40003fa4070 */
[----:B----4-:R-:W-:Y:S02]  /*14290*/  IABS R12, R48 ;  /* 0x00000030000c7213 */ /* 0x010fe40000000000 */
[----:B0-----:R-:W-:Y:S01]  /*142a0*/  IABS R11, R49 ;  /* 0x00000031000b7213 */ /* 0x001fe20000000000 */
[----:B------:R-:W4:Y:S04]  /*142b0*/  LDL R48, [R1+0x4e40] ;  /* 0x004e400001307983 */ /* 0x000f280000100800 */
[----:B------:R-:W3:Y:S04]  /*142c0*/  LDL R49, [R1+0x4e44] ;  /* 0x004e440001317983 */ /* 0x000ee80000100800 */
[----:B------:R-:W-:Y:S01]  /*142d0*/  @!P5 IMAD.IADD R26, R26, 0x1, -R59 ;  /* 0x000000011a1ad824 */ /* 0x000fe200078e0a3b */
[----:B------:R-:W-:Y:S01]  /*142e0*/  ISETP.GE.AND P5, PT, R39, RZ, PT ;  /* 0x000000ff2700720c */ /* 0x000fe20003fa6270 */
[----:B-1----:R-:W-:-:S02]  /*142f0*/  IMAD.MOV.U32 R7, RZ, RZ, R4 ;  /* 0x000000ffff077224 */ /* 0x002fc400078e0004 */
[----:B------:R-:W-:-:S10]  /*14300*/  @!P1 IMAD.MOV R5, RZ, RZ, -R5 ;  /* 0x000000ffff059224 */ /* 0x000fd400078e0a05 */
[----:B------:R-:W-:-:S05]  /*14310*/  @!P5 IMAD.MOV R7, RZ, RZ, -R7 ;  /* 0x000000ffff07d224 */ /* 0x000fca00078e0a07 */
[----:B------:R-:W-:Y:S04]  /*14320*/  STL [R1+0x374], R7 ;  /* 0x0003740701007387 */ /* 0x000fe80000100800 */
[----:B------:R0:W-:Y:S01]  /*14330*/  STL [R1+0x370], R5 ;  /* 0x0003700501007387 */ /* 0x0001e20000100800 */
[----:B------:R-:W-:Y:S02]  /*14340*/  ISETP.GT.U32.AND P6, PT, R59, R25, PT ;  /* 0x000000193b00720c */ /* 0x000fe40003fc4070 */
[----:B--2---:R-:W-:Y:S01]  /*14350*/  IABS R8, R51 ;  /* 0x0000003300087213 */ /* 0x004fe20000000000 */
[C---:B------:R-:W-:Y:S01]  /*14360*/  IMAD.HI.U32 R10, R2.reuse, R16, RZ ;  /* 0x00000010020a7227 */ /* 0x040fe200078e00ff */
[----:B------:R-:W2:Y:S09]  /*14370*/  LDL R51, [R1+0x4e5c] ;  /* 0x004e5c0001337983 */ /* 0x000eb20000100800 */
[----:B------:R-:W-:Y:S01]  /*14380*/  @!P6 IMAD.IADD R25, R25, 0x1, -R59 ;  /* 0x000000011919e824 */ /* 0x000fe200078e0a3b */
[----:B------:R-:W-:Y:S01]  /*14390*/  ISETP.GT.U32.AND P6, PT, R59, R22, PT ;  /* 0x000000163b00720c */ /* 0x000fe20003fc4070 */
[C---:B------:R-:W-:Y:S01]  /*143a0*/  IMAD.HI.U32 R6, R2.reuse, R14, RZ ;  /* 0x0000000e02067227 */ /* 0x040fe200078e00ff */
[----:B------:R-:W-:Y:S01]  /*143b0*/  IABS R60, R61 ;  /* 0x0000003d003c7213 */ /* 0x000fe20000000000 */
[----:B------:R-:W2:Y:S02]  /*143c0*/  LDL R33, [R1+0x2134] ;  /* 0x0021340001217983 */ /* 0x000ea40000100800 */
[----:B------:R-:W-:-:S02]  /*143d0*/  IMAD.HI.U32 R4, R2, R12, RZ ;  /* 0x0000000c02047227 */ /* 0x000fc400078e00ff */
[----:B------:R-:W2:Y:S02]  /*143e0*/  LDL R34, [R1+0x2138] ;  /* 0x0021380001227983 */ /* 0x000ea40000100800 */
[----:B------:R-:W-:Y:S02]  /*143f0*/  IMAD.HI.U32 R9, R2, R15, RZ ;  /* 0x0000000f02097227 */ /* 0x000fe400078e00ff */
[----:B------:R-:W2:Y:S02]  /*14400*/  LDL R35, [R1+0x213c] ;  /* 0x00213c0001237983 */ /* 0x000ea40000100800 */
[----:B------:R-:W-:-:S05]  /*14410*/  @!P6 IMAD.IADD R22, R22, 0x1, -R59 ;  /* 0x000000011616e824 */ /* 0x000fca00078e0a3b */
[----:B------:R-:W-:-:S13]  /*14420*/  ISETP.GT.U32.AND P6, PT, R59, R22, PT ;  /* 0x000000163b00720c */ /* 0x000fda0003fc4070 */
[----:B------:R-:W-:Y:S01]  /*14430*/  @!P6 IMAD.IADD R22, R22, 0x1, -R59 ;  /* 0x000000011616e824 */ /* 0x000fe200078e0a3b */
[----:B------:R-:W-:-:S13]  /*14440*/  ISETP.GT.U32.AND P6, PT, R59, R20, PT ;  /* 0x000000143b00720c */ /* 0x000fda0003fc4070 */
[----:B------:R-:W-:Y:S01]  /*14450*/  @!P6 IMAD.IADD R20, R20, 0x1, -R59 ;  /* 0x000000011414e824 */ /* 0x000fe200078e0a3b */
[----:B------:R-:W-:-:S04]  /*14460*/  ISETP.GT.U32.AND P6, PT, R59, R18, PT ;  /* 0x000000123b00720c */ /* 0x000fc80003fc4070 */
[----:B------:R-:W-:Y:S01]  /*14470*/  ISETP.GT.U32.AND P3, PT, R59, R20, PT ;  /* 0x000000143b00720c */ /* 0x000fe20003f64070 */
[----:B------:R-:W-:-:S08]  /*14480*/  IMAD.MOV R10, RZ, RZ, -R10 ;  /* 0x000000ffff0a7224 */ /* 0x000fd000078e0a0a */
[----:B------:R-:W-:-:S05]  /*14490*/  @!P6 IMAD.IADD R18, R18, 0x1, -R59 ;  /* 0x000000011212e824 */ /* 0x000fca00078e0a3b */
[C---:B------:R-:W-:Y:S01]  /*144a0*/  ISETP.GT.U32.AND P4, PT, R59.reuse, R18, PT ;  /* 0x000000123b00720c */ /* 0x040fe20003f84070 */
[C---:B------:R-:W-:Y:S02]  /*144b0*/  IMAD R16, R59.reuse, R10, R16 ;  /* 0x0000000a3b107224 */ /* 0x040fe400078e0210 */
[----:B------:R-:W-:Y:S01]  /*144c0*/  IMAD.MOV R6, RZ, RZ, -R6 ;  /* 0x000000ffff067224 */ /* 0x000fe200078e0a06 */
[----:B------:R-:W1:Y:S01]  /*144d0*/  I2F.RP R56, R60 ;  /* 0x0000003c00387306 */ /* 0x000e620000209400 */
[----:B------:R-:W-:Y:S01]  /*144e0*/  @!P3 IMAD.IADD R20, R20, 0x1, -R59 ;  /* 0x000000011414b824 */ /* 0x000fe200078e0a3b */
[C---:B------:R-:W-:Y:S01]  /*144f0*/  ISETP.GT.U32.AND P3, PT, R59.reuse, R16, PT ;  /* 0x000000103b00720c */ /* 0x040fe20003f64070 */
[----:B------:R-:W-:-:S06]  /*14500*/  IMAD R14, R59, R6, R14 ;  /* 0x000000063b0e7224 */ /* 0x000fcc00078e020e */
[--C-:B------:R-:W-:Y:S01]  /*14510*/  @!P4 IMAD.IADD R18, R18, 0x1, -R59.reuse ;  /* 0x000000011212c824 */ /* 0x100fe200078e0a3b */
[----:B------:R-:W-:Y:S01]  /*14520*/  ISETP.GT.U32.AND P4, PT, R59, R14, PT ;  /* 0x0000000e3b00720c */ /* 0x000fe20003f84070 */
[----:B-1----:R-:W1:Y:S04]  /*14530*/  MUFU.RCP R56, R56 ;  /* 0x0000003800387308 */ /* 0x002e680000001000 */
[----:B------:R-:W-:-:S08]  /*14540*/  @!P3 IMAD.IADD R16, R16, 0x1, -R59 ;  /* 0x000000011010b824 */ /* 0x000fd000078e0a3b */
[----:B------:R-:W-:Y:S01]  /*14550*/  @!P4 IMAD.IADD R14, R14, 0x1, -R59 ;  /* 0x000000010e0ec824 */ /* 0x000fe200078e0a3b */
[----:B------:R-:W-:Y:S01]  /*14560*/  ISETP.GT.U32.AND P4, PT, R59, R16, PT ;  /* 0x000000103b00720c */ /* 0x000fe20003f84070 */
[----:B------:R-:W-:Y:S02]  /*14570*/  IMAD.MOV R4, RZ, RZ, -R4 ;  /* 0x000000ffff047224 */ /* 0x000fe400078e0a04 */
[----:B-1----:R-:W-:-:S10]  /*14580*/  VIADD R56, R56, 0xffffffe ;  /* 0x0ffffffe38387836 */ /* 0x002fd40000000000 */
[----:B------:R-:W-:Y:S01]  /*14590*/  @!P4 IMAD.IADD R16, R16, 0x1, -R59 ;  /* 0x000000011010c824 */ /* 0x000fe200078e0a3b */
[----:B-----5:R-:W-:Y:S01]  /*145a0*/  ISETP.GE.AND P4, PT, R46, RZ, PT ;  /* 0x000000ff2e00720c */ /* 0x020fe20003f86270 */
[----:B------:R-:W1:Y:S01]  /*145b0*/  F2I.FTZ.U32.TRUNC.NTZ R57, R56 ;  /* 0x0000003800397305 */ /* 0x000e62000021f000 */
[----:B------:R-:W5:Y:S01]  /*145c0*/  LDL R46, [R1+0x4e4c] ;  /* 0x004e4c00012e7983 */ /* 0x000f620000100800 */
[----:B------:R-:W-:Y:S02]  /*145d0*/  IMAD.MOV R9, RZ, RZ, -R9 ;  /* 0x000000ffff097224 */ /* 0x000fe400078e0a09 */
[C---:B------:R-:W-:Y:S02]  /*145e0*/  IMAD R12, R59.reuse, R4, R12 ;  /* 0x000000043b0c7224 */ /* 0x040fe400078e020c */
[----:B------:R-:W-:Y:S01]  /*145f0*/  IMAD.HI.U32 R4, R2, R11, RZ ;  /* 0x0000000b02047227 */ /* 0x000fe200078e00ff */
[----:B----4-:R-:W-:Y:S02]  /*14600*/  IABS R10, R48 ;  /* 0x00000030000a7213 */ /* 0x010fe40000000000 */
[----:B------:R-:W4:Y:S01]  /*14610*/  LDL R48, [R1+0x4e54] ;  /* 0x004e540001307983 */ /* 0x000f220000100800 */
[C---:B------:R-:W-:Y:S01]  /*14620*/  IMAD R15, R59.reuse, R9, R15 ;  /* 0x000000093b0f7224 */ /* 0x040fe200078e020f */
[----:B---3--:R-:W-:Y:S01]  /*14630*/  IABS R9, R49 ;  /* 0x0000003100097213 */ /* 0x008fe20000000000 */
[----:B------:R-:W-:Y:S01]  /*14640*/  IMAD.MOV R4, RZ, RZ, -R4 ;  /* 0x000000ffff047224 */ /* 0x000fe200078e0a04 */
[----:B------:R-:W3:Y:S03]  /*14650*/  LDL R49, [R1+0x4e58] ;  /* 0x004e580001317983 */ /* 0x000ee60000100800 */
[----:B------:R-:W-:-:S02]  /*14660*/  IMAD R11, R59, R4, R11 ;  /* 0x000000043b0b7224 */ /* 0x000fc400078e020b */
[----:B-1----:R-:W-:Y:S02]  /*14670*/  IMAD.MOV R4, RZ, RZ, -R57 ;  /* 0x000000ffff047224 */ /* 0x002fe400078e0a39 */
[----:B------:R-:W-:Y:S02]  /*14680*/  IMAD.MOV.U32 R56, RZ, RZ, RZ ;  /* 0x000000ffff387224 */ /* 0x000fe400078e00ff */
[----:B------:R-:W-:-:S04]  /*14690*/  IMAD R52, R4, R60, RZ ;  /* 0x0000003c04347224 */ /* 0x000fc800078e02ff */
[----:B------:R-:W-:Y:S01]  /*146a0*/  IMAD.HI.U32 R56, R57, R52, R56 ;  /* 0x0000003439387227 */ /* 0x000fe200078e0038 */
[----:B--2---:R-:W-:Y:S02]  /*146b0*/  IABS R52, R51 ;  /* 0x0000003300347213 */ /* 0x004fe40000000000 */
[----:B------:R-:W2:Y:S01]  /*146c0*/  LDL R51, [R1+0x1c0] ;  /* 0x0001c00001337983 */ /* 0x000ea20000100800 */
[----:B------:R-:W-:Y:S01]  /*146d0*/  ISETP.GT.U32.AND P1, PT, R59, R14, PT ;  /* 0x0000000e3b00720c */ /* 0x000fe20003f24070 */
[----:B------:R-:W-:-:S04]  /*146e0*/  IMAD.HI.U32 R6, R2, R13, RZ ;  /* 0x0000000d02067227 */ /* 0x000fc800078e00ff */
[----:B------:R-:W-:Y:S02]  /*146f0*/  IMAD.MOV R6, RZ, RZ, -R6 ;  /* 0x000000ffff067224 */ /* 0x000fe400078e0a06 */
[----:B0-----:R-:W-:-:S04]  /*14700*/  IMAD.HI.U32 R5, R2, R10, RZ ;  /* 0x0000000a02057227 */ /* 0x001fc800078e00ff */
[----:B------:R-:W-:Y:S02]  /*14710*/  IMAD R13, R59, R6, R13 ;  /* 0x000000063b0d7224 */ /* 0x000fe400078e020d */
[----:B------:R-:W-:-:S04]  /*14720*/  IMAD.HI.U32 R6, R2, R9, RZ ;  /* 0x0000000902067227 */ /* 0x000fc800078e00ff */
[----:B------:R-:W-:-:S04]  /*14730*/  IMAD.HI.U32 R7, R2, R8, RZ ;  /* 0x0000000802077227 */ /* 0x000fc800078e00ff */
[----:B------:R-:W-:Y:S01]  /*14740*/  @!P1 IMAD.IADD R14, R14, 0x1, -R59 ;  /* 0x000000010e0e9824 */ /* 0x000fe200078e0a3b */
[----:B------:R-:W-:Y:S01]  /*14750*/  ISETP.GE.AND P1, PT, R47, RZ, PT ;  /* 0x000000ff2f00720c */ /* 0x000fe20003f26270 */
[----:B------:R-:W-:Y:S01]  /*14760*/  IMAD.MOV R4, RZ, RZ, -R5 ;  /* 0x000000ffff047224 */ /* 0x000fe200078e0a05 */
[----:B------:R-:W2:Y:S01]  /*14770*/  LDL R47, [R1+0x4e50] ;  /* 0x004e5000012f7983 */ /* 0x000ea20000100800 */
[----:B------:R-:W-:Y:S02]  /*14780*/  IMAD.MOV R5, RZ, RZ, -R6 ;  /* 0x000000ffff057224 */ /* 0x000fe400078e0a06 */
[----:B------:R-:W-:Y:S02]  /*14790*/  IMAD.MOV R6, RZ, RZ, -R7 ;  /* 0x000000ffff067224 */ /* 0x000fe400078e0a07 */
[C---:B------:R-:W-:Y:S02]  /*147a0*/  IMAD R9, R59.reuse, R5, R9 ;  /* 0x000000053b097224 */ /* 0x040fe400078e0209 */
[----:B------:R-:W-:-:S02]  /*147b0*/  IMAD R10, R59, R4, R10 ;  /* 0x000000043b0a7224 */ /* 0x000fc400078e020a */
[----:B------:R-:W-:-:S04]  /*147c0*/  IMAD.HI.U32 R57, R2, R52, RZ ;  /* 0x0000003402397227 */ /* 0x000fc800078e00ff */
[----:B------:R-:W-:-:S04]  /*147d0*/  IMAD.MOV.U32 R36, RZ, RZ, R3 ;  /* 0x000000ffff247224 */ /* 0x000fc800078e0003 */
[----:B------:R-:W-:Y:S01]  /*147e0*/  @!P0 IMAD.MOV R36, RZ, RZ, -R36 ;  /* 0x000000ffff248224 */ /* 0x000fe200078e0a24 */
[----:B-----5:R-:W-:-:S05]  /*147f0*/  IABS R7, R46 ;  /* 0x0000002e00077213 */ /* 0x020fca0000000000 */
[----:B------:R-:W-:Y:S01]  /*14800*/  IMAD.HI.U32 R53, R2, R7, RZ ;  /* 0x0000000702357227 */ /* 0x000fe200078e00ff */
[----:B----4-:R-:W-:-:S03]  /*14810*/  IABS R5, R48 ;  /* 0x0000003000057213 */ /* 0x010fc60000000000 */
[----:B------:R-:W-:Y:S01]  /*14820*/  IMAD.MOV R53, RZ, RZ, -R53 ;  /* 0x000000ffff357224 */ /* 0x000fe200078e0a35 */
[----:B---3--:R-:W-:-:S03]  /*14830*/  IABS R4, R49 ;  /* 0x0000003100047213 */ /* 0x008fc60000000000 */
[----:B------:R-:W-:Y:S01]  /*14840*/  IMAD R7, R59, R53, R7 ;  /* 0x000000353b077224 */ /* 0x000fe200078e0207 */
[----:B------:R-:W3:Y:S01]  /*14850*/  LDL.LU R49, [R1+0x1c8] ;  /* 0x0001c80001317983 */ /* 0x000ee20000300800 */
[----:B------:R-:W-:-:S04]  /*14860*/  IMAD.HI.U32 R53, R2, R5, RZ ;  /* 0x0000000502357227 */ /* 0x000fc800078e00ff */
[----:B------:R-:W-:-:S04]  /*14870*/  IMAD.HI.U32 R54, R2, R4, RZ ;  /* 0x0000000402367227 */ /* 0x000fc800078e00ff */
[----:B------:R-:W-:Y:S02]  /*14880*/  IMAD.MOV R3, RZ, RZ, -R53 ;  /* 0x000000ffff037224 */ /* 0x000fe400078e0a35 */
[----:B------:R-:W-:Y:S02]  /*14890*/  IMAD.MOV R53, RZ, RZ, -R54 ;  /* 0x000000ffff357224 */ /* 0x000fe400078e0a36 */
[----:B------:R-:W-:Y:S02]  /*148a0*/  IMAD.MOV R54, RZ, RZ, -R57 ;  /* 0x000000ffff367224 */ /* 0x000fe400078e0a39 */
[C---:B------:R-:W-:Y:S01]  /*148b0*/  IMAD R5, R59.reuse, R3, R5 ;  /* 0x000000033b057224 */ /* 0x040fe200078e0205 */
[----:B------:R0:W-:Y:S01]  /*148c0*/  STL [R1+0x36c], R36 ;  /* 0x00036c2401007387 */ /* 0x0001e20000100800 */
[C---:B------:R-:W-:Y:S01]  /*148d0*/  IMAD R3, R59.reuse, R54, R52 ;  /* 0x000000363b037224 */ /* 0x040fe200078e0234 */
[----:B------:R-:W-:Y:S02]  /*148e0*/  ISETP.GT.U32.AND P6, PT, R59, R19, PT ;  /* 0x000000133b00720c */ /* 0x000fe40003fc4070 */
[----:B--2---:R-:W-:-:S02]  /*148f0*/  IABS R52, R51 ;  /* 0x0000003300347213 */ /* 0x004fc40000000000 */
[----:B------:R-:W2:Y:S04]  /*14900*/  LDL.LU R51, [R1+0x2154] ;  /* 0x0021540001337983 */ /* 0x000ea80000300800 */
[----:B0-----:R-:W4:Y:S05]  /*14910*/  LDL R36, [R1+0x2140] ;  /* 0x0021400001247983 */ /* 0x001f2a0000100800 */
[--C-:B------:R-:W-:Y:S01]  /*14920*/  @!P6 IMAD.IADD R19, R19, 0x1, -R59.reuse ;  /* 0x000000011313e824 */ /* 0x100fe200078e0a3b */
[C---:B------:R-:W-:Y:S01]  /*14930*/  ISETP.GT.U32.AND P6, PT, R59.reuse, R15, PT ;  /* 0x0000000f3b00720c */ /* 0x040fe20003fc4070 */
[C---:B------:R-:W-:Y:S01]  /*14940*/  IMAD R8, R59.reuse, R6, R8 ;  /* 0x000000063b087224 */ /* 0x040fe200078e0208 */
[C---:B------:R-:W-:Y:S01]  /*14950*/  ISETP.GT.U32.AND P3, PT, R59.reuse, R17, PT ;  /* 0x000000113b00720c */ /* 0x040fe20003f64070 */
[----:B------:R-:W-:Y:S01]  /*14960*/  IMAD R4, R59, R53, R4 ;  /* 0x000000353b047224 */ /* 0x000fe200078e0204 */
[----:B------:R-:W-:Y:S01]  /*14970*/  IABS R54, R34 ;  /* 0x0000002200367213 */ /* 0x000fe20000000000 */
[----:B------:R-:W5:Y:S04]  /*14980*/  LDL R39, [R1+0x214c] ;  /* 0x00214c0001277983 */ /* 0x000f680000100800 */
[----:B------:R-:W3:Y:S04]  /*14990*/  LDL R37, [R1+0x2144] ;  /* 0x0021440001257983 */ /* 0x000ee80000100800 */
[--C-:B------:R-:W-:Y:S01]  /*149a0*/  @!P6 IMAD.IADD R15, R15, 0x1, -R59.reuse ;  /* 0x000000010f0fe824 */ /* 0x100fe200078e0a3b */
[C---:B------:R-:W-:Y:S01]  /*149b0*/  ISETP.GT.U32.AND P6, PT, R59.reuse, R13, PT ;  /* 0x0000000d3b00720c */ /* 0x040fe20003fc4070 */
[----:B------:R-:W3:Y:S03]  /*149c0*/  LDL R38, [R1+0x2148] ;  /* 0x0021480001267983 */ /* 0x000ee60000100800 */
[----:B------:R-:W-:Y:S01]  /*149d0*/  ISETP.GT.U32.AND P5, PT, R59, R15, PT ;  /* 0x0000000f3b00720c */ /* 0x000fe20003fa4070 */
[----:B------:R-:W3:Y:S08]  /*149e0*/  LDL R40, [R1+0x2130] ;  /* 0x0021300001287983 */ /* 0x000ef00000100800 */
[----:B------:R-:W-:-:S05]  /*149f0*/  @!P6 IMAD.IADD R13, R13, 0x1, -R59 ;  /* 0x000000010d0de824 */ /* 0x000fca00078e0a3b */
[----:B------:R-:W-:Y:S01]  /*14a00*/  ISETP.GT.U32.AND P6, PT, R59, R13, PT ;  /* 0x0000000d3b00720c */ /* 0x000fe20003fc4070 */
[----:B------:R-:W-:Y:S01]  /*14a10*/  @!P5 IMAD.IADD R15, R15, 0x1, -R59 ;  /* 0x000000010f0fd824 */ /* 0x000fe200078e0a3b */
[----:B------:R-:W-:-:S11]  /*14a20*/  ISETP.GT.U32.AND P5, PT, R59, R12, PT ;  /* 0x0000000c3b00720c */ /* 0x000fd60003fa4070 */
[--C-:B------:R-:W-:Y:S01]  /*14a30*/  @!P6 IMAD.IADD R13, R13, 0x1, -R59.reuse ;  /* 0x000000010d0de824 */ /* 0x100fe200078e0a3b */
[----:B------:R-:W-:Y:S01]  /*14a40*/  ISETP.GT.U32.AND P6, PT, R59, R11, PT ;  /* 0x0000000b3b00720c */ /* 0x000fe20003fc4070 */
[----:B------:R-:W-:-:S05]  /*14a50*/  @!P5 IMAD.IADD R12, R12, 0x1, -R59 ;  /* 0x000000010c0cd824 */ /* 0x000fca00078e0a3b */
[----:B------:R-:W-:-:S07]  /*14a60*/  ISETP.GT.U32.AND P5, PT, R59, R12, PT ;  /* 0x0000000c3b00720c */ /* 0x000fce0003fa4070 */
[----:B------:R-:W-:-:S05]  /*14a70*/  @!P6 IMAD.IADD R11, R11, 0x1, -R59 ;  /* 0x000000010b0be824 */ /* 0x000fca00078e0a3b */
[C---:B------:R-:W-:Y:S01]  /*14a80*/  ISETP.GT.U32.AND P6, PT, R59.reuse, R11, PT ;  /* 0x0000000b3b00720c */ /* 0x040fe20003fc4070 */
[----:B------:R-:W-:Y:S01]  /*14a90*/  @!P5 IMAD.IADD R12, R12, 0x1, -R59 ;  /* 0x000000010c0cd824 */ /* 0x000fe200078e0a3b */
[----:B------:R-:W-:-:S11]  /*14aa0*/  ISETP.GT.U32.AND P5, PT, R59, R10, PT ;  /* 0x0000000a3b00720c */ /* 0x000fd60003fa4070 */
[--C-:B------:R-:W-:Y:S01]  /*14ab0*/  @!P6 IMAD.IADD R11, R11, 0x1, -R59.reuse ;  /* 0x000000010b0be824 */ /* 0x100fe200078e0a3b */
[----:B------:R-:W-:Y:S01]  /*14ac0*/  ISETP.GT.U32.AND P6, PT, R59, R9, PT ;  /* 0x000000093b00720c */ /* 0x000fe20003fc4070 */
[----:B------:R-:W-:Y:S01]  /*14ad0*/  @!P5 IMAD.IADD R10, R10, 0x1, -R59 ;  /* 0x000000010a0ad824 */ /* 0x000fe200078e0a3b */
[----:B------:R-:W-:-:S11]  /*14ae0*/  IABS R6, R47 ;  /* 0x0000002f00067213 */ /* 0x000fd60000000000 */
[----:B------:R-:W-:Y:S01]  /*14af0*/  @!P6 IMAD.IADD R9, R9, 0x1, -R59 ;  /* 0x000000010909e824 */ /* 0x000fe200078e0a3b */
[----:B------:R-:W-:Y:S01]  /*14b00*/  ISETP.GT.U32.AND P6, PT, R59, R10, PT ;  /* 0x0000000a3b00720c */ /* 0x000fe20003fc4070 */
[----:B------:R-:W-:Y:S01]  /*14b10*/  IMAD.HI.U32 R55, R2, R6, RZ ;  /* 0x0000000602377227 */ /* 0x000fe200078e00ff */
[----:B------:R-:W-:-:S03]  /*14b20*/  IABS R53, R33 ;  /* 0x0000002100357213 */ /* 0x000fc60000000000 */
[----:B------:R-:W-:-:S08]  /*14b30*/  IMAD.MOV R55, RZ, RZ, -R55 ;  /* 0x000000ffff377224 */ /* 0x000fd000078e0a37 */
[----:B------:R-:W-:Y:S01]  /*14b40*/  @!P6 IMAD.IADD R10, R10, 0x1, -R59 ;  /* 0x000000010a0ae824 */ /* 0x000fe200078e0a3b */
[C---:B------:R-:W-:Y:S01]  /*14b50*/  ISETP.GT.U32.AND P6, PT, R59.reuse, R7, PT ;  /* 0x000000073b00720c */ /* 0x040fe20003fc4070 */
[----:B------:R-:W-:Y:S01]  /*14b60*/  IMAD R6, R59, R55, R6 ;  /* 0x000000373b067224 */ /* 0x000fe200078e0206 */
[----:B------:R-:W-:Y:S01]  /*14b70*/  IABS R55, R35 ;  /* 0x0000002300377213 */ /* 0x000fe20000000000 */
[----:B------:R-:W-:-:S04]  /*14b80*/  IMAD.HI.U32 R2, R2, R52, RZ ;  /* 0x0000003402027227 */ /* 0x000fc800078e00ff */
[----:B------:R-:W-:Y:S01]  /*14b90*/  @!P3 IMAD.IADD R17, R17, 0x1, -R59 ;  /* 0x000000011111b824 */ /* 0x000fe200078e0a3b */
[----:B------:R-:W-:Y:S01]  /*14ba0*/  ISETP.GE.AND P3, PT, R45, RZ, PT ;  /* 0x000000ff2d00720c */ /* 0x000fe20003f66270 */
[----:B------:R-:W-:-:S04]  /*14bb0*/  IMAD.HI.U32 R57, R56, R53, RZ ;  /* 0x0000003538397227 */ /* 0x000fc800078e00ff */
[----:B------:R-:W-:Y:S01]  /*14bc0*/  @!P6 IMAD.IADD R7, R7, 0x1, -R59 ;  /* 0x000000010707e824 */ /* 0x000fe200078e0a3b */
[----:B------:R-:W-:Y:S01]  /*14bd0*/  ISETP.GT.U32.AND P6, PT, R59, R4, PT ;  /* 0x000000043b00720c */ /* 0x000fe20003fc4070 */
[----:B------:R-:W-:-:S04]  /*14be0*/  IMAD.HI.U32 R58, R56, R54, RZ ;  /* 0x00000036383a7227 */ /* 0x000fc800078e00ff */
[----:B------:R-:W-:-:S04]  /*14bf0*/  IMAD.HI.U32 R45, R56, R55, RZ ;  /* 0x00000037382d7227 */ /* 0x000fc800078e00ff */
[----:B------:R-:W-:Y:S02]  /*14c00*/  IMAD.MOV R2, RZ, RZ, -R2 ;  /* 0x000000ffff027224 */ /* 0x000fe400078e0a02 */
[----:B------:R-:W-:Y:S02]  /*14c10*/  IMAD.MOV R57, RZ, RZ, -R57 ;  /* 0x000000ffff397224 */ /* 0x000fe400078e0a39 */
[----:B------:R-:W-:Y:S02]  /*14c20*/  IMAD.MOV R58, RZ, RZ, -R58 ;  /* 0x000000ffff3a7224 */ /* 0x000fe400078e0a3a */
[----:B------:R-:W-:Y:S02]  /*14c30*/  IMAD.MOV R45, RZ, RZ, -R45 ;  /* 0x000000ffff2d7224 */ /* 0x000fe400078e0a2d */
[----:B------:R-:W-:Y:S02]  /*14c40*/  IMAD R2, R59, R2, R52 ;  /* 0x000000023b027224 */ /* 0x000fe400078e0234 */
[----:B------:R-:W-:-:S02]  /*14c50*/  IMAD R52, R60, R57, R53 ;  /* 0x000000393c347224 */ /* 0x000fc400078e0235 */
[C---:B------:R-:W-:Y:S02]  /*14c60*/  IMAD R53, R60.reuse, R58, R54 ;  /* 0x0000003a3c357224 */ /* 0x040fe400078e0236 */
[----:B------:R-:W-:Y:S02]  /*14c70*/  IMAD R54, R60, R45, R55 ;  /* 0x0000002d3c367224 */ /* 0x000fe400078e0237 */
[----:B------:R-:W-:Y:S01]  /*14c80*/  @!P6 IMAD.IADD R4, R4, 0x1, -R59 ;  /* 0x000000010404e824 */ /* 0x000fe200078e0a3b */
[----:B--2---:R-:W-:Y:S02]  /*14c90*/  ISETP.GE.AND P6, PT, R51, RZ, PT ;  /* 0x000000ff3300720c */ /* 0x004fe40003fc6270 */
[----:B----4-:R-:W-:-:S05]  /*14ca0*/  IABS R55, R36 ;  /* 0x0000002400377213 */ /* 0x010fca0000000000 */
[----:B------:R-:W-:-:S04]  /*14cb0*/  IMAD.HI.U32 R51, R56, R55, RZ ;  /* 0x0000003738337227 */ /* 0x000fc800078e00ff */
[----:B------:R-:W-:-:S04]  /*14cc0*/  IMAD.MOV R51, RZ, RZ, -R51 ;  /* 0x000000ffff337224 */ /* 0x000fc800078e0a33 */
[----:B------:R-:W-:Y:S02]  /*14cd0*/  IMAD R55, R60, R51, R55 ;  /* 0x000000333c377224 */ /* 0x000fe400078e0237 */
[----:B------:R-:W2:Y:S01]  /*14ce0*/  LDL.LU R51, [R1+0x55f8] ;  /* 0x0055f80001337983 */ /* 0x000ea20000300800 */
[----:B------:R-:W-:-:S13]  /*14cf0*/  ISETP.GT.U32.AND P5, PT, R59, R8, PT ;  /* 0x000000083b00720c */ /* 0x000fda0003fa4070 */
[----:B------:R-:W-:-:S05]  /*14d00*/  @!P5 IMAD.IADD R8, R8, 0x1, -R59 ;  /* 0x000000010808d824 */ /* 0x000fca00078e0a3b */
[----:B------:R-:W-:Y:S02]  /*14d10*/  ISETP.GT.U32.AND P0, PT, R59, R8, PT ;  /* 0x000000083b00720c */ /* 0x000fe40003f04070 */
[----:B-----5:R-:W-:-:S11]  /*14d20*/  IABS R45, R39 ;  /* 0x00000027002d7213 */ /* 0x020fd60000000000 */
[----:B------:R-:W-:Y:S01]  /*14d30*/  @!P0 IMAD.IADD R8, R8, 0x1, -R59 ;  /* 0x0000000108088824 */ /* 0x000fe200078e0a3b */
[----:B------:R-:W-:Y:S02]  /*14d40*/  ISETP.GT.U32.AND P0, PT, R59, R5, PT ;  /* 0x000000053b00720c */ /* 0x000fe40003f04070 */
[----:B---3--:R-:W-:Y:S02]  /*14d50*/  IABS R57, R37 ;  /* 0x0000002500397213 */ /* 0x008fe40000000000 */
[----:B------:R-:W-:Y:S01]  /*14d60*/  IABS R58, R38 ;  /* 0x00000026003a7213 */ /* 0x000fe20000000000 */
[----:B------:R-:W-:Y:S02]  /*14d70*/  IMAD.MOV.U32 R48, RZ, RZ, R45 ;  /* 0x000000ffff307224 */ /* 0x000fe400078e002d */
[----:B------:R-:W-:Y:S01]  /*14d80*/  IMAD.HI.U32 R47, R56, R57, RZ ;  /* 0x00000039382f7227 */ /* 0x000fe200078e00ff */
[----:B------:R-:W-:-:S05]  /*14d90*/  IABS R45, R40 ;  /* 0x00000028002d7213 */ /* 0x000fca0000000000 */
[----:B------:R-:W-:Y:S01]  /*14da0*/  @!P0 IMAD.IADD R5, R5, 0x1, -R59 ;  /* 0x0000000105058824 */ /* 0x000fe200078e0a3b */
[----:B------:R-:W-:Y:S01]  /*14db0*/  ISETP.GE.AND P0, PT, R49, RZ, PT ;  /* 0x000000ff3100720c */ /* 0x000fe20003f06270 */
[----:B------:R-:W-:-:S04]  /*14dc0*/  IMAD.HI.U32 R49, R56, R58, RZ ;  /* 0x0000003a38317227 */ /* 0x000fc800078e00ff */
[----:B------:R-:W-:-:S04]  /*14dd0*/  IMAD.HI.U32 R46, R56, R48, RZ ;  /* 0x00000030382e7227 */ /* 0x000fc800078e00ff */
[----:B------:R-:W-:Y:S02]  /*14de0*/  IMAD.MOV R47, RZ, RZ, -R47 ;  /* 0x000000ffff2f7224 */ /* 0x000fe400078e0a2f */
[----:B------:R-:W-:Y:S02]  /*14df0*/  IMAD.MOV R49, RZ, RZ, -R49 ;  /* 0x000000ffff317224 */ /* 0x000fe400078e0a31 */
[----:B------:R-:W-:Y:S02]  /*14e00*/  IMAD.MOV R46, RZ, RZ, -R46 ;  /* 0x000000ffff2e7224 */ /* 0x000fe400078e0a2e */
[----:B------:R-:W-:-:S04]  /*14e10*/  IMAD.HI.U32 R45, R56, R45, RZ ;  /* 0x0000002d382d7227 */ /* 0x000fc800078e00ff */
[C---:B------:R-:W-:Y:S02]  /*14e20*/  IMAD R56, R60.reuse, R47, R57 ;  /* 0x0000002f3c387224 */ /* 0x040fe400078e0239 */
[C---:B------:R-:W-:Y:S01]  /*14e30*/  IMAD R57, R60.reuse, R49, R58 ;  /* 0x000000313c397224 */ /* 0x040fe200078e023a */
[----:B------:R-:W3:Y:S01]  /*14e40*/  LDL.LU R47, [R1+0x55f4] ;  /* 0x0055f400012f7983 */ /* 0x000ee20000300800 */
[----:B------:R-:W-:-:S03]  /*14e50*/  IMAD R58, R60, R46, R48 ;  /* 0x0000002e3c3a7224 */ /* 0x000fc600078e0230 */
[----:B------:R-:W4:Y:S04]  /*14e60*/  LDL.LU R49, [R1+0x55f0] ;  /* 0x0055f00001317983 */ /* 0x000f280000300800 */
[----:B------:R-:W5:Y:S01]  /*14e70*/  LDL.LU R48, [R1+0x55ec] ;  /* 0x0055ec0001307983 */ /* 0x000f620000300800 */
[----:B--2---:R-:W-:-:S04]  /*14e80*/  IMAD.MOV.U32 R46, RZ, RZ, R51 ;  /* 0x000000ffff2e7224 */ /* 0x004fc800078e0033 */
[----:B------:R-:W-:-:S05]  /*14e90*/  @!P2 IMAD.MOV R46, RZ, RZ, -R46 ;  /* 0x000000ffff2ea224 */ /* 0x000fca00078e0a2e */
[----:B------:R0:W-:Y:S04]  /*14ea0*/  STL [R1+0x368], R46 ;  /* 0x0003682e01007387 */ /* 0x0001e80000100800 */
[----:B0-----:R-:W2:Y:S01]  /*14eb0*/  LDL.LU R46, [R1+0x55e8] ;  /* 0x0055e800012e7983 */ /* 0x001ea20000300800 */
[----:B------:R-:W-:Y:S02]  /*14ec0*/  IMAD.MOV R51, RZ, RZ, -R45 ;  /* 0x000000ffff337224 */ /* 0x000fe400078e0a2d */
[----:B------:R-:W-:-:S04]  /*14ed0*/  IMAD.MOV.U32 R45, RZ, RZ, R50 ;  /* 0x000000ffff2d7224 */ /* 0x000fc800078e0032 */
[----:B------:R-:W-:-:S05]  /*14ee0*/  @!P3 IMAD.MOV R45, RZ, RZ, -R45 ;  /* 0x000000ffff2db224 */ /* 0x000fca00078e0a2d */
[----:B------:R5:W-:Y:S04]  /*14ef0*/  STL [R1+0x364], R45 ;  /* 0x0003642d01007387 */ /* 0x000be80000100800 */
[----:B------:R-:W2:Y:S01]  /*14f00*/  LDL.LU R50, [R1+0x2160] ;  /* 0x0021600001327983 */ /* 0x000ea20000300800 */
[----:B------:R-:W-:-:S13]  /*14f10*/  ISETP.GT.U32.AND P5, PT, R59, R9, PT ;  /* 0x000000093b00720c */ /* 0x000fda0003fa4070 */
[----:B------:R-:W-:Y:S01]  /*14f20*/  @!P5 IMAD.IADD R9, R9, 0x1, -R59 ;  /* 0x000000010909d824 */ /* 0x000fe200078e0a3b */
[----:B------:R-:W-:-:S13]  /*14f30*/  ISETP.GT.U32.AND P5, PT, R59, R6, PT ;  /* 0x000000063b00720c */ /* 0x000fda0003fa4070 */
[----:B------:R-:W-:Y:S01]  /*14f40*/  @!P5 IMAD.IADD R6, R6, 0x1, -R59 ;  /* 0x000000010606d824 */ /* 0x000fe200078e0a3b */
[----:B------:R-:W-:-:S13]  /*14f50*/  ISETP.GT.U32.AND P5, PT, R59, R3, PT ;  /* 0x000000033b00720c */ /* 0x000fda0003fa4070 */
[----:B------:R-:W-:Y:S01]  /*14f60*/  @!P5 IMAD.IADD R3, R3, 0x1, -R59 ;  /* 0x000000010303d824 */ /* 0x000fe200078e0a3b */
[C---:B------:R-:W-:Y:S01]  /*14f70*/  ISETP.GT.U32.AND P5, PT, R59.reuse, R2, PT ;  /* 0x000000023b00720c */ /* 0x040fe20003fa4070 */
[----:B----4-:R-:W-:Y:S02]  /*14f80*/  @!P4 IMAD.MOV R49, RZ, RZ, -R49 ;  /* 0x000000ffff31c224 */ /* 0x010fe400078e0a31 */
[----:B-----5:R-:W-:Y:S02]  /*14f90*/  IMAD.MOV.U32 R45, RZ, RZ, R48 ;  /* 0x000000ffff2d7224 */ /* 0x020fe400078e0030 */
[----:B---3--:R-:W-:Y:S01]  /*14fa0*/  IMAD.MOV.U32 R48, RZ, RZ, R47 ;  /* 0x000000ffff307224 */ /* 0x008fe200078e002f */
[----:B------:R-:W-:Y:S01]  /*14fb0*/  STL [R1+0x360], R49 ;  /* 0x0003603101007387 */ /* 0x000fe20000100800 */
[----:B------:R-:W-:Y:S01]  /*14fc0*/  @!P1 IMAD.MOV R45, RZ, RZ, -R45 ;  /* 0x000000ffff2d9224 */ /* 0x000fe200078e0a2d */
[----:B------:R-:W-:Y:S01]  /*14fd0*/  ISETP.GT.U32.AND P2, PT, R59, R7, PT ;  /* 0x000000073b00720c */ /* 0x000fe20003f44070 */
[----:B------:R-:W-:-:S04]  /*14fe0*/  @!P0 IMAD.MOV R48, RZ, RZ, -R48 ;  /* 0x000000ffff308224 */ /* 0x000fc800078e0a30 */
[--C-:B------:R-:W-:Y:S01]  /*14ff0*/  @!P5 IMAD.IADD R2, R2, 0x1, -R59.reuse ;  /* 0x000000010202d824 */ /* 0x100fe200078e0a3b */
[C---:B------:R-:W-:Y:S02]  /*15000*/  ISETP.GT.U32.AND P3, PT, R59.reuse, R6, PT ;  /* 0x000000063b00720c */ /* 0x040fe40003f64070 */
[C---:B------:R-:W-:Y:S02]  /*15010*/  ISETP.GT.U32.AND P4, PT, R59.reuse, R5, PT ;  /* 0x000000053b00720c */ /* 0x040fe40003f84070 */
[C---:B------:R-:W-:Y:S02]  /*15020*/  ISETP.GT.U32.AND P1, PT, R59.reuse, R4, PT ;  /* 0x000000043b00720c */ /* 0x040fe40003f24070 */
[----:B------:R-:W-:Y:S01]  /*15030*/  ISETP.GT.U32.AND P0, PT, R59, R3, PT ;  /* 0x000000033b00720c */ /* 0x000fe20003f04070 */
[----:B------:R0:W-:Y:S01]  /*15040*/  STL [R1+0x35c], R45 ;  /* 0x00035c2d01007387 */ /* 0x0001e20000100800 */
[----:B------:R-:W-:-:S03]  /*15050*/  @!P2 IMAD.IADD R7, R7, 0x1, -R59 ;  /* 0x000000010707a824 */ /* 0x000fc600078e0a3b */
[----:B0-----:R-:W3:Y:S04]  /*15060*/  LDL.LU R45, [R1+0x55e4] ;  /* 0x0055e400012d7983 */ /* 0x001ee80000300800 */
[----:B------:R-:W4:Y:S04]  /*15070*/  LDL.LU R47, [R1+0x2164] ;  /* 0x00216400012f7983 */ /* 0x000f280000300800 */
[----:B------:R0:W-:Y:S01]  /*15080*/  STL [R1+0x358], R48 ;  /* 0x0003583001007387 */ /* 0x0001e20000100800 */
[--C-:B------:R-:W-:Y:S02]  /*15090*/  @!P3 IMAD.IADD R6, R6, 0x1, -R59.reuse ;  /* 0x000000010606b824 */ /* 0x100fe400078e0a3b */
[----:B------:R-:W-:-:S02]  /*150a0*/  @!P4 IMAD.IADD R5, R5, 0x1, -R59 ;  /* 0x000000010505c824 */ /* 0x000fc400078e0a3b */
[--C-:B------:R-:W-:Y:S02]  /*150b0*/  @!P1 IMAD.IADD R4, R4, 0x1, -R59.reuse ;  /* 0x0000000104049824 */ /* 0x100fe400078e0a3b */
[----:B------:R-:W-:Y:S01]  /*150c0*/  @!P0 IMAD.IADD R3, R3, 0x1, -R59 ;  /* 0x0000000103038824 */ /* 0x000fe200078e0a3b */
[----:B0-----:R-:W5:Y:S01]  /*150d0*/  LDL.LU R48, [R1+0x2168] ;  /* 0x0021680001307983 */ /* 0x001f620000300800 */
[----:B------:R-:W-:-:S13]  /*150e0*/  ISETP.GT.U32.AND P4, PT, R60, R55, PT ;  /* 0x000000373c00720c */ /* 0x000fda0003f84070 */
[----:B------:R-:W-:Y:S02]  /*150f0*/  @!P4 IMAD.IADD R55, R55, 0x1, -R60 ;  /* 0x000000013737c824 */ /* 0x000fe400078e0a3c */
[----:B--2---:R-:W-:-:S04]  /*15100*/  IMAD.MOV.U32 R49, RZ, RZ, R46 ;  /* 0x000000ffff317224 */ /* 0x004fc800078e002e */
[----:B------:R-:W-:Y:S01]  /*15110*/  @!P6 IMAD.MOV R49, RZ, RZ, -R49 ;  /* 0x000000ffff31e224 */ /* 0x000fe200078e0a31 */
[----:B------:R-:W-:Y:S02]  /*15120*/  ISETP.GT.U32.AND P6, PT, R59, R2, PT ;  /* 0x000000023b00720c */ /* 0x000fe40003fc4070 */
[----:B------:R-:W-:Y:S02]  /*15130*/  IABS R46, R40 ;  /* 0x00000028002e7213 */ /* 0x000fe40000000000 */
[----:B------:R0:W-:Y:S03]  /*15140*/  STL [R1+0x350], R49 ;  /* 0x0003503101007387 */ /* 0x0001e60000100800 */
[----:B------:R-:W-:-:S06]  /*15150*/  IMAD R46, R60, R51, R46 ;  /* 0x000000333c2e7224 */ /* 0x000fcc00078e022e */
[----:B------:R-:W-:Y:S01]  /*15160*/  @!P6 IMAD.IADD R2, R2, 0x1, -R59 ;  /* 0x000000010202e824 */ /* 0x000fe200078e0a3b */
[----:B0-----:R-:W2:Y:S04]  /*15170*/  LDL.LU R49, [R1+0x216c] ;  /* 0x00216c0001317983 */ /* 0x001ea80000300800 */
[----:B------:R-:W2:Y:S04]  /*15180*/  LDL.LU R51, [R1+0x215c] ;  /* 0x00215c0001337983 */ /* 0x000ea80000300800 */
[----:B------:R-:W3:Y:S01]  /*15190*/  LDL.LU R59, [R1+0x2158] ;  /* 0x00215800013b7983 */ /* 0x000ee20000300800 */
[----:B------:R-:W-:-:S03]  /*151a0*/  ISETP.GE.AND P4, PT, R50, RZ, PT ;  /* 0x000000ff3200720c */ /* 0x000fc60003f86270 */
[----:B------:R-:W3:Y:S01]  /*151b0*/  LDL.LU R50, [R1+0x2170] ;  /* 0x0021700001327983 */ /* 0x000ee20000300800 */
[C---:B------:R-:W-:Y:S02]  /*151c0*/  ISETP.GT.U32.AND P2, PT, R60.reuse, R53, PT ;  /* 0x000000353c00720c */ /* 0x040fe40003f44070 */
[C---:B------:R-:W-:Y:S02]  /*151d0*/  ISETP.GT.U32.AND P3, PT, R60.reuse, R54, PT ;  /* 0x000000363c00720c */ /* 0x040fe40003f64070 */
[C---:B------:R-:W-:Y:S02]  /*151e0*/  ISETP.GT.U32.AND P1, PT, R60.reuse, R56, PT ;  /* 0x000000383c00720c */ /* 0x040fe40003f24070 */
[----:B------:R-:W-:-:S07]  /*151f0*/  ISETP.GT.U32.AND P0, PT, R60, R57, PT ;  /* 0x000000393c00720c */ /* 0x000fce0003f04070 */
[--C-:B------:R-:W-:Y:S02]  /*15200*/  @!P2 IMAD.IADD R53, R53, 0x1, -R60.reuse ;  /* 0x000000013535a824 */ /* 0x100fe400078e0a3c */
[--C-:B------:R-:W-:Y:S02]  /*15210*/  @!P3 IMAD.IADD R54, R54, 0x1, -R60.reuse ;  /* 0x000000013636b824 */ /* 0x100fe400078e0a3c */
[--C-:B------:R-:W-:Y:S02]  /*15220*/  @!P1 IMAD.IADD R56, R56, 0x1, -R60.reuse ;  /* 0x0000000138389824 */ /* 0x100fe400078e0a3c */
[----:B------:R-:W-:Y:S01]  /*15230*/  @!P0 IMAD.IADD R57, R57, 0x1, -R60 ;  /* 0x0000000139398824 */ /* 0x000fe200078e0a3c */
[----:B------:R-:W-:Y:S01]  /*15240*/  ISETP.GT.U32.AND P6, PT, R60, R58, PT ;  /* 0x0000003a3c00720c */ /* 0x000fe20003fc4070 */
[----:B------:R-:W-:-:S12]  /*15250*/  @!P4 IMAD.MOV R43, RZ, RZ, -R43 ;  /* 0x000000ffff2bc224 */ /* 0x000fd800078e0a2b */
[----:B------:R-:W-:Y:S01]  /*15260*/  @!P6 IMAD.IADD R58, R58, 0x1, -R60 ;  /* 0x000000013a3ae824 */ /* 0x000fe200078e0a3c */
[----:B----4-:R-:W-:Y:S02]  /*15270*/  ISETP.GE.AND P1, PT, R47, RZ, PT ;  /* 0x000000ff2f00720c */ /* 0x010fe40003f26270 */
[----:B-----5:R-:W-:-:S11]  /*15280*/  ISETP.GE.AND P0, PT, R48, RZ, PT ;  /* 0x000000ff3000720c */ /* 0x020fd60003f06270 */
[----:B------:R-:W-:Y:S02]  /*15290*/  @!P1 IMAD.MOV R42, RZ, RZ, -R42 ;  /* 0x000000ffff2a9224 */ /* 0x000fe400078e0a2a */
[----:B------:R-:W-:Y:S01]  /*152a0*/  @!P0 IMAD.MOV R41, RZ, RZ, -R41 ;  /* 0x000000ffff298224 */ /* 0x000fe200078e0a29 */
[----:B--2---:R-:W-:Y:S02]  /*152b0*/  ISETP.GE.AND P3, PT, R51, RZ, PT ;  /* 0x000000ff3300720c */ /* 0x004fe40003f66270 */
[----:B------:R-:W2:Y:S01]  /*152c0*/  LDL.LU R51, [R1+0x2174] ;  /* 0x0021740001337983 */ /* 0x000ea20000300800 */
[----:B---3--:R-:W-:-:S10]  /*152d0*/  ISETP.GE.AND P2, PT, R59, RZ, PT ;  /* 0x000000ff3b00720c */ /* 0x008fd40003f46270 */
[----:B------:R-:W-:-:S03]  /*152e0*/  @!P3 IMAD.MOV R44, RZ, RZ, -R44 ;  /* 0x000000ffff2cb224 */ /* 0x000fc600078e0a2c */
[----:B------:R-:W-:-:S05]  /*152f0*/  @!P2 IMAD.MOV R45, RZ, RZ, -R45 ;  /* 0x000000ffff2da224 */ /* 0x000fca00078e0a2d */
[----:B------:R-:W-:Y:S04]  /*15300*/  STL [R1+0x34c], R45 ;  /* 0x00034c2d01007387 */ /* 0x000fe80000100800 */
[----:B------:R-:W-:Y:S04]  /*15310*/  STL [R1+0x348], R44 ;  /* 0x0003482c01007387 */ /* 0x000fe80000100800 */
[----:B------:R-:W-:Y:S01]  /*15320*/  STL [R1+0x344], R43 ;  /* 0x0003442b01007387 */ /* 0x000fe20000100800 */
[----:B------:R-:W-:-:S03]  /*15330*/  ISETP.GE.AND P6, PT, R49, RZ, PT ;  /* 0x000000ff3100720c */ /* 0x000fc60003fc6270 */
[----:B------:R-:W3:Y:S04]  /*15340*/  LDL.LU R47, [R1+0x2178] ;  /* 0x00217800012f7983 */ /* 0x000ee80000300800 */
[----:B------:R-:W-:Y:S04]  /*15350*/  STL [R1+0x340], R42 ;  /* 0x0003402a01007387 */ /* 0x000fe80000100800 */
[----:B------:R0:W-:Y:S04]  /*15360*/  STL [R1+0x33c], R41 ;  /* 0x00033c2901007387 */ /* 0x0001e80000100800 */
[----:B------:R-:W4:Y:S04]  /*15370*/  LDL.LU R48, [R1+0x217c] ;  /* 0x00217c0001307983 */ /* 0x000f280000300800 */
[----:B------:R-:W5:Y:S01]  /*15380*/  LDL.LU R49, [R1+0x2180] ;  /* 0x0021800001317983 */ /* 0x000f620000300800 */
[----:B------:R-:W-:Y:S01]  /*15390*/  ISETP.GT.U32.AND P2, PT, R60, R53, PT ;  /* 0x000000353c00720c */ /* 0x000fe20003f44070 */
[----:B------:R-:W-:-:S05]  /*153a0*/  @!P6 IMAD.MOV R0, RZ, RZ, -R0 ;  /* 0x000000ffff00e224 */ /* 0x000fca00078e0a00 */
[----:B------:R1:W-:Y:S07]  /*153b0*/  STL [R1+0x338], R0 ;  /* 0x0003380001007387 */ /* 0x0003ee0000100800 */
[----:B------:R-:W-:Y:S01]  /*153c0*/  @!P2 IMAD.IADD R53, R53, 0x1, -R60 ;  /* 0x000000013535a824 */ /* 0x000fe200078e0a3c */
[----:B------:R-:W-:Y:S02]  /*153d0*/  ISETP.GE.AND P2, PT, R50, RZ, PT ;  /* 0x000000ff3200720c */ /* 0x000fe40003f46270 */
[----:B------:R-:W4:Y:S01]  /*153e0*/  LDL.LU R50, [R1+0x2184] ;  /* 0x0021840001327983 */ /* 0x000f220000300800 */
[----:B------:R-:W-:-:S13]  /*153f0*/  ISETP.GT.U32.AND P5, PT, R60, R52, PT ;  /* 0x000000343c00720c */ /* 0x000fda0003fa4070 */
[----:B------:R-:W-:-:S05]  /*15400*/  @!P5 IMAD.IADD R52, R52, 0x1, -R60 ;  /* 0x000000013434d824 */ /* 0x000fca00078e0a3c */
[----:B------:R-:W-:-:S13]  /*15410*/  ISETP.GT.U32.AND P5, PT, R60, R52, PT ;  /* 0x000000343c00720c */ /* 0x000fda0003fa4070 */
[----:B------:R-:W-:Y:S01]  /*15420*/  @!P5 IMAD.IADD R52, R52, 0x1, -R60 ;  /* 0x000000013434d824 */ /* 0x000fe200078e0a3c */
[----:B------:R-:W-:-:S13]  /*15430*/  ISETP.GT.U32.AND P5, PT, R60, R46, PT ;  /* 0x0000002e3c00720c */ /* 0x000fda0003fa4070 */
[----:B------:R-:W-:-:S05]  /*15440*/  @!P5 IMAD.IADD R46, R46, 0x1, -R60 ;  /* 0x000000012e2ed824 */ /* 0x000fca00078e0a3c */
[C---:B------:R-:W-:Y:S02]  /*15450*/  ISETP.GT.U32.AND P5, PT, R60.reuse, R46, PT ;  /* 0x0000002e3c00720c */ /* 0x040fe40003fa4070 */
[----:B------:R-:W-:-:S11]  /*15460*/  ISETP.GT.U32.AND P1, PT, R60, R56, PT ;  /* 0x000000383c00720c */ /* 0x000fd60003f24070 */
[--C-:B------:R-:W-:Y:S01]  /*15470*/  @!P5 IMAD.IADD R46, R46, 0x1, -R60.reuse ;  /* 0x000000012e2ed824 */ /* 0x100fe200078e0a3c */
[----:B------:R-:W-:Y:S01]  /*15480*/  ISETP.GE.AND P5, PT, R37, RZ, PT ;  /* 0x000000ff2500720c */ /* 0x000fe20003fa6270 */
[----:B------:R-:W-:Y:S01]  /*15490*/  @!P1 IMAD.IADD R56, R56, 0x1, -R60 ;  /* 0x0000000138389824 */ /* 0x000fe200078e0a3c */
[C---:B------:R-:W-:Y:S02]  /*154a0*/  ISETP.GT.U32.AND P4, PT, R60.reuse, R55, PT ;  /* 0x000000373c00720c */ /* 0x040fe40003f84070 */
[----:B------:R-:W-:-:S09]  /*154b0*/  ISETP.GT.U32.AND P3, PT, R60, R54, PT ;  /* 0x000000363c00720c */ /* 0x000fd20003f64070 */
[----:B------:R-:W-:Y:S02]  /*154c0*/  @!P5 IMAD.MOV R56, RZ, RZ, -R56 ;  /* 0x000000ffff38d224 */ /* 0x000fe400078e0a38 */
[--C-:B------:R-:W-:Y:S01]  /*154d0*/  @!P4 IMAD.IADD R55, R55, 0x1, -R60.reuse ;  /* 0x000000013737c824 */ /* 0x100fe200078e0a3c */
[----:B------:R-:W-:Y:S01]  /*154e0*/  ISETP.GE.AND P4, PT, R34, RZ, PT ;  /* 0x000000ff2200720c */ /* 0x000fe20003f86270 */
[----:B------:R-:W-:Y:S01]  /*154f0*/  @!P3 IMAD.IADD R54, R54, 0x1, -R60 ;  /* 0x000000013636b824 */ /* 0x000fe200078e0a3c */
[----:B------:R-:W-:Y:S02]  /*15500*/  ISETP.GE.AND P3, PT, R33, RZ, PT ;  /* 0x000000ff2100720c */ /* 0x000fe40003f66270 */
[C---:B------:R-:W-:Y:S01]  /*15510*/  ISETP.GT.U32.AND P6, PT, R60.reuse, R58, PT ;  /* 0x0000003a3c00720c */ /* 0x040fe20003fc4070 */
[----:B------:R-:W4:Y:S01]  /*15520*/  LDL.LU R33, [R1+0x55e0] ;  /* 0x0055e00001217983 */ /* 0x000f220000300800 */
[----:B------:R-:W-:-:S03]  /*15530*/  ISETP.GT.U32.AND P0, PT, R60, R57, PT ;  /* 0x000000393c00720c */ /* 0x000fc60003f04070 */
[----:B------:R-:W4:Y:S04]  /*15540*/  LDL.LU R34, [R1+0x55dc] ;  /* 0x0055dc0001227983 */ /* 0x000f280000300800 */
[----:B------:R-:W-:Y:S01]  /*15550*/  @!P4 IMAD.MOV R53, RZ, RZ, -R53 ;  /* 0x000000ffff35c224 */ /* 0x000fe200078e0a35 */
[----:B------:R-:W-:Y:S01]  /*15560*/  ISETP.GE.AND P4, PT, R39, RZ, PT ;  /* 0x000000ff2700720c */ /* 0x000fe20003f86270 */
[----:B------:R-:W-:Y:S01]  /*15570*/  @!P3 IMAD.MOV R52, RZ, RZ, -R52 ;  /* 0x000000ffff34b224 */ /* 0x000fe200078e0a34 */
[----:B------:R-:W-:Y:S01]  /*15580*/  ISETP.GE.AND P3, PT, R38, RZ, PT ;  /* 0x000000ff2600720c */ /* 0x000fe20003f66270 */
[--C-:B------:R-:W-:Y:S02]  /*15590*/  @!P6 IMAD.IADD R58, R58, 0x1, -R60.reuse ;  /* 0x000000013a3ae824 */ /* 0x100fe400078e0a3c */
[----:B------:R-:W-:Y:S01]  /*155a0*/  @!P0 IMAD.IADD R57, R57, 0x1, -R60 ;  /* 0x0000000139398824 */ /* 0x000fe200078e0a3c */
[----:B------:R-:W-:-:S02]  /*155b0*/  ISETP.GE.AND P0, PT, R35, RZ, PT ;  /* 0x000000ff2300720c */ /* 0x000fc40003f06270 */
[----:B------:R-:W4:Y:S05]  /*155c0*/  LDL.LU R35, [R1+0x55d8] ;  /* 0x0055d80001237983 */ /* 0x000f2a0000300800 */
[----:B------:R-:W-:Y:S01]  /*155d0*/  @!P4 IMAD.MOV R58, RZ, RZ, -R58 ;  /* 0x000000ffff3ac224 */ /* 0x000fe200078e0a3a */
[----:B------:R-:W-:Y:S02]  /*155e0*/  ISETP.GE.AND P4, PT, R40, RZ, PT ;  /* 0x000000ff2800720c */ /* 0x000fe40003f86270 */
[----:B------:R-:W-:Y:S02]  /*155f0*/  ISETP.GE.AND P6, PT, R36, RZ, PT ;  /* 0x000000ff2400720c */ /* 0x000fe40003fc6270 */
[----:B------:R-:W4:Y:S01]  /*15600*/  LDL.LU R36, [R1+0x55d4] ;  /* 0x0055d40001247983 */ /* 0x000f220000300800 */
[----:B------:R-:W-:-:S03]  /*15610*/  @!P3 IMAD.MOV R57, RZ, RZ, -R57 ;  /* 0x000000ffff39b224 */ /* 0x000fc600078e0a39 */
[----:B------:R-:W4:Y:S04]  /*15620*/  LDL.LU R37, [R1+0x55d0] ;  /* 0x0055d00001257983 */ /* 0x000f280000300800 */
[----:B------:R-:W4:Y:S04]  /*15630*/  LDL.LU R38, [R1+0x55cc] ;  /* 0x0055cc0001267983 */ /* 0x000f280000300800 */
[----:B------:R-:W4:Y:S04]  /*15640*/  LDL.LU R39, [R1+0x55c8] ;  /* 0x0055c80001277983 */ /* 0x000f280000300800 */
[----:B------:R-:W4:Y:S01]  /*15650*/  LDL.LU R40, [R1+0x55c4] ;  /* 0x0055c40001287983 */ /* 0x000f220000300800 */
[----:B------:R-:W-:-:S03]  /*15660*/  @!P4 IMAD.MOV R46, RZ, RZ, -R46 ;  /* 0x000000ffff2ec224 */ /* 0x000fc600078e0a2e */
[----:B------:R-:W4:Y:S01]  /*15670*/  LDL R59, [R1+0x41f0] ;  /* 0x0041f000013b7983 */ /* 0x000f220000100800 */
[----:B------:R-:W-:Y:S01]  /*15680*/  ISETP.NE.AND P4, PT, R61, RZ, PT ;  /* 0x000000ff3d00720c */ /* 0x000fe20003f85270 */
[----:B------:R-:W-:Y:S02]  /*15690*/  @!P0 IMAD.MOV R54, RZ, RZ, -R54 ;  /* 0x000000ffff368224 */ /* 0x000fe400078e0a36 */
[----:B------:R-:W-:Y:S01]  /*156a0*/  @!P6 IMAD.MOV R55, RZ, RZ, -R55 ;  /* 0x000000ffff37e224 */ /* 0x000fe200078e0a37 */
[----:B-----5:R-:W-:Y:S02]  /*156b0*/  ISETP.GE.AND P5, PT, R49, RZ, PT ;  /* 0x000000ff3100720c */ /* 0x020fe40003fa6270 */
[----:B------:R-:W0:Y:S01]  /*156c0*/  S2R R49, SR_TID.X ;  /* 0x0000000000317919 */ /* 0x000e220000002100 */
[----:B--2---:R-:W-:Y:S02]  /*156d0*/  ISETP.GE.AND P1, PT, R51, RZ, PT ;  /* 0x000000ff3300720c */ /* 0x004fe40003f26270 */
[----:B---3--:R-:W-:-:S02]  /*156e0*/  ISETP.GE.AND P0, PT, R47, RZ, PT ;  /* 0x000000ff2f00720c */ /* 0x008fc40003f06270 */
[----:B----4-:R-:W-:Y:S02]  /*156f0*/  ISETP.GE.AND P3, PT, R50, RZ, PT ;  /* 0x000000ff3200720c */ /* 0x010fe40003f66270 */
[----:B------:R-:W2:Y:S01]  /*15700*/  LDL R50, [R1+0x3760] ;  /* 0x0037600001327983 */ /* 0x000ea20000100800 */
[----:B0-----:R-:W-:Y:S02]  /*15710*/  LOP3.LUT R41, R49, 0x3, RZ, 0xc0, !PT ;  /* 0x0000000331297812 */ /* 0x001fe400078ec0ff */
[--C-:B------:R-:W-:Y:S02]  /*15720*/  SHF.R.S32.HI R42, RZ, 0x2, R49.reuse ;  /* 0x00000002ff2a7819 */ /* 0x100fe40000011431 */
[----:B------:R-:W-:Y:S01]  /*15730*/  SHF.R.U32.HI R43, RZ, 0x2, R49 ;  /* 0x00000002ff2b7819 */ /* 0x000fe20000011631 */
[C---:B-1----:R-:W-:Y:S01]  /*15740*/  IMAD.SHL.U32 R0, R41.reuse, 0x20, RZ ;  /* 0x0000002029007824 */ /* 0x042fe200078e00ff */
[----:B------:R-:W-:Y:S01]  /*15750*/  SGXT R42, R42, 0x1 ;  /* 0x000000012a2a781a */ /* 0x000fe20000000200 */
[----:B------:R-:W-:Y:S01]  /*15760*/  IMAD.SHL.U32 R44, R41, 0x400, RZ ;  /* 0x00000400292c7824 */ /* 0x000fe200078e00ff */
[----:B------:R-:W-:Y:S01]  /*15770*/  SGXT.U32 R43, R43, 0x3 ;  /* 0x000000032b2b781a */ /* 0x000fe20000000000 */
[C---:B------:R-:W-:Y:S01]  /*15780*/  IMAD.SHL.U32 R45, R49.reuse, 0x2, RZ ;  /* 0x00000002312d7824 */ /* 0x040fe200078e00ff */
[C---:B------:R-:W-:Y:S01]  /*15790*/  LOP3.LUT R41, R0.reuse, 0x90, R42, 0xf8, !PT ;  /* 0x0000009000297812 */ /* 0x040fe200078ef82a */
[----:B------:R-:W-:Y:S01]  /*157a0*/  IMAD.SHL.U32 R42, R49, 0x10, RZ ;  /* 0x00000010312a7824 */ /* 0x000fe200078e00ff */
[----:B------:R-:W-:-:S02]  /*157b0*/  LOP3.LUT R0, R0, R44, R43, 0xfe, !PT ;  /* 0x0000002c00007212 */ /* 0x000fc400078efe2b */
[----:B------:R-:W-:Y:S02]  /*157c0*/  LOP3.LUT R41, R41, 0x10, R45, 0x78, !PT ;  /* 0x0000001029297812 */ /* 0x000fe400078e782d */
[----:B------:R-:W-:Y:S01]  /*157d0*/  LOP3.LUT R43, R42, 0x100, RZ, 0xc0, !PT ;  /* 0x000001002a2b7812 */ /* 0x000fe200078ec0ff */
[----:B------:R0:W-:Y:S01]  /*157e0*/  STL [R1+0x54c0], R0 ;  /* 0x0054c00001007387 */ /* 0x0001e20000100800 */
[----:B------:R-:W-:-:S03]  /*157f0*/  LOP3.LUT R42, RZ, R61, RZ, 0x33, !PT ;  /* 0x0000003dff2a7212 */ /* 0x000fc600078e33ff */
[----:B------:R-:W3:Y:S04]  /*15800*/  LDL R45, [R1+0x3764] ;  /* 0x00376400012d7983 */ /* 0x000ee80000100800 */
[----:B------:R-:W4:Y:S01]  /*15810*/  LDL.LU R61, [R1+0x55c0] ;  /* 0x0055c000013d7983 */ /* 0x000f220000300800 */
[----:B0-----:R-:W-:-:S03]  /*15820*/  IADD3 R0, PT, PT, R41, UR21, R43 ;  /* 0x0000001529007c10 */ /* 0x001fc6000fffe02b */
[----:B------:R-:W5:Y:S01]  /*15830*/  LDL R51, [R1+0x41f4] ;  /* 0x0041f40001337983 */ /* 0x000f620000100800 */
[----:B------:R-:W-:-:S03]  /*15840*/  SEL R44, R42, R53, !P4 ;  /* 0x000000352a2c7207 */ /* 0x000fc60006000000 */
[----:B------:R0:W-:Y:S01]  /*15850*/  STL [R1+0x1c8], R0 ;  /* 0x0001c80001007387 */ /* 0x0001e20000100800 */
[----:B------:R-:W-:-:S03]  /*15860*/  SEL R41, R42, R54, !P4 ;  /* 0x000000362a297207 */ /* 0x000fc60006000000 */
[----:B------:R-:W2:Y:S01]  /*15870*/  LDL.LU R43, [R1+0x20] ;  /* 0x00002000012b7983 */ /* 0x000ea20000300800 */
[----:B------:R-:W-:-:S03]  /*15880*/  ISETP.GE.AND P6, PT, R48, RZ, PT ;  /* 0x000000ff3000720c */ /* 0x000fc60003fc6270 */
[----:B------:R-:W3:Y:S01]  /*15890*/  LDL R47, [R1+0x4200] ;  /* 0x00420000012f7983 */ /* 0x000ee20000100800 */
[C---:B0-----:R-:W-:Y:S02]  /*158a0*/  SEL R0, R42.reuse, R52, !P4 ;  /* 0x000000342a007207 */ /* 0x041fe40006000000 */
[----:B------:R-:W-:-:S03]  /*158b0*/  SEL R48, R42, R56, !P4 ;  /* 0x000000382a307207 */ /* 0x000fc60006000000 */
[----:B------:R0:W-:Y:S04]  /*158c0*/  STL [R1+0x438], R0 ;  /* 0x0004380001007387 */ /* 0x0001e80000100800 */
[----:B------:R1:W-:Y:S01]  /*158d0*/  STL [R1+0x434], R44 ;  /* 0x0004342c01007387 */ /* 0x0003e20000100800 */
[----:B0-----:R-:W-:-:S03]  /*158e0*/  SEL R0, R42, R55, !P4 ;  /* 0x000000372a007207 */ /* 0x001fc60006000000 */
[----:B-1----:R-:W3:Y:S04]  /*158f0*/  LDL R44, [R1+0x4204] ;  /* 0x00420400012c7983 */ /* 0x002ee80000100800 */
[----:B------:R0:W-:Y:S04]  /*15900*/  STL [R1+0x430], R41 ;  /* 0x0004302901007387 */ /* 0x0001e80000100800 */
[----:B------:R1:W-:Y:S01]  /*15910*/  STL [R1+0x42c], R0 ;  /* 0x00042c0001007387 */ /* 0x0003e20000100800 */
[----:B0-----:R-:W-:-:S03]  /*15920*/  SEL R41, R42, R57, !P4 ;  /* 0x000000392a297207 */ /* 0x001fc60006000000 */
[----:B------:R0:W-:Y:S01]  /*15930*/  STL [R1+0x428], R48 ;  /* 0x0004283001007387 */ /* 0x0001e20000100800 */
[----:B-1----:R-:W-:-:S03]  /*15940*/  SEL R0, R42, R58, !P4 ;  /* 0x0000003a2a007207 */ /* 0x002fc60006000000 */
[----:B------:R-:W3:Y:S04]  /*15950*/  LDL R60, [R1+0x4208] ;  /* 0x00420800013c7983 */ /* 0x000ee80000100800 */
[----:B------:R-:W-:Y:S04]  /*15960*/  STL [R1+0x424], R41 ;  /* 0x0004242901007387 */ /* 0x000fe80000100800 */
[----:B0-----:R-:W3:Y:S04]  /*15970*/  LDL R48, [R1+0x4218] ;  /* 0x0042180001307983 */ /* 0x001ee80000100800 */
[----:B------:R0:W-:Y:S02]  /*15980*/  STL [R1+0x420], R0 ;  /* 0x0004200001007387 */ /* 0x0001e40000100800 */
[----:B0-----:R-:W-:-:S05]  /*15990*/  SEL R0, R42, R46, !P4 ;  /* 0x0000002e2a007207 */ /* 0x001fca0006000000 */
[----:B------:R0:W-:Y:S04]  /*159a0*/  STL [R1+0x54c4], R0 ;  /* 0x0054c40001007387 */ /* 0x0001e80000100800 */
[----:B------:R-:W3:Y:S01]  /*159b0*/  LDL.LU R41, [R1+0x1c] ;  /* 0x00001c0001297983 */ /* 0x000ee20000300800 */
[----:B--2---:R-:W-:Y:S01]  /*159c0*/  @!P2 IMAD.MOV R43, RZ, RZ, -R43 ;  /* 0x000000ffff2ba224 */ /* 0x004fe200078e0a2b */
[----:B------:R-:W-:Y:S02]  /*159d0*/  ISETP.GE.AND P2, PT, R50, RZ, PT ;  /* 0x000000ff3200720c */ /* 0x000fe40003f46270 */
[----:B------:R-:W2:Y:S04]  /*159e0*/  LDL R50, [R1+0x421c] ;  /* 0x00421c0001327983 */ /* 0x000ea80000100800 */
[----:B0-----:R-:W2:Y:S04]  /*159f0*/  LDL.LU R0, [R1+0x18] ;  /* 0x0000180001007983 */ /* 0x001ea80000300800 */
[----:B------:R-:W-:Y:S01]  /*15a00*/  STL [R1+0x334], R43 ;  /* 0x0003342b01007387 */ /* 0x000fe20000100800 */
[----:B---3--:R-:W-:Y:S01]  /*15a10*/  @!P1 IMAD.MOV R41, RZ, RZ, -R41 ;  /* 0x000000ffff299224 */ /* 0x008fe200078e0a29 */
[----:B------:R-:W-:-:S02]  /*15a20*/  ISETP.GE.AND P1, PT, R45, RZ, PT ;  /* 0x000000ff2d00720c */ /* 0x000fc40003f26270 */
[----:B------:R-:W3:Y:S04]  /*15a30*/  LDL R45, [R1+0x4230] ;  /* 0x00423000012d7983 */ /* 0x000ee80000100800 */
[----:B------:R0:W-:Y:S04]  /*15a40*/  STL [R1+0x330], R41 ;  /* 0x0003302901007387 */ /* 0x0001e80000100800 */
[----:B0-----:R-:W3:Y:S01]  /*15a50*/  LDL.LU R41, [R1+0x14] ;  /* 0x0000140001297983 */ /* 0x001ee20000300800 */
[----:B-----5:R-:W-:Y:S01]  /*15a60*/  ISETP.GE.AND P4, PT, R51, RZ, PT ;  /* 0x000000ff3300720c */ /* 0x020fe20003f86270 */
[----:B--2---:R-:W-:Y:S01]  /*15a70*/  @!P0 IMAD.MOV R0, RZ, RZ, -R0 ;  /* 0x000000ffff008224 */ /* 0x004fe200078e0a00 */
[----:B------:R-:W-:-:S02]  /*15a80*/  ISETP.GE.AND P0, PT, R59, RZ, PT ;  /* 0x000000ff3b00720c */ /* 0x000fc40003f06270 */
[----:B------:R-:W2:Y:S04]  /*15a90*/  LDL R59, [R1+0x4234] ;  /* 0x00423400013b7983 */ /* 0x000ea80000100800 */
[----:B------:R0:W-:Y:S04]  /*15aa0*/  STL [R1+0x32c], R0 ;  /* 0x00032c0001007387 */ /* 0x0001e80000100800 */
[----:B0-----:R-:W5:Y:S04]  /*15ab0*/  LDL.LU R0, [R1+0x2d8] ;  /* 0x0002d80001007983 */ /* 0x001f680000300800 */
[----:B------:R-:W2:Y:S01]  /*15ac0*/  LDL R51, [R1+0x4238] ;  /* 0x0042380001337983 */ /* 0x000ea20000100800 */
[----:B---3--:R-:W-:-:S05]  /*15ad0*/  @!P6 IMAD.MOV R41, RZ, RZ, -R41 ;  /* 0x000000ffff29e224 */ /* 0x008fca00078e0a29 */
[----:B------:R0:W-:Y:S04]  /*15ae0*/  STL [R1+0x328], R41 ;  /* 0x0003282901007387 */ /* 0x0001e80000100800 */
[----:B0-----:R-:W3:Y:S01]  /*15af0*/  LDL.LU R41, [R1+0x2e4] ;  /* 0x0002e40001297983 */ /* 0x001ee20000300800 */
[----:B-----5:R-:W-:Y:S01]  /*15b00*/  @!P5 IMAD.MOV R0, RZ, RZ, -R0 ;  /* 0x000000ffff00d224 */ /* 0x020fe200078e0a00 */
[----:B------:R-:W-:Y:S02]  /*15b10*/  ISETP.GE.AND P5, PT, R47, RZ, PT ;  /* 0x000000ff2f00720c */ /* 0x000fe40003fa6270 */
[----:B------:R-:W5:Y:S04]  /*15b20*/  LDL R47, [R1+0x423c] ;  /* 0x00423c00012f7983 */ /* 0x000f680000100800 */
[----:B------:R0:W-:Y:S04]  /*15b30*/  STL [R1+0x320], R0 ;  /* 0x0003200001007387 */ /* 0x0001e80000100800 */
[----:B0-----:R-:W2:Y:S01]  /*15b40*/  LDL.LU R0, [R1+0x10] ;  /* 0x0000100001007983 */ /* 0x001ea20000300800 */
[----:B---3--:R-:W-:Y:S01]  /*15b50*/  @!P3 IMAD.MOV R41, RZ, RZ, -R41 ;  /* 0x000000ffff29b224 */ /* 0x008fe200078e0a29 */
[----:B------:R-:W-:-:S02]  /*15b60*/  ISETP.GE.AND P3, PT, R44, RZ, PT ;  /* 0x000000ff2c00720c */ /* 0x000fc40003f66270 */
[----:B------:R-:W3:Y:S04]  /*15b70*/  LDL R44, [R1+0x4248] ;  /* 0x00424800012c7983 */ /* 0x000ee80000100800 */
[----:B------:R0:W-:Y:S04]  /*15b80*/  STL [R1+0x31c], R41 ;  /* 0x00031c2901007387 */ /* 0x0001e80000100800 */
[----:B0-----:R-:W3:Y:S01]  /*15b90*/  LDL.LU R41, [R1+0x2b0] ;  /* 0x0002b00001297983 */ /* 0x001ee20000300800 */
[----:B--2---:R-:W-:Y:S01]  /*15ba0*/  @!P2 IMAD.MOV R0, RZ, RZ, -R0 ;  /* 0x000000ffff00a224 */ /* 0x004fe200078e0a00 */
[----:B------:R-:W-:-:S02]  /*15bb0*/  ISETP.GE.AND P2, PT, R60, RZ, PT ;  /* 0x000000ff3c00720c */ /* 0x000fc40003f46270 */
[----:B------:R-:W2:Y:S04]  /*15bc0*/  LDL R60, [R1+0x424c] ;  /* 0x00424c00013c7983 */ /* 0x000ea80000100800 */
        /* <DEDUP_REMOVED lines=28> */
[----:B-----5:R-:W-:-:S02]  /*15d90*/  ISETP.GE.AND P2, PT, R47, RZ, PT ;  /* 0x000000ff2f00720c */ /* 0x020fc40003f46270 */
[----:B------:R-:W2:Y:S04]  /*15da0*/  LDL R47, [R1+0x427c] ;  /* 0x00427c00012f7983 */ /* 0x000ea80000100800 */
[----:B------:R0:W-:Y:S04]  /*15db0*/  STL [R1+0x2f4], R0 ;  /* 0x0002f40001007387 */ /* 0x0001e80000100800 */
[----:B0-----:R-:W5:Y:S01]  /*15dc0*/  LDL.LU R0, [R1+0x2a4] ;  /* 0x0002a40001007983 */ /* 0x001f620000300800 */
[----:B---3--:R-:W-:Y:S01]  /*15dd0*/  @!P1 IMAD.MOV R41, RZ, RZ, -R41 ;  /* 0x000000ffff299224 */ /* 0x008fe200078e0a29 */
[----:B------:R-:W-:-:S02]  /*15de0*/  ISETP.GE.AND P1, PT, R44, RZ, PT ;  /* 0x000000ff2c00720c */ /* 0x000fc40003f26270 */
[----:B------:R-:W3:Y:S04]  /*15df0*/  LDL R44, [R1+0x4280] ;  /* 0x00428000012c7983 */ /* 0x000ee80000100800 */
[----:B------:R0:W-:Y:S04]  /*15e00*/  STL [R1+0x2ec], R41 ;  /* 0x0002ec2901007387 */ /* 0x0001e80000100800 */
[----:B0-----:R-:W2:Y:S01]  /*15e10*/  LDL.LU R41, [R1+0x2a8] ;  /* 0x0002a80001297983 */ /* 0x001ea20000300800 */
[----:B-----5:R-:W-:Y:S01]  /*15e20*/  @!P0 IMAD.MOV R0, RZ, RZ, -R0 ;  /* 0x000000ffff008224 */ /* 0x020fe200078e0a00 */
[----:B------:R-:W-:-:S02]  /*15e30*/  ISETP.GE.AND P0, PT, R60, RZ, PT ;  /* 0x000000ff3c00720c */ /* 0x000fc40003f06270 */
[----:B------:R-:W5:Y:S04]  /*15e40*/  LDL R60, [R1+0x4284] ;  /* 0x00428400013c7983 */ /* 0x000f680000100800 */
[----:B------:R0:W-:Y:S04]  /*15e50*/  STL [R1+0x2e8], R0 ;  /* 0x0002e80001007387 */ /* 0x0001e80000100800 */
[----:B0-----:R-:W3:Y:S01]  /*15e60*/  LDL.LU R0, [R1+0x4] ;  /* 0x0000040001007983 */ /* 0x001ee20000300800 */
[----:B--2---:R-:W-:Y:S01]  /*15e70*/  @!P4 IMAD.MOV R41, RZ, RZ, -R41 ;  /* 0x000000ffff29c224 */ /* 0x004fe200078e0a29 */
[----:B------:R-:W-:-:S02]  /*15e80*/  ISETP.GE.AND P4, PT, R48, RZ, PT ;  /* 0x000000ff3000720c */ /* 0x000fc40003f86270 */
[----:B------:R-:W2:Y:S04]  /*15e90*/  LDL R48, [R1+0x4288] ;  /* 0x0042880001307983 */ /* 0x000ea80000100800 */
[----:B------:R0:W-:Y:S04]  /*15ea0*/  STL [R1+0x2e4], R41 ;  /* 0x0002e42901007387 */ /* 0x0001e80000100800 */
[----:B0-----:R-:W2:Y:S01]  /*15eb0*/  LDL.LU R41, [R1] ;  /* 0x0000000001297983 */ /* 0x001ea20000300800 */
[----:B------:R-:W-:Y:S01]  /*15ec0*/  @!P1 IMAD.MOV R40, RZ, RZ, -R40 ;  /* 0x000000ffff289224 */ /* 0x000fe200078e0a28 */
[----:B------:R-:W-:Y:S01]  /*15ed0*/  ISETP.GE.AND P1, PT, R51, RZ, PT ;  /* 0x000000ff3300720c */ /* 0x000fe20003f26270 */
[----:B---3--:R-:W-:Y:S01]  /*15ee0*/  @!P5 IMAD.MOV R0, RZ, RZ, -R0 ;  /* 0x000000ffff00d224 */ /* 0x008fe200078e0a00 */
[----:B------:R-:W-:-:S02]  /*15ef0*/  ISETP.GE.AND P5, PT, R50, RZ, PT ;  /* 0x000000ff3200720c */ /* 0x000fc40003fa6270 */
[----:B------:R-:W3:Y:S04]  /*15f00*/  LDL R50, [R1+0x428c] ;  /* 0x00428c0001327983 */ /* 0x000ee80000100800 */
[----:B------:R4:W-:Y:S02]  /*15f10*/  STL [R1+0x2d8], R0 ;  /* 0x0002d80001007387 */ /* 0x0009e40000100800 */
[----:B----4-:R-:W-:-:S04]  /*15f20*/  IMAD.MOV.U32 R0, RZ, RZ, R61 ;  /* 0x000000ffff007224 */ /* 0x010fc800078e003d */
[----:B------:R-:W-:Y:S01]  /*15f30*/  @!P2 IMAD.MOV R0, RZ, RZ, -R0 ;  /* 0x000000ffff00a224 */ /* 0x000fe200078e0a00 */
[----:B------:R-:W-:Y:S01]  /*15f40*/  ISETP.GE.AND P2, PT, R59, RZ, PT ;  /* 0x000000ff3b00720c */ /* 0x000fe20003f46270 */
[----:B--2---:R-:W-:Y:S01]  /*15f50*/  @!P3 IMAD.MOV R41, RZ, RZ, -R41 ;  /* 0x000000ffff29b224 */ /* 0x004fe200078e0a29 */
[----:B------:R-:W-:Y:S02]  /*15f60*/  ISETP.GE.AND P3, PT, R45, RZ, PT ;  /* 0x000000ff2d00720c */ /* 0x000fe40003f66270 */
[----:B------:R-:W2:Y:S04]  /*15f70*/  LDL R45, [R1+0x42a0] ;  /* 0x0042a000012d7983 */ /* 0x000ea80000100800 */
[----:B------:R-:W-:Y:S04]  /*15f80*/  STL [R1+0x2d0], R41 ;  /* 0x0002d02901007387 */ /* 0x000fe80000100800 */
[----:B------:R-:W4:Y:S04]  /*15f90*/  LDL R59, [R1+0x42a4] ;  /* 0x0042a400013b7983 */ /* 0x000f280000100800 */
[----:B------:R0:W-:Y:S04]  /*15fa0*/  STL [R1+0x2c0], R0 ;  /* 0x0002c00001007387 */ /* 0x0001e80000100800 */
[----:B------:R-:W2:Y:S01]  /*15fb0*/  LDL R51, [R1+0x42b0] ;  /* 0x0042b00001337983 */ /* 0x000ea20000100800 */
[----:B0-----:R-:W-:-:S03]  /*15fc0*/  IMAD.MOV.U32 R0, RZ, RZ, R39 ;  /* 0x000000ffff007224 */ /* 0x001fc600078e0027 */
[----:B------:R-:W-:Y:S01]  /*15fd0*/  STL [R1+0x2bc], R40 ;  /* 0x0002bc2801007387 */ /* 0x000fe20000100800 */
[----:B------:R-:W-:Y:S01]  /*15fe0*/  @!P0 IMAD.MOV R0, RZ, RZ, -R0 ;  /* 0x000000ffff008224 */ /* 0x000fe200078e0a00 */
[----:B------:R-:W-:Y:S02]  /*15ff0*/  ISETP.GE.AND P0, PT, R47, RZ, PT ;  /* 0x000000ff2f00720c */ /* 0x000fe40003f06270 */
[----:B------:R-:W2:Y:S04]  /*16000*/  LDL R47, [R1+0x42b4] ;  /* 0x0042b400012f7983 */ /* 0x000ea80000100800 */
[----:B------:R0:W-:Y:S04]  /*16010*/  STL [R1+0x2b0], R0 ;  /* 0x0002b00001007387 */ /* 0x0001e80000100800 */
[----:B0-----:R-:W2:Y:S01]  /*16020*/  LDL.LU R0, [R1+0x288] ;  /* 0x0002880001007983 */ /* 0x001ea20000300800 */
[----:B------:R-:W-:Y:S01]  /*16030*/  @!P4 IMAD.MOV R38, RZ, RZ, -R38 ;  /* 0x000000ffff26c224 */ /* 0x000fe200078e0a26 */
        /* <DEDUP_REMOVED lines=25> */
[----:B----4-:R-:W-:-:S02]  /*161d0*/  ISETP.GE.AND P0, PT, R59, RZ, PT ;  /* 0x000000ff3b00720c */ /* 0x010fc40003f06270 */
[----:B------:R-:W3:Y:S04]  /*161e0*/  LDL R59, [R1+0x42e4] ;  /* 0x0042e400013b7983 */ /* 0x000ee80000100800 */
[----:B------:R0:W-:Y:S04]  /*161f0*/  STL [R1+0x284], R0 ;  /* 0x0002840001007387 */ /* 0x0001e80000100800 */
[----:B0-----:R-:W4:Y:S01]  /*16200*/  LDL.LU R0, [R1+0x26c] ;  /* 0x00026c0001007983 */ /* 0x001f220000300800 */
[----:B--2---:R-:W-:Y:S01]  /*16210*/  @!P4 IMAD.MOV R38, RZ, RZ, -R38 ;  /* 0x000000ffff26c224 */ /* 0x004fe200078e0a26 */
[----:B------:R-:W-:-:S02]  /*16220*/  ISETP.GE.AND P4, PT, R51, RZ, PT ;  /* 0x000000ff3300720c */ /* 0x000fc40003f86270 */
[----:B------:R-:W2:Y:S04]  /*16230*/  LDL R51, [R1+0x42f0] ;  /* 0x0042f00001337983 */ /* 0x000ea80000100800 */
[----:B------:R0:W-:Y:S04]  /*16240*/  STL [R1+0x27c], R38 ;  /* 0x00027c2601007387 */ /* 0x0001e80000100800 */
[----:B0-----:R-:W2:Y:S01]  /*16250*/  LDL.LU R38, [R1+0x270] ;  /* 0x0002700001267983 */ /* 0x001ea20000300800 */
[----:B----4-:R-:W-:Y:S01]  /*16260*/  @!P5 IMAD.MOV R0, RZ, RZ, -R0 ;  /* 0x000000ffff00d224 */ /* 0x010fe200078e0a00 */
[----:B------:R-:W-:-:S02]  /*16270*/  ISETP.GE.AND P5, PT, R47, RZ, PT ;  /* 0x000000ff2f00720c */ /* 0x000fc40003fa6270 */
[----:B------:R-:W4:Y:S04]  /*16280*/  LDL R47, [R1+0x42f4] ;  /* 0x0042f400012f7983 */ /* 0x000f280000100800 */
        /* <DEDUP_REMOVED lines=18> */
[----:B-----5:R-:W-:-:S02]  /*163b0*/  ISETP.GE.AND P0, PT, R50, RZ, PT ;  /* 0x000000ff3200720c */ /* 0x020fc40003f06270 */
[----:B------:R-:W3:Y:S04]  /*163c0*/  LDL R50, [R1+0x4304] ;  /* 0x0043040001327983 */ /* 0x000ee80000100800 */
[----:B------:R0:W-:Y:S04]  /*163d0*/  STL [R1+0x260], R0 ;  /* 0x0002600001007387 */ /* 0x0001e80000100800 */
[----:B0-----:R-:W5:Y:S01]  /*163e0*/  LDL.LU R0, [R1+0x250] ;  /* 0x0002500001007983 */ /* 0x001f620000300800 */
[----:B--2---:R-:W-:Y:S01]  /*163f0*/  @!P4 IMAD.MOV R38, RZ, RZ, -R38 ;  /* 0x000000ffff26c224 */ /* 0x004fe200078e0a26 */
[----:B------:R-:W-:-:S02]  /*16400*/  ISETP.GE.AND P4, PT, R45, RZ, PT ;  /* 0x000000ff2d00720c */ /* 0x000fc40003f86270 */
[----:B------:R-:W2:Y:S04]  /*16410*/  LDL R45, [R1+0x4318] ;  /* 0x00431800012d7983 */ /* 0x000ea80000100800 */
        /* <DEDUP_REMOVED lines=542> */
[----:B---3--:R-:W-:-:S05]  /*18600*/  @!P5 IMAD.MOV R0, RZ, RZ, -R0 ;  /* 0x000000ffff00d224 */ /* 0x008fca00078e0a00 */
[----:B------:R0:W-:Y:S04]  /*18610*/  STL [R1+0x50], R0 ;  /* 0x0000500001007387 */ /* 0x0001e80000100800 */
[----:B0-----:R-:W3:Y:S01]  /*18620*/  LDL.LU R0, [R1+0x40] ;  /* 0x0000400001007983 */ /* 0x001ee20000300800 */
[----:B--2---:R-:W-:Y:S01]  /*18630*/  @!P3 IMAD.MOV R38, RZ, RZ, -R38 ;  /* 0x000000ffff26b224 */ /* 0x004fe200078e0a26 */
[----:B-----5:R-:W-:Y:S02]  /*18640*/  ISETP.GE.AND P5, PT, R60, RZ, PT ;  /* 0x000000ff3c00720c */ /* 0x020fe40003fa6270 */
[----:B------:R-:W2:Y:S01]  /*18650*/  LDL R60, [R1+0x461c] ;  /* 0x00461c00013c7983 */ /* 0x000ea20000100800 */
[----:B------:R-:W-:-:S03]  /*18660*/  ISETP.GE.AND P3, PT, R48, RZ, PT ;  /* 0x000000ff3000720c */ /* 0x000fc60003f66270 */
[----:B------:R0:W-:Y:S04]  /*18670*/  STL [R1+0x4c], R38 ;  /* 0x00004c2601007387 */ /* 0x0001e80000100800 */
[----:B0-----:R-:W5:Y:S04]  /*18680*/  LDL.LU R38, [R1+0x44] ;  /* 0x0000440001267983 */ /* 0x001f680000300800 */
[----:B------:R-:W2:Y:S01]  /*18690*/  LDL R48, [R1+0x4628] ;  /* 0x0046280001307983 */ /* 0x000ea20000100800 */
[----:B---3--:R-:W-:-:S05]  /*186a0*/  @!P2 IMAD.MOV R0, RZ, RZ, -R0 ;  /* 0x000000ffff00a224 */ /* 0x008fca00078e0a00 */
[----:B------:R0:W-:Y:S04]  /*186b0*/  STL [R1+0x48], R0 ;  /* 0x0000480001007387 */ /* 0x0001e80000100800 */
[----:B0-----:R-:W3:Y:S01]  /*186c0*/  LDL.LU R0, [R1+0x310] ;  /* 0x0003100001007983 */ /* 0x001ee20000300800 */
[----:B------:R-:W-:-:S03]  /*186d0*/  ISETP.GE.AND P2, PT, R50, RZ, PT ;  /* 0x000000ff3200720c */ /* 0x000fc60003f46270 */
[----:B------:R-:W2:Y:S01]  /*186e0*/  LDL R50, [R1+0x462c] ;  /* 0x00462c0001327983 */ /* 0x000ea20000100800 */
[----:B-----5:R-:W-:-:S05]  /*186f0*/  @!P1 IMAD.MOV R38, RZ, RZ, -R38 ;  /* 0x000000ffff269224 */ /* 0x020fca00078e0a26 */
[----:B------:R0:W-:Y:S04]  /*18700*/  STL [R1+0x44], R38 ;  /* 0x0000442601007387 */ /* 0x0001e80000100800 */
[----:B0-----:R-:W5:Y:S04]  /*18710*/  LDL.LU R38, [R1+0x2f0] ;  /* 0x0002f00001267983 */ /* 0x001f680000300800 */
[----:B------:R-:W2:Y:S01]  /*18720*/  LDL R43, [R1+0x4638] ;  /* 0x00463800012b7983 */ /* 0x000ea20000100800 */
[----:B---3--:R-:W-:Y:S01]  /*18730*/  @!P0 IMAD.MOV R0, RZ, RZ, -R0 ;  /* 0x000000ffff008224 */ /* 0x008fe200078e0a00 */
[----:B----4-:R-:W-:-:S02]  /*18740*/  ISETP.GE.AND P0, PT, R59, RZ, PT ;  /* 0x000000ff3b00720c */ /* 0x010fc40003f06270 */
[----:B------:R-:W3:Y:S04]  /*18750*/  LDL R59, [R1+0x463c] ;  /* 0x00463c00013b7983 */ /* 0x000ee80000100800 */
[----:B------:R0:W-:Y:S04]  /*18760*/  STL [R1+0x40], R0 ;  /* 0x0000400001007387 */ /* 0x0001e80000100800 */
[----:B0-----:R-:W4:Y:S01]  /*18770*/  LDL.LU R0, [R1+0x2f8] ;  /* 0x0002f80001007983 */ /* 0x001f220000300800 */
[----:B-----5:R-:W-:Y:S01]  /*18780*/  @!P4 IMAD.MOV R38, RZ, RZ, -R38 ;  /* 0x000000ffff26c224 */ /* 0x020fe200078e0a26 */
[----:B------:R-:W-:-:S02]  /*18790*/  ISETP.GE.AND P4, PT, R51, RZ, PT ;  /* 0x000000ff3300720c */ /* 0x000fc40003f86270 */
[----:B------:R-:W5:Y:S04]  /*187a0*/  LDL R51, [R1+0x4640] ;  /* 0x0046400001337983 */ /* 0x000f680000100800 */
        /* <DEDUP_REMOVED lines=9> */
[----:B------:R-:W2:Y:S01]  /*18840*/  LDL R45, [R1+0x4650] ;  /* 0x00465000012d7983 */ /* 0x000ea20000100800 */
[----:B------:R-:W-:-:S03]  /*18850*/  ISETP.GE.AND P3, PT, R44, RZ, PT ;  /* 0x000000ff2c00720c */ /* 0x000fc60003f66270 */
[----:B------:R0:W-:Y:S04]  /*18860*/  STL [R1+0x34], R38 ;  /* 0x0000342601007387 */ /* 0x0001e80000100800 */
[----:B0-----:R-:W2:Y:S04]  /*18870*/  LDL.LU R38, [R1+0x2dc] ;  /* 0x0002dc0001267983 */ /* 0x001ea80000300800 */
[----:B------:R-:W4:Y:S01]  /*18880*/  LDL R44, [R1+0x4654] ;  /* 0x00465400012c7983 */ /* 0x000f220000100800 */
[----:B---3--:R-:W-:-:S05]  /*18890*/  @!P2 IMAD.MOV R0, RZ, RZ, -R0 ;  /* 0x000000ffff00a224 */ /* 0x008fca00078e0a00 */
[----:B------:R0:W-:Y:S04]  /*188a0*/  STL [R1+0x30], R0 ;  /* 0x0000300001007387 */ /* 0x0001e80000100800 */
[----:B0-----:R-:W3:Y:S01]  /*188b0*/  LDL.LU R0, [R1+0x2e0] ;  /* 0x0002e00001007983 */ /* 0x001ee20000300800 */
[----:B------:R-:W-:-:S03]  /*188c0*/  ISETP.GE.AND P2, PT, R60, RZ, PT ;  /* 0x000000ff3c00720c */ /* 0x000fc60003f46270 */
[----:B------:R-:W4:Y:S01]  /*188d0*/  LDL R60, [R1+0x4660] ;  /* 0x00466000013c7983 */ /* 0x000f220000100800 */
[----:B--2---:R-:W-:Y:S01]  /*188e0*/  @!P1 IMAD.MOV R38, RZ, RZ, -R38 ;  /* 0x000000ffff269224 */ /* 0x004fe200078e0a26 */
[----:B------:R-:W-:-:S04]  /*188f0*/  ISETP.GE.AND P1, PT, R48, RZ, PT ;  /* 0x000000ff3000720c */ /* 0x000fc80003f26270 */
        /* <DEDUP_REMOVED lines=8> */
[----:B--2---:R-:W-:-:S05]  /*18980*/  @!P4 IMAD.MOV R38, RZ, RZ, -R38 ;  /* 0x000000ffff26c224 */ /* 0x004fca00078e0a26 */
[----:B------:R0:W-:Y:S04]  /*18990*/  STL [R1+0x24], R38 ;  /* 0x0000242601007387 */ /* 0x0001e80000100800 */
[----:B0-----:R-:W2:Y:S01]  /*189a0*/  LDL.LU R38, [R1+0x2cc] ;  /* 0x0002cc0001267983 */ /* 0x001ea20000300800 */
[----:B---3--:R-:W-:Y:S01]  /*189b0*/  @!P5 IMAD.MOV R0, RZ, RZ, -R0 ;  /* 0x000000ffff00d224 */ /* 0x008fe200078e0a00 */
[----:B------:R-:W-:Y:S02]  /*189c0*/  ISETP.GE.AND P5, PT, R59, RZ, PT ;  /* 0x000000ff3b00720c */ /* 0x000fe40003fa6270 */
[----:B------:R-:W3:Y:S04]  /*189d0*/  LDL R59, [R1+0x4674] ;  /* 0x00467400013b7983 */ /* 0x000ee80000100800 */
[----:B------:R0:W-:Y:S04]  /*189e0*/  STL [R1+0x20], R0 ;  /* 0x0000200001007387 */ /* 0x0001e80000100800 */
[----:B0-----:R-:W3:Y:S01]  /*189f0*/  LDL.LU R0, [R1+0x2ac] ;  /* 0x0002ac0001007983 */ /* 0x001ee20000300800 */
[----:B--2---:R-:W-:Y:S01]  /*18a00*/  @!P3 IMAD.MOV R38, RZ, RZ, -R38 ;  /* 0x000000ffff26b224 */ /* 0x004fe200078e0a26 */
[----:B-----5:R-:W-:-:S04]  /*18a10*/  ISETP.GE.AND P3, PT, R51, RZ, PT ;  /* 0x000000ff3300720c */ /* 0x020fc80003f66270 */
[----:B------:R0:W-:Y:S04]  /*18a20*/  STL [R1+0x1c], R38 ;  /* 0x00001c2601007387 */ /* 0x0001e80000100800 */
[----:B0-----:R-:W2:Y:S04]  /*18a30*/  LDL.LU R38, [R1+0x2b4] ;  /* 0x0002b40001267983 */ /* 0x001ea80000300800 */
[----:B------:R-:W5:Y:S01]  /*18a40*/  LDL R51, [R1+0x4c90] ;  /* 0x004c900001337983 */ /* 0x000f620000100800 */
[----:B---3--:R-:W-:-:S05]  /*18a50*/  @!P2 IMAD.MOV R0, RZ, RZ, -R0 ;  /* 0x000000ffff00a224 */ /* 0x008fca00078e0a00 */
[----:B------:R0:W-:Y:S04]  /*18a60*/  STL [R1+0x18], R0 ;  /* 0x0000180001007387 */ /* 0x0001e80000100800 */
[----:B0-----:R-:W3:Y:S01]  /*18a70*/  LDL.LU R0, [R1+0x2b8] ;  /* 0x0002b80001007983 */ /* 0x001ee20000300800 */
[----:B--2---:R-:W-:Y:S01]  /*18a80*/  @!P1 IMAD.MOV R38, RZ, RZ, -R38 ;  /* 0x000000ffff269224 */ /* 0x004fe200078e0a26 */
[----:B----4-:R-:W-:Y:S02]  /*18a90*/  ISETP.GE.AND P2, PT, R47, RZ, PT ;  /* 0x000000ff2f00720c */ /* 0x010fe40003f46270 */
[----:B------:R-:W2:Y:S01]  /*18aa0*/  LDL R47, [R1+0x4c94] ;  /* 0x004c9400012f7983 */ /* 0x000ea20000100800 */
[----:B------:R-:W-:-:S03]  /*18ab0*/  ISETP.GE.AND P1, PT, R45, RZ, PT ;  /* 0x000000ff2d00720c */ /* 0x000fc60003f26270 */
[----:B------:R0:W-:Y:S04]  /*18ac0*/  STL [R1+0x14], R38 ;  /* 0x0000142601007387 */ /* 0x0001e80000100800 */
[----:B0-----:R-:W4:Y:S04]  /*18ad0*/  LDL.LU R38, [R1+0x290] ;  /* 0x0002900001267983 */ /* 0x001f280000300800 */
[----:B------:R-:W2:Y:S01]  /*18ae0*/  LDL R45, [R1+0x4c98] ;  /* 0x004c9800012d7983 */ /* 0x000ea20000100800 */
[----:B---3--:R-:W-:-:S05]  /*18af0*/  @!P0 IMAD.MOV R0, RZ, RZ, -R0 ;  /* 0x000000ffff008224 */ /* 0x008fca00078e0a00 */
[----:B------:R0:W-:Y:S04]  /*18b00*/  STL [R1+0x10], R0 ;  /* 0x0000100001007387 */ /* 0x0001e80000100800 */
[----:B0-----:R-:W3:Y:S01]  /*18b10*/  LDL.LU R0, [R1+0x298] ;  /* 0x0002980001007983 */ /* 0x001ee20000300800 */
[----:B------:R-:W-:Y:S02]  /*18b20*/  ISETP.GE.AND P4, PT, R43, RZ, PT ;  /* 0x000000ff2b00720c */ /* 0x000fe40003f86270 */
[----:B------:R-:W-:-:S11]  /*18b30*/  ISETP.GE.AND P0, PT, R44, RZ, PT ;  /* 0x000000ff2c00720c */ /* 0x000fd60003f06270 */
[----:B----4-:R-:W-:-:S05]  /*18b40*/  @!P4 IMAD.MOV R38, RZ, RZ, -R38 ;  /* 0x000000ffff26c224 */ /* 0x010fca00078e0a26 */
[----:B------:R0:W-:Y:S04]  /*18b50*/  STL [R1+0xc], R38 ;  /* 0x00000c2601007387 */ /* 0x0001e80000100800 */
[----:B0-----:R-:W4:Y:S04]  /*18b60*/  LDL.LU R38, [R1+0x2a0] ;  /* 0x0002a00001267983 */ /* 0x001f280000300800 */
[----:B------:R-:W2:Y:S01]  /*18b70*/  LDL R44, [R1+0x4c9c] ;  /* 0x004c9c00012c7983 */ /* 0x000ea20000100800 */
[----:B---3--:R-:W-:-:S05]  /*18b80*/  @!P5 IMAD.MOV R0, RZ, RZ, -R0 ;  /* 0x000000ffff00d224 */ /* 0x008fca00078e0a00 */
[----:B------:R0:W-:Y:S04]  /*18b90*/  STL [R1+0x8], R0 ;  /* 0x0000080001007387 */ /* 0x0001e80000100800 */
[----:B0-----:R-:W3:Y:S01]  /*18ba0*/  LDL.LU R0, [R1+0x28c] ;  /* 0x00028c0001007983 */ /* 0x001ee20000300800 */
[----:B------:R-:W-:-:S03]  /*18bb0*/  ISETP.GE.AND P5, PT, R48, RZ, PT ;  /* 0x000000ff3000720c */ /* 0x000fc60003fa6270 */
[----:B------:R-:W2:Y:S01]  /*18bc0*/  LDL R48, [R1+0x4ca0] ;  /* 0x004ca00001307983 */ /* 0x000ea20000100800 */
[----:B------:R-:W-:-:S03]  /*18bd0*/  ISETP.GE.AND P4, PT, R60, RZ, PT ;  /* 0x000000ff3c00720c */ /* 0x000fc60003f86270 */
[----:B------:R-:W2:Y:S01]  /*18be0*/  LDL.LU R61, [R1+0x278] ;  /* 0x00027800013d7983 */ /* 0x000ea20000300800 */
[----:B----4-:R-:W-:Y:S01]  /*18bf0*/  @!P3 IMAD.MOV R38, RZ, RZ, -R38 ;  /* 0x000000ffff26b224 */ /* 0x010fe200078e0a26 */
[----:B------:R-:W-:-:S04]  /*18c00*/  ISETP.GE.AND P3, PT, R50, RZ, PT ;  /* 0x000000ff3200720c */ /* 0x000fc80003f66270 */
[----:B------:R0:W-:Y:S04]  /*18c10*/  STL [R1+0x4], R38 ;  /* 0x0000042601007387 */ /* 0x0001e80000100800 */
[----:B------:R-:W4:Y:S01]  /*18c20*/  LDL R50, [R1+0x4ca4] ;  /* 0x004ca40001327983 */ /* 0x000f220000100800 */
[----:B---3--:R-:W-:-:S05]  /*18c30*/  @!P2 IMAD.MOV R0, RZ, RZ, -R0 ;  /* 0x000000ffff00a224 */ /* 0x008fca00078e0a00 */
[----:B------:R1:W-:Y:S04]  /*18c40*/  STL [R1+0x5548], R0 ;  /* 0x0055480001007387 */ /* 0x0003e80000100800 */
[----:B------:R-:W3:Y:S01]  /*18c50*/  LDL.LU R60, [R1+0x280] ;  /* 0x00028000013c7983 */ /* 0x000ee20000300800 */
[----:B--2---:R-:W-:Y:S01]  /*18c60*/  @!P1 IMAD.MOV R61, RZ, RZ, -R61 ;  /* 0x000000ffff3d9224 */ /* 0x004fe200078e0a3d */
[----:B------:R-:W-:Y:S02]  /*18c70*/  ISETP.GE.AND P2, PT, R59, RZ, PT ;  /* 0x000000ff3b00720c */ /* 0x000fe40003f46270 */
[----:B------:R-:W2:Y:S01]  /*18c80*/  LDL R43, [R1+0x4da8] ;  /* 0x004da800012b7983 */ /* 0x000ea20000100800 */
[----:B-----5:R-:W-:-:S03]  /*18c90*/  ISETP.GE.AND P1, PT, R51, RZ, PT ;  /* 0x000000ff3300720c */ /* 0x020fc60003f26270 */
[----:B------:R-:W-:Y:S04]  /*18ca0*/  STL [R1+0x554c], R61 ;  /* 0x00554c3d01007387 */ /* 0x000fe80000100800 */
[----:B------:R-:W5:Y:S04]  /*18cb0*/  LDL.LU R59, [R1+0x268] ;  /* 0x00026800013b7983 */ /* 0x000f680000300800 */
[----:B------:R-:W2:Y:S01]  /*18cc0*/  LDL R51, [R1+0x4dac] ;  /* 0x004dac0001337983 */ /* 0x000ea20000100800 */
[----:B---3--:R-:W-:-:S05]  /*18cd0*/  @!P0 IMAD.MOV R60, RZ, RZ, -R60 ;  /* 0x000000ffff3c8224 */ /* 0x008fca00078e0a3c */
[----:B------:R-:W-:Y:S04]  /*18ce0*/  STL [R1+0x5550], R60 ;  /* 0x0055503c01007387 */ /* 0x000fe80000100800 */
[----:B------:R-:W3:Y:S01]  /*18cf0*/  LDL.LU R58, [R1+0x224] ;  /* 0x00022400013a7983 */ /* 0x000ee20000300800 */
[----:B-----5:R-:W-:Y:S01]  /*18d00*/  @!P4 IMAD.MOV R59, RZ, RZ, -R59 ;  /* 0x000000ffff3bc224 */ /* 0x020fe200078e0a3b */
[----:B------:R-:W-:Y:S02]  /*18d10*/  ISETP.GE.AND P0, PT, R47, RZ, PT ;  /* 0x000000ff2f00720c */ /* 0x000fe40003f06270 */
[----:B------:R-:W5:Y:S01]  /*18d20*/  LDL R47, [R1+0x4db0] ;  /* 0x004db000012f7983 */ /* 0x000f620000100800 */
[----:B------:R-:W-:-:S03]  /*18d30*/  ISETP.GE.AND P4, PT, R45, RZ, PT ;  /* 0x000000ff2d00720c */ /* 0x000fc60003f86270 */
[----:B------:R0:W-:Y:S04]  /*18d40*/  STL [R1+0x5554], R59 ;  /* 0x0055543b01007387 */ /* 0x0001e80000100800 */
[----:B------:R-:W2:Y:S04]  /*18d50*/  LDL.LU R57, [R1+0x228] ;  /* 0x0002280001397983 */ /* 0x000ea80000300800 */
[----:B------:R-:W4:Y:S01]  /*18d60*/  LDL R45, [R1+0x4db4] ;  /* 0x004db400012d7983 */ /* 0x000f220000100800 */
[----:B---3--:R-:W-:-:S05]  /*18d70*/  @!P5 IMAD.MOV R58, RZ, RZ, -R58 ;  /* 0x000000ffff3ad224 */ /* 0x008fca00078e0a3a */
[----:B------:R-:W-:Y:S04]  /*18d80*/  STL [R1+0x5558], R58 ;  /* 0x0055583a01007387 */ /* 0x000fe80000100800 */
[----:B------:R-:W3:Y:S01]  /*18d90*/  LDL.LU R56, [R1+0x248] ;  /* 0x0002480001387983 */ /* 0x000ee20000300800 */
[----:B------:R-:W-:-:S03]  /*18da0*/  ISETP.GE.AND P5, PT, R44, RZ, PT ;  /* 0x000000ff2c00720c */ /* 0x000fc60003fa6270 */
[----:B------:R-:W4:Y:S01]  /*18db0*/  LDL R44, [R1+0x4db8] ;  /* 0x004db800012c7983 */ /* 0x000f220000100800 */
[----:B--2---:R-:W-:Y:S01]  /*18dc0*/  @!P3 IMAD.MOV R57, RZ, RZ, -R57 ;  /* 0x000000ffff39b224 */ /* 0x004fe200078e0a39 */
[----:B------:R-:W-:-:S04]  /*18dd0*/  ISETP.GE.AND P3, PT, R48, RZ, PT ;  /* 0x000000ff3000720c */ /* 0x000fc80003f66270 */
[----:B------:R2:W-:Y:S04]  /*18de0*/  STL [R1+0x555c], R57 ;  /* 0x00555c3901007387 */ /* 0x0005e80000100800 */
[----:B------:R-:W2:Y:S04]  /*18df0*/  LDL.LU R55, [R1+0x230] ;  /* 0x0002300001377983 */ /* 0x000ea80000300800 */
[----:B------:R-:W5:Y:S01]  /*18e00*/  LDL R48, [R1+0x4dbc] ;  /* 0x004dbc0001307983 */ /* 0x000f620000100800 */
[----:B---3--:R-:W-:-:S05]  /*18e10*/  @!P2 IMAD.MOV R56, RZ, RZ, -R56 ;  /* 0x000000ffff38a224 */ /* 0x008fca00078e0a38 */
[----:B------:R3:W-:Y:S04]  /*18e20*/  STL [R1+0x5560], R56 ;  /* 0x0055603801007387 */ /* 0x0007e80000100800 */
[----:B------:R-:W3:Y:S01]  /*18e30*/  LDL.LU R54, [R1+0x1f8] ;  /* 0x0001f80001367983 */ /* 0x000ee20000300800 */
[----:B----4-:R-:W-:-:S03]  /*18e40*/  ISETP.GE.AND P2, PT, R50, RZ, PT ;  /* 0x000000ff3200720c */ /* 0x010fc60003f46270 */
[----:B------:R-:W4:Y:S01]  /*18e50*/  LDL R50, [R1+0x4dc0] ;  /* 0x004dc00001327983 */ /* 0x000f220000100800 */
[----:B--2---:R-:W-:-:S05]  /*18e60*/  @!P1 IMAD.MOV R55, RZ, RZ, -R55 ;  /* 0x000000ffff379224 */ /* 0x004fca00078e0a37 */
[----:B------:R-:W-:Y:S04]  /*18e70*/  STL [R1+0x5564], R55 ;  /* 0x0055643701007387 */ /* 0x000fe80000100800 */
[----:B------:R-:W2:Y:S04]  /*18e80*/  LDL.LU R53, [R1+0x200] ;  /* 0x0002000001357983 */ /* 0x000ea80000300800 */
[----:B------:R-:W4:Y:S01]  /*18e90*/  LDL R41, [R1+0x4dc4] ;  /* 0x004dc40001297983 */ /* 0x000f220000100800 */
[----:B---3--:R-:W-:-:S05]  /*18ea0*/  @!P0 IMAD.MOV R54, RZ, RZ, -R54 ;  /* 0x000000ffff368224 */ /* 0x008fca00078e0a36 */
[----:B------:R-:W-:Y:S04]  /*18eb0*/  STL [R1+0x5568], R54 ;  /* 0x0055683601007387 */ /* 0x000fe80000100800 */
[----:B------:R-:W3:Y:S01]  /*18ec0*/  LDL.LU R52, [R1+0x218] ;  /* 0x0002180001347983 */ /* 0x000ee20000300800 */
[----:B------:R-:W-:Y:S01]  /*18ed0*/  ISETP.GE.AND P1, PT, R43, RZ, PT ;  /* 0x000000ff2b00720c */ /* 0x000fe20003f26270 */
[----:B--2---:R-:W-:Y:S02]  /*18ee0*/  @!P4 IMAD.MOV R53, RZ, RZ, -R53 ;  /* 0x000000ffff35c224 */ /* 0x004fe400078e0a35 */
[----:B------:R-:W2:Y:S01]  /*18ef0*/  LDL R43, [R1+0x4dc8] ;  /* 0x004dc800012b7983 */ /* 0x000ea20000100800 */
[----:B------:R-:W-:Y:S02]  /*18f00*/  ISETP.GE.AND P0, PT, R51, RZ, PT ;  /* 0x000000ff3300720c */ /* 0x000fe40003f06270 */
[----:B-----5:R-:W-:Y:S01]  /*18f10*/  ISETP.GE.AND P4, PT, R47, RZ, PT ;  /* 0x000000ff2f00720c */ /* 0x020fe20003f86270 */
[----:B------:R-:W-:Y:S04]  /*18f20*/  STL [R1+0x556c], R53 ;  /* 0x00556c3501007387 */ /* 0x000fe80000100800 */
[----:B------:R-:W5:Y:S04]  /*18f30*/  LDL.LU R51, [R1+0x1fc] ;  /* 0x0001fc0001337983 */ /* 0x000f680000300800 */
[----:B------:R-:W2:Y:S01]  /*18f40*/  LDL R47, [R1+0x4dcc] ;  /* 0x004dcc00012f7983 */ /* 0x000ea20000100800 */
[----:B---3--:R-:W-:-:S05]  /*18f50*/  @!P5 IMAD.MOV R52, RZ, RZ, -R52 ;  /* 0x000000ffff34d224 */ /* 0x008fca00078e0a34 */
[----:B------:R-:W-:Y:S04]  /*18f60*/  STL [R1+0x5570], R52 ;  /* 0x0055703401007387 */ /* 0x000fe80000100800 */
[----:B0-----:R-:W3:Y:S01]  /*18f70*/  LDL.LU R38, [R1+0x1e0] ;  /* 0x0001e00001267983 */ /* 0x001ee20000300800 */
[----:B------:R-:W-:-:S03]  /*18f80*/  ISETP.GE.AND P5, PT, R45, RZ, PT ;  /* 0x000000ff2d00720c */ /* 0x000fc60003fa6270 */
[----:B------:R-:W2:Y:S01]  /*18f90*/  LDL R45, [R1+0x4dd0] ;  /* 0x004dd000012d7983 */ /* 0x000ea20000100800 */
[----:B-----5:R-:W-:Y:S01]  /*18fa0*/  @!P3 IMAD.MOV R51, RZ, RZ, -R51 ;  /* 0x000000ffff33b224 */ /* 0x020fe200078e0a33 */
[----:B------:R-:W-:-:S04]  /*18fb0*/  ISETP.GE.AND P3, PT, R44, RZ, PT ;  /* 0x000000ff2c00720c */ /* 0x000fc80003f66270 */
[----:B------:R0:W-:Y:S04]  /*18fc0*/  STL [R1+0x5574], R51 ;  /* 0x0055743301007387 */ /* 0x0001e80000100800 */
[----:B------:R-:W5:Y:S04]  /*18fd0*/  LDL.LU R39, [R1+0x1d8] ;  /* 0x0001d80001277983 */ /* 0x000f680000300800 */
[----:B------:R-:W2:Y:S01]  /*18fe0*/  LDL R44, [R1+0x4dd4] ;  /* 0x004dd400012c7983 */ /* 0x000ea20000100800 */
[----:B---3--:R-:W-:-:S05]  /*18ff0*/  @!P2 IMAD.MOV R38, RZ, RZ, -R38 ;  /* 0x000000ffff26a224 */ /* 0x008fca00078e0a26 */
[----:B------:R-:W-:Y:S04]  /*19000*/  STL [R1+0x5578], R38 ;  /* 0x0055782601007387 */ /* 0x000fe80000100800 */
[----:B------:R-:W3:Y:S01]  /*19010*/  LDL.LU R40, [R1+0x1d0] ;  /* 0x0001d00001287983 */ /* 0x000ee20000300800 */
[----:B------:R-:W-:Y:S01]  /*19020*/  ISETP.GE.AND P2, PT, R48, RZ, PT ;  /* 0x000000ff3000720c */ /* 0x000fe20003f46270 */
[----:B------:R-:W-:Y:S02]  /*19030*/  @!P4 IMAD.MOV R37, RZ, RZ, -R37 ;  /* 0x000000ffff25c224 */ /* 0x000fe400078e0a25 */
[----:B------:R-:W2:Y:S01]  /*19040*/  LDL R48, [R1+0x4dd8] ;  /* 0x004dd80001307983 */ /* 0x000ea20000100800 */
[----:B-----5:R-:W-:Y:S01]  /*19050*/  @!P1 IMAD.MOV R39, RZ, RZ, -R39 ;  /* 0x000000ffff279224 */ /* 0x020fe200078e0a27 */
[----:B----4-:R-:W-:-:S04]  /*19060*/  ISETP.GE.AND P1, PT, R50, RZ, PT ;  /* 0x000000ff3200720c */ /* 0x010fc80003f26270 */
[----:B------:R-:W-:Y:S04]  /*19070*/  STL [R1+0x557c], R39 ;  /* 0x00557c2701007387 */ /* 0x000fe80000100800 */
[----:B------:R-:W4:Y:S01]  /*19080*/  LDL R50, [R1+0x4ddc] ;  /* 0x004ddc0001327983 */ /* 0x000f220000100800 */
[----:B---3--:R-:W-:Y:S01]  /*19090*/  @!P0 IMAD.MOV R40, RZ, RZ, -R40 ;  /* 0x000000ffff288224 */ /* 0x008fe200078e0a28 */
[----:B------:R-:W-:-:S04]  /*190a0*/  ISETP.GE.AND P0, PT, R41, RZ, PT ;  /* 0x000000ff2900720c */ /* 0x000fc80003f06270 */
[----:B------:R-:W-:Y:S04]  /*190b0*/  STL [R1+0x5580], R40 ;  /* 0x0055802801007387 */ /* 0x000fe80000100800 */
[----:B-1----:R-:W3:Y:S04]  /*190c0*/  LDL R0, [R1+0x4de0] ;  /* 0x004de00001007983 */ /* 0x002ee80000100800 */
[----:B------:R-:W-:Y:S04]  /*190d0*/  STL [R1+0x5584], R37 ;  /* 0x0055842501007387 */ /* 0x000fe80000100800 */
[----:B------:R-:W5:Y:S01]  /*190e0*/  LDL.LU R41, [R1+0x160] ;  /* 0x0001600001297983 */ /* 0x000f620000300800 */
[----:B------:R-:W-:Y:S01]  /*190f0*/  @!P5 IMAD.MOV R36, RZ, RZ, -R36 ;  /* 0x000000ffff24d224 */ /* 0x000fe200078e0a24 */
[----:B--2---:R-:W-:-:S02]  /*19100*/  ISETP.GE.AND P5, PT, R47, RZ, PT ;  /* 0x000000ff2f00720c */ /* 0x004fc40003fa6270 */
[----:B------:R-:W2:Y:S01]  /*19110*/  LDL R46, [R1+0x4de4] ;  /* 0x004de400012e7983 */ /* 0x000ea20000100800 */
[----:B------:R-:W-:-:S03]  /*19120*/  ISETP.GE.AND P4, PT, R43, RZ, PT ;  /* 0x000000ff2b00720c */ /* 0x000fc60003f86270 */
[----:B------:R-:W-:Y:S04]  /*19130*/  STL [R1+0x5588], R36 ;  /* 0x0055882401007387 */ /* 0x000fe80000100800 */
[----:B------:R-:W2:Y:S04]  /*19140*/  LDL.LU R42, [R1+0x198] ;  /* 0x00019800012a7983 */ /* 0x000ea80000300800 */
[----:B------:R-:W3:Y:S01]  /*19150*/  LDL R47, [R1+0x4de8] ;  /* 0x004de800012f7983 */ /* 0x000ee20000100800 */
[----:B-----5:R-:W-:-:S05]  /*19160*/  @!P3 IMAD.MOV R41, RZ, RZ, -R41 ;  /* 0x000000ffff29b224 */ /* 0x020fca00078e0a29 */
[----:B------:R-:W-:Y:S04]  /*19170*/  STL [R1+0x558c], R41 ;  /* 0x00558c2901007387 */ /* 0x000fe80000100800 */
[----:B------:R-:W5:Y:S01]  /*19180*/  LDL.LU R43, [R1+0x16c] ;  /* 0x00016c00012b7983 */ /* 0x000f620000300800 */
[----:B--2---:R-:W-:-:S03]  /*19190*/  @!P2 IMAD.MOV R42, RZ, RZ, -R42 ;  /* 0x000000ffff2aa224 */ /* 0x004fc600078e0a2a */
[----:B------:R-:W2:Y:S01]  /*191a0*/  LDL R59, [R1+0x4dec] ;  /* 0x004dec00013b7983 */ /* 0x000ea20000100800 */
[----:B------:R-:W-:-:S03]  /*191b0*/  ISETP.GE.AND P2, PT, R44, RZ, PT ;  /* 0x000000ff2c00720c */ /* 0x000fc60003f46270 */
[----:B------:R-:W-:Y:S01]  /*191c0*/  STL [R1+0x5590], R42 ;  /* 0x0055902a01007387 */ /* 0x000fe20000100800 */
[----:B------:R-:W-:-:S03]  /*191d0*/  ISETP.GE.AND P3, PT, R45, RZ, PT ;  /* 0x000000ff2d00720c */ /* 0x000fc60003f66270 */
[----:B------:R-:W2:Y:S04]  /*191e0*/  LDL.LU R44, [R1+0x170] ;  /* 0x00017000012c7983 */ /* 0x000ea80000300800 */
[----:B------:R-:W3:Y:S01]  /*191f0*/  LDL R60, [R1+0x4df0] ;  /* 0x004df000013c7983 */ /* 0x000ee20000100800 */
[----:B-----5:R-:W-:-:S05]  /*19200*/  @!P1 IMAD.MOV R43, RZ, RZ, -R43 ;  /* 0x000000ffff2b9224 */ /* 0x020fca00078e0a2b */
[----:B------:R-:W-:Y:S04]  /*19210*/  STL [R1+0x5594], R43 ;  /* 0x0055942b01007387 */ /* 0x000fe80000100800 */
[----:B------:R-:W5:Y:S01]  /*19220*/  LDL.LU R45, [R1+0x188] ;  /* 0x00018800012d7983 */ /* 0x000f620000300800 */
[----:B--2---:R-:W-:Y:S01]  /*19230*/  @!P0 IMAD.MOV R44, RZ, RZ, -R44 ;  /* 0x000000ffff2c8224 */ /* 0x004fe200078e0a2c */
[----:B------:R-:W-:Y:S01]  /*19240*/  ISETP.GE.AND P1, PT, R48, RZ, PT ;  /* 0x000000ff3000720c */ /* 0x000fe20003f26270 */
[----:B------:R-:W-:Y:S01]  /*19250*/  @!P5 IMAD.MOV R35, RZ, RZ, -R35 ;  /* 0x000000ffff23d224 */ /* 0x000fe200078e0a23 */
[----:B------:R-:W2:Y:S01]  /*19260*/  LDL R48, [R1+0x4df4] ;  /* 0x004df40001307983 */ /* 0x000ea20000100800 */
[----:B----4-:R-:W-:Y:S01]  /*19270*/  ISETP.GE.AND P0, PT, R50, RZ, PT ;  /* 0x000000ff3200720c */ /* 0x010fe20003f06270 */
[----:B------:R-:W-:-:S02]  /*19280*/  @!P3 IMAD.MOV R34, RZ, RZ, -R34 ;  /* 0x000000ffff22b224 */ /* 0x000fc400078e0a22 */
[----:B------:R-:W-:Y:S01]  /*19290*/  STL [R1+0x5598], R44 ;  /* 0x0055982c01007387 */ /* 0x000fe20000100800 */
[----:B------:R-:W-:-:S03]  /*192a0*/  ISETP.GE.AND P5, PT, R46, RZ, PT ;  /* 0x000000ff2e00720c */ /* 0x000fc60003fa6270 */
[----:B------:R-:W4:Y:S01]  /*192b0*/  LDL R50, [R1+0x4df8] ;  /* 0x004df80001327983 */ /* 0x000f220000100800 */
[----:B---3--:R-:W-:Y:S01]  /*192c0*/  ISETP.GE.AND P3, PT, R47, RZ, PT ;  /* 0x000000ff2f00720c */ /* 0x008fe20003f66270 */
[----:B-----5:R-:W-:Y:S01]  /*192d0*/  @!P4 IMAD.MOV R45, RZ, RZ, -R45 ;  /* 0x000000ffff2dc224 */ /* 0x020fe200078e0a2d */
[----:B------:R-:W-:-:S04]  /*192e0*/  ISETP.GE.AND P4, PT, R0, RZ, PT ;  /* 0x000000ff0000720c */ /* 0x000fc80003f86270 */
[----:B------:R-:W-:Y:S04]  /*192f0*/  STL [R1+0x559c], R45 ;  /* 0x00559c2d01007387 */ /* 0x000fe80000100800 */
[----:B------:R-:W3:Y:S04]  /*19300*/  LDL R61, [R1+0x4dfc] ;  /* 0x004dfc00013d7983 */ /* 0x000ee80000100800 */
[----:B------:R-:W-:Y:S04]  /*19310*/  STL [R1+0x55a0], R35 ;  /* 0x0055a02301007387 */ /* 0x000fe80000100800 */
[----:B------:R-:W5:Y:S04]  /*19320*/  LDL.LU R46, [R1+0x140] ;  /* 0x00014000012e7983 */ /* 0x000f680000300800 */
[----:B------:R-:W3:Y:S04]  /*19330*/  LDL R0, [R1+0x4e00] ;  /* 0x004e000001007983 */ /* 0x000ee80000100800 */
[----:B------:R-:W-:Y:S04]  /*19340*/  STL [R1+0x55a4], R34 ;  /* 0x0055a42201007387 */ /* 0x000fe80000100800 */
[----:B------:R-:W3:Y:S01]  /*19350*/  LDL.LU R47, [R1+0x148] ;  /* 0x00014800012f7983 */ /* 0x000ee20000300800 */
[----:B------:R-:W-:-:S03]  /*19360*/  @!P0 IMAD.MOV R33, RZ, RZ, -R33 ;  /* 0x000000ffff218224 */ /* 0x000fc600078e0a21 */
[----:B------:R-:W4:Y:S01]  /*19370*/  LDL R57, [R1+0x4e04] ;  /* 0x004e040001397983 */ /* 0x000f220000100800 */
[----:B------:R-:W-:Y:S01]  /*19380*/  @!P4 IMAD.MOV R32, RZ, RZ, -R32 ;  /* 0x000000ffff20c224 */ /* 0x000fe200078e0a20 */
[----:B--2---:R-:W-:Y:S01]  /*19390*/  ISETP.GE.AND P0, PT, R48, RZ, PT ;  /* 0x000000ff3000720c */ /* 0x004fe20003f06270 */
[----:B-----5:R-:W-:Y:S01]  /*193a0*/  @!P2 IMAD.MOV R46, RZ, RZ, -R46 ;  /* 0x000000ffff2ea224 */ /* 0x020fe200078e0a2e */
[----:B------:R-:W-:-:S04]  /*193b0*/  ISETP.GE.AND P2, PT, R59, RZ, PT ;  /* 0x000000ff3b00720c */ /* 0x000fc80003f46270 */
[----:B------:R-:W-:Y:S04]  /*193c0*/  STL [R1+0x55a8], R46 ;  /* 0x0055a82e01007387 */ /* 0x000fe80000100800 */
[----:B------:R-:W2:Y:S01]  /*193d0*/  LDL R58, [R1+0x4e08] ;  /* 0x004e0800013a7983 */ /* 0x000ea20000100800 */
[----:B---3--:R-:W-:Y:S01]  /*193e0*/  @!P1 IMAD.MOV R47, RZ, RZ, -R47 ;  /* 0x000000ffff2f9224 */ /* 0x008fe200078e0a2f */
[----:B------:R-:W-:-:S04]  /*193f0*/  ISETP.GE.AND P1, PT, R60, RZ, PT ;  /* 0x000000ff3c00720c */ /* 0x000fc80003f26270 */
[----:B------:R-:W-:Y:S04]  /*19400*/  STL [R1+0x55ac], R47 ;  /* 0x0055ac2f01007387 */ /* 0x000fe80000100800 */
[----:B------:R-:W3:Y:S04]  /*19410*/  LDL R59, [R1+0x4e0c] ;  /* 0x004e0c00013b7983 */ /* 0x000ee80000100800 */
[----:B------:R-:W-:Y:S04]  /*19420*/  STL [R1+0x55b0], R33 ;  /* 0x0055b02101007387 */ /* 0x000fe80000100800 */
[----:B------:R-:W5:Y:S04]  /*19430*/  LDL R60, [R1+0x4e10] ;  /* 0x004e1000013c7983 */ /* 0x000f680000100800 */
[----:B------:R-:W-:Y:S04]  /*19440*/  STL [R1+0x55b4], R32 ;  /* 0x0055b42001007387 */ /* 0x000fe80000100800 */
[----:B------:R-:W2:Y:S01]  /*19450*/  LDL.LU R48, [R1+0x100] ;  /* 0x0001000001307983 */ /* 0x000ea20000300800 */
[----:B----4-:R-:W-:-:S03]  /*19460*/  ISETP.GE.AND P4, PT, R50, RZ, PT ;  /* 0x000000ff3200720c */ /* 0x010fc60003f86270 */
[----:B------:R-:W4:Y:S01]  /*19470*/  LDL R50, [R1+0x4e14] ;  /* 0x004e140001327983 */ /* 0x000f220000100800 */
[----:B------:R-:W-:Y:S01]  /*19480*/  @!P5 IMAD.MOV R31, RZ, RZ, -R31 ;  /* 0x000000ffff1fd224 */ /* 0x000fe200078e0a1f */
[----:B------:R-:W-:-:S04]  /*19490*/  ISETP.GE.AND P5, PT, R61, RZ, PT ;  /* 0x000000ff3d00720c */ /* 0x000fc80003fa6270 */
[----:B------:R1:W-:Y:S04]  /*194a0*/  STL [R1+0x55b8], R31 ;  /* 0x0055b81f01007387 */ /* 0x0003e80000100800 */
[----:B------:R-:W3:Y:S05]  /*194b0*/  LDL R61, [R1+0x4e18] ;  /* 0x004e1800013d7983 */ /* 0x000eea0000100800 */
[----:B------:R-:W-:Y:S02]  /*194c0*/  @!P5 IMAD.MOV R26, RZ, RZ, -R26 ;  /* 0x000000ffff1ad224 */ /* 0x000fe400078e0a1a */
[----:B--2---:R-:W-:Y:S01]  /*194d0*/  @!P3 IMAD.MOV R48, RZ, RZ, -R48 ;  /* 0x000000ffff30b224 */ /* 0x004fe200078e0a30 */
[----:B------:R-:W-:-:S04]  /*194e0*/  ISETP.GE.AND P3, PT, R0, RZ, PT ;  /* 0x000000ff0000720c */ /* 0x000fc80003f66270 */
[----:B------:R-:W-:Y:S04]  /*194f0*/  STL [R1+0x55bc], R48 ;  /* 0x0055bc3001007387 */ /* 0x000fe80000100800 */
[----:B------:R-:W2:Y:S01]  /*19500*/  LDL R0, [R1+0x4e1c] ;  /* 0x004e1c0001007983 */ /* 0x000ea20000100800 */
[----:B----4-:R-:W-:-:S03]  /*19510*/  ISETP.GE.AND P5, PT, R50, RZ, PT ;  /* 0x000000ff3200720c */ /* 0x010fc60003fa6270 */
[----:B------:R-:W4:Y:S01]  /*19520*/  LDL R50, [R1+0x4e34] ;  /* 0x004e340001327983 */ /* 0x000f220000100800 */
[----:B------:R-:W-:Y:S01]  /*19530*/  @!P2 IMAD.MOV R30, RZ, RZ, -R30 ;  /* 0x000000ffff1ea224 */ /* 0x000fe200078e0a1e */
[----:B------:R-:W-:Y:S02]  /*19540*/  ISETP.GE.AND P2, PT, R57, RZ, PT ;  /* 0x000000ff3900720c */ /* 0x000fe40003f46270 */
[----:B------:R-:W4:Y:S01]  /*19550*/  LDL R57, [R1+0x4e24] ;  /* 0x004e240001397983 */ /* 0x000f220000100800 */
[----:B------:R-:W-:Y:S01]  /*19560*/  @!P1 IMAD.MOV R29, RZ, RZ, -R29 ;  /* 0x000000ffff1d9224 */ /* 0x000fe200078e0a1d */
[----:B------:R-:W-:Y:S01]  /*19570*/  ISETP.GE.AND P1, PT, R58, RZ, PT ;  /* 0x000000ff3a00720c */ /* 0x000fe20003f26270 */
[----:B------:R-:W-:Y:S01]  /*19580*/  @!P0 IMAD.MOV R28, RZ, RZ, -R28 ;  /* 0x000000ffff1c8224 */ /* 0x000fe200078e0a1c */
[----:B------:R-:W4:Y:S01]  /*19590*/  LDL R58, [R1+0x4e28] ;  /* 0x004e2800013a7983 */ /* 0x000f220000100800 */
[----:B---3--:R-:W-:Y:S01]  /*195a0*/  ISETP.GE.AND P0, PT, R59, RZ, PT ;  /* 0x000000ff3b00720c */ /* 0x008fe20003f06270 */
[----:B------:R-:W-:Y:S01]  /*195b0*/  @!P4 IMAD.MOV R27, RZ, RZ, -R27 ;  /* 0x000000ffff1bc224 */ /* 0x000fe200078e0a1b */
[----:B-----5:R-:W-:Y:S01]  /*195c0*/  ISETP.GE.AND P4, PT, R60, RZ, PT ;  /* 0x000000ff3c00720c */ /* 0x020fe20003f86270 */
[----:B------:R-:W3:Y:S01]  /*195d0*/  LDL R59, [R1+0x4e2c] ;  /* 0x004e2c00013b7983 */ /* 0x000ee20000100800 */
[----:B------:R-:W-:-:S03]  /*195e0*/  @!P3 IMAD.MOV R25, RZ, RZ, -R25 ;  /* 0x000000ffff19b224 */ /* 0x000fc600078e0a19 */
[----:B------:R-:W5:Y:S01]  /*195f0*/  LDL R60, [R1+0x4e30] ;  /* 0x004e3000013c7983 */ /* 0x000f620000100800 */
[----:B------:R-:W-:Y:S01]  /*19600*/  ISETP.GE.AND P3, PT, R61, RZ, PT ;  /* 0x000000ff3d00720c */ /* 0x000fe20003f66270 */
[----:B------:R-:W-:Y:S02]  /*19610*/  @!P2 IMAD.MOV R24, RZ, RZ, -R24 ;  /* 0x000000ffff18a224 */ /* 0x000fe400078e0a18 */
[----:B------:R-:W5:Y:S04]  /*19620*/  LDL R61, [R1+0x4e38] ;  /* 0x004e3800013d7983 */ /* 0x000f680000100800 */
[----:B------:R-:W5:Y:S04]  /*19630*/  LDL R56, [R1+0x4e40] ;  /* 0x004e400001387983 */ /* 0x000f680000100800 */
[----:B0-----:R-:W5:Y:S01]  /*19640*/  LDL R51, [R1+0x1c0] ;  /* 0x0001c00001337983 */ /* 0x001f620000100800 */
[----:B--2---:R-:W-:-:S03]  /*19650*/  ISETP.GE.AND P2, PT, R0, RZ, PT ;  /* 0x000000ff0000720c */ /* 0x004fc60003f46270 */
[----:B------:R-:W2:Y:S01]  /*19660*/  LDL R0, [R1+0x4e3c] ;  /* 0x004e3c0001007983 */ /* 0x000ea20000100800 */
[----:B------:R-:W-:Y:S01]  /*19670*/  @!P3 IMAD.MOV R19, RZ, RZ, -R19 ;  /* 0x000000ffff13b224 */ /* 0x000fe200078e0a13 */
[----:B----4-:R-:W-:Y:S02]  /*19680*/  ISETP.GE.AND P3, PT, R50, RZ, PT ;  /* 0x000000ff3200720c */ /* 0x010fe40003f66270 */
        /* <DEDUP_REMOVED lines=8> */
[----:B------:R-:W-:Y:S01]  /*19710*/  @!P5 IMAD.MOV R20, RZ, RZ, -R20 ;  /* 0x000000ffff14d224 */ /* 0x000fe200078e0a14 */
[----:B---3--:R-:W-:-:S02]  /*19720*/  ISETP.GE.AND P4, PT, R59, RZ, PT ;  /* 0x000000ff3b00720c */ /* 0x008fc40003f86270 */
[----:B------:R-:W3:Y:S01]  /*19730*/  LDL R59, [R1+0x4e4c] ;  /* 0x004e4c00013b7983 */ /* 0x000ee20000100800 */
[----:B-----5:R-:W-:-:S03]  /*19740*/  ISETP.GE.AND P5, PT, R60, RZ, PT ;  /* 0x000000ff3c00720c */ /* 0x020fc60003fa6270 */
[----:B------:R-:W5:Y:S01]  /*19750*/  LDL R60, [R1+0x4e54] ;  /* 0x004e5400013c7983 */ /* 0x000f620000100800 */
[----:B------:R-:W-:Y:S01]  /*19760*/  @!P2 IMAD.MOV R18, RZ, RZ, -R18 ;  /* 0x000000ffff12a224 */ /* 0x000fe200078e0a12 */
[----:B------:R-:W-:Y:S01]  /*19770*/  ISETP.GE.AND P2, PT, R61, RZ, PT ;  /* 0x000000ff3d00720c */ /* 0x000fe20003f46270 */
[----:B------:R-:W-:Y:S01]  /*19780*/  @!P1 IMAD.MOV R17, RZ, RZ, -R17 ;  /* 0x000000ffff119224 */ /* 0x000fe200078e0a11 */
[----:B------:R-:W3:Y:S01]  /*19790*/  LDL R61, [R1+0x4e58] ;  /* 0x004e5800013d7983 */ /* 0x000ee20000100800 */
[----:B--2---:R-:W-:-:S03]  /*197a0*/  ISETP.GE.AND P1, PT, R0, RZ, PT ;  /* 0x000000ff0000720c */ /* 0x004fc60003f26270 */
[----:B------:R-:W2:Y:S07]  /*197b0*/  LDL R0, [R1+0x4e5c] ;  /* 0x004e5c0001007983 */ /* 0x000eae0000100800 */
[----:B------:R-:W-:Y:S01]  /*197c0*/  @!P2 IMAD.MOV R12, RZ, RZ, -R12 ;  /* 0x000000ffff0ca224 */ /* 0x000fe200078e0a0c */
[----:B----4-:R-:W-:Y:S02]  /*197d0*/  ISETP.GE.AND P2, PT, R50, RZ, PT ;  /* 0x000000ff3200720c */ /* 0x010fe40003f46270 */
[----:B------:R-:W4:Y:S01]  /*197e0*/  LDL.LU R50, [R1+0xe4] ;  /* 0x0000e40001327983 */ /* 0x000f220000300800 */
[----:B------:R-:W-:-:S03]  /*197f0*/  @!P0 IMAD.MOV R16, RZ, RZ, -R16 ;  /* 0x000000ffff108224 */ /* 0x000fc600078e0a10 */
[----:B------:R-:W4:Y:S01]  /*19800*/  LDL.LU R52, [R1+0x3c0] ;  /* 0x0003c00001347983 */ /* 0x000f220000300800 */
[----:B------:R-:W-:-:S03]  /*19810*/  ISETP.GE.AND P0, PT, R56, RZ, PT ;  /* 0x000000ff3800720c */ /* 0x000fc60003f06270 */
        /* <DEDUP_REMOVED lines=9> */
[----:B------:R-:W-:Y:S01]  /*198b0*/  @!P3 IMAD.MOV R13, RZ, RZ, -R13 ;  /* 0x000000ffff0db224 */ /* 0x000fe200078e0a0d */
[----:B---3--:R-:W-:Y:S01]  /*198c0*/  ISETP.GE.AND P3, PT, R59, RZ, PT ;  /* 0x000000ff3b00720c */ /* 0x008fe20003f66270 */
[----:B------:R-:W-:Y:S01]  /*198d0*/  @!P1 IMAD.MOV R11, RZ, RZ, -R11 ;  /* 0x000000ffff0b9224 */ /* 0x000fe200078e0a0b */
[----:B------:R-:W3:Y:S01]  /*198e0*/  LDL.LU R58, [R1+0x3ac] ;  /* 0x0003ac00013a7983 */ /* 0x000ee20000300800 */
[----:B-----5:R-:W-:-:S03]  /*198f0*/  ISETP.GE.AND P1, PT, R60, RZ, PT ;  /* 0x000000ff3c00720c */ /* 0x020fc60003f26270 */
[----:B------:R-:W5:Y:S01]  /*19900*/  LDL.LU R59, [R1+0x3a8] ;  /* 0x0003a800013b7983 */ /* 0x000f620000300800 */
[----:B------:R-:W-:-:S03]  /*19910*/  @!P0 IMAD.MOV R10, RZ, RZ, -R10 ;  /* 0x000000ffff0a8224 */ /* 0x000fc600078e0a0a */
[----:B------:R-:W3:Y:S01]  /*19920*/  LDL.LU R60, [R1+0x3a4] ;  /* 0x0003a400013c7983 */ /* 0x000ee20000300800 */
[----:B------:R-:W-:Y:S01]  /*19930*/  ISETP.GE.AND P0, PT, R61, RZ, PT ;  /* 0x000000ff3d00720c */ /* 0x000fe20003f06270 */
[----:B------:R-:W-:Y:S02]  /*19940*/  @!P4 IMAD.MOV R9, RZ, RZ, -R9 ;  /* 0x000000ffff09c224 */ /* 0x000fe400078e0a09 */
[----:B------:R-:W3:Y:S01]  /*19950*/  LDL.LU R61, [R1+0x3a0] ;  /* 0x0003a000013d7983 */ /* 0x000ee20000300800 */
[----:B--2---:R-:W-:-:S03]  /*19960*/  ISETP.GE.AND P4, PT, R0, RZ, PT ;  /* 0x000000ff0000720c */ /* 0x004fc60003f86270 */
[----:B------:R-:W2:Y:S01]  /*19970*/  LDL.LU R0, [R1+0x39c] ;  /* 0x00039c0001007983 */ /* 0x000ea20000300800 */
[----:B------:R-:W-:Y:S01]  /*19980*/  LOP3.LUT R49, R49, 0x1f, RZ, 0xc0, !PT ;  /* 0x0000001f31317812 */ /* 0x000fe200078ec0ff */
[----:B------:R-:W-:Y:S01]  /*19990*/  @!P3 IMAD.MOV R7, RZ, RZ, -R7 ;  /* 0x000000ffff07b224 */ /* 0x000fe200078e0a07 */
[----:B----4-:R-:W-:-:S03]  /*199a0*/  ISETP.NE.AND P3, PT, R50, RZ, PT ;  /* 0x000000ff3200720c */ /* 0x010fc60003f65270 */
[----:B-1----:R-:W-:Y:S01]  /*199b0*/  IMAD R31, R49, UR20, RZ ;  /* 0x00000014311f7c24 */ /* 0x002fe2000f8e02ff */
[----:B------:R-:W-:Y:S01]  /*199c0*/  LOP3.LUT R50, RZ, R50, RZ, 0x33, !PT ;  /* 0x00000032ff327212 */ /* 0x000fe200078e33ff */
[----:B------:R-:W-:-:S03]  /*199d0*/  @!P2 IMAD.MOV R6, RZ, RZ, -R6 ;  /* 0x000000ffff06a224 */ /* 0x000fc600078e0a06 */
[----:B------:R0:W-:Y:S01]  /*199e0*/  STL [R1+0x418], R31 ;  /* 0x0004181f01007387 */ /* 0x0001e20000100800 */
[----:B------:R-:W-:Y:S02]  /*199f0*/  IADD3 R49, P2, PT, R31, UR24, RZ ;  /* 0x000000181f317c10 */ /* 0x000fe4000ff5e0ff */
[C---:B------:R-:W-:Y:S02]  /*19a00*/  SEL R33, R50.reuse, R53, !P3 ;  /* 0x0000003532217207 */ /* 0x040fe40005800000 */
[C---:B------:R-:W-:Y:S01]  /*19a10*/  SEL R32, R50.reuse, R54, !P3 ;  /* 0x0000003632207207 */ /* 0x040fe20005800000 */
[----:B------:R-:W-:Y:S01]  /*19a20*/  STL [R1+0x54cc], R49 ;  /* 0x0054cc3101007387 */ /* 0x000fe20000100800 */
[----:B0-----:R-:W-:-:S05]  /*19a30*/  SEL R31, R50, R52, !P3 ;  /* 0x00000034321f7207 */ /* 0x001fca0005800000 */
[----:B------:R0:W-:Y:S04]  /*19a40*/  STL [R1+0x1d0], R31 ;  /* 0x0001d01f01007387 */ /* 0x0001e80000100800 */
[----:B------:R1:W-:Y:S04]  /*19a50*/  STL [R1+0x228], R33 ;  /* 0x0002282101007387 */ /* 0x0003e80000100800 */
[----:B------:R4:W-:Y:S01]  /*19a60*/  STL [R1+0x268], R32 ;  /* 0x0002682001007387 */ /* 0x0009e20000100800 */
[C---:B0-----:R-:W-:Y:S02]  /*19a70*/  SEL R31, R50.reuse, R55, !P3 ;  /* 0x00000037321f7207 */ /* 0x041fe40005800000 */
[----:B-1----:R-:W-:-:S03]  /*19a80*/  SEL R33, R50, R56, !P3 ;  /* 0x0000003832217207 */ /* 0x002fc60005800000 */
[----:B------:R3:W-:Y:S01]  /*19a90*/  STL [R1+0x28c], R31 ;  /* 0x00028c1f01007387 */ /* 0x0007e20000100800 */
[----:B----4-:R-:W-:-:S03]  /*19aa0*/  SEL R32, R50, R57, !P3 ;  /* 0x0000003932207207 */ /* 0x010fc60005800000 */
[----:B------:R5:W-:Y:S04]  /*19ab0*/  STL [R1+0x2b4], R33 ;  /* 0x0002b42101007387 */ /* 0x000be80000100800 */
[----:B------:R0:W-:Y:S01]  /*19ac0*/  STL [R1+0x414], R32 ;  /* 0x0004142001007387 */ /* 0x0001e20000100800 */
[C---:B---3--:R-:W-:Y:S02]  /*19ad0*/  SEL R31, R50.reuse, R58, !P3 ;  /* 0x0000003a321f7207 */ /* 0x048fe40005800000 */
[----:B-----5:R-:W-:-:S03]  /*19ae0*/  SEL R33, R50, R59, !P3 ;  /* 0x0000003b32217207 */ /* 0x020fc60005800000 */
[----:B------:R1:W-:Y:S01]  /*19af0*/  STL [R1+0x410], R31 ;  /* 0x0004101f01007387 */ /* 0x0003e20000100800 */
[----:B0-----:R-:W-:-:S03]  /*19b00*/  SEL R32, R50, R60, !P3 ;  /* 0x0000003c32207207 */ /* 0x001fc60005800000 */
[----:B------:R-:W-:Y:S04]  /*19b10*/  STL [R1+0x40c], R33 ;  /* 0x00040c2101007387 */ /* 0x000fe80000100800 */
[----:B------:R-:W-:Y:S01]  /*19b20*/  STL [R1+0x408], R32 ;  /* 0x0004082001007387 */ /* 0x000fe20000100800 */
[----:B-1----:R-:W-:-:S03]  /*19b30*/  SEL R31, R50, R61, !P3 ;  /* 0x0000003d321f7207 */ /* 0x002fc60005800000 */
[----:B------:R-:W3:Y:S04]  /*19b40*/  LDL.LU R49, [R1+0x398] ;  /* 0x0003980001317983 */ /* 0x000ee80000300800 */
[----:B------:R0:W-:Y:S04]  /*19b50*/  STL [R1+0x404], R31 ;  /* 0x0004041f01007387 */ /* 0x0001e80000100800 */
[----:B------:R-:W4:Y:S01]  /*19b60*/  LDL.LU R48, [R1+0x394] ;  /* 0x0003940001307983 */ /* 0x000f220000300800 */
[----:B------:R-:W-:Y:S01]  /*19b70*/  @!P5 IMAD.MOV R8, RZ, RZ, -R8 ;  /* 0x000000ffff08d224 */ /* 0x000fe200078e0a08 */
[----:B------:R-:W-:-:S02]  /*19b80*/  ISETP.GE.AND P5, PT, R51, RZ, PT ;  /* 0x000000ff3300720c */ /* 0x000fc40003fa6270 */
[----:B--2---:R-:W-:-:S05]  /*19b90*/  SEL R0, R50, R0, !P3 ;  /* 0x0000000032007207 */ /* 0x004fca0005800000 */
[----:B------:R1:W-:Y:S04]  /*19ba0*/  STL [R1+0x400], R0 ;  /* 0x0004000001007387 */ /* 0x0003e80000100800 */
[----:B0-----:R-:W2:Y:S04]  /*19bb0*/  LDL.LU R31, [R1+0x390] ;  /* 0x00039000011f7983 */ /* 0x001ea80000300800 */
[----:B------:R-:W5:Y:S04]  /*19bc0*/  LDL.LU R32, [R1+0x38c] ;  /* 0x00038c0001207983 */ /* 0x000f680000300800 */
        /* <DEDUP_REMOVED lines=26> */
[----:B-1----:R-:W5:Y:S01]  /*19d70*/  LDL.LU R0, [R1+0x318] ;  /* 0x0003180001007983 */ /* 0x002f620000300800 */
[----:B---3--:R-:W-:-:S05]  /*19d80*/  SEL R49, R50, R49, !P3 ;  /* 0x0000003132317207 */ /* 0x008fca0005800000 */
[----:B------:R4:W-:Y:S02]  /*19d90*/  STL [R1+0x3fc], R49 ;  /* 0x0003fc3101007387 */ /* 0x0009e40000100800 */
[----:B----4-:R-:W-:-:S05]  /*19da0*/  SEL R49, R50, R48, !P3 ;  /* 0x0000003032317207 */ /* 0x010fca0005800000 */
[----:B------:R-:W-:Y:S01]  /*19db0*/  STL [R1+0x3f8], R49 ;  /* 0x0003f83101007387 */ /* 0x000fe20000100800 */
[C---:B--2---:R-:W-:Y:S02]  /*19dc0*/  SEL R31, R50.reuse, R31, !P3 ;  /* 0x0000001f321f7207 */ /* 0x044fe40005800000 */
[----:B-----5:R-:W-:-:S03]  /*19dd0*/  SEL R48, R50, R32, !P3 ;  /* 0x0000002032307207 */ /* 0x020fc60005800000 */
[----:B------:R0:W-:Y:S01]  /*19de0*/  STL [R1+0x3f4], R31 ;  /* 0x0003f41f01007387 */ /* 0x0001e20000100800 */
[----:B------:R-:W-:-:S03]  /*19df0*/  SEL R32, R50, R33, !P3 ;  /* 0x0000002132207207 */ /* 0x000fc60005800000 */
[----:B------:R-:W-:Y:S04]  /*19e00*/  STL [R1+0x3f0], R48 ;  /* 0x0003f03001007387 */ /* 0x000fe80000100800 */
[----:B------:R1:W-:Y:S01]  /*19e10*/  STL [R1+0x3ec], R32 ;  /* 0x0003ec2001007387 */ /* 0x0003e20000100800 */
[C---:B0-----:R-:W-:Y:S02]  /*19e20*/  SEL R31, R50.reuse, R47, !P3 ;  /* 0x0000002f321f7207 */ /* 0x041fe40005800000 */
[----:B------:R-:W-:-:S03]  /*19e30*/  SEL R33, R50, R46, !P3 ;  /* 0x0000002e32217207 */ /* 0x000fc60005800000 */
[----:B------:R0:W-:Y:S01]  /*19e40*/  STL [R1+0x3e8], R31 ;  /* 0x0003e81f01007387 */ /* 0x0001e20000100800 */
[----:B-1----:R-:W-:-:S03]  /*19e50*/  SEL R32, R50, R34, !P3 ;  /* 0x0000002232207207 */ /* 0x002fc60005800000 */
[----:B------:R1:W-:Y:S04]  /*19e60*/  STL [R1+0x3e4], R33 ;  /* 0x0003e42101007387 */ /* 0x0003e80000100800 */
[----:B------:R2:W-:Y:S01]  /*19e70*/  STL [R1+0x3e0], R32 ;  /* 0x0003e02001007387 */ /* 0x0005e20000100800 */
[C---:B0-----:R-:W-:Y:S02]  /*19e80*/  SEL R31, R50.reuse, R35, !P3 ;  /* 0x00000023321f7207 */ /* 0x041fe40005800000 */
[----:B-1----:R-:W-:-:S03]  /*19e90*/  SEL R33, R50, R45, !P3 ;  /* 0x0000002d32217207 */ /* 0x002fc60005800000 */
[----:B------:R0:W-:Y:S01]  /*19ea0*/  STL [R1+0x3dc], R31 ;  /* 0x0003dc1f01007387 */ /* 0x0001e20000100800 */
[----:B--2---:R-:W-:-:S03]  /*19eb0*/  SEL R32, R50, R44, !P3 ;  /* 0x0000002c32207207 */ /* 0x004fc60005800000 */
        /* <DEDUP_REMOVED lines=36> */
[----:B------:R-:W-:Y:S01]  /*1a100*/  STL [R1+0x390], R33 ;  /* 0x0003902101007387 */ /* 0x000fe20000100800 */
[----:B------:R-:W-:-:S03]  /*1a110*/  SEL R0, R50, R0, !P3 ;  /* 0x0000000032007207 */ /* 0x000fc60005800000 */
[----:B------:R-:W-:Y:S01]  /*1a120*/  STL [R1+0x38c], R32 ;  /* 0x00038c2001007387 */ /* 0x000fe20000100800 */
[----:B0-----:R-:W-:-:S03]  /*1a130*/  SEL R31, R50, R61, !P3 ;  /* 0x0000003d321f7207 */ /* 0x001fc60005800000 */
[----:B------:R-:W2:Y:S04]  /*1a140*/  LDL.LU R49, [R1+0x314] ;  /* 0x0003140001317983 */ /* 0x000ea80000300800 */
[----:B------:R0:W-:Y:S04]  /*1a150*/  STL [R1+0x388], R31 ;  /* 0x0003881f01007387 */ /* 0x0001e80000100800 */
[----:B------:R-:W3:Y:S04]  /*1a160*/  LDL.LU R48, [R1+0x30c] ;  /* 0x00030c0001307983 */ /* 0x000ee80000300800 */
[----:B------:R1:W-:Y:S04]  /*1a170*/  STL [R1+0x384], R0 ;  /* 0x0003840001007387 */ /* 0x0003e80000100800 */
[----:B0-----:R-:W4:Y:S04]  /*1a180*/  LDL.LU R31, [R1+0x308] ;  /* 0x00030800011f7983 */ /* 0x001f280000300800 */
        /* <DEDUP_REMOVED lines=28> */
[----:B--2---:R-:W-:-:S05]  /*1a350*/  SEL R49, R50, R49, !P3 ;  /* 0x0000003132317207 */ /* 0x004fca0005800000 */
[----:B------:R3:W-:Y:S02]  /*1a360*/  STL [R1+0x380], R49 ;  /* 0x0003803101007387 */ /* 0x0007e40000100800 */
[C---:B---3--:R-:W-:Y:S02]  /*1a370*/  SEL R49, R50.reuse, R48, !P3 ;  /* 0x0000003032317207 */ /* 0x048fe40005800000 */
[C---:B----4-:R-:W-:Y:S02]  /*1a380*/  SEL R31, R50.reuse, R31, !P3 ;  /* 0x0000001f321f7207 */ /* 0x050fe40005800000 */
[C---:B-----5:R-:W-:Y:S01]  /*1a390*/  SEL R48, R50.reuse, R32, !P3 ;  /* 0x0000002032307207 */ /* 0x060fe20005800000 */
[----:B------:R-:W-:Y:S01]  /*1a3a0*/  STL [R1+0x37c], R49 ;  /* 0x00037c3101007387 */ /* 0x000fe20000100800 */
[----:B------:R-:W-:-:S03]  /*1a3b0*/  SEL R32, R50, R33, !P3 ;  /* 0x0000002132207207 */ /* 0x000fc60005800000 */
[----:B------:R0:W-:Y:S04]  /*1a3c0*/  STL [R1+0x378], R31 ;  /* 0x0003781f01007387 */ /* 0x0001e80000100800 */
[----:B------:R-:W-:Y:S01]  /*1a3d0*/  STL [R1+0x374], R48 ;  /* 0x0003743001007387 */ /* 0x000fe20000100800 */
[----:B------:R-:W-:-:S03]  /*1a3e0*/  SEL R33, R50, R46, !P3 ;  /* 0x0000002e32217207 */ /* 0x000fc60005800000 */
[----:B------:R1:W-:Y:S01]  /*1a3f0*/  STL [R1+0x370], R32 ;  /* 0x0003702001007387 */ /* 0x0003e20000100800 */
[----:B0-----:R-:W-:-:S05]  /*1a400*/  SEL R31, R50, R47, !P3 ;  /* 0x0000002f321f7207 */ /* 0x001fca0005800000 */
        /* <DEDUP_REMOVED lines=276> */
[C---:B------:R-:W-:Y:S02]  /*1b550*/  SEL R33, R50.reuse, R46, !P3 ;  /* 0x0000002e32217207 */ /* 0x040fe40005800000 */
[C---:B0-----:R-:W-:Y:S01]  /*1b560*/  SEL R31, R50.reuse, R47, !P3 ;  /* 0x0000002f321f7207 */ /* 0x041fe20005800000 */
[----:B------:R0:W-:Y:S04]  /*1b570*/  STL [R1+0x1b4], R32 ;  /* 0x0001b42001007387 */ /* 0x0001e80000100800 */
[----:B------:R1:W-:Y:S01]  /*1b580*/  STL [R1+0x1b0], R31 ;  /* 0x0001b01f01007387 */ /* 0x0003e20000100800 */
[----:B0-----:R-:W-:-:S03]  /*1b590*/  SEL R32, R50, R34, !P3 ;  /* 0x0000002232207207 */ /* 0x001fc60005800000 */
        /* <DEDUP_REMOVED lines=38> */
[----:B------:R1:W-:Y:S01]  /*1b800*/  STL [R1+0x15c], R32 ;  /* 0x00015c2001007387 */ /* 0x0003e20000100800 */
[----:B------:R-:W-:-:S03]  /*1b810*/  SEL R0, R50, R0, !P3 ;  /* 0x0000000032007207 */ /* 0x000fc60005800000 */
[----:B------:R2:W-:Y:S01]  /*1b820*/  STL [R1+0x158], R31 ;  /* 0x0001581f01007387 */ /* 0x0005e20000100800 */
[C---:B0-----:R-:W-:Y:S02]  /*1b830*/  SEL R33, R50.reuse, R59, !P3 ;  /* 0x0000003b32217207 */ /* 0x041fe40005800000 */
[----:B-1----:R-:W-:-:S03]  /*1b840*/  SEL R32, R50, R60, !P3 ;  /* 0x0000003c32207207 */ /* 0x002fc60005800000 */
[----:B------:R-:W-:Y:S01]  /*1b850*/  STL [R1+0x154], R33 ;  /* 0x0001542101007387 */ /* 0x000fe20000100800 */
[----:B--2---:R-:W-:-:S03]  /*1b860*/  SEL R31, R50, R61, !P3 ;  /* 0x0000003d321f7207 */ /* 0x004fc60005800000 */
[----:B------:R-:W-:Y:S04]  /*1b870*/  STL [R1+0x150], R32 ;  /* 0x0001502001007387 */ /* 0x000fe80000100800 */
[----:B------:R-:W2:Y:S04]  /*1b880*/  LDL.LU R48, [R1+0x7c] ;  /* 0x00007c0001307983 */ /* 0x000ea80000300800 */
[----:B------:R0:W-:Y:S04]  /*1b890*/  STL [R1+0x14c], R31 ;  /* 0x00014c1f01007387 */ /* 0x0001e80000100800 */
[----:B0-----:R-:W3:Y:S04]  /*1b8a0*/  LDL.LU R31, [R1+0x78] ;  /* 0x00007800011f7983 */ /* 0x001ee80000300800 */
[----:B------:R0:W-:Y:S04]  /*1b8b0*/  STL [R1+0x148], R0 ;  /* 0x0001480001007387 */ /* 0x0001e80000100800 */
[----:B------:R-:W4:Y:S04]  /*1b8c0*/  LDL.LU R32, [R1+0x74] ;  /* 0x0000740001207983 */ /* 0x000f280000300800 */
        /* <DEDUP_REMOVED lines=26> */
[----:B0-----:R-:W5:Y:S04]  /*1ba70*/  LDL.LU R0, [R1+0x8] ;  /* 0x0000080001007983 */ /* 0x001f680000300800 */
[----:B------:R-:W5:Y:S01]  /*1ba80*/  LDL.LU R49, [R1+0x4] ;  /* 0x0000040001317983 */ /* 0x000f620000300800 */
[----:B--2---:R-:W-:-:S05]  /*1ba90*/  SEL R48, R50, R48, !P3 ;  /* 0x0000003032307207 */ /* 0x004fca0005800000 */
[----:B------:R0:W-:Y:S01]  /*1baa0*/  STL [R1+0x144], R48 ;  /* 0x0001443001007387 */ /* 0x0001e20000100800 */
[----:B---3--:R-:W-:-:S03]  /*1bab0*/  SEL R31, R50, R31, !P3 ;  /* 0x0000001f321f7207 */ /* 0x008fc60005800000 */
[----:B0-----:R-:W2:Y:S04]  /*1bac0*/  LDL.LU R48, [R1+0x55bc] ;  /* 0x0055bc0001307983 */ /* 0x001ea80000300800 */
[----:B------:R0:W-:Y:S01]  /*1bad0*/  STL [R1+0x140], R31 ;  /* 0x0001401f01007387 */ /* 0x0001e20000100800 */
[C---:B----4-:R-:W-:Y:S02]  /*1bae0*/  SEL R32, R50.reuse, R32, !P3 ;  /* 0x0000002032207207 */ /* 0x050fe40005800000 */
[C---:B-----5:R-:W-:Y:S01]  /*1baf0*/  SEL R33, R50.reuse, R33, !P3 ;  /* 0x0000002132217207 */ /* 0x060fe20005800000 */
[----:B0-----:R-:W3:Y:S01]  /*1bb00*/  LDL.LU R31, [R1+0x55b8] ;  /* 0x0055b800011f7983 */ /* 0x001ee20000300800 */
[----:B------:R-:W-:-:S03]  /*1bb10*/  SEL R47, R50, R47, !P3 ;  /* 0x0000002f322f7207 */ /* 0x000fc60005800000 */
[----:B------:R0:W-:Y:S01]  /*1bb20*/  STL [R1+0x13c], R32 ;  /* 0x00013c2001007387 */ /* 0x0001e20000100800 */
[C---:B------:R-:W-:Y:S02]  /*1bb30*/  SEL R46, R50.reuse, R46, !P3 ;  /* 0x0000002e322e7207 */ /* 0x040fe40005800000 */
[C---:B------:R-:W-:Y:S01]  /*1bb40*/  SEL R34, R50.reuse, R34, !P3 ;  /* 0x0000002232227207 */ /* 0x040fe20005800000 */
[----:B0-----:R-:W4:Y:S01]  /*1bb50*/  LDL.LU R32, [R1+0x55b4] ;  /* 0x0055b40001207983 */ /* 0x001f220000300800 */
[----:B------:R-:W-:-:S03]  /*1bb60*/  SEL R35, R50, R35, !P3 ;  /* 0x0000002332237207 */ /* 0x000fc60005800000 */
[----:B------:R0:W-:Y:S01]  /*1bb70*/  STL [R1+0x138], R33 ;  /* 0x0001382101007387 */ /* 0x0001e20000100800 */
[C---:B------:R-:W-:Y:S02]  /*1bb80*/  SEL R45, R50.reuse, R45, !P3 ;  /* 0x0000002d322d7207 */ /* 0x040fe40005800000 */
[C---:B------:R-:W-:Y:S01]  /*1bb90*/  SEL R44, R50.reuse, R44, !P3 ;  /* 0x0000002c322c7207 */ /* 0x040fe20005800000 */
[----:B0-----:R-:W5:Y:S04]  /*1bba0*/  LDL.LU R33, [R1+0x55b0] ;  /* 0x0055b00001217983 */ /* 0x001f680000300800 */
[----:B------:R0:W-:Y:S01]  /*1bbb0*/  STL [R1+0x134], R47 ;  /* 0x0001342f01007387 */ /* 0x0001e20000100800 */
[----:B------:R-:W-:-:S03]  /*1bbc0*/  SEL R43, R50, R43, !P3 ;  /* 0x0000002b322b7207 */ /* 0x000fc60005800000 */
[----:B0-----:R-:W2:Y:S04]  /*1bbd0*/  LDL.LU R47, [R1+0x55ac] ;  /* 0x0055ac00012f7983 */ /* 0x001ea80000300800 */
        /* <DEDUP_REMOVED lines=41> */
[----:B0-----:R-:W3:Y:S04]  /*1be70*/  LDL.LU R51, [R1+0x5574] ;  /* 0x0055740001337983 */ /* 0x001ee80000300800 */
        /* <DEDUP_REMOVED lines=15> */
[----:B------:R0:W-:Y:S04]  /*1bf70*/  STL [R1+0xe4], R57 ;  /* 0x0000e43901007387 */ /* 0x0001e80000100800 */
        /* <DEDUP_REMOVED lines=10> */
[----:B0-----:R-:W3:Y:S01]  /*1c020*/  LDL.LU R0, [R1+0x5548] ;  /* 0x0055480001007983 */ /* 0x001ee20000300800 */
[----:B------:R-:W-:-:S05]  /*1c030*/  SEL R49, R50, R49, !P3 ;  /* 0x0000003132317207 */ /* 0x000fca0005800000 */
[----:B------:R0:W-:Y:S01]  /*1c040*/  STL [R1+0xcc], R49 ;  /* 0x0000cc3101007387 */ /* 0x0001e20000100800 */
[C---:B-----5:R-:W-:Y:S02]  /*1c050*/  SEL R33, R50.reuse, R33, !P3 ;  /* 0x0000002132217207 */ /* 0x060fe40005800000 */
[C---:B----4-:R-:W-:Y:S02]  /*1c060*/  SEL R32, R50.reuse, R32, !P3 ;  /* 0x0000002032207207 */ /* 0x050fe40005800000 */
[C---:B------:R-:W-:Y:S02]  /*1c070*/  SEL R30, R50.reuse, R30, !P3 ;  /* 0x0000001e321e7207 */ /* 0x040fe40005800000 */
[C---:B------:R-:W-:Y:S02]  /*1c080*/  SEL R28, R50.reuse, R28, !P3 ;  /* 0x0000001c321c7207 */ /* 0x040fe40005800000 */
[C---:B------:R-:W-:Y:S02]  /*1c090*/  SEL R27, R50.reuse, R27, !P3 ;  /* 0x0000001b321b7207 */ /* 0x040fe40005800000 */
[----:B------:R-:W-:-:S02]  /*1c0a0*/  SEL R25, R50, R25, !P3 ;  /* 0x0000001932197207 */ /* 0x000fc40005800000 */
[C---:B------:R-:W-:Y:S02]  /*1c0b0*/  SEL R24, R50.reuse, R24, !P3 ;  /* 0x0000001832187207 */ /* 0x040fe40005800000 */
[C---:B------:R-:W-:Y:S02]  /*1c0c0*/  SEL R22, R50.reuse, R22, !P3 ;  /* 0x0000001632167207 */ /* 0x040fe40005800000 */
[C---:B------:R-:W-:Y:S02]  /*1c0d0*/  SEL R21, R50.reuse, R21, !P3 ;  /* 0x0000001532157207 */ /* 0x040fe40005800000 */
[C---:B------:R-:W-:Y:S02]  /*1c0e0*/  SEL R19, R50.reuse, R19, !P3 ;  /* 0x0000001332137207 */ /* 0x040fe40005800000 */
[C---:B------:R-:W-:Y:S02]  /*1c0f0*/  SEL R18, R50.reuse, R18, !P3 ;  /* 0x0000001232127207 */ /* 0x040fe40005800000 */
[----:B------:R-:W-:-:S02]  /*1c100*/  SEL R16, R50, R16, !P3 ;  /* 0x0000001032107207 */ /* 0x000fc40005800000 */
[C---:B------:R-:W-:Y:S02]  /*1c110*/  SEL R15, R50.reuse, R15, !P3 ;  /* 0x0000000f320f7207 */ /* 0x040fe40005800000 */
[C---:B------:R-:W-:Y:S02]  /*1c120*/  SEL R13, R50.reuse, R13, !P3 ;  /* 0x0000000d320d7207 */ /* 0x040fe40005800000 */
[C---:B--2---:R-:W-:Y:S02]  /*1c130*/  SEL R38, R50.reuse, R38, !P3 ;  /* 0x0000002632267207 */ /* 0x044fe40005800000 */
[C---:B---3--:R-:W-:Y:S02]  /*1c140*/  SEL R53, R50.reuse, R53, !P3 ;  /* 0x0000003532357207 */ /* 0x048fe40005800000 */
[C---:B------:R-:W-:Y:S02]  /*1c150*/  SEL R56, R50.reuse, R56, !P3 ;  /* 0x0000003832387207 */ /* 0x040fe40005800000 */
[----:B------:R-:W-:-:S02]  /*1c160*/  SEL R59, R50, R59, !P3 ;  /* 0x0000003b323b7207 */ /* 0x000fc40005800000 */
[C---:B0-----:R-:W-:Y:S02]  /*1c170*/  SEL R49, R50.reuse, R0, !P3 ;  /* 0x0000000032317207 */ /* 0x041fe40005800000 */
[----:B------:R-:W-:-:S03]  /*1c180*/  SEL R0, R50, R61, !P3 ;  /* 0x0000003d32007207 */ /* 0x000fc60005800000 */
[----:B------:R0:W-:Y:S04]  /*1c190*/  STL [R1+0xc8], R49 ;  /* 0x0000c83101007387 */ /* 0x0001e80000100800 */
[----:B------:R1:W-:Y:S01]  /*1c1a0*/  STL [R1+0xc4], R0 ;  /* 0x0000c40001007387 */ /* 0x0003e20000100800 */
[C---:B0-----:R-:W-:Y:S02]  /*1c1b0*/  SEL R49, R50.reuse, R60, !P3 ;  /* 0x0000003c32317207 */ /* 0x041fe40005800000 */
[----:B-1----:R-:W-:-:S03]  /*1c1c0*/  SEL R0, R50, R58, !P3 ;  /* 0x0000003a32007207 */ /* 0x002fc60005800000 */
[----:B------:R0:W-:Y:S04]  /*1c1d0*/  STL [R1+0xc0], R49 ;  /* 0x0000c03101007387 */ /* 0x0001e80000100800 */
[----:B------:R-:W-:Y:S04]  /*1c1e0*/  STL [R1+0xbc], R59 ;  /* 0x0000bc3b01007387 */ /* 0x000fe80000100800 */
[----:B------:R1:W-:Y:S01]  /*1c1f0*/  STL [R1+0xb8], R0 ;  /* 0x0000b80001007387 */ /* 0x0003e20000100800 */
[----:B0-----:R-:W-:-:S05]  /*1c200*/  SEL R49, R50, R57, !P3 ;  /* 0x0000003932317207 */ /* 0x001fca0005800000 */
[----:B------:R0:W-:Y:S01]  /*1c210*/  STL [R1+0xb4], R49 ;  /* 0x0000b43101007387 */ /* 0x0001e20000100800 */
[----:B-1----:R-:W-:-:S03]  /*1c220*/  SEL R0, R50, R55, !P3 ;  /* 0x0000003732007207 */ /* 0x002fc60005800000 */
        /* <DEDUP_REMOVED lines=8> */
[----:B------:R-:W-:Y:S01]  /*1c2b0*/  STL [R1+0x9c], R49 ;  /* 0x00009c3101007387 */ /* 0x000fe20000100800 */
[----:B-1----:R-:W-:-:S03]  /*1c2c0*/  SEL R0, R50, R39, !P3 ;  /* 0x0000002732007207 */ /* 0x002fc60005800000 */
[----:B------:R0:W-:Y:S01]  /*1c2d0*/  STL [R1+0x98], R38 ;  /* 0x0000982601007387 */ /* 0x0001e20000100800 */
[----:B------:R-:W-:-:S03]  /*1c2e0*/  SEL R39, R50, R40, !P3 ;  /* 0x0000002832277207 */ /* 0x000fc60005800000 */
[----:B------:R1:W-:Y:S01]  /*1c2f0*/  STL [R1+0x94], R0 ;  /* 0x0000940001007387 */ /* 0x0003e20000100800 */
[----:B0-----:R-:W-:-:S03]  /*1c300*/  SEL R38, R50, R37, !P3 ;  /* 0x0000002532267207 */ /* 0x001fc60005800000 */
[----:B------:R-:W-:Y:S01]  /*1c310*/  STL [R1+0x90], R39 ;  /* 0x0000902701007387 */ /* 0x000fe20000100800 */
[----:B-1----:R-:W-:-:S03]  /*1c320*/  SEL R0, R50, R36, !P3 ;  /* 0x0000002432007207 */ /* 0x002fc60005800000 */
[----:B------:R-:W-:Y:S01]  /*1c330*/  STL [R1+0x8c], R38 ;  /* 0x00008c2601007387 */ /* 0x000fe20000100800 */
[C---:B------:R-:W-:Y:S02]  /*1c340*/  SEL R37, R50.reuse, R41, !P3 ;  /* 0x0000002932257207 */ /* 0x040fe40005800000 */
[C---:B------:R-:W-:Y:S01]  /*1c350*/  SEL R36, R50.reuse, R42, !P3 ;  /* 0x0000002a32247207 */ /* 0x040fe20005800000 */
[----:B------:R0:W-:Y:S04]  /*1c360*/  STL [R1+0x88], R0 ;  /* 0x0000880001007387 */ /* 0x0001e80000100800 */
[----:B------:R1:W-:Y:S01]  /*1c370*/  STL [R1+0x84], R37 ;  /* 0x0000842501007387 */ /* 0x0003e20000100800 */
[----:B0-----:R-:W-:-:S03]  /*1c380*/  SEL R0, R50, R43, !P3 ;  /* 0x0000002b32007207 */ /* 0x001fc60005800000 */
[----:B------:R0:W-:Y:S01]  /*1c390*/  STL [R1+0x80], R36 ;  /* 0x0000802401007387 */ /* 0x0001e20000100800 */
[----:B-1----:R-:W-:-:S03]  /*1c3a0*/  SEL R37, R50, R44, !P3 ;  /* 0x0000002c32257207 */ /* 0x002fc60005800000 */
        /* <DEDUP_REMOVED lines=8> */
[----:B------:R-:W-:Y:S01]  /*1c430*/  STL [R1+0x6c], R35 ;  /* 0x00006c2301007387 */ /* 0x000fe20000100800 */
[----:B0-----:R-:W-:-:S03]  /*1c440*/  SEL R0, R50, R47, !P3 ;  /* 0x0000002f32007207 */ /* 0x001fc60005800000 */
[----:B------:R-:W-:Y:S04]  /*1c450*/  STL [R1+0x68], R34 ;  /* 0x0000682201007387 */ /* 0x000fe80000100800 */
[----:B------:R0:W-:Y:S04]  /*1c460*/  STL [R1+0x64], R0 ;  /* 0x0000640001007387 */ /* 0x0001e80000100800 */
[----:B------:R-:W-:Y:S01]  /*1c470*/  STL [R1+0x60], R33 ;  /* 0x0000602101007387 */ /* 0x000fe20000100800 */
[----:B0-----:R-:W-:-:S03]  /*1c480*/  SEL R0, R50, R31, !P3 ;  /* 0x0000001f32007207 */ /* 0x001fc60005800000 */
[----:B------:R-:W-:Y:S01]  /*1c490*/  STL [R1+0x5c], R32 ;  /* 0x00005c2001007387 */ /* 0x000fe20000100800 */
[----:B------:R-:W-:-:S03]  /*1c4a0*/  SEL R31, R50, R48, !P3 ;  /* 0x00000030321f7207 */ /* 0x000fc60005800000 */
[----:B------:R0:W-:Y:S04]  /*1c4b0*/  STL [R1+0x58], R0 ;  /* 0x0000580001007387 */ /* 0x0001e80000100800 */
[----:B------:R-:W-:Y:S01]  /*1c4c0*/  STL [R1+0x54], R31 ;  /* 0x0000541f01007387 */ /* 0x000fe20000100800 */
[----:B0-----:R-:W-:-:S03]  /*1c4d0*/  SEL R0, R50, R29, !P3 ;  /* 0x0000001d32007207 */ /* 0x001fc60005800000 */
[----:B------:R-:W-:Y:S04]  /*1c4e0*/  STL [R1+0x50], R30 ;  /* 0x0000501e01007387 */ /* 0x000fe80000100800 */
        /* <DEDUP_REMOVED lines=20> */
[----:B------:R-:W2:Y:S04]  /*1c630*/  LDL.LU R36, [R1+0x418] ;  /* 0x0004180001247983 */ /* 0x000ea80000300800 */
[----:B------:R0:W-:Y:S04]  /*1c640*/  STL [R1+0x10], R0 ;  /* 0x0000100001007387 */ /* 0x0001e80000100800 */
[----:B------:R-:W-:Y:S04]  /*1c650*/  STL [R1+0xc], R13 ;  /* 0x00000c0d01007387 */ /* 0x000fe80000100800 */
[----:B------:R-:W3:Y:S01]  /*1c660*/  LDL.LU R55, [R1+0x1d0] ;  /* 0x0001d00001377983 */ /* 0x000ee20000300800 */
[----:B0-----:R-:W-:-:S03]  /*1c670*/  SEL R0, R50, R12, !P3 ;  /* 0x0000000c32007207 */ /* 0x001fc60005800000 */
[----:B------:R-:W4:Y:S04]  /*1c680*/  LDL.LU R54, [R1+0x228] ;  /* 0x0002280001367983 */ /* 0x000f280000300800 */
[----:B------:R0:W-:Y:S04]  /*1c690*/  STL [R1+0x8], R0 ;  /* 0x0000080001007387 */ /* 0x0001e80000100800 */
[----:B------:R-:W5:Y:S04]  /*1c6a0*/  LDL.LU R53, [R1+0x268] ;  /* 0x0002680001357983 */ /* 0x000f680000300800 */
[----:B------:R-:W5:Y:S04]  /*1c6b0*/  LDL.LU R52, [R1+0x28c] ;  /* 0x00028c0001347983 */ /* 0x000f680000300800 */
[----:B------:R-:W5:Y:S04]  /*1c6c0*/  LDL.LU R51, [R1+0x2b4] ;  /* 0x0002b40001337983 */ /* 0x000f680000300800 */
[----:B------:R-:W5:Y:S04]  /*1c6d0*/  LDL.LU R37, [R1+0x414] ;  /* 0x0004140001257983 */ /* 0x000f680000300800 */
[----:B------:R-:W5:Y:S04]  /*1c6e0*/  LDL.LU R40, [R1+0x410] ;  /* 0x0004100001287983 */ /* 0x000f680000300800 */
[----:B------:R-:W5:Y:S04]  /*1c6f0*/  LDL.LU R39, [R1+0x40c] ;  /* 0x00040c0001277983 */ /* 0x000f680000300800 */
[----:B------:R-:W5:Y:S01]  /*1c700*/  LDL.LU R38, [R1+0x408] ;  /* 0x0004080001267983 */ /* 0x000f620000300800 */
[C---:B------:R-:W-:Y:S01]  /*1c710*/  SEL R49, R50.reuse, R11, !P3 ;  /* 0x0000000b32317207 */ /* 0x040fe20005800000 */
[----:B------:R-:W-:Y:S01]  /*1c720*/  @!P1 IMAD.MOV R5, RZ, RZ, -R5 ;  /* 0x000000ffff059224 */ /* 0x000fe200078e0a05 */
[C---:B0-----:R-:W-:Y:S01]  /*1c730*/  SEL R0, R50.reuse, R10, !P3 ;  /* 0x0000000a32007207 */ /* 0x041fe20005800000 */
[----:B------:R-:W-:Y:S01]  /*1c740*/  @!P0 IMAD.MOV R4, RZ, RZ, -R4 ;  /* 0x000000ffff048224 */ /* 0x000fe200078e0a04 */
[C---:B------:R-:W-:Y:S01]  /*1c750*/  SEL R61, R50.reuse, R9, !P3 ;  /* 0x00000009323d7207 */ /* 0x040fe20005800000 */
[----:B------:R-:W-:Y:S01]  /*1c760*/  @!P5 IMAD.MOV R2, RZ, RZ, -R2 ;  /* 0x000000ffff02d224 */ /* 0x000fe200078e0a02 */
[C---:B------:R-:W-:Y:S01]  /*1c770*/  SEL R60, R50.reuse, R8, !P3 ;  /* 0x00000008323c7207 */ /* 0x040fe20005800000 */
[----:B------:R-:W-:Y:S01]  /*1c780*/  @!P4 IMAD.MOV R3, RZ, RZ, -R3 ;  /* 0x000000ffff03c224 */ /* 0x000fe200078e0a03 */
[C---:B------:R-:W-:Y:S01]  /*1c790*/  SEL R59, R50.reuse, R7, !P3 ;  /* 0x00000007323b7207 */ /* 0x040fe20005800000 */
[----:B------:R-:W-:Y:S01]  /*1c7a0*/  STL [R1+0x54d0], R49 ;  /* 0x0054d03101007387 */ /* 0x000fe20000100800 */
[----:B------:R-:W-:-:S02]  /*1c7b0*/  SEL R58, R50, R6, !P3 ;  /* 0x00000006323a7207 */ /* 0x000fc40005800000 */
[C---:B------:R-:W-:Y:S01]  /*1c7c0*/  SEL R57, R50.reuse, R5, !P3 ;  /* 0x0000000532397207 */ /* 0x040fe20005800000 */
[----:B------:R-:W-:Y:S01]  /*1c7d0*/  STL [R1+0x54d4], R0 ;  /* 0x0054d40001007387 */ /* 0x000fe20000100800 */
[C---:B------:R-:W-:Y:S02]  /*1c7e0*/  SEL R56, R50.reuse, R4, !P3 ;  /* 0x0000000432387207 */ /* 0x040fe40005800000 */
[C---:B------:R-:W-:Y:S01]  /*1c7f0*/  SEL R2, R50.reuse, R2, !P3 ;  /* 0x0000000232027207 */ /* 0x040fe20005800000 */
[----:B------:R-:W-:Y:S01]  /*1c800*/  STL [R1+0x54d8], R61 ;  /* 0x0054d83d01007387 */ /* 0x000fe20000100800 */
[----:B------:R-:W-:-:S03]  /*1c810*/  SEL R3, R50, R3, !P3 ;  /* 0x0000000332037207 */ /* 0x000fc60005800000 */
[----:B------:R-:W-:Y:S04]  /*1c820*/  STL [R1+0x54dc], R60 ;  /* 0x0054dc3c01007387 */ /* 0x000fe80000100800 */
[----:B------:R-:W-:Y:S04]  /*1c830*/  STL [R1+0x54e0], R59 ;  /* 0x0054e03b01007387 */ /* 0x000fe80000100800 */
[----:B------:R-:W-:Y:S04]  /*1c840*/  STL [R1+0x54e4], R58 ;  /* 0x0054e43a01007387 */ /* 0x000fe80000100800 */
[----:B------:R-:W-:Y:S04]  /*1c850*/  STL [R1+0x54e8], R57 ;  /* 0x0054e83901007387 */ /* 0x000fe80000100800 */
[----:B------:R-:W-:Y:S04]  /*1c860*/  STL [R1+0x54ec], R56 ;  /* 0x0054ec3801007387 */ /* 0x000fe80000100800 */
[----:B------:R-:W-:Y:S04]  /*1c870*/  STL [R1+0x54f0], R2 ;  /* 0x0054f00201007387 */ /* 0x000fe80000100800 */
[----:B------:R0:W-:Y:S01]  /*1c880*/  STL [R1+0x54f4], R3 ;  /* 0x0054f40301007387 */ /* 0x0001e20000100800 */
[----:B--2---:R-:W-:Y:S01]  /*1c890*/  LEA.HI.X.SX32 R4, R36, UR25, 0x1, P2 ;  /* 0x0000001924047c11 */ /* 0x004fe200090f0eff */
[----:B------:R-:W1:Y:S04]  /*1c8a0*/  LDCU.64 UR24, c[0x0][0x380] ;  /* 0x00007000ff1877ac */ /* 0x000e680008000a00 */
[----:B------:R2:W-:Y:S01]  /*1c8b0*/  STL [R1+0x54c8], R4 ;  /* 0x0054c80401007387 */ /* 0x0005e20000100800 */
[----:B---3--:R-:W-:-:S02]  /*1c8c0*/  IMAD R55, R55, UR23, RZ ;  /* 0x0000001737377c24 */ /* 0x008fc4000f8e02ff */
[----:B----4-:R-:W-:-:S03]  /*1c8d0*/  IMAD R54, R54, UR23, RZ ;  /* 0x0000001736367c24 */ /* 0x010fc6000f8e02ff */
[----:B------:R-:W-:Y:S01]  /*1c8e0*/  STL [R1+0x54f8], R55 ;  /* 0x0054f83701007387 */ /* 0x000fe20000100800 */
[----:B-----5:R-:W-:-:S03]  /*1c8f0*/  IMAD R53, R53, UR23, RZ ;  /* 0x0000001735357c24 */ /* 0x020fc6000f8e02ff */
[----:B------:R-:W-:Y:S01]  /*1c900*/  STL [R1+0x54fc], R54 ;  /* 0x0054fc3601007387 */ /* 0x000fe20000100800 */
[----:B------:R-:W-:-:S03]  /*1c910*/  IMAD R52, R52, UR23, RZ ;  /* 0x0000001734347c24 */ /* 0x000fc6000f8e02ff */
[----:B------:R-:W-:Y:S01]  /*1c920*/  STL [R1+0x5500], R53 ;  /* 0x0055003501007387 */ /* 0x000fe20000100800 */
[----:B------:R-:W-:-:S03]  /*1c930*/  IMAD R51, R51, UR23, RZ ;  /* 0x0000001733337c24 */ /* 0x000fc6000f8e02ff */
[----:B------:R-:W3:Y:S04]  /*1c940*/  LDL.LU R29, [R1+0x404] ;  /* 0x00040400011d7983 */ /* 0x000ee80000300800 */
[----:B------:R-:W4:Y:S01]  /*1c950*/  LDL.LU R30, [R1+0x400] ;  /* 0x00040000011e7983 */ /* 0x000f220000300800 */
[----:B------:R-:W-:-:S03]  /*1c960*/  IMAD R5, R37, UR23, RZ ;  /* 0x0000001725057c24 */ /* 0x000fc6000f8e02ff */
[----:B------:R-:W-:Y:S01]  /*1c970*/  STL [R1+0x5504], R52 ;  /* 0x0055043401007387 */ /* 0x000fe20000100800 */
[----:B------:R-:W-:-:S03]  /*1c980*/  IMAD R6, R40, UR23, RZ ;  /* 0x0000001728067c24 */ /* 0x000fc6000f8e02ff */
[----:B------:R-:W5:Y:S04]  /*1c990*/  LDL.LU R48, [R1+0x3fc] ;  /* 0x0003fc0001307983 */ /* 0x000f680000300800 */
[----:B------:R-:W2:Y:S04]  /*1c9a0*/  LDL.LU R31, [R1+0x3f8] ;  /* 0x0003f800011f7983 */ /* 0x000ea80000300800 */
[----:B------:R-:W-:Y:S01]  /*1c9b0*/  STL [R1+0x5508], R51 ;  /* 0x0055083301007387 */ /* 0x000fe20000100800 */
[----:B------:R-:W-:-:S03]  /*1c9c0*/  IMAD R7, R39, UR23, RZ ;  /* 0x0000001727077c24 */ /* 0x000fc6000f8e02ff */
[----:B------:R-:W2:Y:S04]  /*1c9d0*/  LDL.LU R32, [R1+0x3f4] ;  /* 0x0003f40001207983 */ /* 0x000ea80000300800 */
[----:B------:R-:W2:Y:S04]  /*1c9e0*/  LDL.LU R33, [R1+0x3f0] ;  /* 0x0003f00001217983 */ /* 0x000ea80000300800 */
[----:B------:R-:W-:Y:S04]  /*1c9f0*/  STL [R1+0x550c], R5 ;  /* 0x00550c0501007387 */ /* 0x000fe80000100800 */
        /* <DEDUP_REMOVED lines=8> */
[----:B------:R-:W2:Y:S04]  /*1ca80*/  LDL.LU R43, [R1+0x3d4] ;  /* 0x0003d400012b7983 */ /* 0x000ea80000300800 */
[----:B------:R-:W2:Y:S04]  /*1ca90*/  LDL.LU R42, [R1+0x3d0] ;  /* 0x0003d000012a7983 */ /* 0x000ea80000300800 */
[----:B------:R-:W2:Y:S01]  /*1caa0*/  LDL.LU R41, [R1+0x3cc] ;  /* 0x0003cc0001297983 */ /* 0x000ea20000300800 */
[----:B------:R-:W-:-:S03]  /*1cab0*/  IMAD R8, R38, UR23, RZ ;  /* 0x0000001726087c24 */ /* 0x000fc6000f8e02ff */
[----:B------:R-:W2:Y:S04]  /*1cac0*/  LDL.LU R36, [R1+0x3c8] ;  /* 0x0003c80001247983 */ /* 0x000ea80000300800 */
[----:B------:R-:W2:Y:S04]  /*1cad0*/  LDL.LU R37, [R1+0x3c4] ;  /* 0x0003c40001257983 */ /* 0x000ea80000300800 */
[----:B------:R-:W2:Y:S04]  /*1cae0*/  LDL.LU R40, [R1+0x3c0] ;  /* 0x0003c00001287983 */ /* 0x000ea80000300800 */
[----:B------:R-:W2:Y:S04]  /*1caf0*/  LDL.LU R39, [R1+0x3bc] ;  /* 0x0003bc0001277983 */ /* 0x000ea80000300800 */
[----:B------:R-:W2:Y:S04]  /*1cb00*/  LDL.LU R38, [R1+0x3b8] ;  /* 0x0003b80001267983 */ /* 0x000ea80000300800 */
[----:B------:R-:W-:Y:S01]  /*1cb10*/  STL [R1+0x5518], R8 ;  /* 0x0055180801007387 */ /* 0x000fe20000100800 */
[----:B---3--:R-:W-:-:S02]  /*1cb20*/  IMAD R9, R29, UR23, RZ ;  /* 0x000000171d097c24 */ /* 0x008fc4000f8e02ff */
[----:B----4-:R-:W-:-:S03]  /*1cb30*/  IMAD R10, R30, UR23, RZ ;  /* 0x000000171e0a7c24 */ /* 0x010fc6000f8e02ff */
[----:B------:R-:W-:Y:S01]  /*1cb40*/  STL [R1+0x551c], R9 ;  /* 0x00551c0901007387 */ /* 0x000fe20000100800 */
[----:B-----5:R-:W-:-:S03]  /*1cb50*/  IMAD R11, R48, UR23, RZ ;  /* 0x00000017300b7c24 */ /* 0x020fc6000f8e02ff */
[----:B------:R-:W-:Y:S01]  /*1cb60*/  STL [R1+0x5520], R10 ;  /* 0x0055200a01007387 */ /* 0x000fe20000100800 */
[----:B--2---:R-:W-:-:S03]  /*1cb70*/  IMAD R12, R31, UR23, RZ ;  /* 0x000000171f0c7c24 */ /* 0x004fc6000f8e02ff */
[----:B------:R-:W-:Y:S01]  /*1cb80*/  STL [R1+0x5524], R11 ;  /* 0x0055240b01007387 */ /* 0x000fe20000100800 */
[----:B------:R-:W-:-:S03]  /*1cb90*/  IMAD R13, R32, UR23, RZ ;  /* 0x00000017200d7c24 */ /* 0x000fc6000f8e02ff */
        /* <DEDUP_REMOVED lines=12> */
[----:B------:R-:W-:Y:S04]  /*1cc60*/  STL [R1+0x5540], R18 ;  /* 0x0055401201007387 */ /* 0x000fe80000100800 */
[----:B------:R-:W-:Y:S04]  /*1cc70*/  STL [R1+0x5544], R19 ;  /* 0x0055441301007387 */ /* 0x000fe80000100800 */
[----:B------:R-:W2:Y:S04]  /*1cc80*/  LDL.LU R29, [R1+0x3b4] ;  /* 0x0003b400011d7983 */ /* 0x000ea80000300800 */
[----:B------:R-:W3:Y:S04]  /*1cc90*/  LDL.LU R30, [R1+0x3b0] ;  /* 0x0003b000011e7983 */ /* 0x000ee80000300800 */
[----:B------:R-:W4:Y:S04]  /*1cca0*/  LDL.LU R31, [R1+0x3ac] ;  /* 0x0003ac00011f7983 */ /* 0x000f280000300800 */
[----:B------:R-:W5:Y:S01]  /*1ccb0*/  LDL.LU R32, [R1+0x3a8] ;  /* 0x0003a80001207983 */ /* 0x000f620000300800 */
[----:B------:R-:W-:-:S03]  /*1ccc0*/  IMAD R24, R36, UR23, RZ ;  /* 0x0000001724187c24 */ /* 0x000fc6000f8e02ff */
[----:B------:R-:W2:Y:S01]  /*1ccd0*/  LDL.LU R33, [R1+0x3a4] ;  /* 0x0003a40001217983 */ /* 0x000ea20000300800 */
[----:B------:R-:W-:-:S03]  /*1cce0*/  IMAD R25, R37, UR23, RZ ;  /* 0x0000001725197c24 */ /* 0x000fc6000f8e02ff */
[----:B------:R-:W2:Y:S04]  /*1ccf0*/  LDL.LU R34, [R1+0x3a0] ;  /* 0x0003a00001227983 */ /* 0x000ea80000300800 */
[----:B------:R-:W2:Y:S01]  /*1cd00*/  LDL.LU R35, [R1+0x39c] ;  /* 0x00039c0001237983 */ /* 0x000ea20000300800 */
[----:B------:R-:W-:Y:S02]  /*1cd10*/  IMAD R27, R39, UR23, RZ ;  /* 0x00000017271b7c24 */ /* 0x000fe4000f8e02ff */
[----:B------:R-:W-:Y:S01]  /*1cd20*/  IMAD R28, R38, UR23, RZ ;  /* 0x00000017261c7c24 */ /* 0x000fe2000f8e02ff */
[----:B------:R-:W2:Y:S01]  /*1cd30*/  LDL.LU R36, [R1+0x398] ;  /* 0x0003980001247983 */ /* 0x000ea20000300800 */
[----:B------:R-:W-:-:S03]  /*1cd40*/  IMAD R26, R40, UR23, RZ ;  /* 0x00000017281a7c24 */ /* 0x000fc6000f8e02ff */
        /* <DEDUP_REMOVED lines=8> */
[----:B------:R-:W2:Y:S04]  /*1cdd0*/  LDL.LU R41, [R1+0x384] ;  /* 0x0003840001297983 */ /* 0x000ea80000300800 */
        /* <DEDUP_REMOVED lines=8> */
[----:B0-----:R-:W2:Y:S04]  /*1ce60*/  LDL.LU R3, [R1+0x360] ;  /* 0x0003600001037983 */ /* 0x001ea80000300800 */
[----:B------:R-:W3:Y:S04]  /*1ce70*/  LDL.LU R2, [R1+0x35c] ;  /* 0x00035c0001027983 */ /* 0x000ee80000300800 */
[----:B------:R-:W4:Y:S04]  /*1ce80*/  LDL.LU R56, [R1+0x358] ;  /* 0x0003580001387983 */ /* 0x000f280000300800 */
[----:B------:R-:W5:Y:S04]  /*1ce90*/  LDL.LU R57, [R1+0x354] ;  /* 0x0003540001397983 */ /* 0x000f680000300800 */
[----:B------:R-:W5:Y:S04]  /*1cea0*/  LDL.LU R58, [R1+0x350] ;  /* 0x00035000013a7983 */ /* 0x000f680000300800 */
[----:B------:R-:W5:Y:S04]  /*1ceb0*/  LDL.LU R59, [R1+0x34c] ;  /* 0x00034c00013b7983 */ /* 0x000f680000300800 */
[----:B------:R-:W5:Y:S04]  /*1cec0*/  LDL.LU R60, [R1+0x348] ;  /* 0x00034800013c7983 */ /* 0x000f680000300800 */
[----:B------:R-:W5:Y:S04]  /*1ced0*/  LDL.LU R61, [R1+0x344] ;  /* 0x00034400013d7983 */ /* 0x000f680000300800 */
[----:B------:R-:W5:Y:S04]  /*1cee0*/  LDL.LU R0, [R1+0x340] ;  /* 0x0003400001007983 */ /* 0x000f680000300800 */
[----:B------:R-:W5:Y:S01]  /*1cef0*/  LDL.LU R49, [R1+0x33c] ;  /* 0x00033c0001317983 */ /* 0x000f620000300800 */
[----:B--2---:R-:W-:-:S02]  /*1cf00*/  IMAD R4, R3, UR23, RZ ;  /* 0x0000001703047c24 */ /* 0x004fc4000f8e02ff */
[----:B---3--:R-:W-:-:S03]  /*1cf10*/  IMAD R3, R2, UR23, RZ ;  /* 0x0000001702037c24 */ /* 0x008fc6000f8e02ff */
[----:B------:R5:W-:Y:S01]  /*1cf20*/  STL [R1+0x1ac], R4 ;  /* 0x0001ac0401007387 */ /* 0x000be20000100800 */
[----:B----4-:R-:W-:-:S03]  /*1cf30*/  IMAD R2, R56, UR23, RZ ;  /* 0x0000001738027c24 */ /* 0x010fc6000f8e02ff */
[----:B------:R0:W-:Y:S04]  /*1cf40*/  STL [R1+0x1bc], R3 ;  /* 0x0001bc0301007387 */ /* 0x0001e80000100800 */
[----:B------:R2:W-:Y:S01]  /*1cf50*/  STL [R1+0x1d0], R2 ;  /* 0x0001d00201007387 */ /* 0x0005e20000100800 */
[----:B-----5:R-:W-:Y:S02]  /*1cf60*/  IMAD R4, R57, UR23, RZ ;  /* 0x0000001739047c24 */ /* 0x020fe4000f8e02ff */
[----:B0-----:R-:W-:-:S03]  /*1cf70*/  IMAD R3, R58, UR23, RZ ;  /* 0x000000173a037c24 */ /* 0x001fc6000f8e02ff */
[----:B------:R0:W-:Y:S01]  /*1cf80*/  STL [R1+0x1dc], R4 ;  /* 0x0001dc0401007387 */ /* 0x0001e20000100800 */
[----:B--2---:R-:W-:-:S03]  /*1cf90*/  IMAD R2, R59, UR23, RZ ;  /* 0x000000173b027c24 */ /* 0x004fc6000f8e02ff */
[----:B------:R2:W-:Y:S04]  /*1cfa0*/  STL [R1+0x1e8], R3 ;  /* 0x0001e80301007387 */ /* 0x0005e80000100800 */
[----:B------:R3:W-:Y:S01]  /*1cfb0*/  STL [R1+0x1f4], R2 ;  /* 0x0001f40201007387 */ /* 0x0007e20000100800 */
[----:B0-----:R-:W-:Y:S02]  /*1cfc0*/  IMAD R4, R60, UR23, RZ ;  /* 0x000000173c047c24 */ /* 0x001fe4000f8e02ff */
[----:B--2---:R-:W-:-:S03]  /*1cfd0*/  IMAD R3, R61, UR23, RZ ;  /* 0x000000173d037c24 */ /* 0x004fc6000f8e02ff */
[----:B------:R0:W-:Y:S01]  /*1cfe0*/  STL [R1+0x204], R4 ;  /* 0x0002040401007387 */ /* 0x0001e20000100800 */
[----:B---3--:R-:W-:-:S03]  /*1cff0*/  IMAD R2, R0, UR23, RZ ;  /* 0x0000001700027c24 */ /* 0x008fc6000f8e02ff */
[----:B------:R2:W-:Y:S01]  /*1d000*/  STL [R1+0x20c], R3 ;  /* 0x00020c0301007387 */ /* 0x0005e20000100800 */
[----:B------:R-:W-:-:S03]  /*1d010*/  IMAD R0, R49, UR23, RZ ;  /* 0x0000001731007c24 */ /* 0x000fc6000f8e02ff */
[----:B------:R-:W3:Y:S04]  /*1d020*/  LDL.LU R19, [R1+0x338] ;  /* 0x0003380001137983 */ /* 0x000ee80000300800 */
[----:B------:R4:W-:Y:S04]  /*1d030*/  STL [R1+0x21c], R2 ;  /* 0x00021c0201007387 */ /* 0x0009e80000100800 */
[----:B------:R-:W5:Y:S04]  /*1d040*/  LDL.LU R18, [R1+0x334] ;  /* 0x0003340001127983 */ /* 0x000f680000300800 */
[----:B------:R0:W-:Y:S04]  /*1d050*/  STL [R1+0x228], R0 ;  /* 0x0002280001007387 */ /* 0x0001e80000100800 */
        /* <DEDUP_REMOVED lines=19> */
[----:B--2---:R-:W2:Y:S04]  /*1d190*/  LDL.LU R3, [R1+0x318] ;  /* 0x0003180001037983 */ /* 0x004ea80000300800 */
[----:B----4-:R-:W4:Y:S04]  /*1d1a0*/  LDL.LU R2, [R1+0x308] ;  /* 0x0003080001027983 */ /* 0x010f280000300800 */
[----:B------:R-:W2:Y:S04]  /*1d1b0*/  LDL.LU R56, [R1+0x304] ;  /* 0x0003040001387983 */ /* 0x000ea80000300800 */
[----:B------:R-:W4:Y:S04]  /*1d1c0*/  LDL.LU R57, [R1+0x2fc] ;  /* 0x0002fc0001397983 */ /* 0x000f280000300800 */
[----:B------:R-:W4:Y:S04]  /*1d1d0*/  LDL.LU R58, [R1+0x2f8] ;  /* 0x0002f800013a7983 */ /* 0x000f280000300800 */
[----:B------:R-:W4:Y:S04]  /*1d1e0*/  LDL.LU R59, [R1+0x2f0] ;  /* 0x0002f000013b7983 */ /* 0x000f280000300800 */
[----:B------:R-:W4:Y:S04]  /*1d1f0*/  LDL.LU R60, [R1+0x2ec] ;  /* 0x0002ec00013c7983 */ /* 0x000f280000300800 */
[----:B------:R-:W4:Y:S04]  /*1d200*/  LDL.LU R61, [R1+0x2e4] ;  /* 0x0002e400013d7983 */ /* 0x000f280000300800 */
[----:B------:R-:W4:Y:S04]  /*1d210*/  LDL.LU R0, [R1+0x2e0] ;  /* 0x0002e00001007983 */ /* 0x000f280000300800 */
[----:B------:R-:W4:Y:S01]  /*1d220*/  LDL.LU R49, [R1+0x2d8] ;  /* 0x0002d80001317983 */ /* 0x000f220000300800 */
[----:B---3--:R-:W-:-:S02]  /*1d230*/  IMAD R19, R19, UR23, RZ ;  /* 0x0000001713137c24 */ /* 0x008fc4000f8e02ff */
[----:B-----5:R-:W-:-:S03]  /*1d240*/  IMAD R18, R18, UR23, RZ ;  /* 0x0000001712127c24 */ /* 0x020fc6000f8e02ff */
        /* <DEDUP_REMOVED lines=24> */
[----:B------:R0:W-:Y:S01]  /*1d3d0*/  STL [R1+0x2cc], R7 ;  /* 0x0002cc0701007387 */ /* 0x0001e20000100800 */
[----:B------:R-:W-:-:S03]  /*1d3e0*/  IMAD R5, R5, UR23, RZ ;  /* 0x0000001705057c24 */ /* 0x000fc6000f8e02ff */
[----:B------:R3:W-:Y:S04]  /*1d3f0*/  STL [R1+0x2dc], R6 ;  /* 0x0002dc0601007387 */ /* 0x0007e80000100800 */
[----:B------:R5:W-:Y:S01]  /*1d400*/  STL [R1+0x2e8], R5 ;  /* 0x0002e80501007387 */ /* 0x000be20000100800 */
[----:B0-----:R-:W-:Y:S02]  /*1d410*/  IMAD R7, R51, UR23, RZ ;  /* 0x0000001733077c24 */ /* 0x001fe4000f8e02ff */
[----:B---3--:R-:W-:-:S03]  /*1d420*/  IMAD R6, R52, UR23, RZ ;  /* 0x0000001734067c24 */ /* 0x008fc6000f8e02ff */
[----:B------:R0:W-:Y:S01]  /*1d430*/  STL [R1+0x2f4], R7 ;  /* 0x0002f40701007387 */ /* 0x0001e20000100800 */
[----:B-----5:R-:W-:-:S03]  /*1d440*/  IMAD R5, R53, UR23, RZ ;  /* 0x0000001735057c24 */ /* 0x020fc6000f8e02ff */
[----:B------:R3:W-:Y:S04]  /*1d450*/  STL [R1+0x300], R6 ;  /* 0x0003000601007387 */ /* 0x0007e80000100800 */
[----:B------:R5:W-:Y:S01]  /*1d460*/  STL [R1+0x30c], R5 ;  /* 0x00030c0501007387 */ /* 0x000be20000100800 */
[----:B0-----:R-:W-:Y:S02]  /*1d470*/  IMAD R7, R54, UR23, RZ ;  /* 0x0000001736077c24 */ /* 0x001fe4000f8e02ff */
[----:B---3--:R-:W-:-:S03]  /*1d480*/  IMAD R6, R55, UR23, RZ ;  /* 0x0000001737067c24 */ /* 0x008fc6000f8e02ff */
[----:B------:R-:W-:Y:S01]  /*1d490*/  STL [R1+0x310], R7 ;  /* 0x0003100701007387 */ /* 0x000fe20000100800 */
[----:B-----5:R-:W-:Y:S02]  /*1d4a0*/  IMAD R5, R4, UR23, RZ ;  /* 0x0000001704057c24 */ /* 0x020fe4000f8e02ff */
[----:B--2---:R-:W-:Y:S02]  /*1d4b0*/  IMAD R4, R3, UR23, RZ ;  /* 0x0000001703047c24 */ /* 0x004fe4000f8e02ff */
[----:B----4-:R-:W-:Y:S01]  /*1d4c0*/  IMAD R3, R2, UR23, RZ ;  /* 0x0000001702037c24 */ /* 0x010fe2000f8e02ff */
[----:B------:R-:W-:Y:S01]  /*1d4d0*/  STL [R1+0x314], R6 ;  /* 0x0003140601007387 */ /* 0x000fe20000100800 */
[----:B------:R-:W-:-:S03]  /*1d4e0*/  IMAD R2, R56, UR23, RZ ;  /* 0x0000001738027c24 */ /* 0x000fc6000f8e02ff */
[----:B------:R-:W-:Y:S04]  /*1d4f0*/  STL [R1+0x31c], R5 ;  /* 0x00031c0501007387 */ /* 0x000fe80000100800 */
[----:B------:R0:W-:Y:S04]  /*1d500*/  STL [R1+0x318], R4 ;  /* 0x0003180401007387 */ /* 0x0001e80000100800 */
[----:B------:R2:W-:Y:S04]  /*1d510*/  STL [R1+0x308], R3 ;  /* 0x0003080301007387 */ /* 0x0005e80000100800 */
[----:B------:R3:W-:Y:S01]  /*1d520*/  STL [R1+0x304], R2 ;  /* 0x0003040201007387 */ /* 0x0007e20000100800 */
[----:B0-----:R-:W-:-:S02]  /*1d530*/  IMAD R4, R57, UR23, RZ ;  /* 0x0000001739047c24 */ /* 0x001fc4000f8e02ff */
[----:B--2---:R-:W-:-:S03]  /*1d540*/  IMAD R3, R58, UR23, RZ ;  /* 0x000000173a037c24 */ /* 0x004fc6000f8e02ff */
[----:B------:R0:W-:Y:S01]  /*1d550*/  STL [R1+0x2fc], R4 ;  /* 0x0002fc0401007387 */ /* 0x0001e20000100800 */
[----:B---3--:R-:W-:-:S03]  /*1d560*/  IMAD R2, R59, UR23, RZ ;  /* 0x000000173b027c24 */ /* 0x008fc6000f8e02ff */
        /* <DEDUP_REMOVED lines=376> */
[----:B------:R-:W-:Y:S01]  /*1ecf0*/  STL [R1+0x90], R4 ;  /* 0x0000900401007387 */ /* 0x000fe20000100800 */
[----:B---3--:R-:W-:-:S03]  /*1ed00*/  IMAD R2, R0, UR23, RZ ;  /* 0x0000001700027c24 */ /* 0x008fc6000f8e02ff */
[----:B------:R0:W-:Y:S01]  /*1ed10*/  STL [R1+0x8c], R3 ;  /* 0x00008c0301007387 */ /* 0x0001e20000100800 */
[----:B------:R-:W-:-:S03]  /*1ed20*/  IMAD R0, R49, UR23, RZ ;  /* 0x0000001731007c24 */ /* 0x000fc6000f8e02ff */
[----:B------:R-:W2:Y:S04]  /*1ed30*/  LDL.LU R19, [R1+0x80] ;  /* 0x0000800001137983 */ /* 0x000ea80000300800 */
[----:B------:R3:W-:Y:S04]  /*1ed40*/  STL [R1+0x88], R2 ;  /* 0x0000880201007387 */ /* 0x0007e80000100800 */
[----:B------:R-:W4:Y:S04]  /*1ed50*/  LDL.LU R18, [R1+0x7c] ;  /* 0x00007c0001127983 */ /* 0x000f280000300800 */
[----:B------:R5:W-:Y:S04]  /*1ed60*/  STL [R1+0x84], R0 ;  /* 0x0000840001007387 */ /* 0x000be80000100800 */
[----:B------:R-:W4:Y:S04]  /*1ed70*/  LDL.LU R17, [R1+0x78] ;  /* 0x0000780001117983 */ /* 0x000f280000300800 */
        /* <DEDUP_REMOVED lines=17> */
[----:B0-----:R-:W4:Y:S04]  /*1ee90*/  LDL.LU R3, [R1+0x30] ;  /* 0x0000300001037983 */ /* 0x001f280000300800 */
[----:B---3--:R-:W3:Y:S04]  /*1eea0*/  LDL.LU R2, [R1+0x2c] ;  /* 0x00002c0001027983 */ /* 0x008ee80000300800 */
[----:B------:R-:W3:Y:S04]  /*1eeb0*/  LDL.LU R56, [R1+0x28] ;  /* 0x0000280001387983 */ /* 0x000ee80000300800 */
[----:B------:R-:W3:Y:S04]  /*1eec0*/  LDL.LU R57, [R1+0x24] ;  /* 0x0000240001397983 */ /* 0x000ee80000300800 */
[----:B------:R-:W3:Y:S04]  /*1eed0*/  LDL.LU R58, [R1+0x20] ;  /* 0x00002000013a7983 */ /* 0x000ee80000300800 */
[----:B------:R-:W3:Y:S04]  /*1eee0*/  LDL.LU R59, [R1+0x1c] ;  /* 0x00001c00013b7983 */ /* 0x000ee80000300800 */
[----:B------:R-:W3:Y:S04]  /*1eef0*/  LDL.LU R60, [R1+0x18] ;  /* 0x00001800013c7983 */ /* 0x000ee80000300800 */
[----:B------:R-:W3:Y:S04]  /*1ef00*/  LDL.LU R61, [R1+0x14] ;  /* 0x00001400013d7983 */ /* 0x000ee80000300800 */
[----:B-----5:R-:W5:Y:S04]  /*1ef10*/  LDL.LU R0, [R1+0x10] ;  /* 0x0000100001007983 */ /* 0x020f680000300800 */
[----:B------:R-:W3:Y:S04]  /*1ef20*/  LDL.LU R49, [R1+0xc] ;  /* 0x00000c0001317983 */ /* 0x000ee80000300800 */
[----:B------:R-:W3:Y:S01]  /*1ef30*/  LDL.LU R4, [R1+0x8] ;  /* 0x0000080001047983 */ /* 0x000ee20000300800 */
[----:B--2---:R-:W-:-:S05]  /*1ef40*/  IMAD R19, R19, UR23, RZ ;  /* 0x0000001713137c24 */ /* 0x004fca000f8e02ff */
[----:B------:R0:W-:Y:S01]  /*1ef50*/  STL [R1+0x80], R19 ;  /* 0x0000801301007387 */ /* 0x0001e20000100800 */
[----:B----4-:R-:W-:-:S03]  /*1ef60*/  IMAD R18, R18, UR23, RZ ;  /* 0x0000001712127c24 */ /* 0x010fc6000f8e02ff */
[----:B0-----:R-:W2:Y:S01]  /*1ef70*/  LDL.LU R19, [R1+0x5544] ;  /* 0x0055440001137983 */ /* 0x001ea20000300800 */
[----:B------:R-:W-:-:S03]  /*1ef80*/  IMAD R17, R17, UR23, RZ ;  /* 0x0000001711117c24 */ /* 0x000fc6000f8e02ff */
[----:B------:R0:W-:Y:S01]  /*1ef90*/  STL [R1+0x7c], R18 ;  /* 0x00007c1201007387 */ /* 0x0001e20000100800 */
[----:B------:R-:W-:Y:S02]  /*1efa0*/  IMAD R16, R16, UR23, RZ ;  /* 0x0000001710107c24 */ /* 0x000fe4000f8e02ff */
[----:B------:R-:W-:Y:S01]  /*1efb0*/  IMAD R15, R15, UR23, RZ ;  /* 0x000000170f0f7c24 */ /* 0x000fe2000f8e02ff */
[----:B0-----:R-:W4:Y:S01]  /*1efc0*/  LDL.LU R18, [R1+0x5540] ;  /* 0x0055400001127983 */ /* 0x001f220000300800 */
[----:B------:R-:W-:-:S03]  /*1efd0*/  IMAD R14, R14, UR23, RZ ;  /* 0x000000170e0e7c24 */ /* 0x000fc6000f8e02ff */
[----:B------:R0:W-:Y:S01]  /*1efe0*/  STL [R1+0x78], R17 ;  /* 0x0000781101007387 */ /* 0x0001e20000100800 */
[----:B------:R-:W-:Y:S02]  /*1eff0*/  IMAD R13, R13, UR23, RZ ;  /* 0x000000170d0d7c24 */ /* 0x000fe4000f8e02ff */
[----:B------:R-:W-:Y:S01]  /*1f000*/  IMAD R12, R12, UR23, RZ ;  /* 0x000000170c0c7c24 */ /* 0x000fe2000f8e02ff */
[----:B0-----:R-:W2:Y:S04]  /*1f010*/  LDL.LU R17, [R1+0x553c] ;  /* 0x00553c0001117983 */ /* 0x001ea80000300800 */
[----:B------:R0:W-:Y:S01]  /*1f020*/  STL [R1+0x74], R16 ;  /* 0x0000741001007387 */ /* 0x0001e20000100800 */
[----:B------:R-:W-:Y:S02]  /*1f030*/  IMAD R11, R11, UR23, RZ ;  /* 0x000000170b0b7c24 */ /* 0x000fe4000f8e02ff */
[----:B------:R-:W-:Y:S01]  /*1f040*/  IMAD R10, R10, UR23, RZ ;  /* 0x000000170a0a7c24 */ /* 0x000fe2000f8e02ff */
[----:B0-----:R-:W2:Y:S04]  /*1f050*/  LDL.LU R16, [R1+0x5538] ;  /* 0x0055380001107983 */ /* 0x001ea80000300800 */
[----:B------:R0:W-:Y:S01]  /*1f060*/  STL [R1+0x70], R15 ;  /* 0x0000700f01007387 */ /* 0x0001e20000100800 */
[----:B------:R-:W-:-:S03]  /*1f070*/  IMAD R9, R9, UR23, RZ ;  /* 0x0000001709097c24 */ /* 0x000fc6000f8e02ff */
        /* <DEDUP_REMOVED lines=32> */
[----:B---3--:R-:W-:-:S03]  /*1f280*/  IMAD R2, R2, UR23, RZ ;  /* 0x0000001702027c24 */ /* 0x008fc6000f8e02ff */
[----:B0-----:R-:W3:Y:S04]  /*1f290*/  LDL.LU R51, [R1+0x5508] ;  /* 0x0055080001337983 */ /* 0x001ee80000300800 */
        /* <DEDUP_REMOVED lines=19> */
[----:B-----5:R-:W-:-:S03]  /*1f3d0*/  IMAD R0, R0, UR23, RZ ;  /* 0x0000001700007c24 */ /* 0x020fc6000f8e02ff */
[----:B0-----:R-:W5:Y:S04]  /*1f3e0*/  LDL.LU R56, [R1+0x54ec] ;  /* 0x0054ec0001387983 */ /* 0x001f680000300800 */
[----:B------:R0:W-:Y:S01]  /*1f3f0*/  STL [R1+0x24], R57 ;  /* 0x0000243901007387 */ /* 0x0001e20000100800 */
[----:B------:R-:W-:-:S03]  /*1f400*/  IMAD R49, R49, UR23, RZ ;  /* 0x0000001731317c24 */ /* 0x000fc6000f8e02ff */
[----:B0-----:R-:W2:Y:S04]  /*1f410*/  LDL.LU R57, [R1+0x54e8] ;  /* 0x0054e80001397983 */ /* 0x001ea80000300800 */
[----:B------:R0:W-:Y:S04]  /*1f420*/  STL [R1+0x20], R58 ;  /* 0x0000203a01007387 */ /* 0x0001e80000100800 */
        /* <DEDUP_REMOVED lines=10> */
[----:B0-----:R-:W2:Y:S01]  /*1f4d0*/  LDL.LU R49, [R1+0x54d0] ;  /* 0x0054d00001317983 */ /* 0x001ea20000300800 */
[----:B------:R-:W-:-:S05]  /*1f4e0*/  IMAD R4, R4, UR23, RZ ;  /* 0x0000001704047c24 */ /* 0x000fca000f8e02ff */
[----:B------:R2:W-:Y:S02]  /*1f4f0*/  STL [R1+0x8], R4 ;  /* 0x0000080401007387 */ /* 0x0005e40000100800 */
[----:B--2---:R-:W-:Y:S02]  /*1f500*/  IMAD R4, R49, UR23, RZ ;  /* 0x0000001731047c24 */ /* 0x004fe4000f8e02ff */
[----:B------:R-:W2:Y:S04]  /*1f510*/  LDL.LU R49, [R1+0x54cc] ;  /* 0x0054cc0001317983 */ /* 0x000ea80000300800 */
[----:B------:R2:W-:Y:S02]  /*1f520*/  STL [R1+0x4], R4 ;  /* 0x0000040401007387 */ /* 0x0005e40000100800 */
[----:B--2---:R-:W-:-:S05]  /*1f530*/  IADD3 R4, P2, PT, R55, R49, RZ ;  /* 0x0000003137047210 */ /* 0x004fca0007f5e0ff */
[----:B------:R0:W-:Y:S02]  /*1f540*/  STL [R1+0x3454], R4 ;  /* 0x0034540401007387 */ /* 0x0001e40000100800 */
[----:B0-----:R-:W-:-:S05]  /*1f550*/  IADD3 R4, P6, PT, R54, R49, RZ ;  /* 0x0000003136047210 */ /* 0x001fca0007fde0ff */
[----:B------:R0:W-:Y:S02]  /*1f560*/  STL [R1+0x3458], R4 ;  /* 0x0034580401007387 */ /* 0x0001e40000100800 */
[----:B0-----:R-:W-:-:S05]  /*1f570*/  IADD3 R4, P1, PT, R53, R49, RZ ;  /* 0x0000003135047210 */ /* 0x001fca0007f3e0ff */
[----:B------:R0:W-:Y:S02]  /*1f580*/  STL [R1+0x345c], R4 ;  /* 0x00345c0401007387 */ /* 0x0001e40000100800 */
[----:B0-----:R-:W-:-:S05]  /*1f590*/  IADD3 R4, P0, PT, R52, R49, RZ ;  /* 0x0000003134047210 */ /* 0x001fca0007f1e0ff */
[----:B------:R3:W-:Y:S02]  /*1f5a0*/  STL [R1+0x3460], R4 ;  /* 0x0034600401007387 */ /* 0x0007e40000100800 */
[----:B---3--:R-:W-:-:S05]  /*1f5b0*/  IADD3 R4, P5, PT, R51, R49, RZ ;  /* 0x0000003133047210 */ /* 0x008fca0007fbe0ff */
[----:B------:R0:W-:Y:S02]  /*1f5c0*/  STL [R1+0x3464], R4 ;  /* 0x0034640401007387 */ /* 0x0001e40000100800 */
[----:B0-----:R-:W-:-:S05]  /*1f5d0*/  IADD3 R4, P4, PT, R5, R49, RZ ;  /* 0x0000003105047210 */ /* 0x001fca0007f9e0ff */
[----:B------:R0:W-:Y:S04]  /*1f5e0*/  STL [R1+0x3468], R4 ;  /* 0x0034680401007387 */ /* 0x0001e80000100800 */
[----:B0-----:R-:W2:Y:S01]  /*1f5f0*/  LDL.LU R4, [R1+0x54c8] ;  /* 0x0054c80001047983 */ /* 0x001ea20000300800 */
[----:B------:R-:W-:Y:S02]  /*1f600*/  IMAD R29, R29, UR23, RZ ;  /* 0x000000171d1d7c24 */ /* 0x000fe4000f8e02ff */
[----:B------:R-:W-:Y:S02]  /*1f610*/  IMAD R30, R30, UR23, RZ ;  /* 0x000000171e1e7c24 */ /* 0x000fe4000f8e02ff */
[----:B------:R-:W-:Y:S02]  /*1f620*/  IMAD R31, R31, UR23, RZ ;  /* 0x000000171f1f7c24 */ /* 0x000fe4000f8e02ff */
[----:B------:R-:W-:-:S02]  /*1f630*/  IMAD R32, R32, UR23, RZ ;  /* 0x0000001720207c24 */ /* 0x000fc4000f8e02ff */
[----:B------:R-:W-:Y:S02]  /*1f640*/  IMAD R33, R33, UR23, RZ ;  /* 0x0000001721217c24 */ /* 0x000fe4000f8e02ff */
[----:B------:R-:W-:Y:S02]  /*1f650*/  IMAD R34, R34, UR23, RZ ;  /* 0x0000001722227c24 */ /* 0x000fe4000f8e02ff */
[----:B------:R-:W-:Y:S02]  /*1f660*/  IMAD R35, R35, UR23, RZ ;  /* 0x0000001723237c24 */ /* 0x000fe4000f8e02ff */
[----:B------:R-:W-:Y:S02]  /*1f670*/  IMAD R36, R36, UR23, RZ ;  /* 0x0000001724247c24 */ /* 0x000fe4000f8e02ff */
[----:B------:R-:W-:Y:S02]  /*1f680*/  IMAD R37, R37, UR23, RZ ;  /* 0x0000001725257c24 */ /* 0x000fe4000f8e02ff */
[----:B------:R-:W-:-:S02]  /*1f690*/  IMAD R38, R38, UR23, RZ ;  /* 0x0000001726267c24 */ /* 0x000fc4000f8e02ff */
[----:B------:R-:W-:Y:S02]  /*1f6a0*/  IMAD R39, R39, UR23, RZ ;  /* 0x0000001727277c24 */ /* 0x000fe4000f8e02ff */
[----:B------:R-:W-:Y:S01]  /*1f6b0*/  IMAD R40, R40, UR23, RZ ;  /* 0x0000001728287c24 */ /* 0x000fe2000f8e02ff */
[----:B--2---:R-:W-:-:S05]  /*1f6c0*/  LEA.HI.X.SX32 R55, R55, R4, 0x1, P2 ;  /* 0x0000000437377211 */ /* 0x004fca00010f0eff */
[----:B------:R0:W-:Y:S02]  /*1f6d0*/  STL [R1+0x344c], R55 ;  /* 0x00344c3701007387 */ /* 0x0001e40000100800 */
[----:B0-----:R-:W-:-:S05]  /*1f6e0*/  IADD3 R55, P3, PT, R6, R49, RZ ;  /* 0x0000003106377210 */ /* 0x001fca0007f7e0ff */
[----:B------:R0:W-:Y:S02]  /*1f6f0*/  STL [R1+0x3450], R55 ;  /* 0x0034503701007387 */ /* 0x0001e40000100800 */
[----:B0-----:R-:W-:Y:S02]  /*1f700*/  LEA.HI.X.SX32 R55, R54, R4, 0x1, P6 ;  /* 0x0000000436377211 */ /* 0x001fe400030f0eff */
[----:B------:R-:W-:-:S03]  /*1f710*/  IADD3 R54, P2, PT, R7, R49, RZ ;  /* 0x0000003107367210 */ /* 0x000fc60007f5e0ff */
[----:B------:R0:W-:Y:S04]  /*1f720*/  STL [R1+0x3444], R55 ;  /* 0x0034443701007387 */ /* 0x0001e80000100800 */
[----:B------:R2:W-:Y:S01]  /*1f730*/  STL [R1+0x3448], R54 ;  /* 0x0034483601007387 */ /* 0x0005e20000100800 */
[-C--:B0-----:R-:W-:Y:S02]  /*1f740*/  LEA.HI.X.SX32 R55, R53, R4.reuse, 0x1, P1 ;  /* 0x0000000435377211 */ /* 0x081fe400008f0eff */
[-C--:B------:R-:W-:Y:S02]  /*1f750*/  IADD3 R53, P1, PT, R8, R49.reuse, RZ ;  /* 0x0000003108357210 */ /* 0x080fe40007f3e0ff */
[-C--:B--2---:R-:W-:Y:S02]  /*1f760*/  LEA.HI.X.SX32 R54, R52, R4.reuse, 0x1, P0 ;  /* 0x0000000434367211 */ /* 0x084fe400000f0eff */
[----:B------:R-:W-:Y:S01]  /*1f770*/  IADD3 R52, P0, PT, R9, R49, RZ ;  /* 0x0000003109347210 */ /* 0x000fe20007f1e0ff */
[----:B------:R-:W-:Y:S04]  /*1f780*/  STL [R1+0x343c], R55 ;  /* 0x00343c3701007387 */ /* 0x000fe80000100800 */
[----:B------:R0:W-:Y:S04]  /*1f790*/  STL [R1+0x3440], R53 ;  /* 0x0034403501007387 */ /* 0x0001e80000100800 */
[----:B------:R-:W-:Y:S04]  /*1f7a0*/  STL [R1+0x3434], R54 ;  /* 0x0034343601007387 */ /* 0x000fe80000100800 */
[----:B------:R2:W-:Y:S01]  /*1f7b0*/  STL [R1+0x3438], R52 ;  /* 0x0034383401007387 */ /* 0x0005e20000100800 */
[----:B0-----:R-:W-:-:S02]  /*1f7c0*/  LEA.HI.X.SX32 R53, R51, R4, 0x1, P5 ;  /* 0x0000000433357211 */ /* 0x001fc400028f0eff */
[----:B------:R-:W-:-:S03]  /*1f7d0*/  IADD3 R51, P5, PT, R10, R49, RZ ;  /* 0x000000310a337210 */ /* 0x000fc60007fbe0ff */
[----:B------:R-:W-:Y:S01]  /*1f7e0*/  STL [R1+0x342c], R53 ;  /* 0x00342c3501007387 */ /* 0x000fe20000100800 */
[-C--:B--2---:R-:W-:Y:S02]  /*1f7f0*/  LEA.HI.X.SX32 R52, R5, R4.reuse, 0x1, P4 ;  /* 0x0000000405347211 */ /* 0x084fe400020f0eff */
[----:B------:R-:W-:Y:S01]  /*1f800*/  IADD3 R5, P4, PT, R11, R49, RZ ;  /* 0x000000310b057210 */ /* 0x000fe20007f9e0ff */
        /* <DEDUP_REMOVED lines=9> */
[----:B------:R2:W-:Y:S04]  /*1f8a0*/  STL [R1+0x3414], R5 ;  /* 0x0034140501007387 */ /* 0x0005e80000100800 */
[----:B------:R3:W-:Y:S01]  /*1f8b0*/  STL [R1+0x3418], R7 ;  /* 0x0034180701007387 */ /* 0x0007e20000100800 */
[----:B0-----:R-:W-:-:S02]  /*1f8c0*/  LEA.HI.X.SX32 R6, R8, R4, 0x1, P1 ;  /* 0x0000000408067211 */ /* 0x001fc400008f0eff */
[----:B--2---:R-:W-:-:S03]  /*1f8d0*/  IADD3 R5, P1, PT, R14, R49, RZ ;  /* 0x000000310e057210 */ /* 0x004fc60007f3e0ff */
[----:B------:R0:W-:Y:S01]  /*1f8e0*/  STL [R1+0x340c], R6 ;  /* 0x00340c0601007387 */ /* 0x0001e20000100800 */
[----:B---3--:R-:W-:-:S03]  /*1f8f0*/  LEA.HI.X.SX32 R7, R9, R4, 0x1, P0 ;  /* 0x0000000409077211 */ /* 0x008fc600000f0eff */
[----:B------:R2:W-:Y:S04]  /*1f900*/  STL [R1+0x3410], R5 ;  /* 0x0034100501007387 */ /* 0x0005e80000100800 */
[----:B------:R3:W-:Y:S01]  /*1f910*/  STL [R1+0x3404], R7 ;  /* 0x0034040701007387 */ /* 0x0007e20000100800 */
[----:B0-----:R-:W-:Y:S02]  /*1f920*/  IADD3 R6, P0, PT, R15, R49, RZ ;  /* 0x000000310f067210 */ /* 0x001fe40007f1e0ff */
[----:B--2---:R-:W-:-:S03]  /*1f930*/  LEA.HI.X.SX32 R5, R10, R4, 0x1, P5 ;  /* 0x000000040a057211 */ /* 0x004fc600028f0eff */
[----:B------:R0:W-:Y:S01]  /*1f940*/  STL [R1+0x3408], R6 ;  /* 0x0034080601007387 */ /* 0x0001e20000100800 */
[----:B---3--:R-:W-:-:S03]  /*1f950*/  IADD3 R7, P5, PT, R16, R49, RZ ;  /* 0x0000003110077210 */ /* 0x008fc60007fbe0ff */
[----:B------:R2:W-:Y:S04]  /*1f960*/  STL [R1+0x33fc], R5 ;  /* 0x0033fc0501007387 */ /* 0x0005e80000100800 */
[----:B------:R3:W-:Y:S01]  /*1f970*/  STL [R1+0x3400], R7 ;  /* 0x0034000701007387 */ /* 0x0007e20000100800 */
[----:B0-----:R-:W-:Y:S02]  /*1f980*/  LEA.HI.X.SX32 R6, R11, R4, 0x1, P4 ;  /* 0x000000040b067211 */ /* 0x001fe400020f0eff */
[----:B--2---:R-:W-:-:S03]  /*1f990*/  IADD3 R5, P4, PT, R17, R49, RZ ;  /* 0x0000003111057210 */ /* 0x004fc60007f9e0ff */
[----:B------:R4:W-:Y:S01]  /*1f9a0*/  STL [R1+0x33f4], R6 ;  /* 0x0033f40601007387 */ /* 0x0009e20000100800 */
[----:B---3--:R-:W-:-:S03]  /*1f9b0*/  LEA.HI.X.SX32 R7, R12, R4, 0x1, P3 ;  /* 0x000000040c077211 */ /* 0x008fc600018f0eff */
[----:B------:R0:W-:Y:S04]  /*1f9c0*/  STL [R1+0x33f8], R5 ;  /* 0x0033f80501007387 */ /* 0x0001e80000100800 */
[----:B------:R2:W-:Y:S01]  /*1f9d0*/  STL [R1+0x33ec], R7 ;  /* 0x0033ec0701007387 */ /* 0x0005e20000100800 */
[----:B----4-:R-:W-:Y:S02]  /*1f9e0*/  IADD3 R6, P3, PT, R18, R49, RZ ;  /* 0x0000003112067210 */ /* 0x010fe40007f7e0ff */
[----:B0-----:R-:W-:-:S03]  /*1f9f0*/  LEA.HI.X.SX32 R5, R13, R4, 0x1, P2 ;  /* 0x000000040d057211 */ /* 0x001fc600010f0eff */
[----:B------:R0:W-:Y:S01]  /*1fa00*/  STL [R1+0x33f0], R6 ;  /* 0x0033f00601007387 */ /* 0x0001e20000100800 */
[----:B--2---:R-:W-:-:S03]  /*1fa10*/  IADD3 R7, P2, PT, R19, R49, RZ ;  /* 0x0000003113077210 */ /* 0x004fc60007f5e0ff */
        /* <DEDUP_REMOVED lines=79> */
[----:B------:R-:W-:Y:S01]  /*1ff10*/  STL [R1+0x3344], R7 ;  /* 0x0033440701007387 */ /* 0x000fe20000100800 */
[----:B0-----:R-:W-:-:S03]  /*1ff20*/  IADD3 R6, P0, PT, R39, R49, RZ ;  /* 0x0000003127067210 */ /* 0x001fc60007f1e0ff */
[----:B------:R-:W3:Y:S01]  /*1ff30*/  LDL.LU R12, [R1+0x1ac] ;  /* 0x0001ac00010c7983 */ /* 0x000ee20000300800 */
[----:B--2---:R-:W-:-:S03]  /*1ff40*/  LEA.HI.X.SX32 R5, R34, R4, 0x1, P5 ;  /* 0x0000000422057211 */ /* 0x004fc600028f0eff */
[----:B------:R0:W-:Y:S04]  /*1ff50*/  STL [R1+0x3348], R6 ;  /* 0x0033480601007387 */ /* 0x0001e80000100800 */
[----:B------:R2:W-:Y:S04]  /*1ff60*/  STL [R1+0x333c], R5 ;  /* 0x00333c0501007387 */ /* 0x0005e80000100800 */
[----:B------:R-:W4:Y:S01]  /*1ff70*/  LDL.LU R11, [R1+0x1bc] ;  /* 0x0001bc00010b7983 */ /* 0x000f220000300800 */
[----:B0-----:R-:W-:Y:S02]  /*1ff80*/  IADD3 R6, P5, PT, R40, R49, RZ ;  /* 0x0000003128067210 */ /* 0x001fe40007fbe0ff */
[----:B--2---:R-:W-:-:S03]  /*1ff90*/  LEA.HI.X.SX32 R5, R35, R4, 0x1, P4 ;  /* 0x0000000423057211 */ /* 0x004fc600020f0eff */
[----:B------:R0:W-:Y:S04]  /*1ffa0*/  STL [R1+0x3340], R6 ;  /* 0x0033400601007387 */ /* 0x0001e80000100800 */
[----:B------:R2:W-:Y:S04]  /*1ffb0*/  STL [R1+0x3334], R5 ;  /* 0x0033340501007387 */ /* 0x0005e80000100800 */
[----:B------:R-:W5:Y:S01]  /*1ffc0*/  LDL.LU R10, [R1+0x1d0] ;  /* 0x0001d000010a7983 */ /* 0x000f620000300800 */
[----:B------:R-:W-:Y:S02]  /*1ffd0*/  IMAD R41, R41, UR23, RZ ;  /* 0x0000001729297c24 */ /* 0x000fe4000f8e02ff */
[----:B------:R-:W-:-:S03]  /*1ffe0*/  IMAD R42, R42, UR23, RZ ;  /* 0x000000172a2a7c24 */ /* 0x000fc6000f8e02ff */
[-C--:B0-----:R-:W-:Y:S02]  /*1fff0*/  IADD3 R6, P4, PT, R41, R49.reuse, RZ ;  /* 0x0000003129067210 */ /* 0x081fe40007f9e0ff */
[----:B--2---:R-:W-:Y:S01]  /*20000*/  LEA.HI.X.SX32 R5, R36, R4, 0x1, P3 ;  /* 0x0000000424057211 */ /* 0x004fe200018f0eff */
[----:B------:R-:W-:Y:S02]  /*20010*/  IMAD R43, R43, UR23, RZ ;  /* 0x000000172b2b7c24 */ /* 0x000fe4000f8e02ff */
[----:B------:R0:W-:Y:S04]  /*20020*/  STL [R1+0x3338], R6 ;  /* 0x0033380601007387 */ /* 0x0001e80000100800 */
[----:B------:R2:W-:Y:S04]  /*20030*/  STL [R1+0x332c], R5 ;  /* 0x00332c0501007387 */ /* 0x0005e80000100800 */
[----:B------:R-:W5:Y:S01]  /*20040*/  LDL.LU R9, [R1+0x1dc] ;  /* 0x0001dc0001097983 */ /* 0x000f620000300800 */
[----:B0-----:R-:W-:-:S02]  /*20050*/  IADD3 R6, P3, PT, R42, R49, RZ ;  /* 0x000000312a067210 */ /* 0x001fc40007f7e0ff */
[----:B--2---:R-:W-:-:S03]  /*20060*/  LEA.HI.X.SX32 R5, R37, R4, 0x1, P2 ;  /* 0x0000000425057211 */ /* 0x004fc600010f0eff */
[----:B------:R0:W-:Y:S01]  /*20070*/  STL [R1+0x3330], R6 ;  /* 0x0033300601007387 */ /* 0x0001e20000100800 */
[----:B------:R-:W-:Y:S01]  /*20080*/  IADD3 R7, P2, PT, R43, R49, RZ ;  /* 0x000000312b077210 */ /* 0x000fe20007f5e0ff */
[----:B------:R-:W-:Y:S02]  /*20090*/  IMAD R44, R44, UR23, RZ ;  /* 0x000000172c2c7c24 */ /* 0x000fe4000f8e02ff */
[----:B------:R2:W-:Y:S04]  /*200a0*/  STL [R1+0x3324], R5 ;  /* 0x0033240501007387 */ /* 0x0005e80000100800 */
[----:B0-----:R-:W5:Y:S01]  /*200b0*/  LDL.LU R6, [R1+0x1e8] ;  /* 0x0001e80001067983 */ /* 0x001f620000300800 */
[----:B--2---:R-:W-:-:S03]  /*200c0*/  LEA.HI.X.SX32 R5, R38, R4, 0x1, P1 ;  /* 0x0000000426057211 */ /* 0x004fc600008f0eff */
[----:B------:R0:W-:Y:S01]  /*200d0*/  STL [R1+0x3328], R7 ;  /* 0x0033280701007387 */ /* 0x0001e20000100800 */
[----:B------:R-:W-:Y:S01]  /*200e0*/  IADD3 R8, P1, PT, R44, R49, RZ ;  /* 0x000000312c087210 */ /* 0x000fe20007f3e0ff */
[----:B------:R-:W-:Y:S02]  /*200f0*/  IMAD R45, R45, UR23, RZ ;  /* 0x000000172d2d7c24 */ /* 0x000fe4000f8e02ff */
[----:B------:R2:W-:Y:S01]  /*20100*/  STL [R1+0x331c], R5 ;  /* 0x00331c0501007387 */ /* 0x0005e20000100800 */
[----:B0-----:R-:W-:-:S03]  /*20110*/  LEA.HI.X.SX32 R7, R39, R4, 0x1, P0 ;  /* 0x0000000427077211 */ /* 0x001fc600000f0eff */
[----:B--2---:R-:W2:Y:S01]  /*20120*/  LDL.LU R5, [R1+0x1f4] ;  /* 0x0001f40001057983 */ /* 0x004ea20000300800 */
[----:B------:R-:W-:-:S03]  /*20130*/  IMAD R46, R46, UR23, RZ ;  /* 0x000000172e2e7c24 */ /* 0x000fc6000f8e02ff */
[----:B------:R0:W-:Y:S04]  /*20140*/  STL [R1+0x3320], R8 ;  /* 0x0033200801007387 */ /* 0x0001e80000100800 */
[----:B------:R1:W-:Y:S04]  /*20150*/  STL [R1+0x3314], R7 ;  /* 0x0033140701007387 */ /* 0x0003e80000100800 */
[----:B------:R-:W2:Y:S01]  /*20160*/  LDL.LU R51, [R1+0x204] ;  /* 0x0002040001337983 */ /* 0x000ea20000300800 */
[----:B0-----:R-:W-:Y:S02]  /*20170*/  IADD3 R8, P0, PT, R45, R49, RZ ;  /* 0x000000312d087210 */ /* 0x001fe40007f1e0ff */
[----:B-1----:R-:W-:-:S03]  /*20180*/  LEA.HI.X.SX32 R7, R40, R4, 0x1, P5 ;  /* 0x0000000428077211 */ /* 0x002fc600028f0eff */
[----:B------:R0:W-:Y:S01]  /*20190*/  STL [R1+0x3318], R8 ;  /* 0x0033180801007387 */ /* 0x0001e20000100800 */
[----:B------:R-:W-:-:S03]  /*201a0*/  IMAD R47, R47, UR23, RZ ;  /* 0x000000172f2f7c24 */ /* 0x000fc6000f8e02ff */
        /* <DEDUP_REMOVED lines=16> */
[----:B------:R0:W-:Y:S04]  /*202b0*/  STL [R1+0x3300], R8 ;  /* 0x0033000801007387 */ /* 0x0001e80000100800 */
[----:B------:R1:W-:Y:S04]  /*202c0*/  STL [R1+0x32f4], R7 ;  /* 0x0032f40701007387 */ /* 0x0003e80000100800 */
[----:B------:R-:W2:Y:S01]  /*202d0*/  LDL.LU R54, [R1+0x234] ;  /* 0x0002340001367983 */ /* 0x000ea20000300800 */
[----:B0-----:R-:W-:Y:S02]  /*202e0*/  IADD3 R8, P2, PT, R50, R49, RZ ;  /* 0x0000003132087210 */ /* 0x001fe40007f5e0ff */
[----:B-1----:R-:W-:-:S03]  /*202f0*/  LEA.HI.X.SX32 R7, R44, R4, 0x1, P1 ;  /* 0x000000042c077211 */ /* 0x002fc600008f0eff */
[----:B------:R-:W-:Y:S04]  /*20300*/  STL [R1+0x32f8], R8 ;  /* 0x0032f80801007387 */ /* 0x000fe80000100800 */
[----:B------:R0:W-:Y:S04]  /*20310*/  STL [R1+0x32ec], R7 ;  /* 0x0032ec0701007387 */ /* 0x0001e80000100800 */
[----:B------:R-:W2:Y:S01]  /*20320*/  LDL.LU R55, [R1+0x240] ;  /* 0x0002400001377983 */ /* 0x000ea20000300800 */
[----:B0-----:R-:W-:Y:S02]  /*20330*/  LEA.HI.X.SX32 R7, R45, R4, 0x1, P0 ;  /* 0x000000042d077211 */ /* 0x001fe400000f0eff */
[----:B---3--:R-:W-:-:S05]  /*20340*/  IADD3 R8, P1, PT, R12, R49, RZ ;  /* 0x000000310c087210 */ /* 0x008fca0007f3e0ff */
[----:B------:R4:W-:Y:S04]  /*20350*/  STL [R1+0x32f0], R8 ;  /* 0x0032f00801007387 */ /* 0x0009e80000100800 */
[----:B------:R0:W-:Y:S04]  /*20360*/  STL [R1+0x32e4], R7 ;  /* 0x0032e40701007387 */ /* 0x0001e80000100800 */
[----:B------:R-:W3:Y:S01]  /*20370*/  LDL.LU R14, [R1+0x250] ;  /* 0x00025000010e7983 */ /* 0x000ee20000300800 */
[----:B----4-:R-:W-:Y:S02]  /*20380*/  IADD3 R8, P0, PT, R11, R49, RZ ;  /* 0x000000310b087210 */ /* 0x010fe40007f1e0ff */
[----:B0-----:R-:W-:-:S03]  /*20390*/  LEA.HI.X.SX32 R7, R46, R4, 0x1, P5 ;  /* 0x000000042e077211 */ /* 0x001fc600028f0eff */
[----:B------:R0:W-:Y:S04]  /*203a0*/  STL [R1+0x32e8], R8 ;  /* 0x0032e80801007387 */ /* 0x0001e80000100800 */
[----:B------:R1:W-:Y:S01]  /*203b0*/  STL [R1+0x32dc], R7 ;  /* 0x0032dc0701007387 */ /* 0x0003e20000100800 */
[----:B-----5:R-:W-:-:S03]  /*203c0*/  IADD3 R13, P5, PT, R10, R49, RZ ;  /* 0x000000310a0d7210 */ /* 0x020fc60007fbe0ff */
[----:B0-----:R-:W4:Y:S01]  /*203d0*/  LDL.LU R8, [R1+0x25c] ;  /* 0x00025c0001087983 */ /* 0x001f220000300800 */
[----:B-1----:R-:W-:-:S03]  /*203e0*/  LEA.HI.X.SX32 R7, R47, R4, 0x1, P4 ;  /* 0x000000042f077211 */ /* 0x002fc600020f0eff */
[----:B------:R-:W-:Y:S04]  /*203f0*/  STL [R1+0x32e0], R13 ;  /* 0x0032e00d01007387 */ /* 0x000fe80000100800 */
[----:B------:R0:W-:Y:S04]  /*20400*/  STL [R1+0x32d4], R7 ;  /* 0x0032d40701007387 */ /* 0x0001e80000100800 */
[----:B0-----:R-:W5:Y:S01]  /*20410*/  LDL.LU R7, [R1+0x268] ;  /* 0x0002680001077983 */ /* 0x001f620000300800 */
[----:B------:R-:W-:Y:S02]  /*20420*/  IADD3 R16, P4, PT, R9, R49, RZ ;  /* 0x0000003109107210 */ /* 0x000fe40007f9e0ff */
[----:B------:R-:W-:-:S03]  /*20430*/  LEA.HI.X.SX32 R13, R48, R4, 0x1, P3 ;  /* 0x00000004300d7211 */ /* 0x000fc600018f0eff */
[----:B------:R0:W-:Y:S04]  /*20440*/  STL [R1+0x32d8], R16 ;  /* 0x0032d81001007387 */ /* 0x0001e80000100800 */
[----:B------:R1:W-:Y:S01]  /*20450*/  STL [R1+0x32cc], R13 ;  /* 0x0032cc0d01007387 */ /* 0x0003e20000100800 */
[-C--:B------:R-:W-:Y:S02]  /*20460*/  IADD3 R17, P3, PT, R6, R49.reuse, RZ ;  /* 0x0000003106117210 */ /* 0x080fe40007f7e0ff */
[----:B0-----:R-:W-:Y:S01]  /*20470*/  LEA.HI.X.SX32 R16, R50, R4, 0x1, P2 ;  /* 0x0000000432107211 */ /* 0x001fe200010f0eff */
[----:B-1----:R-:W5:Y:S04]  /*20480*/  LDL.LU R13, [R1+0x274] ;  /* 0x00027400010d7983 */ /* 0x002f680000300800 */
[----:B------:R2:W-:Y:S04]  /*20490*/  STL [R1+0x32d0], R17 ;  /* 0x0032d01101007387 */ /* 0x0005e80000100800 */
[----:B------:R0:W-:Y:S01]  /*204a0*/  STL [R1+0x2c88], R16 ;  /* 0x002c881001007387 */ /* 0x0001e20000100800 */
[----:B--2---:R-:W-:-:S02]  /*204b0*/  IADD3 R17, P2, PT, R5, R49, RZ ;  /* 0x0000003105117210 */ /* 0x004fc40007f5e0ff */
[----:B0-----:R-:W-:Y:S02]  /*204c0*/  LEA.HI.X.SX32 R16, R12, R4, 0x1, P1 ;  /* 0x000000040c107211 */ /* 0x001fe400008f0eff */
[----:B------:R-:W2:Y:S04]  /*204d0*/  LDL.LU R12, [R1+0x284] ;  /* 0x00028400010c7983 */ /* 0x000ea80000300800 */
[----:B------:R0:W-:Y:S04]  /*204e0*/  STL [R1+0x2ca4], R17 ;  /* 0x002ca41101007387 */ /* 0x0001e80000100800 */
[----:B------:R1:W-:Y:S01]  /*204f0*/  STL [R1+0x2c8c], R16 ;  /* 0x002c8c1001007387 */ /* 0x0003e20000100800 */
[----:B0-----:R-:W-:-:S02]  /*20500*/  IADD3 R17, P1, PT, R51, R49, RZ ;  /* 0x0000003133117210 */ /* 0x001fc40007f3e0ff */
[----:B-1----:R-:W-:Y:S02]  /*20510*/  LEA.HI.X.SX32 R16, R11, R4, 0x1, P0 ;  /* 0x000000040b107211 */ /* 0x002fe400000f0eff */
        /* <DEDUP_REMOVED lines=24> */
[-C--:B-1----:R-:W-:Y:S02]  /*206a0*/  LEA.HI.X.SX32 R16, R51, R4.reuse, 0x1, P1 ;  /* 0x0000000433107211 */ /* 0x082fe400008f0eff */
[----:B------:R-:W2:Y:S04]  /*206b0*/  LDL.LU R51, [R1+0x2cc] ;  /* 0x0002cc0001337983 */ /* 0x000ea80000300800 */
[----:B------:R-:W-:Y:S04]  /*206c0*/  STL [R1+0x2cd4], R17 ;  /* 0x002cd41101007387 */ /* 0x000fe80000100800 */
[----:B------:R0:W-:Y:S02]  /*206d0*/  STL [R1+0x2ca8], R16 ;  /* 0x002ca81001007387 */ /* 0x0001e40000100800 */
[----:B0-----:R-:W-:-:S02]  /*206e0*/  LEA.HI.X.SX32 R16, R52, R4, 0x1, P0 ;  /* 0x0000000434107211 */ /* 0x001fc400000f0eff */
[----:B------:R-:W2:Y:S01]  /*206f0*/  LDL.LU R52, [R1+0x2dc] ;  /* 0x0002dc0001347983 */ /* 0x000ea20000300800 */
[----:B---3--:R-:W-:-:S05]  /*20700*/  IADD3 R17, P1, PT, R14, R49, RZ ;  /* 0x000000310e117210 */ /* 0x008fca0007f3e0ff */
[----:B------:R4:W-:Y:S04]  /*20710*/  STL [R1+0x2cdc], R17 ;  /* 0x002cdc1101007387 */ /* 0x0009e80000100800 */
[----:B------:R0:W-:Y:S01]  /*20720*/  STL [R1+0x2cb0], R16 ;  /* 0x002cb01001007387 */ /* 0x0001e20000100800 */
[-C--:B----4-:R-:W-:Y:S02]  /*20730*/  IADD3 R17, P0, PT, R8, R49.reuse, RZ ;  /* 0x0000003108117210 */ /* 0x090fe40007f1e0ff */
[----:B0-----:R-:W-:Y:S02]  /*20740*/  LEA.HI.X.SX32 R16, R53, R4, 0x1, P5 ;  /* 0x0000000435107211 */ /* 0x001fe400028f0eff */
[----:B------:R-:W3:Y:S04]  /*20750*/  LDL.LU R53, [R1+0x2e8] ;  /* 0x0002e80001357983 */ /* 0x000ee80000300800 */
[----:B------:R5:W-:Y:S04]  /*20760*/  STL [R1+0x2ce4], R17 ;  /* 0x002ce41101007387 */ /* 0x000be80000100800 */
[----:B------:R0:W-:Y:S01]  /*20770*/  STL [R1+0x2cb8], R16 ;  /* 0x002cb81001007387 */ /* 0x0001e20000100800 */
[----:B-----5:R-:W-:-:S02]  /*20780*/  IADD3 R17, P5, PT, R7, R49, RZ ;  /* 0x0000003107117210 */ /* 0x020fc40007fbe0ff */
[-C--:B0-----:R-:W-:Y:S02]  /*20790*/  LEA.HI.X.SX32 R16, R15, R4.reuse, 0x1, P4 ;  /* 0x000000040f107211 */ /* 0x081fe400020f0eff */
[----:B------:R-:W4:Y:S04]  /*207a0*/  LDL.LU R15, [R1+0x2f4] ;  /* 0x0002f400010f7983 */ /* 0x000f280000300800 */
[----:B------:R-:W-:Y:S04]  /*207b0*/  STL [R1+0x2cec], R17 ;  /* 0x002cec1101007387 */ /* 0x000fe80000100800 */
[----:B------:R0:W-:Y:S02]  /*207c0*/  STL [R1+0x2cc0], R16 ;  /* 0x002cc01001007387 */ /* 0x0001e40000100800 */
[----:B0-----:R-:W-:-:S02]  /*207d0*/  LEA.HI.X.SX32 R16, R54, R4, 0x1, P3 ;  /* 0x0000000436107211 */ /* 0x001fc400018f0eff */
[----:B------:R-:W5:Y:S01]  /*207e0*/  LDL.LU R54, [R1+0x300] ;  /* 0x0003000001367983 */ /* 0x000f620000300800 */
[----:B------:R-:W-:-:S05]  /*207f0*/  IADD3 R17, P4, PT, R13, R49, RZ ;  /* 0x000000310d117210 */ /* 0x000fca0007f9e0ff */
[----:B------:R2:W-:Y:S04]  /*20800*/  STL [R1+0x2cf4], R17 ;  /* 0x002cf41101007387 */ /* 0x0005e80000100800 */
[----:B------:R0:W-:Y:S01]  /*20810*/  STL [R1+0x2cc8], R16 ;  /* 0x002cc81001007387 */ /* 0x0001e20000100800 */
[-C--:B--2---:R-:W-:Y:S02]  /*20820*/  IADD3 R17, P3, PT, R12, R49.reuse, RZ ;  /* 0x000000310c117210 */ /* 0x084fe40007f7e0ff */
        /* <DEDUP_REMOVED lines=42> */
[----:B------:R-:W-:Y:S04]  /*20ad0*/  STL [R1+0x2d3c], R17 ;  /* 0x002d3c1101007387 */ /* 0x000fe80000100800 */
[----:B------:R0:W-:Y:S02]  /*20ae0*/  STL [R1+0x2d10], R16 ;  /* 0x002d101001007387 */ /* 0x0001e40000100800 */
[----:B0-----:R-:W-:Y:S02]  /*20af0*/  LEA.HI.X.SX32 R16, R6, R4, 0x1, P5 ;  /* 0x0000000406107211 */ /* 0x001fe400028f0eff */
[-C--:B----4-:R-:W-:Y:S01]  /*20b00*/  IADD3 R17, P0, PT, R15, R49.reuse, RZ ;  /* 0x000000310f117210 */ /* 0x090fe20007f1e0ff */
        /* <DEDUP_REMOVED lines=10> */
[----:B--2---:R-:W-:-:S05]  /*20bb0*/  IADD3 R17, P4, PT, R55, R49, RZ ;  /* 0x0000003137117210 */ /* 0x004fca0007f9e0ff */
[----:B------:R0:W-:Y:S04]  /*20bc0*/  STL [R1+0x2d54], R17 ;  /* 0x002d541101007387 */ /* 0x0001e80000100800 */
[----:B------:R1:W-:Y:S01]  /*20bd0*/  STL [R1+0x2d28], R16 ;  /* 0x002d281001007387 */ /* 0x0003e20000100800 */
[-C--:B0-----:R-:W-:Y:S02]  /*20be0*/  IADD3 R17, P3, PT, R14, R49.reuse, RZ ;  /* 0x000000310e117210 */ /* 0x081fe40007f7e0ff */
        /* <DEDUP_REMOVED lines=45> */
[----:B------:R-:W3:Y:S01]  /*20ec0*/  LDL.LU R12, [R1+0x2ac] ;  /* 0x0002ac00010c7983 */ /* 0x000ee20000300800 */
[----:B----4-:R-:W-:-:S05]  /*20ed0*/  IADD3 R17, P0, PT, R5, R49, RZ ;  /* 0x0000003105117210 */ /* 0x010fca0007f1e0ff */
[----:B------:R-:W-:Y:S04]  /*20ee0*/  STL [R1+0x2da4], R17 ;  /* 0x002da41101007387 */ /* 0x000fe80000100800 */
[----:B------:R0:W-:Y:S02]  /*20ef0*/  STL [R1+0x2d78], R16 ;  /* 0x002d781001007387 */ /* 0x0001e40000100800 */
[-C--:B0-----:R-:W-:Y:S02]  /*20f00*/  LEA.HI.X.SX32 R16, R11, R4.reuse, 0x1, P4 ;  /* 0x000000040b107211 */ /* 0x081fe400020f0eff */
[----:B-----5:R-:W-:Y:S01]  /*20f10*/  IADD3 R17, P5, PT, R51, R49, RZ ;  /* 0x0000003133117210 */ /* 0x020fe20007fbe0ff */
        /* <DEDUP_REMOVED lines=66> */
[----:B------:R-:W-:Y:S04]  /*21340*/  STL [R1+0x2e14], R17 ;  /* 0x002e141101007387 */ /* 0x000fe80000100800 */
[----:B------:R0:W-:Y:S02]  /*21350*/  STL [R1+0x2de8], R16 ;  /* 0x002de81001007387 */ /* 0x0001e40000100800 */
[----:B0-----:R-:W-:Y:S02]  /*21360*/  LEA.HI.X.SX32 R16, R13, R4, 0x1, P2 ;  /* 0x000000040d107211 */ /* 0x001fe400010f0eff */
[-C--:B------:R-:W-:Y:S01]  /*21370*/  IADD3 R17, P3, PT, R6, R49.reuse, RZ ;  /* 0x0000003106117210 */ /* 0x080fe20007f7e0ff */
        /* <DEDUP_REMOVED lines=59> */
[----:B------:R-:W2:Y:S01]  /*21730*/  LDL.LU R55, [R1+0x210] ;  /* 0x0002100001377983 */ /* 0x000ea20000300800 */
[----:B------:R-:W-:-:S05]  /*21740*/  IADD3 R17, P3, PT, R12, R49, RZ ;  /* 0x000000310c117210 */ /* 0x000fca0007f7e0ff */
        /* <DEDUP_REMOVED lines=177> */
[-C--:B0-----:R-:W-:Y:S02]  /*22260*/  LEA.HI.X.SX32 R16, R13, R4.reuse, 0x1, P2 ;  /* 0x000000040d107211 */ /* 0x081fe400010f0eff */
[----:B------:R-:W-:Y:S01]  /*22270*/  IADD3 R17, P3, PT, R6, R49, RZ ;  /* 0x0000003106117210 */ /* 0x000fe20007f7e0ff */
[----:B------:R-:W2:Y:S04]  /*22280*/  LDL.LU R13, [R1+0x158] ;  /* 0x00015800010d7983 */ /* 0x000ea80000300800 */
[----:B------:R-:W-:Y:S04]  /*22290*/  STL [R1+0x2f9c], R17 ;  /* 0x002f9c1101007387 */ /* 0x000fe80000100800 */
[----:B------:R0:W-:Y:S02]  /*222a0*/  STL [R1+0x2f70], R16 ;  /* 0x002f701001007387 */ /* 0x0001e40000100800 */
[----:B0-----:R-:W-:-:S02]  /*222b0*/  LEA.HI.X.SX32 R16, R12, R4, 0x1, P1 ;  /* 0x000000040c107211 */ /* 0x001fc400008f0eff */
        /* <DEDUP_REMOVED lines=118> */
[----:B------:R0:W-:Y:S01]  /*22a20*/  STL [R1+0x3030], R16 ;  /* 0x0030301001007387 */ /* 0x0001e20000100800 */
[----:B------:R-:W-:-:S02]  /*22a30*/  LEA.HI.X.SX32 R15, R15, R4, 0x1, P0 ;  /* 0x000000040f0f7211 */ /* 0x000fc400000f0eff */
[----:B0-----:R-:W-:Y:S02]  /*22a40*/  LEA.HI.X.SX32 R16, R53, R4, 0x1, P1 ;  /* 0x0000000435107211 */ /* 0x001fe400008f0eff */
[-C--:B------:R-:W-:Y:S01]  /*22a50*/  IADD3 R17, P2, PT, R8, R49.reuse, RZ ;  /* 0x0000003108117210 */ /* 0x080fe20007f5e0ff */
[----:B------:R-:W2:Y:S04]  /*22a60*/  LDL.LU R53, [R1+0xf4] ;  /* 0x0000f40001357983 */ /* 0x000ea80000300800 */
[----:B------:R-:W-:Y:S04]  /*22a70*/  STL [R1+0x3064], R17 ;  /* 0x0030641101007387 */ /* 0x000fe80000100800 */
[----:B------:R0:W-:Y:S04]  /*22a80*/  STL [R1+0x3038], R16 ;  /* 0x0030381001007387 */ /* 0x0001e80000100800 */
[----:B0-----:R-:W2:Y:S01]  /*22a90*/  LDL.LU R16, [R1+0xf0] ;  /* 0x0000f00001107983 */ /* 0x001ea20000300800 */
[----:B------:R-:W-:-:S05]  /*22aa0*/  IADD3 R17, P1, PT, R7, R49, RZ ;  /* 0x0000003107117210 */ /* 0x000fca0007f3e0ff */
[----:B------:R-:W-:Y:S04]  /*22ab0*/  STL [R1+0x306c], R17 ;  /* 0x00306c1101007387 */ /* 0x000fe80000100800 */
[----:B------:R0:W-:Y:S02]  /*22ac0*/  STL [R1+0x3040], R15 ;  /* 0x0030400f01007387 */ /* 0x0001e40000100800 */
[----:B0-----:R-:W-:Y:S02]  /*22ad0*/  LEA.HI.X.SX32 R15, R54, R4, 0x1, P5 ;  /* 0x00000004360f7211 */ /* 0x001fe400028f0eff */
[----:B------:R-:W2:Y:S01]  /*22ae0*/  LDL.LU R54, [R1+0xec] ;  /* 0x0000ec0001367983 */ /* 0x000ea20000300800 */
[----:B------:R-:W-:-:S05]  /*22af0*/  IADD3 R17, P0, PT, R13, R49, RZ ;  /* 0x000000310d117210 */ /* 0x000fca0007f1e0ff */
[----:B------:R-:W-:Y:S04]  /*22b00*/  STL [R1+0x3074], R17 ;  /* 0x0030741101007387 */ /* 0x000fe80000100800 */
[----:B------:R0:W-:Y:S01]  /*22b10*/  STL [R1+0x3048], R15 ;  /* 0x0030480f01007387 */ /* 0x0001e20000100800 */
[-C--:B------:R-:W-:Y:S02]  /*22b20*/  LEA.HI.X.SX32 R14, R14, R4.reuse, 0x1, P3 ;  /* 0x000000040e0e7211 */ /* 0x080fe400018f0eff */
[----:B0-----:R-:W-:Y:S02]  /*22b30*/  LEA.HI.X.SX32 R15, R55, R4, 0x1, P4 ;  /* 0x00000004370f7211 */ /* 0x001fe400020f0eff */
[----:B------:R-:W2:Y:S01]  /*22b40*/  LDL.LU R55, [R1+0xe8] ;  /* 0x0000e80001377983 */ /* 0x000ea20000300800 */
[----:B------:R-:W-:-:S05]  /*22b50*/  IADD3 R17, P5, PT, R12, R49, RZ ;  /* 0x000000310c117210 */ /* 0x000fca0007fbe0ff */
[----:B------:R-:W-:Y:S04]  /*22b60*/  STL [R1+0x307c], R17 ;  /* 0x00307c1101007387 */ /* 0x000fe80000100800 */
[----:B------:R0:W-:Y:S04]  /*22b70*/  STL [R1+0x3050], R15 ;  /* 0x0030500f01007387 */ /* 0x0001e80000100800 */
[----:B0-----:R-:W2:Y:S01]  /*22b80*/  LDL.LU R15, [R1+0xe4] ;  /* 0x0000e400010f7983 */ /* 0x001ea20000300800 */
[----:B------:R-:W-:-:S05]  /*22b90*/  IADD3 R17, P4, PT, R11, R49, RZ ;  /* 0x000000310b117210 */ /* 0x000fca0007f9e0ff */
[----:B------:R-:W-:Y:S04]  /*22ba0*/  STL [R1+0x3084], R17 ;  /* 0x0030841101007387 */ /* 0x000fe80000100800 */
[----:B------:R0:W-:Y:S02]  /*22bb0*/  STL [R1+0x3058], R14 ;  /* 0x0030580e01007387 */ /* 0x0001e40000100800 */
[-C--:B0-----:R-:W-:Y:S02]  /*22bc0*/  LEA.HI.X.SX32 R14, R8, R4.reuse, 0x1, P2 ;  /* 0x00000004080e7211 */ /* 0x081fe400010f0eff */
[----:B------:R-:W-:Y:S01]  /*22bd0*/  IADD3 R17, P3, PT, R10, R49, RZ ;  /* 0x000000310a117210 */ /* 0x000fe20007f7e0ff */
[----:B------:R-:W2:Y:S04]  /*22be0*/  LDL.LU R8, [R1+0xe0] ;  /* 0x0000e00001087983 */ /* 0x000ea80000300800 */
[----:B------:R0:W-:Y:S04]  /*22bf0*/  STL [R1+0x308c], R17 ;  /* 0x00308c1101007387 */ /* 0x0001e80000100800 */
[----:B------:R1:W-:Y:S01]  /*22c00*/  STL [R1+0x3060], R14 ;  /* 0x0030600e01007387 */ /* 0x0003e20000100800 */
[----:B------:R-:W-:-:S02]  /*22c10*/  LEA.HI.X.SX32 R13, R13, R4, 0x1, P0 ;  /* 0x000000040d0d7211 */ /* 0x000fc400000f0eff */
[----:B0-----:R-:W-:Y:S02]  /*22c20*/  IADD3 R17, P2, PT, R9, R49, RZ ;  /* 0x0000003109117210 */ /* 0x001fe40007f5e0ff */
[-C--:B-1----:R-:W-:Y:S02]  /*22c30*/  LEA.HI.X.SX32 R14, R7, R4.reuse, 0x1, P1 ;  /* 0x00000004070e7211 */ /* 0x082fe400008f0eff */
[----:B------:R-:W2:Y:S04]  /*22c40*/  LDL.LU R7, [R1+0xdc] ;  /* 0x0000dc0001077983 */ /* 0x000ea80000300800 */
[----:B------:R-:W-:Y:S04]  /*22c50*/  STL [R1+0x3094], R17 ;  /* 0x0030941101007387 */ /* 0x000fe80000100800 */
[----:B------:R0:W-:Y:S01]  /*22c60*/  STL [R1+0x3068], R14 ;  /* 0x0030680e01007387 */ /* 0x0001e20000100800 */
[----:B------:R-:W-:-:S03]  /*22c70*/  LEA.HI.X.SX32 R12, R12, R4, 0x1, P5 ;  /* 0x000000040c0c7211 */ /* 0x000fc600028f0eff */
[----:B0-----:R-:W2:Y:S01]  /*22c80*/  LDL.LU R14, [R1+0xd8] ;  /* 0x0000d800010e7983 */ /* 0x001ea20000300800 */
[----:B------:R-:W-:Y:S02]  /*22c90*/  LEA.HI.X.SX32 R11, R11, R4, 0x1, P4 ;  /* 0x000000040b0b7211 */ /* 0x000fe400020f0eff */
[----:B---3--:R-:W-:-:S05]  /*22ca0*/  IADD3 R17, P1, PT, R6, R49, RZ ;  /* 0x0000003106117210 */ /* 0x008fca0007f3e0ff */
[----:B------:R-:W-:Y:S04]  /*22cb0*/  STL [R1+0x309c], R17 ;  /* 0x00309c1101007387 */ /* 0x000fe80000100800 */
[----:B------:R0:W-:Y:S04]  /*22cc0*/  STL [R1+0x3070], R13 ;  /* 0x0030700d01007387 */ /* 0x0001e80000100800 */
[----:B0-----:R-:W3:Y:S01]  /*22cd0*/  LDL.LU R13, [R1+0xd4] ;  /* 0x0000d400010d7983 */ /* 0x001ee20000300800 */
[----:B----4-:R-:W-:-:S05]  /*22ce0*/  IADD3 R17, P0, PT, R5, R49, RZ ;  /* 0x0000003105117210 */ /* 0x010fca0007f1e0ff */
[----:B------:R-:W-:Y:S04]  /*22cf0*/  STL [R1+0x30a4], R17 ;  /* 0x0030a41101007387 */ /* 0x000fe80000100800 */
[----:B------:R0:W-:Y:S04]  /*22d00*/  STL [R1+0x3078], R12 ;  /* 0x0030780c01007387 */ /* 0x0001e80000100800 */
[----:B0-----:R-:W4:Y:S01]  /*22d10*/  LDL.LU R12, [R1+0xd0] ;  /* 0x0000d000010c7983 */ /* 0x001f220000300800 */
[----:B-----5:R-:W-:-:S05]  /*22d20*/  IADD3 R17, P5, PT, R51, R49, RZ ;  /* 0x0000003133117210 */ /* 0x020fca0007fbe0ff */
[----:B------:R-:W-:Y:S04]  /*22d30*/  STL [R1+0x30ac], R17 ;  /* 0x0030ac1101007387 */ /* 0x000fe80000100800 */
[----:B------:R0:W-:Y:S04]  /*22d40*/  STL [R1+0x3080], R11 ;  /* 0x0030800b01007387 */ /* 0x0001e80000100800 */
[----:B0-----:R-:W5:Y:S01]  /*22d50*/  LDL.LU R11, [R1+0xcc] ;  /* 0x0000cc00010b7983 */ /* 0x001f620000300800 */
[----:B------:R-:W-:Y:S02]  /*22d60*/  LEA.HI.X.SX32 R10, R10, R4, 0x1, P3 ;  /* 0x000000040a0a7211 */ /* 0x000fe400018f0eff */
[----:B--2---:R-:W-:-:S02]  /*22d70*/  IADD3 R17, P4, PT, R52, R49, RZ ;  /* 0x0000003134117210 */ /* 0x004fc40007f9e0ff */
[----:B------:R-:W-:-:S03]  /*22d80*/  LEA.HI.X.SX32 R9, R9, R4, 0x1, P2 ;  /* 0x0000000409097211 */ /* 0x000fc600010f0eff */
[----:B------:R-:W-:Y:S04]  /*22d90*/  STL [R1+0x30b4], R17 ;  /* 0x0030b41101007387 */ /* 0x000fe80000100800 */
[----:B------:R0:W-:Y:S01]  /*22da0*/  STL [R1+0x3088], R10 ;  /* 0x0030880a01007387 */ /* 0x0001e20000100800 */
[----:B------:R-:W-:-:S03]  /*22db0*/  LEA.HI.X.SX32 R6, R6, R4, 0x1, P1 ;  /* 0x0000000406067211 */ /* 0x000fc600008f0eff */
[----:B0-----:R-:W2:Y:S01]  /*22dc0*/  LDL.LU R10, [R1+0xc8] ;  /* 0x0000c800010a7983 */ /* 0x001ea20000300800 */
[----:B------:R-:W-:-:S05]  /*22dd0*/  IADD3 R17, P3, PT, R53, R49, RZ ;  /* 0x0000003135117210 */ /* 0x000fca0007f7e0ff */
[----:B------:R0:W-:Y:S04]  /*22de0*/  STL [R1+0x30bc], R17 ;  /* 0x0030bc1101007387 */ /* 0x0001e80000100800 */
[----:B------:R1:W-:Y:S01]  /*22df0*/  STL [R1+0x3090], R9 ;  /* 0x0030900901007387 */ /* 0x0003e20000100800 */
[----:B0-----:R-:W-:-:S03]  /*22e00*/  IADD3 R17, P2, PT, R16, R49, RZ ;  /* 0x0000003110117210 */ /* 0x001fc60007f5e0ff */
[----:B-1----:R-:W2:Y:S04]  /*22e10*/  LDL.LU R9, [R1+0xc4] ;  /* 0x0000c40001097983 */ /* 0x002ea80000300800 */
[----:B------:R-:W-:Y:S01]  /*22e20*/  STL [R1+0x30c4], R17 ;  /* 0x0030c41101007387 */ /* 0x000fe20000100800 */
[----:B------:R-:W-:-:S03]  /*22e30*/  LEA.HI.X.SX32 R18, R5, R4, 0x1, P0 ;  /* 0x0000000405127211 */ /* 0x000fc600000f0eff */
[----:B------:R0:W-:Y:S04]  /*22e40*/  STL [R1+0x3098], R6 ;  /* 0x0030980601007387 */ /* 0x0001e80000100800 */
[----:B0-----:R-:W2:Y:S01]  /*22e50*/  LDL.LU R6, [R1+0xc0] ;  /* 0x0000c00001067983 */ /* 0x001ea20000300800 */
[----:B------:R-:W-:-:S05]  /*22e60*/  IADD3 R17, P1, PT, R54, R49, RZ ;  /* 0x0000003136117210 */ /* 0x000fca0007f3e0ff */
[----:B------:R0:W-:Y:S04]  /*22e70*/  STL [R1+0x30cc], R17 ;  /* 0x0030cc1101007387 */ /* 0x0001e80000100800 */
[----:B------:R-:W2:Y:S04]  /*22e80*/  LDL.LU R5, [R1+0xbc] ;  /* 0x0000bc0001057983 */ /* 0x000ea80000300800 */
[----:B------:R1:W-:Y:S01]  /*22e90*/  STL [R1+0x30a0], R18 ;  /* 0x0030a01201007387 */ /* 0x0003e20000100800 */
[----:B0-----:R-:W-:Y:S02]  /*22ea0*/  IADD3 R17, P0, PT, R55, R49, RZ ;  /* 0x0000003137117210 */ /* 0x001fe40007f1e0ff */
[----:B-1----:R-:W-:-:S03]  /*22eb0*/  LEA.HI.X.SX32 R18, R51, R4, 0x1, P5 ;  /* 0x0000000433127211 */ /* 0x002fc600028f0eff */
[----:B------:R0:W-:Y:S04]  /*22ec0*/  STL [R1+0x30d4], R17 ;  /* 0x0030d41101007387 */ /* 0x0001e80000100800 */
[----:B------:R-:W2:Y:S04]  /*22ed0*/  LDL.LU R51, [R1+0xb8] ;  /* 0x0000b80001337983 */ /* 0x000ea80000300800 */
[----:B------:R1:W-:Y:S01]  /*22ee0*/  STL [R1+0x30a8], R18 ;  /* 0x0030a81201007387 */ /* 0x0003e20000100800 */
[----:B0-----:R-:W-:Y:S02]  /*22ef0*/  IADD3 R17, P5, PT, R15, R49, RZ ;  /* 0x000000310f117210 */ /* 0x001fe40007fbe0ff */
[----:B-1----:R-:W-:-:S03]  /*22f00*/  LEA.HI.X.SX32 R18, R52, R4, 0x1, P4 ;  /* 0x0000000434127211 */ /* 0x002fc600020f0eff */
[----:B------:R-:W-:Y:S04]  /*22f10*/  STL [R1+0x30dc], R17 ;  /* 0x0030dc1101007387 */ /* 0x000fe80000100800 */
[----:B------:R-:W2:Y:S04]  /*22f20*/  LDL.LU R52, [R1+0xb4] ;  /* 0x0000b40001347983 */ /* 0x000ea80000300800 */
[----:B------:R0:W-:Y:S02]  /*22f30*/  STL [R1+0x30b0], R18 ;  /* 0x0030b01201007387 */ /* 0x0001e40000100800 */
[----:B0-----:R-:W-:-:S02]  /*22f40*/  LEA.HI.X.SX32 R18, R53, R4, 0x1, P3 ;  /* 0x0000000435127211 */ /* 0x001fc400018f0eff */
[----:B------:R-:W-:-:S05]  /*22f50*/  IADD3 R17, P4, PT, R8, R49, RZ ;  /* 0x0000003108117210 */ /* 0x000fca0007f9e0ff */
[----:B------:R0:W-:Y:S04]  /*22f60*/  STL [R1+0x30e4], R17 ;  /* 0x0030e41101007387 */ /* 0x0001e80000100800 */
[----:B------:R-:W2:Y:S04]  /*22f70*/  LDL.LU R53, [R1+0xb0] ;  /* 0x0000b00001357983 */ /* 0x000ea80000300800 */
[----:B------:R1:W-:Y:S01]  /*22f80*/  STL [R1+0x30b8], R18 ;  /* 0x0030b81201007387 */ /* 0x0003e20000100800 */
[----:B0-----:R-:W-:Y:S02]  /*22f90*/  IADD3 R17, P3, PT, R7, R49, RZ ;  /* 0x0000003107117210 */ /* 0x001fe40007f7e0ff */
[----:B-1----:R-:W-:-:S03]  /*22fa0*/  LEA.HI.X.SX32 R18, R16, R4, 0x1, P2 ;  /* 0x0000000410127211 */ /* 0x002fc600010f0eff */
[----:B------:R0:W-:Y:S04]  /*22fb0*/  STL [R1+0x30ec], R17 ;  /* 0x0030ec1101007387 */ /* 0x0001e80000100800 */
[----:B------:R-:W-:Y:S01]  /*22fc0*/  STL [R1+0x30c0], R18 ;  /* 0x0030c01201007387 */ /* 0x000fe20000100800 */
[----:B0-----:R-:W-:-:S03]  /*22fd0*/  LEA.HI.X.SX32 R17, R54, R4, 0x1, P1 ;  /* 0x0000000436117211 */ /* 0x001fc600008f0eff */
[----:B------:R-:W2:Y:S01]  /*22fe0*/  LDL.LU R54, [R1+0xac] ;  /* 0x0000ac0001367983 */ /* 0x000ea20000300800 */
[----:B------:R-:W-:-:S05]  /*22ff0*/  IADD3 R16, P2, PT, R14, R49, RZ ;  /* 0x000000310e107210 */ /* 0x000fca0007f5e0ff */
[----:B------:R-:W-:Y:S04]  /*23000*/  STL [R1+0x30f4], R16 ;  /* 0x0030f41001007387 */ /* 0x000fe80000100800 */
[----:B------:R0:W-:Y:S01]  /*23010*/  STL [R1+0x30c8], R17 ;  /* 0x0030c81101007387 */ /* 0x0001e20000100800 */
[-C--:B------:R-:W-:Y:S02]  /*23020*/  LEA.HI.X.SX32 R15, R15, R4.reuse, 0x1, P5 ;  /* 0x000000040f0f7211 */ /* 0x080fe400028f0eff */
[----:B0-----:R-:W-:Y:S02]  /*23030*/  LEA.HI.X.SX32 R17, R55, R4, 0x1, P0 ;  /* 0x0000000437117211 */ /* 0x001fe400000f0eff */
[----:B------:R-:W2:Y:S01]  /*23040*/  LDL.LU R55, [R1+0xa8] ;  /* 0x0000a80001377983 */ /* 0x000ea20000300800 */
[----:B---3--:R-:W-:-:S05]  /*23050*/  IADD3 R16, P1, PT, R13, R49, RZ ;  /* 0x000000310d107210 */ /* 0x008fca0007f3e0ff */
[----:B------:R-:W-:Y:S04]  /*23060*/  STL [R1+0x30fc], R16 ;  /* 0x0030fc1001007387 */ /* 0x000fe80000100800 */
[----:B------:R0:W-:Y:S04]  /*23070*/  STL [R1+0x30d0], R17 ;  /* 0x0030d01101007387 */ /* 0x0001e80000100800 */
[----:B0-----:R-:W3:Y:S01]  /*23080*/  LDL.LU R17, [R1+0xa4] ;  /* 0x0000a40001117983 */ /* 0x001ee20000300800 */
        /* <DEDUP_REMOVED lines=11> */
[----:B------:R0:W-:Y:S01]  /*23140*/  STL [R1+0x3114], R16 ;  /* 0x0031141001007387 */ /* 0x0001e20000100800 */
[----:B------:R-:W-:-:S03]  /*23150*/  LEA.HI.X.SX32 R14, R14, R4, 0x1, P2 ;  /* 0x000000040e0e7211 */ /* 0x000fc600010f0eff */
[----:B------:R-:W-:Y:S01]  /*23160*/  STL [R1+0x30e8], R15 ;  /* 0x0030e80f01007387 */ /* 0x000fe20000100800 */
[----:B0-----:R-:W-:-:S05]  /*23170*/  IADD3 R16, P3, PT, R9, R49, RZ ;  /* 0x0000003109107210 */ /* 0x001fca0007f7e0ff */
[----:B------:R0:W-:Y:S04]  /*23180*/  STL [R1+0x311c], R16 ;  /* 0x00311c1001007387 */ /* 0x0001e80000100800 */
[----:B0-----:R-:W2:Y:S01]  /*23190*/  LDL.LU R16, [R1+0x98] ;  /* 0x0000980001107983 */ /* 0x001ea20000300800 */
[----:B------:R-:W-:-:S03]  /*231a0*/  IADD3 R15, P2, PT, R6, R49, RZ ;  /* 0x00000031060f7210 */ /* 0x000fc60007f5e0ff */
[----:B------:R0:W-:Y:S04]  /*231b0*/  STL [R1+0x30f0], R14 ;  /* 0x0030f00e01007387 */ /* 0x0001e80000100800 */
[----:B------:R1:W-:Y:S01]  /*231c0*/  STL [R1+0x3124], R15 ;  /* 0x0031240f01007387 */ /* 0x0003e20000100800 */
[-C--:B------:R-:W-:Y:S02]  /*231d0*/  LEA.HI.X.SX32 R12, R12, R4.reuse, 0x1, P0 ;  /* 0x000000040c0c7211 */ /* 0x080fe400000f0eff */
[----:B0-----:R-:W-:Y:S02]  /*231e0*/  LEA.HI.X.SX32 R14, R13, R4, 0x1, P1 ;  /* 0x000000040d0e7211 */ /* 0x001fe400008f0eff */
[-C--:B------:R-:W-:Y:S01]  /*231f0*/  IADD3 R13, P1, PT, R5, R49.reuse, RZ ;  /* 0x00000031050d7210 */ /* 0x080fe20007f3e0ff */
[----:B-1----:R-:W2:Y:S04]  /*23200*/  LDL.LU R15, [R1+0x94] ;  /* 0x00009400010f7983 */ /* 0x002ea80000300800 */
[----:B------:R0:W-:Y:S04]  /*23210*/  STL [R1+0x30f8], R14 ;  /* 0x0030f80e01007387 */ /* 0x0001e80000100800 */
[----:B------:R1:W-:Y:S04]  /*23220*/  STL [R1+0x312c], R13 ;  /* 0x00312c0d01007387 */ /* 0x0003e80000100800 */
[----:B0-----:R-:W2:Y:S04]  /*23230*/  LDL.LU R14, [R1+0x90] ;  /* 0x00009000010e7983 */ /* 0x001ea80000300800 */
[----:B------:R0:W-:Y:S01]  /*23240*/  STL [R1+0x3100], R12 ;  /* 0x0031000c01007387 */ /* 0x0001e20000100800 */
[----:B-1----:R-:W-:-:S05]  /*23250*/  IADD3 R13, P0, PT, R51, R49, RZ ;  /* 0x00000031330d7210 */ /* 0x002fca0007f1e0ff */
[----:B------:R1:W-:Y:S01]  /*23260*/  STL [R1+0x3134], R13 ;  /* 0x0031340d01007387 */ /* 0x0003e20000100800 */
[-C--:B0-----:R-:W-:Y:S02]  /*23270*/  LEA.HI.X.SX32 R12, R11, R4.reuse, 0x1, P5 ;  /* 0x000000040b0c7211 */ /* 0x081fe400028f0eff */
[----:B------:R-:W-:Y:S01]  /*23280*/  LEA.HI.X.SX32 R10, R10, R4, 0x1, P4 ;  /* 0x000000040a0a7211 */ /* 0x000fe200020f0eff */
[----:B-1----:R-:W2:Y:S01]  /*23290*/  LDL.LU R13, [R1+0x8c] ;  /* 0x00008c00010d7983 */ /* 0x002ea20000300800 */
[----:B------:R-:W-:-:S03]  /*232a0*/  IADD3 R11, P5, PT, R52, R49, RZ ;  /* 0x00000031340b7210 */ /* 0x000fc60007fbe0ff */
[----:B------:R0:W-:Y:S04]  /*232b0*/  STL [R1+0x3108], R12 ;  /* 0x0031080c01007387 */ /* 0x0001e80000100800 */
[----:B------:R1:W-:Y:S04]  /*232c0*/  STL [R1+0x313c], R11 ;  /* 0x00313c0b01007387 */ /* 0x0003e80000100800 */
[----:B0-----:R-:W2:Y:S04]  /*232d0*/  LDL.LU R12, [R1+0x88] ;  /* 0x00008800010c7983 */ /* 0x001ea80000300800 */
[----:B------:R0:W-:Y:S01]  /*232e0*/  STL [R1+0x3110], R10 ;  /* 0x0031100a01007387 */ /* 0x0001e20000100800 */
[----:B------:R-:W-:-:S02]  /*232f0*/  LEA.HI.X.SX32 R6, R6, R4, 0x1, P2 ;  /* 0x0000000406067211 */ /* 0x000fc400010f0eff */
[----:B-1----:R-:W-:Y:S02]  /*23300*/  IADD3 R11, P4, PT, R53, R49, RZ ;  /* 0x00000031350b7210 */ /* 0x002fe40007f9e0ff */
[----:B0-----:R-:W-:-:S03]  /*23310*/  LEA.HI.X.SX32 R10, R9, R4, 0x1, P3 ;  /* 0x00000004090a7211 */ /* 0x001fc600018f0eff */
[----:B------:R0:W-:Y:S04]  /*23320*/  STL [R1+0x3144], R11 ;  /* 0x0031440b01007387 */ /* 0x0001e80000100800 */
[----:B0-----:R-:W2:Y:S04]  /*23330*/  LDL.LU R11, [R1+0x84] ;  /* 0x00008400010b7983 */ /* 0x001ea80000300800 */
[----:B------:R0:W-:Y:S01]  /*23340*/  STL [R1+0x3118], R10 ;  /* 0x0031180a01007387 */ /* 0x0001e20000100800 */
[----:B------:R-:W-:-:S03]  /*23350*/  LEA.HI.X.SX32 R5, R5, R4, 0x1, P1 ;  /* 0x0000000405057211 */ /* 0x000fc600008f0eff */
[----:B0-----:R-:W2:Y:S01]  /*23360*/  LDL.LU R10, [R1+0x80] ;  /* 0x00008000010a7983 */ /* 0x001ea20000300800 */
[----:B------:R-:W-:-:S05]  /*23370*/  IADD3 R9, P3, PT, R54, R49, RZ ;  /* 0x0000003136097210 */ /* 0x000fca0007f7e0ff */
[----:B------:R-:W-:Y:S04]  /*23380*/  STL [R1+0x314c], R9 ;  /* 0x00314c0901007387 */ /* 0x000fe80000100800 */
[----:B------:R0:W-:Y:S04]  /*23390*/  STL [R1+0x3120], R6 ;  /* 0x0031200601007387 */ /* 0x0001e80000100800 */
[----:B0-----:R-:W2:Y:S01]  /*233a0*/  LDL.LU R6, [R1+0x7c] ;  /* 0x00007c0001067983 */ /* 0x001ea20000300800 */
[----:B------:R-:W-:-:S05]  /*233b0*/  IADD3 R9, P2, PT, R55, R49, RZ ;  /* 0x0000003137097210 */ /* 0x000fca0007f5e0ff */
[----:B------:R0:W-:Y:S04]  /*233c0*/  STL [R1+0x3154], R9 ;  /* 0x0031540901007387 */ /* 0x0001e80000100800 */
[----:B------:R1:W-:Y:S01]  /*233d0*/  STL [R1+0x3128], R5 ;  /* 0x0031280501007387 */ /* 0x0003e20000100800 */
[----:B0-----:R-:W-:-:S03]  /*233e0*/  LEA.HI.X.SX32 R9, R51, R4, 0x1, P0 ;  /* 0x0000000433097211 */ /* 0x001fc600000f0eff */
[----:B-1----:R-:W2:Y:S01]  /*233f0*/  LDL.LU R5, [R1+0x78] ;  /* 0x0000780001057983 */ /* 0x002ea20000300800 */
[----:B---3--:R-:W-:-:S05]  /*23400*/  IADD3 R18, P1, PT, R17, R49, RZ ;  /* 0x0000003111127210 */ /* 0x008fca0007f3e0ff */
[----:B------:R-:W-:Y:S04]  /*23410*/  STL [R1+0x315c], R18 ;  /* 0x00315c1201007387 */ /* 0x000fe80000100800 */
[----:B------:R-:W3:Y:S04]  /*23420*/  LDL.LU R51, [R1+0x74] ;  /* 0x0000740001337983 */ /* 0x000ee80000300800 */
[----:B------:R0:W-:Y:S02]  /*23430*/  STL [R1+0x3130], R9 ;  /* 0x0031300901007387 */ /* 0x0001e40000100800 */
[----:B0-----:R-:W-:-:S02]  /*23440*/  LEA.HI.X.SX32 R9, R52, R4, 0x1, P5 ;  /* 0x0000000434097211 */ /* 0x001fc400028f0eff */
[----:B----4-:R-:W-:-:S05]  /*23450*/  IADD3 R18, P0, PT, R8, R49, RZ ;  /* 0x0000003108127210 */ /* 0x010fca0007f1e0ff */
[----:B------:R5:W-:Y:S04]  /*23460*/  STL [R1+0x3164], R18 ;  /* 0x0031641201007387 */ /* 0x000be80000100800 */
[----:B------:R-:W4:Y:S04]  /*23470*/  LDL.LU R52, [R1+0x70] ;  /* 0x0000700001347983 */ /* 0x000f280000300800 */
[----:B------:R0:W-:Y:S01]  /*23480*/  STL [R1+0x3138], R9 ;  /* 0x0031380901007387 */ /* 0x0001e20000100800 */
[----:B-----5:R-:W-:Y:S02]  /*23490*/  IADD3 R18, P5, PT, R7, R49, RZ ;  /* 0x0000003107127210 */ /* 0x020fe40007fbe0ff */
[----:B0-----:R-:W-:-:S03]  /*234a0*/  LEA.HI.X.SX32 R9, R53, R4, 0x1, P4 ;  /* 0x0000000435097211 */ /* 0x001fc600020f0eff */
[----:B------:R-:W-:Y:S04]  /*234b0*/  STL [R1+0x316c], R18 ;  /* 0x00316c1201007387 */ /* 0x000fe80000100800 */
[----:B------:R-:W5:Y:S04]  /*234c0*/  LDL.LU R53, [R1+0x6c] ;  /* 0x00006c0001357983 */ /* 0x000f680000300800 */
[----:B------:R0:W-:Y:S02]  /*234d0*/  STL [R1+0x3140], R9 ;  /* 0x0031400901007387 */ /* 0x0001e40000100800 */
[----:B0-----:R-:W-:-:S02]  /*234e0*/  LEA.HI.X.SX32 R9, R54, R4, 0x1, P3 ;  /* 0x0000000436097211 */ /* 0x001fc400018f0eff */
[----:B------:R-:W5:Y:S01]  /*234f0*/  LDL.LU R54, [R1+0x68] ;  /* 0x0000680001367983 */ /* 0x000f620000300800 */
[----:B--2---:R-:W-:-:S05]  /*23500*/  IADD3 R18, P4, PT, R16, R49, RZ ;  /* 0x0000003110127210 */ /* 0x004fca0007f9e0ff */
[----:B------:R0:W-:Y:S04]  /*23510*/  STL [R1+0x3174], R18 ;  /* 0x0031741201007387 */ /* 0x0001e80000100800 */
[----:B------:R1:W-:Y:S01]  /*23520*/  STL [R1+0x3148], R9 ;  /* 0x0031480901007387 */ /* 0x0003e20000100800 */
[----:B0-----:R-:W-:Y:S02]  /*23530*/  IADD3 R18, P3, PT, R15, R49, RZ ;  /* 0x000000310f127210 */ /* 0x001fe40007f7e0ff */
[-C--:B-1----:R-:W-:Y:S02]  /*23540*/  LEA.HI.X.SX32 R9, R55, R4.reuse, 0x1, P2 ;  /* 0x0000000437097211 */ /* 0x082fe400010f0eff */
[----:B------:R-:W2:Y:S04]  /*23550*/  LDL.LU R55, [R1+0x64] ;  /* 0x0000640001377983 */ /* 0x000ea80000300800 */
[----:B------:R0:W-:Y:S01]  /*23560*/  STL [R1+0x317c], R18 ;  /* 0x00317c1201007387 */ /* 0x0001e20000100800 */
[----:B------:R-:W-:-:S03]  /*23570*/  LEA.HI.X.SX32 R19, R17, R4, 0x1, P1 ;  /* 0x0000000411137211 */ /* 0x000fc600008f0eff */
[----:B------:R1:W-:Y:S01]  /*23580*/  STL [R1+0x3150], R9 ;  /* 0x0031500901007387 */ /* 0x0003e20000100800 */
[----:B0-----:R-:W-:-:S03]  /*23590*/  IADD3 R18, P2, PT, R14, R49, RZ ;  /* 0x000000310e127210 */ /* 0x001fc60007f5e0ff */
[----:B-1----:R-:W2:Y:S01]  /*235a0*/  LDL.LU R9, [R1+0x60] ;  /* 0x0000600001097983 */ /* 0x002ea20000300800 */
[----:B------:R-:W-:-:S03]  /*235b0*/  LEA.HI.X.SX32 R17, R8, R4, 0x1, P0 ;  /* 0x0000000408117211 */ /* 0x000fc600000f0eff */
[----:B------:R0:W-:Y:S04]  /*235c0*/  STL [R1+0x3184], R18 ;  /* 0x0031841201007387 */ /* 0x0001e80000100800 */
[----:B------:R1:W-:Y:S04]  /*235d0*/  STL [R1+0x3158], R19 ;  /* 0x0031581301007387 */ /* 0x0003e80000100800 */
[----:B------:R-:W2:Y:S01]  /*235e0*/  LDL.LU R8, [R1+0x5c] ;  /* 0x00005c0001087983 */ /* 0x000ea20000300800 */
[----:B0-----:R-:W-:-:S05]  /*235f0*/  IADD3 R18, P1, PT, R13, R49, RZ ;  /* 0x000000310d127210 */ /* 0x001fca0007f3e0ff */
[----:B------:R-:W-:Y:S04]  /*23600*/  STL [R1+0x318c], R18 ;  /* 0x00318c1201007387 */ /* 0x000fe80000100800 */
[----:B------:R0:W-:Y:S01]  /*23610*/  STL [R1+0x3160], R17 ;  /* 0x0031601101007387 */ /* 0x0001e20000100800 */
[----:B-1----:R-:W-:Y:S02]  /*23620*/  IADD3 R19, P0, PT, R12, R49, RZ ;  /* 0x000000310c137210 */ /* 0x002fe40007f1e0ff */
[----:B0-----:R-:W-:-:S03]  /*23630*/  LEA.HI.X.SX32 R17, R7, R4, 0x1, P5 ;  /* 0x0000000407117211 */ /* 0x001fc600028f0eff */
[----:B------:R-:W-:Y:S04]  /*23640*/  STL [R1+0x3194], R19 ;  /* 0x0031941301007387 */ /* 0x000fe80000100800 */
[----:B------:R-:W2:Y:S04]  /*23650*/  LDL.LU R7, [R1+0x58] ;  /* 0x0000580001077983 */ /* 0x000ea80000300800 */
[----:B------:R0:W-:Y:S01]  /*23660*/  STL [R1+0x3168], R17 ;  /* 0x0031681101007387 */ /* 0x0001e20000100800 */
[-C--:B------:R-:W-:Y:S02]  /*23670*/  LEA.HI.X.SX32 R15, R15, R4.reuse, 0x1, P3 ;  /* 0x000000040f0f7211 */ /* 0x080fe400018f0eff */
[----:B0-----:R-:W-:-:S02]  /*23680*/  LEA.HI.X.SX32 R17, R16, R4, 0x1, P4 ;  /* 0x0000000410117211 */ /* 0x001fc400020f0eff */
[----:B------:R-:W-:-:S05]  /*23690*/  IADD3 R18, P5, PT, R11, R49, RZ ;  /* 0x000000310b127210 */ /* 0x000fca0007fbe0ff */
[----:B------:R-:W-:Y:S04]  /*236a0*/  STL [R1+0x319c], R18 ;  /* 0x00319c1201007387 */ /* 0x000fe80000100800 */
[----:B------:R-:W-:Y:S04]  /*236b0*/  STL [R1+0x3170], R17 ;  /* 0x0031701101007387 */ /* 0x000fe80000100800 */
[----:B------:R-:W2:Y:S01]  /*236c0*/  LDL.LU R20, [R1+0x54] ;  /* 0x0000540001147983 */ /* 0x000ea20000300800 */
[----:B------:R-:W-:Y:S02]  /*236d0*/  IADD3 R16, P4, PT, R10, R49, RZ ;  /* 0x000000310a107210 */ /* 0x000fe40007f9e0ff */
[----:B------:R-:W-:-:S03]  /*236e0*/  LEA.HI.X.SX32 R14, R14, R4, 0x1, P2 ;  /* 0x000000040e0e7211 */ /* 0x000fc600010f0eff */
[----:B------:R0:W-:Y:S04]  /*236f0*/  STL [R1+0x31a4], R16 ;  /* 0x0031a41001007387 */ /* 0x0001e80000100800 */
[----:B------:R1:W-:Y:S01]  /*23700*/  STL [R1+0x3178], R15 ;  /* 0x0031780f01007387 */ /* 0x0003e20000100800 */
[----:B0-----:R-:W-:-:S05]  /*23710*/  IADD3 R16, P3, PT, R6, R49, RZ ;  /* 0x0000003106107210 */ /* 0x001fca0007f7e0ff */
[----:B------:R-:W-:Y:S04]  /*23720*/  STL [R1+0x31ac], R16 ;  /* 0x0031ac1001007387 */ /* 0x000fe80000100800 */
[----:B------:R-:W2:Y:S04]  /*23730*/  LDL.LU R19, [R1+0x50] ;  /* 0x0000500001137983 */ /* 0x000ea80000300800 */
[----:B------:R0:W-:Y:S01]  /*23740*/  STL [R1+0x3180], R14 ;  /* 0x0031800e01007387 */ /* 0x0001e20000100800 */
[----:B------:R-:W-:Y:S02]  /*23750*/  LEA.HI.X.SX32 R12, R12, R4, 0x1, P0 ;  /* 0x000000040c0c7211 */ /* 0x000fe400000f0eff */
[----:B-1----:R-:W-:-:S02]  /*23760*/  IADD3 R15, P2, PT, R5, R49, RZ ;  /* 0x00000031050f7210 */ /* 0x002fc40007f5e0ff */
[----:B0-----:R-:W-:-:S03]  /*23770*/  LEA.HI.X.SX32 R14, R13, R4, 0x1, P1 ;  /* 0x000000040d0e7211 */ /* 0x001fc600008f0eff */
[----:B------:R-:W-:Y:S04]  /*23780*/  STL [R1+0x31b4], R15 ;  /* 0x0031b40f01007387 */ /* 0x000fe80000100800 */
[----:B------:R-:W-:Y:S04]  /*23790*/  STL [R1+0x3188], R14 ;  /* 0x0031880e01007387 */ /* 0x000fe80000100800 */
[----:B------:R-:W2:Y:S01]  /*237a0*/  LDL.LU R18, [R1+0x4c] ;  /* 0x00004c0001127983 */ /* 0x000ea20000300800 */
[----:B------:R-:W-:Y:S02]  /*237b0*/  LEA.HI.X.SX32 R11, R11, R4, 0x1, P5 ;  /* 0x000000040b0b7211 */ /* 0x000fe400028f0eff */
[----:B---3--:R-:W-:-:S05]  /*237c0*/  IADD3 R13, P1, PT, R51, R49, RZ ;  /* 0x00000031330d7210 */ /* 0x008fca0007f3e0ff */
[----:B------:R4:W-:Y:S04]  /*237d0*/  STL [R1+0x31bc], R13 ;  /* 0x0031bc0d01007387 */ /* 0x0009e80000100800 */
[----:B------:R5:W-:Y:S01]  /*237e0*/  STL [R1+0x3190], R12 ;  /* 0x0031900c01007387 */ /* 0x000be20000100800 */
[----:B----4-:R-:W-:-:S05]  /*237f0*/  IADD3 R13, P0, PT, R52, R49, RZ ;  /* 0x00000031340d7210 */ /* 0x010fca0007f1e0ff */
[----:B------:R-:W-:Y:S04]  /*23800*/  STL [R1+0x31c4], R13 ;  /* 0x0031c40d01007387 */ /* 0x000fe80000100800 */
[----:B------:R-:W3:Y:S04]  /*23810*/  LDL.LU R17, [R1+0x48] ;  /* 0x0000480001117983 */ /* 0x000ee80000300800 */
[----:B------:R0:W-:Y:S01]  /*23820*/  STL [R1+0x3198], R11 ;  /* 0x0031980b01007387 */ /* 0x0001e20000100800 */
[----:B-----5:R-:W-:Y:S02]  /*23830*/  IADD3 R12, P5, PT, R53, R49, RZ ;  /* 0x00000031350c7210 */ /* 0x020fe40007fbe0ff */
[----:B0-----:R-:W-:-:S03]  /*23840*/  LEA.HI.X.SX32 R11, R10, R4, 0x1, P4 ;  /* 0x000000040a0b7211 */ /* 0x001fc600020f0eff */
[----:B------:R-:W-:Y:S04]  /*23850*/  STL [R1+0x31cc], R12 ;  /* 0x0031cc0c01007387 */ /* 0x000fe80000100800 */
[----:B------:R-:W-:Y:S04]  /*23860*/  STL [R1+0x31a0], R11 ;  /* 0x0031a00b01007387 */ /* 0x000fe80000100800 */
[----:B------:R-:W4:Y:S01]  /*23870*/  LDL.LU R16, [R1+0x44] ;  /* 0x0000440001107983 */ /* 0x000f220000300800 */
[----:B------:R-:W-:Y:S02]  /*23880*/  LEA.HI.X.SX32 R6, R6, R4, 0x1, P3 ;  /* 0x0000000406067211 */ /* 0x000fe400018f0eff */
[----:B------:R-:W-:-:S05]  /*23890*/  IADD3 R10, P4, PT, R54, R49, RZ ;  /* 0x00000031360a7210 */ /* 0x000fca0007f9e0ff */
[----:B------:R-:W-:Y:S04]  /*238a0*/  STL [R1+0x31d4], R10 ;  /* 0x0031d40a01007387 */ /* 0x000fe80000100800 */
[----:B------:R0:W-:Y:S02]  /*238b0*/  STL [R1+0x31a8], R6 ;  /* 0x0031a80601007387 */ /* 0x0001e40000100800 */
[----:B0-----:R-:W-:Y:S02]  /*238c0*/  LEA.HI.X.SX32 R6, R5, R4, 0x1, P2 ;  /* 0x0000000405067211 */ /* 0x001fe400010f0eff */
[----:B--2---:R-:W-:-:S05]  /*238d0*/  IADD3 R10, P3, PT, R55, R49, RZ ;  /* 0x00000031370a7210 */ /* 0x004fca0007f7e0ff */
[----:B------:R-:W-:Y:S04]  /*238e0*/  STL [R1+0x31dc], R10 ;  /* 0x0031dc0a01007387 */ /* 0x000fe80000100800 */
[----:B------:R-:W2:Y:S04]  /*238f0*/  LDL.LU R15, [R1+0x40] ;  /* 0x00004000010f7983 */ /* 0x000ea80000300800 */
[----:B------:R0:W-:Y:S01]  /*23900*/  STL [R1+0x31b0], R6 ;  /* 0x0031b00601007387 */ /* 0x0001e20000100800 */
[----:B------:R-:W-:Y:S02]  /*23910*/  IADD3 R5, P2, PT, R9, R49, RZ ;  /* 0x0000003109057210 */ /* 0x000fe40007f5e0ff */
[----:B0-----:R-:W-:-:S03]  /*23920*/  LEA.HI.X.SX32 R6, R51, R4, 0x1, P1 ;  /* 0x0000000433067211 */ /* 0x001fc600008f0eff */
[----:B------:R0:W-:Y:S04]  /*23930*/  STL [R1+0x31e4], R5 ;  /* 0x0031e40501007387 */ /* 0x0001e80000100800 */
[----:B------:R-:W5:Y:S04]  /*23940*/  LDL.LU R14, [R1+0x3c] ;  /* 0x00003c00010e7983 */ /* 0x000f680000300800 */
[----:B------:R1:W-:Y:S01]  /*23950*/  STL [R1+0x31b8], R6 ;  /* 0x0031b80601007387 */ /* 0x0003e20000100800 */
[----:B0-----:R-:W-:-:S03]  /*23960*/  IADD3 R5, P1, PT, R8, R49, RZ ;  /* 0x0000003108057210 */ /* 0x001fc60007f3e0ff */
[----:B------:R-:W5:Y:S01]  /*23970*/  LDL.LU R13, [R1+0x38] ;  /* 0x00003800010d7983 */ /* 0x000f620000300800 */
[----:B-1----:R-:W-:-:S03]  /*23980*/  LEA.HI.X.SX32 R6, R52, R4, 0x1, P0 ;  /* 0x0000000434067211 */ /* 0x002fc600000f0eff */
[----:B------:R0:W-:Y:S01]  /*23990*/  STL [R1+0x31ec], R5 ;  /* 0x0031ec0501007387 */ /* 0x0001e20000100800 */
[----:B------:R-:W-:-:S03]  /*239a0*/  LEA.HI.X.SX32 R10, R53, R4, 0x1, P5 ;  /* 0x00000004350a7211 */ /* 0x000fc600028f0eff */
[----:B------:R-:W5:Y:S04]  /*239b0*/  LDL.LU R12, [R1+0x34] ;  /* 0x00003400010c7983 */ /* 0x000f680000300800 */
[----:B------:R1:W-:Y:S01]  /*239c0*/  STL [R1+0x31c0], R6 ;  /* 0x0031c00601007387 */ /* 0x0003e20000100800 */
[----:B0-----:R-:W-:-:S03]  /*239d0*/  IADD3 R5, P0, PT, R7, R49, RZ ;  /* 0x0000003107057210 */ /* 0x001fc60007f1e0ff */
[----:B-1----:R-:W5:Y:S04]  /*239e0*/  LDL.LU R6, [R1+0x30] ;  /* 0x0000300001067983 */ /* 0x002f680000300800 */
[----:B------:R0:W-:Y:S04]  /*239f0*/  STL [R1+0x31f4], R5 ;  /* 0x0031f40501007387 */ /* 0x0001e80000100800 */
[----:B0-----:R-:W5:Y:S04]  /*23a00*/  LDL.LU R5, [R1+0x2c] ;  /* 0x00002c0001057983 */ /* 0x001f680000300800 */
[----:B------:R0:W-:Y:S04]  /*23a10*/  STL [R1+0x31c8], R10 ;  /* 0x0031c80a01007387 */ /* 0x0001e80000100800 */
[----:B------:R-:W5:Y:S01]  /*23a20*/  LDL.LU R51, [R1+0x28] ;  /* 0x0000280001337983 */ /* 0x000f620000300800 */
[----:B------:R-:W-:-:S02]  /*23a30*/  IADD3 R11, P5, PT, R20, R49, RZ ;  /* 0x00000031140b7210 */ /* 0x000fc40007fbe0ff */
[----:B0-----:R-:W-:-:S03]  /*23a40*/  LEA.HI.X.SX32 R10, R54, R4, 0x1, P4 ;  /* 0x00000004360a7211 */ /* 0x001fc600020f0eff */
[----:B------:R-:W-:Y:S04]  /*23a50*/  STL [R1+0x31fc], R11 ;  /* 0x0031fc0b01007387 */ /* 0x000fe80000100800 */
[----:B------:R-:W5:Y:S04]  /*23a60*/  LDL.LU R52, [R1+0x24] ;  /* 0x0000240001347983 */ /* 0x000f680000300800 */
[----:B------:R0:W-:Y:S04]  /*23a70*/  STL [R1+0x31d0], R10 ;  /* 0x0031d00a01007387 */ /* 0x0001e80000100800 */
[----:B------:R-:W5:Y:S01]  /*23a80*/  LDL.LU R53, [R1+0x20] ;  /* 0x0000200001357983 */ /* 0x000f620000300800 */
[----:B0-----:R-:W-:-:S02]  /*23a90*/  LEA.HI.X.SX32 R10, R55, R4, 0x1, P3 ;  /* 0x00000004370a7211 */ /* 0x001fc400018f0eff */
[----:B------:R-:W-:-:S05]  /*23aa0*/  IADD3 R11, P4, PT, R19, R49, RZ ;  /* 0x00000031130b7210 */ /* 0x000fca0007f9e0ff */
[----:B------:R0:W-:Y:S04]  /*23ab0*/  STL [R1+0x3204], R11 ;  /* 0x0032040b01007387 */ /* 0x0001e80000100800 */
[----:B------:R-:W5:Y:S04]  /*23ac0*/  LDL.LU R54, [R1+0x1c] ;  /* 0x00001c0001367983 */ /* 0x000f680000300800 */
[----:B------:R1:W-:Y:S04]  /*23ad0*/  STL [R1+0x31d8], R10 ;  /* 0x0031d80a01007387 */ /* 0x0003e80000100800 */
[----:B------:R-:W5:Y:S01]  /*23ae0*/  LDL.LU R55, [R1+0x18] ;  /* 0x0000180001377983 */ /* 0x000f620000300800 */
[----:B0-----:R-:W-:-:S02]  /*23af0*/  IADD3 R11, P3, PT, R18, R49, RZ ;  /* 0x00000031120b7210 */ /* 0x001fc40007f7e0ff */
[----:B-1----:R-:W-:-:S03]  /*23b00*/  LEA.HI.X.SX32 R10, R9, R4, 0x1, P2 ;  /* 0x00000004090a7211 */ /* 0x002fc600010f0eff */
[----:B------:R0:W-:Y:S01]  /*23b10*/  STL [R1+0x320c], R11 ;  /* 0x00320c0b01007387 */ /* 0x0001e20000100800 */
[----:B------:R-:W-:-:S03]  /*23b20*/  LEA.HI.X.SX32 R8, R8, R4, 0x1, P1 ;  /* 0x0000000408087211 */ /* 0x000fc600008f0eff */
[----:B0-----:R-:W5:Y:S04]  /*23b30*/  LDL.LU R11, [R1+0x14] ;  /* 0x00001400010b7983 */ /* 0x001f680000300800 */
[----:B------:R0:W-:Y:S04]  /*23b40*/  STL [R1+0x31e0], R10 ;  /* 0x0031e00a01007387 */ /* 0x0001e80000100800 */
[----:B0-----:R-:W5:Y:S01]  /*23b50*/  LDL.LU R10, [R1+0x10] ;  /* 0x00001000010a7983 */ /* 0x001f620000300800 */
[----:B------:R-:W-:Y:S02]  /*23b60*/  LEA.HI.X.SX32 R21, R7, R4, 0x1, P0 ;  /* 0x0000000407157211 */ /* 0x000fe400000f0eff */
[----:B---3--:R-:W-:-:S05]  /*23b70*/  IADD3 R9, P2, PT, R17, R49, RZ ;  /* 0x0000003111097210 */ /* 0x008fca0007f5e0ff */
[----:B------:R0:W-:Y:S04]  /*23b80*/  STL [R1+0x3214], R9 ;  /* 0x0032140901007387 */ /* 0x0001e80000100800 */
[----:B0-----:R-:W3:Y:S04]  /*23b90*/  LDL.LU R9, [R1+0xc] ;  /* 0x00000c0001097983 */ /* 0x001ee80000300800 */
[----:B------:R0:W-:Y:S01]  /*23ba0*/  STL [R1+0x31e8], R8 ;  /* 0x0031e80801007387 */ /* 0x0001e20000100800 */
[----:B----4-:R-:W-:-:S03]  /*23bb0*/  IADD3 R22, P1, PT, R16, R49, RZ ;  /* 0x0000003110167210 */ /* 0x010fc60007f3e0ff */
[----:B0-----:R-:W4:Y:S04]  /*23bc0*/  LDL.LU R8, [R1+0x8] ;  /* 0x0000080001087983 */ /* 0x001f280000300800 */
[----:B------:R-:W-:Y:S04]  /*23bd0*/  STL [R1+0x321c], R22 ;  /* 0x00321c1601007387 */ /* 0x000fe80000100800 */
[----:B------:R-:W4:Y:S01]  /*23be0*/  LDL.LU R7, [R1+0x4] ;  /* 0x0000040001077983 */ /* 0x000f220000300800 */
[----:B------:R-:W-:-:S03]  /*23bf0*/  LEA.HI.X.SX32 R19, R19, R4, 0x1, P4 ;  /* 0x0000000413137211 */ /* 0x000fc600020f0eff */
[----:B------:R0:W-:Y:S02]  /*23c00*/  STL [R1+0x31f0], R21 ;  /* 0x0031f01501007387 */ /* 0x0001e40000100800 */
[-C--:B0-----:R-:W-:Y:S02]  /*23c10*/  LEA.HI.X.SX32 R21, R20, R4.reuse, 0x1, P5 ;  /* 0x0000000414157211 */ /* 0x081fe400028f0eff */
[----:B------:R-:W-:Y:S02]  /*23c20*/  LEA.HI.X.SX32 R16, R16, R4, 0x1, P1 ;  /* 0x0000000410107211 */ /* 0x000fe400008f0eff */
[----:B--2---:R-:W-:-:S05]  /*23c30*/  IADD3 R22, P0, PT, R15, R49, RZ ;  /* 0x000000310f167210 */ /* 0x004fca0007f1e0ff */
[----:B------:R-:W-:Y:S04]  /*23c40*/  STL [R1+0x3224], R22 ;  /* 0x0032241601007387 */ /* 0x000fe80000100800 */
[----:B------:R0:W-:Y:S01]  /*23c50*/  STL [R1+0x31f8], R21 ;  /* 0x0031f81501007387 */ /* 0x0001e20000100800 */
[----:B-----5:R-:W-:-:S05]  /*23c60*/  IADD3 R20, P5, PT, R14, R49, RZ ;  /* 0x000000310e147210 */ /* 0x020fca0007fbe0ff */
[----:B------:R1:W-:Y:S01]  /*23c70*/  STL [R1+0x322c], R20 ;  /* 0x00322c1401007387 */ /* 0x0003e20000100800 */
[----:B0-----:R-:W-:-:S03]  /*23c80*/  IADD3 R21, P4, PT, R13, R49, RZ ;  /* 0x000000310d157210 */ /* 0x001fc60007f9e0ff */
[----:B------:R0:W-:Y:S01]  /*23c90*/  STL [R1+0x3200], R19 ;  /* 0x0032001301007387 */ /* 0x0001e20000100800 */
[-C--:B-1----:R-:W-:Y:S02]  /*23ca0*/  LEA.HI.X.SX32 R20, R18, R4.reuse, 0x1, P3 ;  /* 0x0000000412147211 */ /* 0x082fe400018f0eff */
[----:B------:R-:W-:Y:S02]  /*23cb0*/  LEA.HI.X.SX32 R18, R17, R4, 0x1, P2 ;  /* 0x0000000411127211 */ /* 0x000fe400010f0eff */
[-C--:B0-----:R-:W-:Y:S01]  /*23cc0*/  IADD3 R19, P3, PT, R12, R49.reuse, RZ ;  /* 0x000000310c137210 */ /* 0x081fe20007f7e0ff */
[----:B------:R-:W-:Y:S04]  /*23cd0*/  STL [R1+0x3234], R21 ;  /* 0x0032341501007387 */ /* 0x000fe80000100800 */
[----:B------:R-:W-:Y:S04]  /*23ce0*/  STL [R1+0x3208], R20 ;  /* 0x0032081401007387 */ /* 0x000fe80000100800 */
[----:B------:R-:W-:Y:S01]  /*23cf0*/  STL [R1+0x323c], R19 ;  /* 0x00323c1301007387 */ /* 0x000fe20000100800 */
[----:B------:R-:W-:-:S03]  /*23d00*/  IADD3 R17, P2, PT, R6, R49, RZ ;  /* 0x0000003106117210 */ /* 0x000fc60007f5e0ff */
[----:B------:R0:W-:Y:S04]  /*23d10*/  STL [R1+0x3210], R18 ;  /* 0x0032101201007387 */ /* 0x0001e80000100800 */
[----:B------:R1:W-:Y:S04]  /*23d20*/  STL [R1+0x3244], R17 ;  /* 0x0032441101007387 */ /* 0x0003e80000100800 */
[----:B------:R2:W-:Y:S01]  /*23d30*/  STL [R1+0x3218], R16 ;  /* 0x0032181001007387 */ /* 0x0005e20000100800 */
[----:B0-----:R-:W-:Y:S02]  /*23d40*/  IADD3 R18, P1, PT, R5, R49, RZ ;  /* 0x0000003105127210 */ /* 0x001fe40007f3e0ff */
[----:B-1----:R-:W-:-:S02]  /*23d50*/  LEA.HI.X.SX32 R17, R15, R4, 0x1, P0 ;  /* 0x000000040f117211 */ /* 0x002fc400000f0eff */
[----:B------:R-:W-:Y:S01]  /*23d60*/  LEA.HI.X.SX32 R15, R14, R4, 0x1, P5 ;  /* 0x000000040e0f7211 */ /* 0x000fe200028f0eff */
[----:B------:R-:W-:Y:S01]  /*23d70*/  STL [R1+0x324c], R18 ;  /* 0x00324c1201007387 */ /* 0x000fe20000100800 */
[----:B--2---:R-:W-:-:S03]  /*23d80*/  IADD3 R16, P0, PT, R51, R49, RZ ;  /* 0x0000003133107210 */ /* 0x004fc60007f1e0ff */
[----:B------:R-:W-:Y:S01]  /*23d90*/  STL [R1+0x3220], R17 ;  /* 0x0032201101007387 */ /* 0x000fe20000100800 */
[----:B------:R-:W-:-:S03]  /*23da0*/  LEA.HI.X.SX32 R13, R13, R4, 0x1, P4 ;  /* 0x000000040d0d7211 */ /* 0x000fc600020f0eff */
[----:B------:R-:W-:Y:S04]  /*23db0*/  STL [R1+0x3254], R16 ;  /* 0x0032541001007387 */ /* 0x000fe80000100800 */
[----:B------:R0:W-:Y:S01]  /*23dc0*/  STL [R1+0x3228], R15 ;  /* 0x0032280f01007387 */ /* 0x0001e20000100800 */
[----:B------:R-:W-:-:S05]  /*23dd0*/  IADD3 R14, P5, PT, R52, R49, RZ ;  /* 0x00000031340e7210 */ /* 0x000fca0007fbe0ff */
[----:B------:R1:W-:Y:S01]  /*23de0*/  STL [R1+0x325c], R14 ;  /* 0x00325c0e01007387 */ /* 0x0003e20000100800 */
[----:B0-----:R-:W-:-:S03]  /*23df0*/  IADD3 R15, P4, PT, R53, R49, RZ ;  /* 0x00000031350f7210 */ /* 0x001fc60007f9e0ff */
[----:B------:R0:W-:Y:S01]  /*23e00*/  STL [R1+0x3230], R13 ;  /* 0x0032300d01007387 */ /* 0x0001e20000100800 */
[-C--:B-1----:R-:W-:Y:S02]  /*23e10*/  LEA.HI.X.SX32 R14, R12, R4.reuse, 0x1, P3 ;  /* 0x000000040c0e7211 */ /* 0x082fe400018f0eff */
[-C--:B------:R-:W-:Y:S01]  /*23e20*/  LEA.HI.X.SX32 R12, R6, R4.reuse, 0x1, P2 ;  /* 0x00000004060c7211 */ /* 0x080fe200010f0eff */
[----:B------:R-:W-:Y:S01]  /*23e30*/  STL [R1+0x3264], R15 ;  /* 0x0032640f01007387 */ /* 0x000fe20000100800 */
[----:B------:R-:W-:-:S03]  /*23e40*/  LEA.HI.X.SX32 R5, R5, R4, 0x1, P1 ;  /* 0x0000000405057211 */ /* 0x000fc600008f0eff */
[----:B------:R-:W-:Y:S01]  /*23e50*/  STL [R1+0x3238], R14 ;  /* 0x0032380e01007387 */ /* 0x000fe20000100800 */
[----:B0-----:R-:W-:-:S05]  /*23e60*/  IADD3 R13, P3, PT, R54, R49, RZ ;  /* 0x00000031360d7210 */ /* 0x001fca0007f7e0ff */
[----:B------:R-:W-:Y:S01]  /*23e70*/  STL [R1+0x326c], R13 ;  /* 0x00326c0d01007387 */ /* 0x000fe20000100800 */
[----:B------:R-:W-:-:S03]  /*23e80*/  IADD3 R6, P2, PT, R55, R49, RZ ;  /* 0x0000003137067210 */ /* 0x000fc60007f5e0ff */
[----:B------:R-:W-:Y:S04]  /*23e90*/  STL [R1+0x3240], R12 ;  /* 0x0032400c01007387 */ /* 0x000fe80000100800 */
[----:B------:R0:W-:Y:S04]  /*23ea0*/  STL [R1+0x3274], R6 ;  /* 0x0032740601007387 */ /* 0x0001e80000100800 */
[----:B------:R1:W-:Y:S01]  /*23eb0*/  STL [R1+0x3248], R5 ;  /* 0x0032480501007387 */ /* 0x0003e20000100800 */
[----:B0-----:R-:W-:Y:S02]  /*23ec0*/  LEA.HI.X.SX32 R6, R51, R4, 0x1, P0 ;  /* 0x0000000433067211 */ /* 0x001fe400000f0eff */
[----:B------:R-:W-:-:S05]  /*23ed0*/  IADD3 R12, P1, PT, R11, R49, RZ ;  /* 0x000000310b0c7210 */ /* 0x000fca0007f3e0ff */
[----:B------:R0:W-:Y:S04]  /*23ee0*/  STL [R1+0x327c], R12 ;  /* 0x00327c0c01007387 */ /* 0x0001e80000100800 */
[----:B------:R-:W-:Y:S01]  /*23ef0*/  STL [R1+0x3250], R6 ;  /* 0x0032500601007387 */ /* 0x000fe20000100800 */
[----:B-1----:R-:W-:Y:S02]  /*23f00*/  IADD3 R5, P0, PT, R10, R49, RZ ;  /* 0x000000310a057210 */ /* 0x002fe40007f1e0ff */
[----:B0-----:R-:W-:-:S03]  /*23f10*/  LEA.HI.X.SX32 R12, R52, R4, 0x1, P5 ;  /* 0x00000004340c7211 */ /* 0x001fc600028f0eff */
[----:B------:R0:W-:Y:S04]  /*23f20*/  STL [R1+0x3284], R5 ;  /* 0x0032840501007387 */ /* 0x0001e80000100800 */
[----:B------:R4:W-:Y:S01]  /*23f30*/  STL [R1+0x3258], R12 ;  /* 0x0032580c01007387 */ /* 0x0009e20000100800 */
[-C--:B0-----:R-:W-:Y:S01]  /*23f40*/  LEA.HI.X.SX32 R5, R53, R4.reuse, 0x1, P4 ;  /* 0x0000000435057211 */ /* 0x081fe200020f0eff */
[----:B------:R-:W-:Y:S01]  /*23f50*/  IMAD R0, R0, UR23, RZ ;  /* 0x0000001700007c24 */ /* 0x000fe2000f8e02ff */
[----:B------:R-:W-:Y:S01]  /*23f60*/  LEA.HI.X.SX32 R11, R11, R4, 0x1, P1 ;  /* 0x000000040b0b7211 */ /* 0x000fe200008f0eff */
[----:B------:R-:W-:Y:S02]  /*23f70*/  IMAD R61, R61, UR23, RZ ;  /* 0x000000173d3d7c24 */ /* 0x000fe4000f8e02ff */
[----:B------:R-:W-:-:S02]  /*23f80*/  IMAD R60, R60, UR23, RZ ;  /* 0x000000173c3c7c24 */ /* 0x000fc4000f8e02ff */
[----:B------:R-:W-:Y:S01]  /*23f90*/  IMAD R59, R59, UR23, RZ ;  /* 0x000000173b3b7c24 */ /* 0x000fe2000f8e02ff */
[-C--:B------:R-:W-:Y:S01]  /*23fa0*/  IADD3 R13, P1, PT, R61, R49.reuse, RZ ;  /* 0x000000313d0d7210 */ /* 0x080fe20007f3e0ff */
[----:B------:R-:W-:Y:S01]  /*23fb0*/  IMAD R58, R58, UR23, RZ ;  /* 0x000000173a3a7c24 */ /* 0x000fe2000f8e02ff */
[----:B---3--:R-:W-:-:S05]  /*23fc0*/  IADD3 R6, P5, PT, R9, R49, RZ ;  /* 0x0000003109067210 */ /* 0x008fca0007fbe0ff */
[----:B------:R0:W-:Y:S04]  /*23fd0*/  STL [R1+0x328c], R6 ;  /* 0x00328c0601007387 */ /* 0x0001e80000100800 */
[----:B------:R1:W-:Y:S01]  /*23fe0*/  STL [R1+0x3260], R5 ;  /* 0x0032600501007387 */ /* 0x0003e20000100800 */
[----:B----4-:R-:W-:Y:S02]  /*23ff0*/  IADD3 R12, P4, PT, R8, R49, RZ ;  /* 0x00000031080c7210 */ /* 0x010fe40007f9e0ff */
[----:B0-----:R-:W-:-:S03]  /*24000*/  LEA.HI.X.SX32 R6, R54, R4, 0x1, P3 ;  /* 0x0000000436067211 */ /* 0x001fc600018f0eff */
[----:B------:R0:W-:Y:S01]  /*24010*/  STL [R1+0x3294], R12 ;  /* 0x0032940c01007387 */ /* 0x0001e20000100800 */
[----:B-1----:R-:W-:-:S03]  /*24020*/  IADD3 R5, P3, PT, R7, R49, RZ ;  /* 0x0000003107057210 */ /* 0x002fc60007f7e0ff */
[----:B------:R1:W-:Y:S01]  /*24030*/  STL [R1+0x3268], R6 ;  /* 0x0032680601007387 */ /* 0x0003e20000100800 */
[----:B0-----:R-:W-:-:S03]  /*24040*/  LEA.HI.X.SX32 R12, R55, R4, 0x1, P2 ;  /* 0x00000004370c7211 */ /* 0x001fc600010f0eff */
[----:B-1----:R-:W2:Y:S04]  /*24050*/  LDL.LU R6, [R1+0x438] ;  /* 0x0004380001067983 */ /* 0x002ea80000300800 */
[----:B------:R0:W-:Y:S04]  /*24060*/  STL [R1+0x329c], R5 ;  /* 0x00329c0501007387 */ /* 0x0001e80000100800 */
[----:B0-----:R-:W3:Y:S04]  /*24070*/  LDL.LU R5, [R1+0x434] ;  /* 0x0004340001057983 */ /* 0x001ee80000300800 */
[----:B------:R0:W-:Y:S04]  /*24080*/  STL [R1+0x3270], R12 ;  /* 0x0032700c01007387 */ /* 0x0001e80000100800 */
[----:B------:R-:W4:Y:S04]  /*24090*/  LDL.LU R51, [R1+0x430] ;  /* 0x0004300001337983 */ /* 0x000f280000300800 */
[----:B------:R-:W5:Y:S01]  /*240a0*/  LDL.LU R52, [R1+0x42c] ;  /* 0x00042c0001347983 */ /* 0x000f620000300800 */
[----:B0-----:R-:W-:-:S03]  /*240b0*/  IADD3 R12, P2, PT, R0, R49, RZ ;  /* 0x00000031000c7210 */ /* 0x001fc60007f5e0ff */
[----:B------:R-:W5:Y:S04]  /*240c0*/  LDL.LU R53, [R1+0x428] ;  /* 0x0004280001357983 */ /* 0x000f680000300800 */
[----:B------:R-:W5:Y:S04]  /*240d0*/  LDL.LU R54, [R1+0x424] ;  /* 0x0004240001367983 */ /* 0x000f680000300800 */
[----:B------:R-:W5:Y:S04]  /*240e0*/  LDL.LU R55, [R1+0x420] ;  /* 0x0004200001377983 */ /* 0x000f680000300800 */
[----:B------:R0:W-:Y:S04]  /*240f0*/  STL [R1+0x32a4], R12 ;  /* 0x0032a40c01007387 */ /* 0x0001e80000100800 */
[----:B------:R1:W-:Y:S01]  /*24100*/  STL [R1+0x3278], R11 ;  /* 0x0032780b01007387 */ /* 0x0003e20000100800 */
[----:B0-----:R-:W-:-:S02]  /*24110*/  LEA.HI.X.SX32 R12, R10, R4, 0x1, P0 ;  /* 0x000000040a0c7211 */ /* 0x001fc400000f0eff */
[----:B------:R-:W-:Y:S02]  /*24120*/  LEA.HI.X.SX32 R10, R9, R4, 0x1, P5 ;  /* 0x00000004090a7211 */ /* 0x000fe400028f0eff */
[-C--:B-1----:R-:W-:Y:S01]  /*24130*/  IADD3 R11, P0, PT, R60, R49.reuse, RZ ;  /* 0x000000313c0b7210 */ /* 0x082fe20007f1e0ff */
[----:B------:R-:W-:Y:S01]  /*24140*/  STL [R1+0x32ac], R13 ;  /* 0x0032ac0d01007387 */ /* 0x000fe20000100800 */
[----:B------:R-:W-:-:S03]  /*24150*/  IADD3 R9, P5, PT, R59, R49, RZ ;  /* 0x000000313b097210 */ /* 0x000fc60007fbe0ff */
[----:B------:R-:W-:Y:S01]  /*24160*/  STL [R1+0x3280], R12 ;  /* 0x0032800c01007387 */ /* 0x000fe20000100800 */
[----:B------:R-:W-:-:S03]  /*24170*/  LEA.HI.X.SX32 R8, R8, R4, 0x1, P4 ;  /* 0x0000000408087211 */ /* 0x000fc600020f0eff */
[----:B------:R-:W-:Y:S04]  /*24180*/  STL [R1+0x32b4], R11 ;  /* 0x0032b40b01007387 */ /* 0x000fe80000100800 */
[----:B------:R0:W-:Y:S04]  /*24190*/  STL [R1+0x3288], R10 ;  /* 0x0032880a01007387 */ /* 0x0001e80000100800 */
[----:B------:R1:W-:Y:S01]  /*241a0*/  STL [R1+0x32b8], R9 ;  /* 0x0032b80901007387 */ /* 0x0003e20000100800 */
[----:B0-----:R-:W-:-:S03]  /*241b0*/  IADD3 R10, P4, PT, R58, R49, RZ ;  /* 0x000000313a0a7210 */ /* 0x001fc60007f9e0ff */
[----:B------:R0:W-:Y:S01]  /*241c0*/  STL [R1+0x3290], R8 ;  /* 0x0032900801007387 */ /* 0x0001e20000100800 */
[----:B-1----:R-:W-:-:S03]  /*241d0*/  LEA.HI.X.SX32 R9, R7, R4, 0x1, P3 ;  /* 0x0000000407097211 */ /* 0x002fc600018f0eff */
[----:B------:R-:W-:Y:S01]  /*241e0*/  STL [R1+0x32bc], R10 ;  /* 0x0032bc0a01007387 */ /* 0x000fe20000100800 */
[----:B------:R-:W-:-:S03]  /*241f0*/  LEA.HI.X.SX32 R7, R0, R4, 0x1, P2 ;  /* 0x0000000400077211 */ /* 0x000fc600010f0eff */
[----:B------:R1:W-:Y:S04]  /*24200*/  STL [R1+0x3298], R9 ;  /* 0x0032980901007387 */ /* 0x0003e80000100800 */
[----:B------:R-:W5:Y:S01]  /*24210*/  LDL.LU R0, [R1+0x54c4] ;  /* 0x0054c40001007983 */ /* 0x000f620000300800 */
[----:B------:R-:W-:Y:S02]  /*24220*/  IMAD R57, R57, UR23, RZ ;  /* 0x0000001739397c24 */ /* 0x000fe4000f8e02ff */
[----:B------:R-:W-:-:S03]  /*24230*/  IMAD R56, R56, UR23, RZ ;  /* 0x0000001738387c24 */ /* 0x000fc6000f8e02ff */
[-C--:B0-----:R-:W-:Y:S01]  /*24240*/  IADD3 R8, P3, PT, R57, R49.reuse, RZ ;  /* 0x0000003139087210 */ /* 0x081fe20007f7e0ff */
[----:B------:R-:W-:Y:S01]  /*24250*/  IMAD R2, R2, UR23, RZ ;  /* 0x0000001702027c24 */ /* 0x000fe2000f8e02ff */
[----:B-1----:R-:W-:Y:S01]  /*24260*/  IADD3 R9, P2, PT, R56, R49, RZ ;  /* 0x0000003138097210 */ /* 0x002fe20007f5e0ff */
[----:B------:R-:W-:Y:S02]  /*24270*/  IMAD R3, R3, UR23, RZ ;  /* 0x0000001703037c24 */ /* 0x000fe4000f8e02ff */
[----:B------:R0:W-:Y:S04]  /*24280*/  STL [R1+0x32c0], R8 ;  /* 0x0032c00801007387 */ /* 0x0001e80000100800 */
[----:B------:R1:W-:Y:S01]  /*24290*/  STL [R1+0x32a0], R7 ;  /* 0x0032a00701007387 */ /* 0x0003e20000100800 */
[----:B0-----:R-:W-:-:S03]  /*242a0*/  LEA.HI.X.SX32 R8, R61, R4, 0x1, P1 ;  /* 0x000000043d087211 */ /* 0x001fc600008f0eff */
[----:B------:R0:W-:Y:S01]  /*242b0*/  STL [R1+0x32c4], R9 ;  /* 0x0032c40901007387 */ /* 0x0001e20000100800 */
[----:B-1----:R-:W-:-:S03]  /*242c0*/  IADD3 R7, P1, PT, R2, R49, RZ ;  /* 0x0000003102077210 */ /* 0x002fc60007f3e0ff */
[----:B------:R1:W-:Y:S04]  /*242d0*/  STL [R1+0x32a8], R8 ;  /* 0x0032a80801007387 */ /* 0x0003e80000100800 */
[----:B------:R1:W-:Y:S01]  /*242e0*/  STL [R1+0x32c8], R7 ;  /* 0x0032c80701007387 */ /* 0x0003e20000100800 */
[----:B0-----:R-:W-:Y:S02]  /*242f0*/  LEA.HI.X.SX32 R9, R60, R4, 0x1, P0 ;  /* 0x000000043c097211 */ /* 0x001fe400000f0eff */
[----:B-1----:R-:W-:-:S03]  /*24300*/  IADD3 R8, P0, PT, R3, R49, RZ ;  /* 0x0000003103087210 */ /* 0x002fc60007f1e0ff */
[----:B------:R0:W-:Y:S01]  /*24310*/  STL [R1+0x32b0], R9 ;  /* 0x0032b00901007387 */ /* 0x0001e20000100800 */
[----:B------:R-:W-:-:S03]  /*24320*/  LEA.HI.X.SX32 R7, R59, R4, 0x1, P5 ;  /* 0x000000043b077211 */ /* 0x000fc600028f0eff */
[----:B------:R1:W-:Y:S01]  /*24330*/  STL [R1+0x2c80], R8 ;  /* 0x002c800801007387 */ /* 0x0003e20000100800 */
[----:B------:R-:W-:-:S03]  /*24340*/  LEA.HI.X.SX32 R2, R2, R4, 0x1, P1 ;  /* 0x0000000402027211 */ /* 0x000fc600008f0eff */
[----:B------:R1:W-:Y:S01]  /*24350*/  STL [R1+0x2c70], R7 ;  /* 0x002c700701007387 */ /* 0x0003e20000100800 */
[-C--:B0-----:R-:W-:Y:S02]  /*24360*/  LEA.HI.X.SX32 R9, R58, R4.reuse, 0x1, P4 ;  /* 0x000000043a097211 */ /* 0x081fe400020f0eff */
[----:B-1----:R-:W-:-:S03]  /*24370*/  LEA.HI.X.SX32 R8, R57, R4, 0x1, P3 ;  /* 0x0000000439087211 */ /* 0x002fc600018f0eff */
[----:B------:R-:W-:Y:S01]  /*24380*/  STL [R1+0x2c74], R9 ;  /* 0x002c740901007387 */ /* 0x000fe20000100800 */
[-C--:B------:R-:W-:Y:S02]  /*24390*/  LEA.HI.X.SX32 R3, R3, R4.reuse, 0x1, P0 ;  /* 0x0000000403037211 */ /* 0x080fe400000f0eff */
[----:B------:R-:W-:Y:S01]  /*243a0*/  LEA.HI.X.SX32 R7, R56, R4, 0x1, P2 ;  /* 0x0000000438077211 */ /* 0x000fe200010f0eff */
[----:B------:R-:W-:Y:S04]  /*243b0*/  STL [R1+0x2c78], R8 ;  /* 0x002c780801007387 */ /* 0x000fe80000100800 */
[----:B------:R-:W-:Y:S04]  /*243c0*/  STL [R1+0x2c7c], R7 ;  /* 0x002c7c0701007387 */ /* 0x000fe80000100800 */
[----:B------:R2:W-:Y:S04]  /*243d0*/  STL [R1+0x2c84], R2 ;  /* 0x002c840201007387 */ /* 0x0005e80000100800 */
[----:B------:R3:W-:Y:S01]  /*243e0*/  STL [R1+0x24ac], R3 ;  /* 0x0024ac0301007387 */ /* 0x0007e20000100800 */
[----:B--2---:R-:W-:-:S05]  /*243f0*/  IMAD R2, R6, UR26, RZ ;  /* 0x0000001a06027c24 */ /* 0x004fca000f8e02ff */
[----:B------:R-:W-:Y:S01]  /*24400*/  IADD3 R25, P4, PT, R2, UR24, RZ ;  /* 0x0000001802197c10 */ /* 0x000fe2000ff9e0ff */
[----:B---3--:R-:W-:Y:S02]  /*24410*/  IMAD R3, R5, UR26, RZ ;  /* 0x0000001a05037c24 */ /* 0x008fe4000f8e02ff */
[----:B----4-:R-:W-:-:S03]  /*24420*/  IMAD R4, R51, UR26, RZ ;  /* 0x0000001a33047c24 */ /* 0x010fc6000f8e02ff */
[----:B------:R-:W-:Y:S01]  /*24430*/  IADD3 R24, P5, PT, R3, UR24, RZ ;  /* 0x0000001803187c10 */ /* 0x000fe2000ffbe0ff */
[----:B-----5:R-:W-:Y:S01]  /*24440*/  IMAD R5, R52, UR26, RZ ;  /* 0x0000001a34057c24 */ /* 0x020fe2000f8e02ff */
[----:B------:R-:W-:Y:S01]  /*24450*/  IADD3 R23, P3, PT, R4, UR24, RZ ;  /* 0x0000001804177c10 */ /* 0x000fe2000ff7e0ff */
[----:B------:R-:W-:-:S03]  /*24460*/  IMAD R6, R53, UR26, RZ ;  /* 0x0000001a35067c24 */ /* 0x000fc6000f8e02ff */
[----:B------:R-:W-:Y:S01]  /*24470*/  IADD3 R22, P2, PT, R5, UR24, RZ ;  /* 0x0000001805167c10 */ /* 0x000fe2000ff5e0ff */
[----:B------:R-:W-:Y:S01]  /*24480*/  IMAD R7, R54, UR26, RZ ;  /* 0x0000001a36077c24 */ /* 0x000fe2000f8e02ff */
[----:B------:R-:W-:Y:S01]  /*24490*/  IADD3 R21, P1, PT, R6, UR24, RZ ;  /* 0x0000001806157c10 */ /* 0x000fe2000ff3e0ff */
[----:B------:R-:W-:-:S03]  /*244a0*/  IMAD R8, R55, UR26, RZ ;  /* 0x0000001a37087c24 */ /* 0x000fc6000f8e02ff */
[----:B------:R-:W-:Y:S02]  /*244b0*/  IADD3 R20, P0, PT, R7, UR24, RZ ;  /* 0x0000001807147c10 */ /* 0x000fe4000ff1e0ff */
[----:B------:R-:W-:Y:S02]  /*244c0*/  LEA.HI.X.SX32 R18, R2, UR25, 0x1, P4 ;  /* 0x0000001902127c11 */ /* 0x000fe4000a0f0eff */
[----:B------:R-:W-:Y:S02]  /*244d0*/  IADD3 R19, P4, PT, R8, UR24, RZ ;  /* 0x0000001808137c10 */ /* 0x000fe4000ff9e0ff */
[----:B------:R-:W-:Y:S02]  /*244e0*/  LEA.HI.X.SX32 R16, R3, UR25, 0x1, P5 ;  /* 0x0000001903107c11 */ /* 0x000fe4000a8f0eff */
[----:B------:R-:W-:Y:S02]  /*244f0*/  LEA.HI.X.SX32 R15, R4, UR25, 0x1, P3 ;  /* 0x00000019040f7c11 */ /* 0x000fe400098f0eff */
[----:B------:R-:W-:-:S02]  /*24500*/  LEA.HI.X.SX32 R14, R5, UR25, 0x1, P2 ;  /* 0x00000019050e7c11 */ /* 0x000fc400090f0eff */
[----:B------:R-:W-:Y:S02]  /*24510*/  LEA.HI.X.SX32 R13, R6, UR25, 0x1, P1 ;  /* 0x00000019060d7c11 */ /* 0x000fe400088f0eff */
[----:B------:R-:W-:Y:S02]  /*24520*/  LEA.HI.X.SX32 R12, R7, UR25, 0x1, P0 ;  /* 0x00000019070c7c11 */ /* 0x000fe400080f0eff */
[----:B------:R-:W-:Y:S01]  /*24530*/  LEA.HI.X.SX32 R11, R8, UR25, 0x1, P4 ;  /* 0x00000019080b7c11 */ /* 0x000fe2000a0f0eff */
[----:B------:R-:W-:Y:S02]  /*24540*/  IMAD R9, R0, UR26, RZ ;  /* 0x0000001a00097c24 */ /* 0x000fe4000f8e02ff */
[----:B------:R-:W2:Y:S04]  /*24550*/  LDL.LU R0, [R1+0x54c0] ;  /* 0x0054c00001007983 */ /* 0x000ea80000300800 */
[----:B------:R-:W-:Y:S01]  /*24560*/  STL [R1+0x236c], R25 ;  /* 0x00236c1901007387 */ /* 0x000fe20000100800 */
[----:B------:R-:W-:-:S03]  /*24570*/  IADD3 R17, P5, PT, R9, UR24, RZ ;  /* 0x0000001809117c10 */ /* 0x000fc6000ffbe0ff */
[----:B------:R-:W-:Y:S04]  /*24580*/  STL [R1+0x2374], R24 ;  /* 0x0023741801007387 */ /* 0x000fe80000100800 */
[----:B------:R-:W-:Y:S04]  /*24590*/  STL [R1+0x237c], R23 ;  /* 0x00237c1701007387 */ /* 0x000fe80000100800 */
[----:B------:R-:W-:Y:S04]  /*245a0*/  STL [R1+0x2384], R22 ;  /* 0x0023841601007387 */ /* 0x000fe80000100800 */
[----:B------:R-:W-:Y:S04]  /*245b0*/  STL [R1+0x238c], R21 ;  /* 0x00238c1501007387 */ /* 0x000fe80000100800 */
[----:B------:R-:W-:Y:S04]  /*245c0*/  STL [R1+0x2394], R20 ;  /* 0x0023941401007387 */ /* 0x000fe80000100800 */
[----:B------:R-:W-:Y:S01]  /*245d0*/  STL [R1+0x2368], R18 ;  /* 0x0023681201007387 */ /* 0x000fe20000100800 */
[----:B------:R-:W-:-:S03]  /*245e0*/  LEA.HI.X.SX32 R10, R9, UR25, 0x1, P5 ;  /* 0x00000019090a7c11 */ /* 0x000fc6000a8f0eff */
        /* <DEDUP_REMOVED lines=2042> */
[----:B------:R-:W-:Y:S01]  /*2c590*/  STL [R1+0x150], RZ ;  /* 0x000150ff01007387 */ /* 0x000fe20000100800 */
[----:B------:R-:W-:-:S03]  /*2c5a0*/  UIMAD UR23, UR19, 0x1f, URZ ;  /* 0x0000001f131778a4 */ /* 0x000fc6000f8e02ff */
[----:B------:R-:W-:Y:S04]  /*2c5b0*/  STL [R1+0x154], RZ ;  /* 0x000154ff01007387 */ /* 0x000fe80000100800 */
[----:B------:R-:W-:Y:S04]  /*2c5c0*/  STL [R1+0x158], RZ ;  /* 0x000158ff01007387 */ /* 0x000fe80000100800 */
[----:B------:R-:W-:Y:S04]  /*2c5d0*/  STL [R1+0x15c], RZ ;  /* 0x00015cff01007387 */ /* 0x000fe80000100800 */
[----:B------:R-:W-:Y:S04]  /*2c5e0*/  STL [R1+0x110], RZ ;  /* 0x000110ff01007387 */ /* 0x000fe80000100800 */
[----:B------:R-:W-:Y:S04]  /*2c5f0*/  STL [R1+0x114], RZ ;  /* 0x000114ff01007387 */ /* 0x000fe80000100800 */
[----:B------:R-:W-:Y:S01]  /*2c600*/  STL [R1+0x118], RZ ;  /* 0x000118ff01007387 */ /* 0x000fe20000100800 */
[----:B------:R-:W-:-:S03]  /*2c610*/  IADD3 R4, P6, PT, R25, UR23, RZ ;  /* 0x0000001719047c10 */ /* 0x000fc6000ffde0ff */
[----:B------:R-:W-:Y:S01]  /*2c620*/  STL [R1+0x11c], RZ ;  /* 0x00011cff01007387 */ /* 0x000fe20000100800 */
[----:B------:R-:W-:-:S03]  /*2c630*/  IADD3 R3, P5, PT, R24, UR23, RZ ;  /* 0x0000001718037c10 */ /* 0x000fc6000ffbe0ff */
[----:B------:R-:W-:Y:S01]  /*2c640*/  STL [R1+0x100], RZ ;  /* 0x000100ff01007387 */ /* 0x000fe20000100800 */
[----:B------:R-:W-:-:S03]  /*2c650*/  IADD3 R2, P4, PT, R23, UR23, RZ ;  /* 0x0000001717027c10 */ /* 0x000fc6000ff9e0ff */
[----:B------:R-:W-:Y:S04]  /*2c660*/  STL [R1+0x104], RZ ;  /* 0x000104ff01007387 */ /* 0x000fe80000100800 */
[----:B------:R-:W-:Y:S04]  /*2c670*/  STL [R1+0x108], RZ ;  /* 0x000108ff01007387 */ /* 0x000fe80000100800 */
[----:B------:R-:W-:Y:S04]  /*2c680*/  STL [R1+0x10c], RZ ;  /* 0x00010cff01007387 */ /* 0x000fe80000100800 */
[----:B------:R-:W-:Y:S04]  /*2c690*/  STL [R1+0xd0], RZ ;  /* 0x0000d0ff01007387 */ /* 0x000fe80000100800 */
[----:B------:R-:W-:Y:S01]  /*2c6a0*/  STL [R1+0xd4], RZ ;  /* 0x0000d4ff01007387 */ /* 0x000fe20000100800 */
[----:B------:R-:W-:-:S03]  /*2c6b0*/  USHF.R.S32.HI UR52, URZ, 0x1f, UR23 ;  /* 0x0000001fff347899 */ /* 0x000fc60008011417 */
[----:B------:R-:W-:Y:S04]  /*2c6c0*/  STL [R1+0xd8], RZ ;  /* 0x0000d8ff01007387 */ /* 0x000fe80000100800 */
[----:B------:R0:W-:Y:S04]  /*2c6d0*/  STL [R1+0x24b4], R4 ;  /* 0x0024b40401007387 */ /* 0x0001e80000100800 */
[----:B------:R1:W-:Y:S04]  /*2c6e0*/  STL [R1+0x24bc], R3 ;  /* 0x0024bc0301007387 */ /* 0x0003e80000100800 */
[----:B------:R3:W-:Y:S01]  /*2c6f0*/  STL [R1+0x24c4], R2 ;  /* 0x0024c40201007387 */ /* 0x0007e20000100800 */
[----:B0-----:R-:W-:-:S02]  /*2c700*/  IADD3 R4, P3, PT, R22, UR23, RZ ;  /* 0x0000001716047c10 */ /* 0x001fc4000ff7e0ff */
[----:B-1----:R-:W-:-:S03]  /*2c710*/  IADD3 R3, P2, PT, R21, UR23, RZ ;  /* 0x0000001715037c10 */ /* 0x002fc6000ff5e0ff */
[----:B------:R0:W-:Y:S01]  /*2c720*/  STL [R1+0x24cc], R4 ;  /* 0x0024cc0401007387 */ /* 0x0001e20000100800 */
[----:B---3--:R-:W-:-:S03]  /*2c730*/  IADD3 R2, P1, PT, R20, UR23, RZ ;  /* 0x0000001714027c10 */ /* 0x008fc6000ff3e0ff */
[----:B------:R1:W-:Y:S04]  /*2c740*/  STL [R1+0x24d4], R3 ;  /* 0x0024d40301007387 */ /* 0x0003e80000100800 */
[----:B------:R3:W-:Y:S01]  /*2c750*/  STL [R1+0x24dc], R2 ;  /* 0x0024dc0201007387 */ /* 0x0007e20000100800 */
[----:B0-----:R-:W-:Y:S02]  /*2c760*/  IADD3 R4, P0, PT, R19, UR23, RZ ;  /* 0x0000001713047c10 */ /* 0x001fe4000ff1e0ff */
[----:B-1----:R-:W-:-:S03]  /*2c770*/  IADD3.X R3, PT, PT, R18, UR52, RZ, P6, !PT ;  /* 0x0000003412037c10 */ /* 0x002fc6000b7fe4ff */
[----:B------:R-:W-:Y:S01]  /*2c780*/  STL [R1+0x24e4], R4 ;  /* 0x0024e40401007387 */ /* 0x000fe20000100800 */
[----:B---3--:R-:W-:-:S03]  /*2c790*/  IADD3 R2, P6, PT, R17, UR23, RZ ;  /* 0x0000001711027c10 */ /* 0x008fc6000ffde0ff */
[----:B------:R-:W-:Y:S04]  /*2c7a0*/  STL [R1+0x24b0], R3 ;  /* 0x0024b00301007387 */ /* 0x000fe80000100800 */
[----:B------:R0:W-:Y:S04]  /*2c7b0*/  STL [R1+0x24ec], R2 ;  /* 0x0024ec0201007387 */ /* 0x0001e80000100800 */
[----:B------:R-:W-:Y:S01]  /*2c7c0*/  STL [R1+0xdc], RZ ;  /* 0x0000dcff01007387 */ /* 0x000fe20000100800 */
[----:B------:R-:W-:Y:S02]  /*2c7d0*/  USHF.R.S32.HI UR24, URZ, 0x1f, UR22 ;  /* 0x0000001fff187899 */ /* 0x000fe40008011416 */
[----:B------:R-:W-:-:S02]  /*2c7e0*/  UIMAD UR69, UR19, 0x1e, URZ ;  /* 0x0000001e134578a4 */ /* 0x000fc4000f8e02ff */
[----:B------:R-:W-:Y:S02]  /*2c7f0*/  UIMAD UR68, UR19, 0x1d, URZ ;  /* 0x0000001d134478a4 */ /* 0x000fe4000f8e02ff */
[----:B------:R-:W-:Y:S02]  /*2c800*/  UIMAD UR67, UR19, 0x1c, URZ ;  /* 0x0000001c134378a4 */ /* 0x000fe4000f8e02ff */
[----:B------:R-:W-:Y:S02]  /*2c810*/  UIMAD UR66, UR19, 0x1b, URZ ;  /* 0x0000001b134278a4 */ /* 0x000fe4000f8e02ff */
[----:B------:R-:W-:Y:S02]  /*2c820*/  UIMAD UR65, UR19, 0x1a, URZ ;  /* 0x0000001a134178a4 */ /* 0x000fe4000f8e02ff */
[----:B------:R-:W-:Y:S02]  /*2c830*/  UIMAD UR64, UR19, 0x19, URZ ;  /* 0x00000019134078a4 */ /* 0x000fe4000f8e02ff */
        /* <DEDUP_REMOVED lines=8> */
[----:B------:R-:W-:Y:S02]  /*2c8c0*/  USHF.L.U32 UR55, UR19, 0x4, URZ ;  /* 0x0000000413377899 */ /* 0x000fe400080006ff */
[----:B------:R-:W-:Y:S02]  /*2c8d0*/  UIMAD UR54, UR19, 0xf, URZ ;  /* 0x0000000f133678a4 */ /* 0x000fe4000f8e02ff */
[----:B------:R-:W-:Y:S02]  /*2c8e0*/  USHF.L.U32 UR53, UR19, 0x5, URZ ;  /* 0x0000000513357899 */ /* 0x000fe400080006ff */
[----:B------:R-:W-:Y:S02]  /*2c8f0*/  UIMAD UR19, UR19, 0xe, URZ ;  /* 0x0000000e131378a4 */ /* 0x000fe4000f8e02ff */
[----:B------:R-:W-:-:S02]  /*2c900*/  UIMAD UR18, UR18, 0xd, URZ ;  /* 0x0000000d121278a4 */ /* 0x000fc4000f8e02ff */
[----:B------:R-:W-:Y:S02]  /*2c910*/  UIMAD UR17, UR17, 0xc, URZ ;  /* 0x0000000c111178a4 */ /* 0x000fe4000f8e02ff */
[----:B------:R-:W-:Y:S02]  /*2c920*/  UIMAD UR16, UR16, 0xb, URZ ;  /* 0x0000000b101078a4 */ /* 0x000fe4000f8e02ff */
[----:B------:R-:W-:Y:S02]  /*2c930*/  UIMAD UR15, UR15, 0xa, URZ ;  /* 0x0000000a0f0f78a4 */ /* 0x000fe4000f8e02ff */
[----:B------:R-:W-:Y:S02]  /*2c940*/  UIMAD UR14, UR14, 0x9, URZ ;  /* 0x000000090e0e78a4 */ /* 0x000fe4000f8e02ff */
[----:B------:R-:W-:Y:S02]  /*2c950*/  USHF.L.U32 UR13, UR13, 0x3, URZ ;  /* 0x000000030d0d7899 */ /* 0x000fe400080006ff */
[----:B------:R-:W-:-:S02]  /*2c960*/  UIMAD UR12, UR12, 0x7, URZ ;  /* 0x000000070c0c78a4 */ /* 0x000fc4000f8e02ff */
[----:B------:R-:W-:Y:S02]  /*2c970*/  UIMAD UR11, UR11, 0x6, URZ ;  /* 0x000000060b0b78a4 */ /* 0x000fe4000f8e02ff */
[----:B------:R-:W-:Y:S02]  /*2c980*/  UIMAD UR10, UR10, 0x5, URZ ;  /* 0x000000050a0a78a4 */ /* 0x000fe4000f8e02ff */
[----:B------:R-:W-:Y:S02]  /*2c990*/  USHF.L.U32 UR9, UR9, 0x2, URZ ;  /* 0x0000000209097899 */ /* 0x000fe400080006ff */
[----:B------:R-:W-:Y:S02]  /*2c9a0*/  UIMAD UR8, UR8, 0x3, URZ ;  /* 0x00000003080878a4 */ /* 0x000fe4000f8e02ff */
[----:B------:R-:W-:Y:S02]  /*2c9b0*/  USHF.L.U32 UR7, UR7, 0x1, URZ ;  /* 0x0000000107077899 */ /* 0x000fe400080006ff */
[----:B------:R-:W-:-:S02]  /*2c9c0*/  ULEA.HI UR22, UR24, UR22, URZ, 0x5 ;  /* 0x0000001618167291 */ /* 0x000fc4000f8f28ff */
[----:B------:R-:W-:Y:S02]  /*2c9d0*/  USHF.L.U32 UR20, UR20, 0x5, URZ ;  /* 0x0000000514147899 */ /* 0x000fe400080006ff */
[----:B------:R-:W-:Y:S02]  /*2c9e0*/  USHF.R.S32.HI UR6, URZ, 0x1f, UR6 ;  /* 0x0000001fff067899 */ /* 0x000fe40008011406 */
[----:B------:R-:W-:Y:S02]  /*2c9f0*/  USHF.R.S32.HI UR51, URZ, 0x1f, UR69 ;  /* 0x0000001fff337899 */ /* 0x000fe40008011445 */
[----:B------:R-:W-:Y:S02]  /*2ca00*/  USHF.R.S32.HI UR50, URZ, 0x1f, UR68 ;  /* 0x0000001fff327899 */ /* 0x000fe40008011444 */
[----:B------:R-:W-:Y:S02]  /*2ca10*/  USHF.R.S32.HI UR49, URZ, 0x1f, UR67 ;  /* 0x0000001fff317899 */ /* 0x000fe40008011443 */
[----:B------:R-:W-:-:S02]  /*2ca20*/  USHF.R.S32.HI UR48, URZ, 0x1f, UR66 ;  /* 0x0000001fff307899 */ /* 0x000fc40008011442 */
[----:B------:R-:W-:Y:S02]  /*2ca30*/  USHF.R.S32.HI UR47, URZ, 0x1f, UR65 ;  /* 0x0000001fff2f7899 */ /* 0x000fe40008011441 */
        /* <DEDUP_REMOVED lines=23> */
[----:B------:R-:W-:Y:S01]  /*2cbb0*/  USHF.R.S32.HI UR23, URZ, 0x1f, UR7 ;  /* 0x0000001fff177899 */ /* 0x000fe20008011407 */
[----:B0-----:R-:W-:Y:S01]  /*2cbc0*/  IADD3.X R2, PT, PT, R16, UR52, RZ, P5, !PT ;  /* 0x0000003410027c10 */ /* 0x001fe2000affe4ff */
[----:B------:R-:W-:Y:S01]  /*2cbd0*/  USHF.R.S32.HI UR22, URZ, 0x5, UR22 ;  /* 0x00000005ff167899 */ /* 0x000fe20008011416 */
[----:B------:R-:W-:Y:S02]  /*2cbe0*/  IADD3.X R4, PT, PT, R15, UR52, RZ, P4, !PT ;  /* 0x000000340f047c10 */ /* 0x000fe4000a7fe4ff */
[----:B------:R-:W-:Y:S01]  /*2cbf0*/  IADD3.X R3, PT, PT, R14, UR52, RZ, P3, !PT ;  /* 0x000000340e037c10 */ /* 0x000fe20009ffe4ff */
[----:B------:R0:W-:Y:S04]  /*2cc00*/  STL [R1+0x24b8], R2 ;  /* 0x0024b80201007387 */ /* 0x0001e80000100800 */
[----:B------:R1:W-:Y:S04]  /*2cc10*/  STL [R1+0x24c0], R4 ;  /* 0x0024c00401007387 */ /* 0x0003e80000100800 */
[----:B------:R3:W-:Y:S01]  /*2cc20*/  STL [R1+0x24c8], R3 ;  /* 0x0024c80301007387 */ /* 0x0007e20000100800 */
[----:B0-----:R-:W-:-:S02]  /*2cc30*/  IADD3.X R2, PT, PT, R13, UR52, RZ, P2, !PT ;  /* 0x000000340d027c10 */ /* 0x001fc400097fe4ff */
[----:B-1----:R-:W-:-:S03]  /*2cc40*/  IADD3.X R4, PT, PT, R12, UR52, RZ, P1, !PT ;  /* 0x000000340c047c10 */ /* 0x002fc60008ffe4ff */
[----:B------:R0:W-:Y:S01]  /*2cc50*/  STL [R1+0x24d0], R2 ;  /* 0x0024d00201007387 */ /* 0x0001e20000100800 */
[----:B---3--:R-:W-:-:S03]  /*2cc60*/  IADD3.X R3, PT, PT, R11, UR52, RZ, P0, !PT ;  /* 0x000000340b037c10 */ /* 0x008fc600087fe4ff */
[----:B------:R1:W-:Y:S04]  /*2cc70*/  STL [R1+0x24d8], R4 ;  /* 0x0024d80401007387 */ /* 0x0003e80000100800 */
[----:B------:R3:W-:Y:S01]  /*2cc80*/  STL [R1+0x24e0], R3 ;  /* 0x0024e00301007387 */ /* 0x0007e20000100800 */
[----:B0-----:R-:W-:Y:S01]  /*2cc90*/  IADD3.X R2, PT, PT, R10, UR52, RZ, P6, !PT ;  /* 0x000000340a027c10 */ /* 0x001fe2000b7fe4ff */
[----:B------:R-:W-:Y:S01]  /*2cca0*/  USHF.R.S32.HI UR52, URZ, 0x1f, UR53 ;  /* 0x0000001fff347899 */ /* 0x000fe20008011435 */
[----:B-1----:R-:W-:-:S03]  /*2ccb0*/  IADD3 R4, P0, PT, R25, UR69, RZ ;  /* 0x0000004519047c10 */ /* 0x002fc6000ff1e0ff */
[----:B------:R0:W-:Y:S01]  /*2ccc0*/  STL [R1+0x24e8], R2 ;  /* 0x0024e80201007387 */ /* 0x0001e20000100800 */
[----:B---3--:R-:W-:-:S03]  /*2ccd0*/  IADD3 R3, P4, PT, R24, UR69, RZ ;  /* 0x0000004518037c10 */ /* 0x008fc6000ff9e0ff */
[----:B------:R1:W-:Y:S04]  /*2cce0*/  STL [R1+0x24f4], R4 ;  /* 0x0024f40401007387 */ /* 0x0003e80000100800 */
[----:B------:R3:W-:Y:S01]  /*2ccf0*/  STL [R1+0x24fc], R3 ;  /* 0x0024fc0301007387 */ /* 0x0007e20000100800 */
[----:B0-----:R-:W-:Y:S02]  /*2cd00*/  IADD3 R2, P3, PT, R23, UR69, RZ ;  /* 0x0000004517027c10 */ /* 0x001fe4000ff7e0ff */
        /* <DEDUP_REMOVED lines=8> */
[----:B---3--:R-:W-:-:S03]  /*2cd90*/  IADD3.X R3, PT, PT, R18, UR51, RZ, P0, !PT ;  /* 0x0000003312037c10 */ /* 0x008fc600087fe4ff */
[----:B------:R2:W-:Y:S04]  /*2cda0*/  STL [R1+0x2524], R4 ;  /* 0x0025240401007387 */ /* 0x0005e80000100800 */
[----:B------:R1:W-:Y:S01]  /*2cdb0*/  STL [R1+0x24f0], R3 ;  /* 0x0024f00301007387 */ /* 0x0003e20000100800 */
[----:B0-----:R-:W-:Y:S01]  /*2cdc0*/  IADD3 R2, P0, PT, R17, UR69, RZ ;  /* 0x0000004511027c10 */ /* 0x001fe2000ff1e0ff */
[----:B------:R-:W-:Y:S01]  /*2cdd0*/  USHF.R.S32.HI UR69, URZ, 0x1f, UR20 ;  /* 0x0000001fff457899 */ /* 0x000fe20008011414 */
[----:B--2---:R-:W-:-:S03]  /*2cde0*/  LOP3.LUT R4, R0, 0x20, RZ, 0x3c, !PT ;  /* 0x0000002000047812 */ /* 0x004fc600078e3cff */
[----:B------:R0:W-:Y:S01]  /*2cdf0*/  STL [R1+0x252c], R2 ;  /* 0x00252c0201007387 */ /* 0x0001e20000100800 */
[----:B------:R-:W-:Y:S02]  /*2ce00*/  IADD3.X R4, PT, PT, R16, UR51, RZ, P4, !PT ;  /* 0x0000003310047c10 */ /* 0x000fe4000a7fe4ff */
[----:B-1----:R-:W-:-:S05]  /*2ce10*/  LOP3.LUT R3, R0, 0x40, RZ, 0x3c, !PT ;  /* 0x0000004000037812 */ /* 0x002fca00078e3cff */
[----:B------:R1:W-:Y:S01]  /*2ce20*/  STL [R1+0x3750], R3 ;  /* 0x0037500301007387 */ /* 0x0003e20000100800 */
[----:B0-----:R-:W-:-:S05]  /*2ce30*/  LOP3.LUT R2, R0, 0x60, RZ, 0x3c, !PT ;  /* 0x0000006000027812 */ /* 0x001fca00078e3cff */
[----:B------:R0:W-:Y:S01]  /*2ce40*/  STL [R1+0x374c], R2 ;  /* 0x00374c0201007387 */ /* 0x0001e20000100800 */
[----:B-1----:R-:W-:-:S03]  /*2ce50*/  IADD3 R3, P4, PT, R25, UR68, RZ ;  /* 0x0000004419037c10 */ /* 0x002fc6000ff9e0ff */
[----:B------:R1:W-:Y:S04]  /*2ce60*/  STL [R1+0x24f8], R4 ;  /* 0x0024f80401007387 */ /* 0x0003e80000100800 */
[----:B------:R2:W-:Y:S01]  /*2ce70*/  STL [R1+0x2534], R3 ;  /* 0x0025340301007387 */ /* 0x0005e20000100800 */
[----:B0-----:R-:W-:Y:S02]  /*2ce80*/  IADD3.X R2, PT, PT, R15, UR51, RZ, P3, !PT ;  /* 0x000000330f027c10 */ /* 0x001fe40009ffe4ff */
[----:B-1----:R-:W-:-:S03]  /*2ce90*/  IADD3 R4, P3, PT, R24, UR68, RZ ;  /* 0x0000004418047c10 */ /* 0x002fc6000ff7e0ff */
[----:B------:R0:W-:Y:S01]  /*2cea0*/  STL [R1+0x2500], R2 ;  /* 0x0025000201007387 */ /* 0x0001e20000100800 */
[----:B--2---:R-:W-:-:S03]  /*2ceb0*/  IADD3.X R3, PT, PT, R14, UR51, RZ, P2, !PT ;  /* 0x000000330e037c10 */ /* 0x004fc600097fe4ff */
[----:B------:R1:W-:Y:S04]  /*2cec0*/  STL [R1+0x253c], R4 ;  /* 0x00253c0401007387 */ /* 0x0003e80000100800 */
[----:B------:R2:W-:Y:S01]  /*2ced0*/  STL [R1+0x2508], R3 ;  /* 0x0025080301007387 */ /* 0x0005e20000100800 */
[----:B0-----:R-:W-:Y:S02]  /*2cee0*/  IADD3 R2, P2, PT, R23, UR68, RZ ;  /* 0x0000004417027c10 */ /* 0x001fe4000ff5e0ff */
[----:B-1----:R-:W-:-:S03]  /*2cef0*/  IADD3.X R4, PT, PT, R13, UR51, RZ, P6, !PT ;  /* 0x000000330d047c10 */ /* 0x002fc6000b7fe4ff */
[----:B------:R0:W-:Y:S01]  /*2cf00*/  STL [R1+0x2544], R2 ;  /* 0x0025440201007387 */ /* 0x0001e20000100800 */
[----:B--2---:R-:W-:-:S03]  /*2cf10*/  IADD3 R3, P6, PT, R22, UR68, RZ ;  /* 0x0000004416037c10 */ /* 0x004fc6000ffde0ff */
        /* <DEDUP_REMOVED lines=915> */
[----:B-1----:R-:W-:-:S03]  /*30850*/  IADD3.X R4, PT, PT, R15, UR6, RZ, P2, !PT ;  /* 0x000000060f047c10 */ /* 0x002fc600097fe4ff */
[----:B------:R0:W-:Y:S01]  /*30860*/  STL [R1+0x2c38], R2 ;  /* 0x002c380201007387 */ /* 0x0001e20000100800 */
[----:B--2---:R-:W-:-:S03]  /*30870*/  IADD3.X R3, PT, PT, R14, UR6, RZ, P6, !PT ;  /* 0x000000060e037c10 */ /* 0x004fc6000b7fe4ff */
[----:B------:R1:W-:Y:S04]  /*30880*/  STL [R1+0x2c40], R4 ;  /* 0x002c400401007387 */ /* 0x0003e80000100800 */
[----:B------:R2:W-:Y:S01]  /*30890*/  STL [R1+0x2c48], R3 ;  /* 0x002c480301007387 */ /* 0x0005e20000100800 */
[----:B0-----:R-:W-:Y:S02]  /*308a0*/  IADD3.X R2, PT, PT, R13, UR6, RZ, P5, !PT ;  /* 0x000000060d027c10 */ /* 0x001fe4000affe4ff */
[----:B-1----:R-:W-:-:S03]  /*308b0*/  IADD3.X R4, PT, PT, R12, UR6, RZ, P1, !PT ;  /* 0x000000060c047c10 */ /* 0x002fc60008ffe4ff */
[----:B------:R0:W-:Y:S01]  /*308c0*/  STL [R1+0x2c50], R2 ;  /* 0x002c500201007387 */ /* 0x0001e20000100800 */
[----:B--2---:R-:W-:-:S03]  /*308d0*/  IADD3.X R3, PT, PT, R11, UR6, RZ, P0, !PT ;  /* 0x000000060b037c10 */ /* 0x004fc600087fe4ff */
[----:B------:R1:W-:Y:S01]  /*308e0*/  STL [R1+0x2c58], R4 ;  /* 0x002c580401007387 */ /* 0x0003e20000100800 */
[----:B0-----:R-:W-:-:S05]  /*308f0*/  IADD3.X R2, PT, PT, R10, UR6, RZ, P4, !PT ;  /* 0x000000060a027c10 */ /* 0x001fca000a7fe4ff */
[----:B------:R1:W-:Y:S04]  /*30900*/  STL [R1+0x2c68], R2 ;  /* 0x002c680201007387 */ /* 0x0003e80000100800 */
[----:B------:R1:W-:Y:S02]  /*30910*/  STL [R1+0x2c60], R3 ;  /* 0x002c600301007387 */ /* 0x0003e40000100800 */
.L_x_1:
[----:B--2---:R-:W2:Y:S01]  /*30920*/  LDL R5, [R1+0x23a0] ;  /* 0x0023a00001057983 */ /* 0x004ea20000100800 */
[----:B-1----:R-:W0:Y:S03]  /*30930*/  LDC R2, c[0x0][0x3a0] ;  /* 0x0000e800ff027b82 */ /* 0x002e260000000800 */
[----:B--2---:R1:W-:Y:S04]  /*30940*/  STL [R1+0x766c], R5 ;  /* 0x00766c0501007387 */ /* 0x0043e80000100800 */
[----:B------:R-:W2:Y:S04]  /*30950*/  LDL R4, [R1+0x23a4] ;  /* 0x0023a40001047983 */ /* 0x000ea80000100800 */
[----:B-1----:R-:W0:Y:S04]  /*30960*/  LDL R5, [R1+0x2408] ;  /* 0x0024080001057983 */ /* 0x002e280000100800 */
        /* <DEDUP_REMOVED lines=198> */
[----:B-----5:R-:W-:Y:S04]  /*315d0*/  STL [R1+0x6fac], R0 ;  /* 0x006fac0001007387 */ /* 0x020fe80000100800 */
        /* <DEDUP_REMOVED lines=94> */
[----:B------:R-:W-:Y:S01]  /*31bc0*/  STL [R1+0x72a4], R0 ;  /* 0x0072a40001007387 */ /* 0x000fe20000100800 */
[----:B0-----:R-:W-:-:S03]  /*31bd0*/  IMAD R2, R5, -0x20, R2 ;  /* 0xffffffe005027824 */ /* 0x001fc600078e0202 */
[----:B------:R-:W-:Y:S04]  /*31be0*/  STL [R1+0x72ac], R0 ;  /* 0x0072ac0001007387 */ /* 0x000fe80000100800 */
[----:B------:R-:W-:Y:S04]  /*31bf0*/  STL [R1+0x72b4], R0 ;  /* 0x0072b40001007387 */ /* 0x000fe80000100800 */
[----:B------:R-:W-:Y:S04]  /*31c00*/  STL [R1+0x72bc], R0 ;  /* 0x0072bc0001007387 */ /* 0x000fe80000100800 */
[----:B------:R-:W-:Y:S04]  /*31c10*/  STL [R1+0x72c4], R0 ;  /* 0x0072c40001007387 */ /* 0x000fe80000100800 */
[----:B------:R-:W2:Y:S01]  /*31c20*/  LDL.LU R5, [R1+0x766c] ;  /* 0x00766c0001057983 */ /* 0x000ea20000300800 */
[----:B------:R-:W-:-:S02]  /*31c30*/  ISETP.GT.AND P0, PT, R2, RZ, PT ;  /* 0x000000ff0200720c */ /* 0x000fc40003f04270 */
[----:B-1----:R-:W-:-:S11]  /*31c40*/  PRMT R59, RZ, 0x7610, R59 ;  /* 0x00007610ff3b7816 */ /* 0x002fd6000000003b */
[----:B--2---:R-:W2:Y:S04]  /*31c50*/  @P0 LDG.E.U8 R59, desc[UR4][R4.64] ;  /* 0x00000004043b0981 */ /* 0x004ea8000c1e1100 */
[----:B--2---:R0:W-:Y:S04]  /*31c60*/  STL [R1+0x2350], R59 ;  /* 0x0023503b01007387 */ /* 0x0041e80000100800 */
[----:B0-----:R-:W2:Y:S04]  /*31c70*/  LDL.LU R59, [R1+0x7668] ;  /* 0x00766800013b7983 */ /* 0x001ea80000300800 */
[----:B------:R-:W3:Y:S04]  /*31c80*/  LDL R4, [R1+0x2398] ;  /* 0x0023980001047983 */ /* 0x000ee80000100800 */
[----:B------:R-:W3:Y:S01]  /*31c90*/  LDL R5, [R1+0x239c] ;  /* 0x00239c0001057983 */ /* 0x000ee20000100800 */
[----:B------:R-:W-:-:S02]  /*31ca0*/  PRMT R61, RZ, 0x7610, R61 ;  /* 0x00007610ff3d7816 */ /* 0x000fc4000000003d */
[----:B---3--:R-:W-:-:S04]  /*31cb0*/  @P0 LOP3.LUT R5, R5, R4, RZ, 0x3c, !PT ;  /* 0x0000000405050212 */ /* 0x008fc800078e3cff */
[----:B------:R-:W-:-:S04]  /*31cc0*/  @P0 LOP3.LUT R4, R5, R4, RZ, 0x3c, !PT ;  /* 0x0000000405040212 */ /* 0x000fc800078e3cff */
[----:B------:R-:W-:-:S05]  /*31cd0*/  @P0 LOP3.LUT R5, R5, R4, RZ, 0x3c, !PT ;  /* 0x0000000405050212 */ /* 0x000fca00078e3cff */
[----:B------:R-:W3:Y:S04]  /*31ce0*/  @P0 LDG.E.U8 R61, desc[UR4][R4.64] ;  /* 0x00000004043d0981 */ /* 0x000ee8000c1e1100 */
[----:B---3--:R0:W-:Y:S04]  /*31cf0*/  STL [R1+0x234c], R61 ;  /* 0x00234c3d01007387 */ /* 0x0081e80000100800 */
[----:B0-----:R-:W3:Y:S04]  /*31d00*/  LDL.LU R61, [R1+0x7664] ;  /* 0x00766400013d7983 */ /* 0x001ee80000300800 */
[----:B------:R-:W4:Y:S04]  /*31d10*/  LDL R4, [R1+0x2390] ;  /* 0x0023900001047983 */ /* 0x000f280000100800 */
[----:B------:R-:W4:Y:S01]  /*31d20*/  LDL R5, [R1+0x2394] ;  /* 0x0023940001057983 */ /* 0x000f220000100800 */
[----:B------:R-:W-:-:S02]  /*31d30*/  PRMT R60, RZ, 0x7610, R60 ;  /* 0x00007610ff3c7816 */ /* 0x000fc4000000003c */
[----:B----4-:R-:W-:-:S04]  /*31d40*/  @P0 LOP3.LUT R5, R5, R4, RZ, 0x3c, !PT ;  /* 0x0000000405050212 */ /* 0x010fc800078e3cff */
[----:B------:R-:W-:-:S04]  /*31d50*/  @P0 LOP3.LUT R4, R5, R4, RZ, 0x3c, !PT ;  /* 0x0000000405040212 */ /* 0x000fc800078e3cff */
[----:B------:R-:W-:-:S05]  /*31d60*/  @P0 LOP3.LUT R5, R5, R4, RZ, 0x3c, !PT ;  /* 0x0000000405050212 */ /* 0x000fca00078e3cff */
[----:B------:R-:W4:Y:S04]  /*31d70*/  @P0 LDG.E.U8 R60, desc[UR4][R4.64] ;  /* 0x00000004043c0981 */ /* 0x000f28000c1e1100 */
[----:B----4-:R0:W-:Y:S04]  /*31d80*/  STL [R1+0x2348], R60 ;  /* 0x0023483c01007387 */ /* 0x0101e80000100800 */
[----:B0-----:R-:W4:Y:S04]  /*31d90*/  LDL.LU R60, [R1+0x7660] ;  /* 0x00766000013c7983 */ /* 0x001f280000300800 */
[----:B------:R-:W2:Y:S04]  /*31da0*/  LDL R4, [R1+0x2388] ;  /* 0x0023880001047983 */ /* 0x000ea80000100800 */
[----:B------:R-:W2:Y:S01]  /*31db0*/  LDL R5, [R1+0x238c] ;  /* 0x00238c0001057983 */ /* 0x000ea20000100800 */
[----:B---3--:R-:W-:-:S02]  /*31dc0*/  PRMT R61, RZ, 0x7610, R61 ;  /* 0x00007610ff3d7816 */ /* 0x008fc4000000003d */
[----:B--2---:R-:W-:-:S04]  /*31dd0*/  @P0 LOP3.LUT R5, R5, R4, RZ, 0x3c, !PT ;  /* 0x0000000405050212 */ /* 0x004fc800078e3cff */
[----:B------:R-:W-:-:S04]  /*31de0*/  @P0 LOP3.LUT R4, R5, R4, RZ, 0x3c, !PT ;  /* 0x0000000405040212 */ /* 0x000fc800078e3cff */
[----:B------:R-:W-:-:S05]  /*31df0*/  @P0 LOP3.LUT R5, R5, R4, RZ, 0x3c, !PT ;  /* 0x0000000405050212 */ /* 0x000fca00078e3cff */
[----:B------:R-:W2:Y:S04]  /*31e00*/  @P0 LDG.E.U8 R61, desc[UR4][R4.64] ;  /* 0x00000004043d0981 */ /* 0x000ea8000c1e1100 */
[----:B--2---:R0:W-:Y:S04]  /*31e10*/  STL [R1+0x2344], R61 ;  /* 0x0023443d01007387 */ /* 0x0041e80000100800 */
[----:B0-----:R-:W2:Y:S04]  /*31e20*/  LDL.LU R61, [R1+0x765c] ;  /* 0x00765c00013d7983 */ /* 0x001ea80000300800 */
[----:B------:R-:W3:Y:S04]  /*31e30*/  LDL R4, [R1+0x2380] ;  /* 0x0023800001047983 */ /* 0x000ee80000100800 */
[----:B------:R-:W3:Y:S01]  /*31e40*/  LDL R5, [R1+0x2384] ;  /* 0x0023840001057983 */ /* 0x000ee20000100800 */
[----:B----4-:R-:W-:-:S02]  /*31e50*/  PRMT R60, RZ, 0x7610, R60 ;  /* 0x00007610ff3c7816 */ /* 0x010fc4000000003c */
        /* <DEDUP_REMOVED lines=8> */
[----:B--2---:R-:W-:-:S02]  /*31ee0*/  PRMT R61, RZ, 0x7610, R61 ;  /* 0x00007610ff3d7816 */ /* 0x004fc4000000003d */
[----:B----4-:R-:W-:-:S04]  /*31ef0*/  @P0 LOP3.LUT R5, R5, R4, RZ, 0x3c, !PT ;  /* 0x0000000405050212 */ /* 0x010fc800078e3cff */
[----:B------:R-:W-:-:S04]  /*31f00*/  @P0 LOP3.LUT R4, R5, R4, RZ, 0x3c, !PT ;  /* 0x0000000405040212 */ /* 0x000fc800078e3cff */
[----:B------:R-:W-:-:S05]  /*31f10*/  @P0 LOP3.LUT R5, R5, R4, RZ, 0x3c, !PT ;  /* 0x0000000405050212 */ /* 0x000fca00078e3cff */
[----:B------:R-:W2:Y:S04]  /*31f20*/  @P0 LDG.E.U8 R61, desc[UR4][R4.64] ;  /* 0x00000004043d0981 */ /* 0x000ea8000c1e1100 */
[----:B--2---:R0:W-:Y:S04]  /*31f30*/  STL [R1+0x233c], R61 ;  /* 0x00233c3d01007387 */ /* 0x0041e80000100800 */
[----:B0-----:R-:W2:Y:S04]  /*31f40*/  LDL.LU R61, [R1+0x7654] ;  /* 0x00765400013d7983 */ /* 0x001ea80000300800 */
[----:B------:R-:W4:Y:S04]  /*31f50*/  LDL R4, [R1+0x2370] ;  /* 0x0023700001047983 */ /* 0x000f280000100800 */
[----:B------:R-:W4:Y:S01]  /*31f60*/  LDL R5, [R1+0x2374] ;  /* 0x0023740001057983 */ /* 0x000f220000100800 */
[----:B---3--:R-:W-:-:S02]  /*31f70*/  PRMT R60, RZ, 0x7610, R60 ;  /* 0x00007610ff3c7816 */ /* 0x008fc4000000003c */
[----:B----4-:R-:W-:-:S04]  /*31f80*/  @P0 LOP3.LUT R5, R5, R4, RZ, 0x3c, !PT ;  /* 0x0000000405050212 */ /* 0x010fc800078e3cff */
        /* <DEDUP_REMOVED lines=11> */
[----:B------:R-:W2:Y:S01]  /*32040*/  @P0 LDG.E.U8 R61, desc[UR4][R4.64] ;  /* 0x00000004043d0981 */ /* 0x000ea2000c1e1100 */
[----:B------:R-:W-:-:S03]  /*32050*/  ISETP.GT.AND P1, PT, R2, 0x1, PT ;  /* 0x000000010200780c */ /* 0x000fc60003f24270 */
        /* <DEDUP_REMOVED lines=1239> */
[----:B------:R-:W4:Y:S01]  /*36dd0*/  @P1 LDG.E.U8 R59, desc[UR4][R4.64] ;  /* 0x00000004043b1981 */ /* 0x000f22000c1e1100 */
[----:B------:R-:W-:-:S03]  /*36de0*/  ISETP.GT.AND P0, PT, R2, 0x12, PT ;  /* 0x000000120200780c */ /* 0x000fc60003f04270 */
[----:B----4-:R0:W-:Y:S04]  /*36df0*/  STL [R1+0xec], R59 ;  /* 0x0000ec3b01007387 */ /* 0x0101e80000100800 */
[----:B0-----:R-:W4:Y:S04]  /*36e00*/  LDL.LU R59, [R1+0x742c] ;  /* 0x00742c00013b7983 */ /* 0x001f280000300800 */
[----:B------:R-:W2:Y:S04]  /*36e10*/  LDL R4, [R1+0x2828] ;  /* 0x0028280001047983 */ /* 0x000ea80000100800 */
[----:B------:R-:W2:Y:S01]  /*36e20*/  LDL R5, [R1+0x282c] ;  /* 0x00282c0001057983 */ /* 0x000ea20000100800 */
[----:B------:R-:W-:-:S02]  /*36e30*/  PRMT R58, RZ, 0x7610, R58 ;  /* 0x00007610ff3a7816 */ /* 0x000fc4000000003a */
[----:B--2---:R-:W-:-:S04]  /*36e40*/  @P0 LOP3.LUT R5, R5, R4, RZ, 0x3c, !PT ;  /* 0x0000000405050212 */ /* 0x004fc800078e3cff */
[----:B------:R-:W-:-:S04]  /*36e50*/  @P0 LOP3.LUT R4, R5, R4, RZ, 0x3c, !PT ;  /* 0x0000000405040212 */ /* 0x000fc800078e3cff */
[----:B------:R-:W-:-:S05]  /*36e60*/  @P0 LOP3.LUT R5, R5, R4, RZ, 0x3c, !PT ;  /* 0x0000000405050212 */ /* 0x000fca00078e3cff */
[----:B------:R-:W2:Y:S04]  /*36e70*/  @P0 LDG.E.U8 R58, desc[UR4][R4.64] ;  /* 0x00000004043a0981 */ /* 0x000ea8000c1e1100 */
[----:B--2---:R0:W-:Y:S04]  /*36e80*/  STL [R1+0xe8], R58 ;  /* 0x0000e83a01007387 */ /* 0x0041e80000100800 */
[----:B0-----:R-:W2:Y:S04]  /*36e90*/  LDL.LU R58, [R1+0x7428] ;  /* 0x00742800013a7983 */ /* 0x001ea80000300800 */
        /* <DEDUP_REMOVED lines=60> */
[----:B------:R-:W2:Y:S01]  /*37260*/  @P0 LDG.E.U8 R51, desc[UR4][R4.64] ;  /* 0x0000000404330981 */ /* 0x000ea2000c1e1100 */
[----:B------:R-:W-:-:S03]  /*37270*/  ISETP.GT.AND P1, PT, R2, 0x13, PT ;  /* 0x000000130200780c */ /* 0x000fc60003f24270 */
        /* <DEDUP_REMOVED lines=428> */
[----:B------:R0:W2:Y:S04]  /*38d40*/  @P1 LDG.E.U8 R0, desc[UR4][R4.64] ;  /* 0x0000000404001981 */ /* 0x0000a8000c1e1100 */
[----:B------:R-:W0:Y:S04]  /*38d50*/  LDL R4, [R1+0x2660] ;  /* 0x0026600001047983 */ /* 0x000e280000100800 */
[----:B------:R-:W0:Y:S01]  /*38d60*/  LDL R5, [R1+0x2664] ;  /* 0x0026640001057983 */ /* 0x000e220000100800 */
[----:B------:R-:W-:Y:S02]  /*38d70*/  PRMT R61, RZ, 0x7610, R61 ;  /* 0x00007610ff3d7816 */ /* 0x000fe4000000003d */
[----:B0-----:R-:W-:-:S04]  /*38d80*/  @P1 LOP3.LUT R5, R5, R4, RZ, 0x3c, !PT ;  /* 0x0000000405051212 */ /* 0x001fc800078e3cff */
[----:B------:R-:W-:-:S04]  /*38d90*/  @P1 LOP3.LUT R4, R5, R4, RZ, 0x3c, !PT ;  /* 0x0000000405041212 */ /* 0x000fc800078e3cff */
[----:B------:R-:W-:Y:S01]  /*38da0*/  @P1 LOP3.LUT R5, R5, R4, RZ, 0x3c, !PT ;  /* 0x0000000405051212 */ /* 0x000fe200078e3cff */
[----:B--2---:R0:W-:Y:S04]  /*38db0*/  STL [R1], R0 ;  /* 0x0000000001007387 */ /* 0x0041e80000100800 */
[----:B------:R-:W2:Y:S01]  /*38dc0*/  @P1 LDG.E.U8 R61, desc[UR4][R4.64] ;  /* 0x00000004043d1981 */ /* 0x000ea2000c1e1100 */
[----:B---3--:R-:W-:-:S03]  /*38dd0*/  PRMT R60, RZ, 0x7610, R60 ;  /* 0x00007610ff3c7816 */ /* 0x008fc6000000003c */
[----:B0-----:R-:W3:Y:S04]  /*38de0*/  LDL R0, [R1+0x264c] ;  /* 0x00264c0001007983 */ /* 0x001ee80000100800 */
[----:B------:R-:W3:Y:S04]  /*38df0*/  LDL R4, [R1+0x2658] ;  /* 0x0026580001047983 */ /* 0x000ee80000100800 */
[----:B------:R-:W3:Y:S04]  /*38e00*/  LDL R5, [R1+0x265c] ;  /* 0x00265c0001057983 */ /* 0x000ee80000100800 */
[----:B--2---:R0:W-:Y:S04]  /*38e10*/  STL [R1+0x7340], R61 ;  /* 0x0073403d01007387 */ /* 0x0041e80000100800 */
[----:B0-----:R-:W2:Y:S01]  /*38e20*/  LDL R61, [R1+0x2654] ;  /* 0x00265400013d7983 */ /* 0x001ea20000100800 */
[----:B---3--:R-:W-:-:S04]  /*38e30*/  @P1 LOP3.LUT R5, R5, R4, RZ, 0x3c, !PT ;  /* 0x0000000405051212 */ /* 0x008fc800078e3cff */
[----:B------:R-:W-:-:S04]  /*38e40*/  @P1 LOP3.LUT R4, R5, R4, RZ, 0x3c, !PT ;  /* 0x0000000405041212 */ /* 0x000fc800078e3cff */
[----:B------:R-:W-:-:S05]  /*38e50*/  @P1 LOP3.LUT R5, R5, R4, RZ, 0x3c, !PT ;  /* 0x0000000405051212 */ /* 0x000fca00078e3cff */
[----:B------:R2:W3:Y:S04]  /*38e60*/  @P1 LDG.E.U8 R60, desc[UR4][R4.64] ;  /* 0x00000004043c1981 */ /* 0x0004e8000c1e1100 */
[----:B------:R-:W3:Y:S01]  /*38e70*/  LDL R5, [R1+0x2650] ;  /* 0x0026500001057983 */ /* 0x000ee20000100800 */
[----:B----4-:R-:W-:Y:S01]  /*38e80*/  PRMT R59, RZ, 0x7610, R59 ;  /* 0x00007610ff3b7816 */ /* 0x010fe2000000003b */
[----:B--2---:R-:W-:Y:S02]  /*38e90*/  @P1 IMAD.MOV.U32 R4, RZ, RZ, R61 ;  /* 0x000000ffff041224 */ /* 0x004fe400078e003d */
[----:B---3--:R0:W-:Y:S01]  /*38ea0*/  STL [R1+0x7344], R60 ;  /* 0x0073443c01007387 */ /* 0x0081e20000100800 */
[----:B------:R-:W-:-:S03]  /*38eb0*/  PRMT R58, RZ, 0x7610, R58 ;  /* 0x00007610ff3a7816 */ /* 0x000fc6000000003a */
[----:B------:R-:W2:Y:S04]  /*38ec0*/  LDL R61, [R1+0x2630] ;  /* 0x00263000013d7983 */ /* 0x000ea80000100800 */
[----:B------:R1:W3:Y:S04]  /*38ed0*/  @P1 LDG.E.U8 R59, desc[UR4][R4.64] ;  /* 0x00000004043b1981 */ /* 0x0002e8000c1e1100 */
[----:B0-----:R-:W4:Y:S04]  /*38ee0*/  LDL R60, [R1+0x2634] ;  /* 0x00263400013c7983 */ /* 0x001f280000100800 */
[----:B------:R-:W2:Y:S01]  /*38ef0*/  LDL R5, [R1+0x2648] ;  /* 0x0026480001057983 */ /* 0x000ea20000100800 */
[----:B-1----:R-:W-:-:S03]  /*38f00*/  @P1 IMAD.MOV.U32 R4, RZ, RZ, R0 ;  /* 0x000000ffff041224 */ /* 0x002fc600078e0000 */
[----:B---3--:R0:W-:Y:S01]  /*38f10*/  STL [R1+0x7348], R59 ;  /* 0x0073483b01007387 */ /* 0x0081e20000100800 */
[----:B------:R-:W-:-:S03]  /*38f20*/  PRMT R57, RZ, 0x7610, R57 ;  /* 0x00007610ff397816 */ /* 0x000fc60000000039 */
[----:B------:R-:W3:Y:S04]  /*38f30*/  LDL R0, [R1+0x256c] ;  /* 0x00256c0001007983 */ /* 0x000ee80000100800 */
[----:B--2---:R-:W2:Y:S04]  /*38f40*/  @P1 LDG.E.U8 R58, desc[UR4][R4.64] ;  /* 0x00000004043a1981 */ /* 0x004ea8000c1e1100 */
        /* <DEDUP_REMOVED lines=10> */
[----:B------:R-:W-:Y:S02]  /*38ff0*/  ISETP.GT.AND P2, PT, R2, 0x1d, PT ;  /* 0x0000001d0200780c */ /* 0x000fe40003f44270 */
[----:B------:R-:W-:Y:S02]  /*39000*/  PRMT R56, RZ, 0x7610, R56 ;  /* 0x00007610ff387816 */ /* 0x000fe40000000038 */
[----:B------:R-:W-:Y:S02]  /*39010*/  PRMT R55, RZ, 0x7610, R55 ;  /* 0x00007610ff377816 */ /* 0x000fe40000000037 */
[----:B------:R-:W-:Y:S01]  /*39020*/  PRMT R54, RZ, 0x7610, R54 ;  /* 0x00007610ff367816 */ /* 0x000fe20000000036 */
[----:B--2---:R-:W-:-:S05]  /*39030*/  @P1 IMAD.MOV.U32 R4, RZ, RZ, R58 ;  /* 0x000000ffff041224 */ /* 0x004fca00078e003a */
[----:B---3--:R4:W2:Y:S02]  /*39040*/  @P1 LDG.E.U8 R56, desc[UR4][R4.64] ;  /* 0x0000000404381981 */ /* 0x0088a4000c1e1100 */
[----:B----4-:R-:W-:Y:S02]  /*39050*/  @P1 IMAD.MOV.U32 R4, RZ, RZ, R60 ;  /* 0x000000ffff041224 */ /* 0x010fe400078e003c */
[----:B------:R-:W-:-:S05]  /*39060*/  @P1 IMAD.MOV.U32 R5, RZ, RZ, R61 ;  /* 0x000000ffff051224 */ /* 0x000fca00078e003d */
[----:B------:R0:W3:Y:S04]  /*39070*/  @P1 LDG.E.U8 R55, desc[UR4][R4.64] ;  /* 0x0000000404371981 */ /* 0x0000e8000c1e1100 */
[----:B------:R1:W-:Y:S01]  /*39080*/  STL [R1+0x7350], R57 ;  /* 0x0073503901007387 */ /* 0x0003e20000100800 */
[----:B------:R-:W-:-:S03]  /*39090*/  PRMT R53, RZ, 0x7610, R53 ;  /* 0x00007610ff357816 */ /* 0x000fc60000000035 */
[----:B------:R-:W4:Y:S04]  /*390a0*/  LDL R58, [R1+0x2550] ;  /* 0x00255000013a7983 */ /* 0x000f280000100800 */
[----:B------:R-:W2:Y:S04]  /*390b0*/  LDL R61, [R1+0x2548] ;  /* 0x00254800013d7983 */ /* 0x000ea80000100800 */
[----:B------:R-:W2:Y:S01]  /*390c0*/  LDL R60, [R1+0x254c] ;  /* 0x00254c00013c7983 */ /* 0x000ea20000100800 */
[----:B0-----:R-:W-:Y:S02]  /*390d0*/  @P2 IMAD.MOV.U32 R4, RZ, RZ, R0 ;  /* 0x000000ffff042224 */ /* 0x001fe400078e0000 */
[----:B------:R-:W-:Y:S01]  /*390e0*/  @P2 IMAD.MOV.U32 R5, RZ, RZ, R59 ;  /* 0x000000ffff052224 */ /* 0x000fe200078e003b */
[----:B-1----:R-:W2:Y:S04]  /*390f0*/  LDL R57, [R1+0x2554] ;  /* 0x0025540001397983 */ /* 0x002ea80000100800 */
[----:B------:R-:W2:Y:S04]  /*39100*/  LDL R59, [R1+0x2540] ;  /* 0x00254000013b7983 */ /* 0x000ea80000100800 */
[----:B------:R0:W2:Y:S04]  /*39110*/  @P2 LDG.E.U8 R54, desc[UR4][R4.64] ;  /* 0x0000000404362981 */ /* 0x0000a8000c1e1100 */
[----:B------:R-:W2:Y:S04]  /*39120*/  LDL R0, [R1+0x2544] ;  /* 0x0025440001007983 */ /* 0x000ea80000100800 */
[----:B------:R-:W0:Y:S04]  /*39130*/  LDL R4, [R1+0x2560] ;  /* 0x0025600001047983 */ /* 0x000e280000100800 */
[----:B------:R-:W0:Y:S02]  /*39140*/  LDL R5, [R1+0x2564] ;  /* 0x0025640001057983 */ /* 0x000e240000100800 */
[----:B0-----:R-:W-:-:S04]  /*39150*/  @P2 LOP3.LUT R5, R5, R4, RZ, 0x3c, !PT ;  /* 0x0000000405052212 */ /* 0x001fc800078e3cff */
[----:B------:R-:W-:-:S04]  /*39160*/  @P2 LOP3.LUT R4, R5, R4, RZ, 0x3c, !PT ;  /* 0x0000000405042212 */ /* 0x000fc800078e3cff */
[----:B------:R-:W-:-:S05]  /*39170*/  @P2 LOP3.LUT R5, R5, R4, RZ, 0x3c, !PT ;  /* 0x0000000405052212 */ /* 0x000fca00078e3cff */
[----:B------:R0:W2:Y:S04]  /*39180*/  @P2 LDG.E.U8 R53, desc[UR4][R4.64] ;  /* 0x0000000404352981 */ /* 0x0000a8000c1e1100 */
[----:B------:R-:W0:Y:S04]  /*39190*/  LDL R4, [R1+0x2558] ;  /* 0x0025580001047983 */ /* 0x000e280000100800 */
[----:B------:R-:W0:Y:S01]  /*391a0*/  LDL R5, [R1+0x255c] ;  /* 0x00255c0001057983 */ /* 0x000e220000100800 */
[----:B------:R-:W-:Y:S02]  /*391b0*/  PRMT R52, RZ, 0x7610, R52 ;  /* 0x00007610ff347816 */ /* 0x000fe40000000034 */
[----:B------:R-:W-:-:S02]  /*391c0*/  PRMT R51, RZ, 0x7610, R51 ;  /* 0x00007610ff337816 */ /* 0x000fc40000000033 */
[----:B------:R-:W-:Y:S02]  /*391d0*/  PRMT R50, RZ, 0x7610, R50 ;  /* 0x00007610ff327816 */ /* 0x000fe40000000032 */
[----:B------:R-:W-:Y:S02]  /*391e0*/  PRMT R49, RZ, 0x7610, R49 ;  /* 0x00007610ff317816 */ /* 0x000fe40000000031 */
[----:B0-----:R-:W-:-:S04]  /*391f0*/  @P2 LOP3.LUT R5, R5, R4, RZ, 0x3c, !PT ;  /* 0x0000000405052212 */ /* 0x001fc800078e3cff */
[----:B------:R-:W-:-:S04]  /*39200*/  @P2 LOP3.LUT R4, R5, R4, RZ, 0x3c, !PT ;  /* 0x0000000405042212 */ /* 0x000fc800078e3cff */
[----:B------:R-:W-:-:S05]  /*39210*/  @P2 LOP3.LUT R5, R5, R4, RZ, 0x3c, !PT ;  /* 0x0000000405052212 */ /* 0x000fca00078e3cff */
[----:B------:R2:W3:Y:S02]  /*39220*/  @P2 LDG.E.U8 R52, desc[UR4][R4.64] ;  /* 0x0000000404342981 */ /* 0x0004e4000c1e1100 */
[----:B--2---:R-:W-:Y:S02]  /*39230*/  @P2 IMAD.MOV.U32 R4, RZ, RZ, R57 ;  /* 0x000000ffff042224 */ /* 0x004fe400078e0039 */
[----:B----4-:R-:W-:Y:S01]  /*39240*/  @P2 IMAD.MOV.U32 R5, RZ, RZ, R58 ;  /* 0x000000ffff052224 */ /* 0x010fe200078e003a */
[----:B------:R-:W2:Y:S04]  /*39250*/  LDL R57, [R1+0x2534] ;  /* 0x0025340001397983 */ /* 0x000ea80000100800 */
[----:B------:R-:W4:Y:S04]  /*39260*/  LDL R58, [R1+0x2530] ;  /* 0x00253000013a7983 */ /* 0x000f280000100800 */
[----:B------:R0:W2:Y:S02]  /*39270*/  @P2 LDG.E.U8 R51, desc[UR4][R4.64] ;  /* 0x0000000404332981 */ /* 0x0000a4000c1e1100 */
[----:B0-----:R-:W-:-:S02]  /*39280*/  @P2 IMAD.MOV.U32 R4, RZ, RZ, R60 ;  /* 0x000000ffff042224 */ /* 0x001fc400078e003c */
[----:B------:R-:W-:Y:S01]  /*39290*/  @P2 IMAD.MOV.U32 R5, RZ, RZ, R61 ;  /* 0x000000ffff052224 */ /* 0x000fe200078e003d */
[----:B------:R-:W-:Y:S02]  /*392a0*/  PRMT R48, RZ, 0x7610, R48 ;  /* 0x00007610ff307816 */ /* 0x000fe40000000030 */
[----:B------:R-:W-:Y:S01]  /*392b0*/  PRMT R47, RZ, 0x7610, R47 ;  /* 0x00007610ff2f7816 */ /* 0x000fe2000000002f */
[----:B------:R-:W2:Y:S04]  /*392c0*/  LDL R61, [R1+0x26f0] ;  /* 0x0026f000013d7983 */ /* 0x000ea80000100800 */
[----:B------:R0:W2:Y:S04]  /*392d0*/  @P2 LDG.E.U8 R50, desc[UR4][R4.64] ;  /* 0x0000000404322981 */ /* 0x0000a8000c1e1100 */
[----:B------:R-:W2:Y:S01]  /*392e0*/  LDL R60, [R1+0x26e8] ;  /* 0x0026e800013c7983 */ /* 0x000ea20000100800 */
[----:B0-----:R-:W-:-:S02]  /*392f0*/  @P2 IMAD.MOV.U32 R4, RZ, RZ, R0 ;  /* 0x000000ffff042224 */ /* 0x001fc400078e0000 */
[----:B------:R-:W-:Y:S01]  /*39300*/  @P2 IMAD.MOV.U32 R5, RZ, RZ, R59 ;  /* 0x000000ffff052224 */ /* 0x000fe200078e003b */
[----:B------:R-:W2:Y:S04]  /*39310*/  LDL R0, [R1+0x26f4] ;  /* 0x0026f40001007983 */ /* 0x000ea80000100800 */
[----:B------:R-:W2:Y:S04]  /*39320*/  LDL R59, [R1+0x26ec] ;  /* 0x0026ec00013b7983 */ /* 0x000ea80000100800 */
[----:B------:R0:W2:Y:S04]  /*39330*/  @P2 LDG.E.U8 R49, desc[UR4][R4.64] ;  /* 0x0000000404312981 */ /* 0x0000a8000c1e1100 */
[----:B------:R-:W0:Y:S04]  /*39340*/  LDL R4, [R1+0x2538] ;  /* 0x0025380001047983 */ /* 0x000e280000100800 */
[----:B------:R-:W0:Y:S02]  /*39350*/  LDL R5, [R1+0x253c] ;  /* 0x00253c0001057983 */ /* 0x000e240000100800 */
[----:B0-----:R-:W-:-:S04]  /*39360*/  @P2 LOP3.LUT R5, R5, R4, RZ, 0x3c, !PT ;  /* 0x0000000405052212 */ /* 0x001fc800078e3cff */
[----:B------:R-:W-:-:S04]  /*39370*/  @P2 LOP3.LUT R4, R5, R4, RZ, 0x3c, !PT ;  /* 0x0000000405042212 */ /* 0x000fc800078e3cff */
[----:B------:R-:W-:-:S05]  /*39380*/  @P2 LOP3.LUT R5, R5, R4, RZ, 0x3c, !PT ;  /* 0x0000000405052212 */ /* 0x000fca00078e3cff */
[----:B------:R2:W3:Y:S02]  /*39390*/  @P2 LDG.E.U8 R48, desc[UR4][R4.64] ;  /* 0x0000000404302981 */ /* 0x0004e4000c1e1100 */
[----:B--2---:R-:W-:Y:S02]  /*393a0*/  @P2 IMAD.MOV.U32 R4, RZ, RZ, R57 ;  /* 0x000000ffff042224 */ /* 0x004fe400078e0039 */
[----:B----4-:R-:W-:Y:S01]  /*393b0*/  @P2 IMAD.MOV.U32 R5, RZ, RZ, R58 ;  /* 0x000000ffff052224 */ /* 0x010fe200078e003a */
[----:B------:R-:W-:Y:S02]  /*393c0*/  ISETP.GT.AND P1, PT, R2, 0x17, PT ;  /* 0x000000170200780c */ /* 0x000fe40003f24270 */
[----:B------:R-:W-:Y:S02]  /*393d0*/  PRMT R46, RZ, 0x7610, R46 ;  /* 0x00007610ff2e7816 */ /* 0x000fe4000000002e */
[----:B------:R-:W-:Y:S02]  /*393e0*/  PRMT R45, RZ, 0x7610, R45 ;  /* 0x00007610ff2d7816 */ /* 0x000fe4000000002d */
[----:B------:R-:W-:Y:S01]  /*393f0*/  PRMT R44, RZ, 0x7610, R44 ;  /* 0x00007610ff2c7816 */ /* 0x000fe2000000002c */
[----:B------:R0:W2:Y:S04]  /*39400*/  @P2 LDG.E.U8 R47, desc[UR4][R4.64] ;  /* 0x00000004042f2981 */ /* 0x0000a8000c1e1100 */
[----:B------:R-:W4:Y:S04]  /*39410*/  LDL R58, [R1+0x26e0] ;  /* 0x0026e000013a7983 */ /* 0x000f280000100800 */
[----:B------:R-:W2:Y:S04]  /*39420*/  LDL R57, [R1+0x26e4] ;  /* 0x0026e40001397983 */ /* 0x000ea80000100800 */
[----:B------:R-:W0:Y:S04]  /*39430*/  LDL R4, [R1+0x26f8] ;  /* 0x0026f80001047983 */ /* 0x000e280000100800 */
[----:B------:R-:W0:Y:S02]  /*39440*/  LDL R5, [R1+0x26fc] ;  /* 0x0026fc0001057983 */ /* 0x000e240000100800 */
[----:B0-----:R-:W-:-:S04]  /*39450*/  @P0 LOP3.LUT R5, R5, R4, RZ, 0x3c, !PT ;  /* 0x0000000405050212 */ /* 0x001fc800078e3cff */
[----:B------:R-:W-:-:S04]  /*39460*/  @P0 LOP3.LUT R4, R5, R4, RZ, 0x3c, !PT ;  /* 0x0000000405040212 */ /* 0x000fc800078e3cff */
[----:B------:R-:W-:-:S05]  /*39470*/  @P0 LOP3.LUT R5, R5, R4, RZ, 0x3c, !PT ;  /* 0x0000000405050212 */ /* 0x000fca00078e3cff */
[----:B------:R0:W3:Y:S02]  /*39480*/  @P0 LDG.E.U8 R46, desc[UR4][R4.64] ;  /* 0x00000004042e0981 */ /* 0x0000e4000c1e1100 */
[----:B0-----:R-:W-:Y:S02]  /*39490*/  @P0 IMAD.MOV.U32 R4, RZ, RZ, R0 ;  /* 0x000000ffff040224 */ /* 0x001fe400078e0000 */
[----:B------:R-:W-:Y:S01]  /*394a0*/  @P0 IMAD.MOV.U32 R5, RZ, RZ, R61 ;  /* 0x000000ffff050224 */ /* 0x000fe200078e003d */
[----:B------:R-:W3:Y:S01]  /*394b0*/  LDL R0, [R1+0x26dc] ;  /* 0x0026dc0001007983 */ /* 0x000ee20000100800 */
[----:B------:R-:W-:-:S03]  /*394c0*/  PRMT R43, RZ, 0x7610, R43 ;  /* 0x00007610ff2b7816 */ /* 0x000fc6000000002b */
[----:B------:R-:W3:Y:S04]  /*394d0*/  LDL R61, [R1+0x262c] ;  /* 0x00262c00013d7983 */ /* 0x000ee80000100800 */
[----:B------:R0:W3:Y:S02]  /*394e0*/  @P0 LDG.E.U8 R45, desc[UR4][R4.64] ;  /* 0x00000004042d0981 */ /* 0x0000e4000c1e1100 */
[----:B0-----:R-:W-:Y:S02]  /*394f0*/  @P1 IMAD.MOV.U32 R4, RZ, RZ, R59 ;  /* 0x000000ffff041224 */ /* 0x001fe400078e003b */
[----:B------:R-:W-:-:S05]  /*39500*/  @P1 IMAD.MOV.U32 R5, RZ, RZ, R60 ;  /* 0x000000ffff051224 */ /* 0x000fca00078e003c */
[----:B------:R2:W3:Y:S02]  /*39510*/  @P1 LDG.E.U8 R44, desc[UR4][R4.64] ;  /* 0x00000004042c1981 */ /* 0x0004e4000c1e1100 */
[----:B--2---:R-:W-:Y:S02]  /*39520*/  @P1 IMAD.MOV.U32 R4, RZ, RZ, R57 ;  /* 0x000000ffff041224 */ /* 0x004fe400078e0039 */
[----:B----4-:R-:W-:-:S05]  /*39530*/  @P1 IMAD.MOV.U32 R5, RZ, RZ, R58 ;  /* 0x000000ffff051224 */ /* 0x010fca00078e003a */
[----:B------:R0:W2:Y:S04]  /*39540*/  @P1 LDG.E.U8 R43, desc[UR4][R4.64] ;  /* 0x00000004042b1981 */ /* 0x0000a8000c1e1100 */
[----:B---3--:R1:W-:Y:S01]  /*39550*/  STL [R1+0x72c8], R44 ;  /* 0x0072c82c01007387 */ /* 0x0083e20000100800 */
[----:B------:R-:W-:Y:S01]  /*39560*/  PRMT R42, RZ, 0x7610, R42 ;  /* 0x00007610ff2a7816 */ /* 0x000fe2000000002a */
[----:B0-----:R-:W-:Y:S02]  /*39570*/  @P1 IMAD.MOV.U32 R4, RZ, RZ, R0 ;  /* 0x000000ffff041224 */ /* 0x001fe400078e0000 */
[----:B------:R-:W3:Y:S04]  /*39580*/  LDL R60, [R1+0x2620] ;  /* 0x00262000013c7983 */ /* 0x000ee80000100800 */
[----:B------:R-:W4:Y:S04]  /*39590*/  LDL R59, [R1+0x2624] ;  /* 0x00262400013b7983 */ /* 0x000f280000100800 */
[----:B------:R-:W3:Y:S04]  /*395a0*/  LDL R58, [R1+0x2618] ;  /* 0x00261800013a7983 */ /* 0x000ee80000100800 */
[----:B------:R-:W3:Y:S04]  /*395b0*/  LDL R57, [R1+0x261c] ;  /* 0x00261c0001397983 */ /* 0x000ee80000100800 */
[----:B-1----:R-:W3:Y:S04]  /*395c0*/  LDL R44, [R1+0x26d8] ;  /* 0x0026d800012c7983 */ /* 0x002ee80000100800 */
[----:B--2---:R0:W-:Y:S01]  /*395d0*/  STL [R1+0x72cc], R43 ;  /* 0x0072cc2b01007387 */ /* 0x0041e20000100800 */
[----:B------:R-:W-:-:S03]  /*395e0*/  ISETP.GT.AND P2, PT, R2, 0x1a, PT ;  /* 0x0000001a0200780c */ /* 0x000fc60003f44270 */
[----:B------:R-:W2:Y:S04]  /*395f0*/  LDL R0, [R1+0x2614] ;  /* 0x0026140001007983 */ /* 0x000ea80000100800 */
[----:B0-----:R-:W2:Y:S01]  /*39600*/  LDL R43, [R1+0x2628] ;  /* 0x00262800012b7983 */ /* 0x001ea20000100800 */
[----:B---3--:R-:W-:-:S03]  /*39610*/  @P1 IMAD.MOV.U32 R5, RZ, RZ, R44 ;  /* 0x000000ffff051224 */ /* 0x008fc600078e002c */
[----:B------:R-:W3:Y:S04]  /*39620*/  LDL R44, [R1+0x2610] ;  /* 0x00261000012c7983 */ /* 0x000ee80000100800 */
[----:B------:R2:W3:Y:S02]  /*39630*/  @P1 LDG.E.U8 R42, desc[UR4][R4.64] ;  /* 0x00000004042a1981 */ /* 0x0004e4000c1e1100 */
[----:B--2---:R-:W-:Y:S01]  /*39640*/  @P2 IMAD.MOV.U32 R5, RZ, RZ, R43 ;  /* 0x000000ffff052224 */ /* 0x004fe200078e002b */
[----:B------:R-:W-:Y:S01]  /*39650*/  PRMT R41, RZ, 0x7610, R41 ;  /* 0x00007610ff297816 */ /* 0x000fe20000000029 */
[----:B------:R-:W-:Y:S01]  /*39660*/  @P2 IMAD.MOV.U32 R4, RZ, RZ, R61 ;  /* 0x000000ffff042224 */ /* 0x000fe200078e003d */
[----:B------:R-:W-:-:S04]  /*39670*/  PRMT R40, RZ, 0x7610, R40 ;  /* 0x00007610ff287816 */ /* 0x000fc80000000028 */
[----:B------:R4:W2:Y:S04]  /*39680*/  @P2 LDG.E.U8 R41, desc[UR4][R4.64] ;  /* 0x0000000404292981 */ /* 0x0008a8000c1e1100 */
[----:B---3--:R0:W-:Y:S04]  /*39690*/  STL [R1+0x72d0], R42 ;  /* 0x0072d02a01007387 */ /* 0x0081e80000100800 */
[----:B------:R-:W3:Y:S01]  /*396a0*/  LDL R43, [R1+0x2608] ;  /* 0x00260800012b7983 */ /* 0x000ee20000100800 */
[----:B----4-:R-:W-:Y:S02]  /*396b0*/  @P2 IMAD.MOV.U32 R4, RZ, RZ, R59 ;  /* 0x000000ffff042224 */ /* 0x010fe400078e003b */
[----:B------:R-:W-:Y:S01]  /*396c0*/  @P2 IMAD.MOV.U32 R5, RZ, RZ, R60 ;  /* 0x000000ffff052224 */ /* 0x000fe200078e003c */
[----:B------:R-:W-:-:S02]  /*396d0*/  PRMT R39, RZ, 0x7610, R39 ;  /* 0x00007610ff277816 */ /* 0x000fc40000000027 */
[----:B------:R-:W-:Y:S02]  /*396e0*/  PRMT R38, RZ, 0x7610, R38 ;  /* 0x00007610ff267816 */ /* 0x000fe40000000026 */
[----:B------:R-:W-:Y:S01]  /*396f0*/  PRMT R37, RZ, 0x7610, R37 ;  /* 0x00007610ff257816 */ /* 0x000fe20000000025 */
[----:B------:R-:W4:Y:S04]  /*39700*/  LDL R61, [R1+0x2604] ;  /* 0x00260400013d7983 */ /* 0x000f280000100800 */
[----:B0-----:R-:W2:Y:S04]  /*39710*/  LDL R42, [R1+0x260c] ;  /* 0x00260c00012a7983 */ /* 0x001ea80000100800 */
[----:B------:R0:W4:Y:S04]  /*39720*/  @P2 LDG.E.U8 R40, desc[UR4][R4.64] ;  /* 0x0000000404282981 */ /* 0x000128000c1e1100 */
[----:B------:R-:W4:Y:S04]  /*39730*/  LDL R60, [R1+0x2528] ;  /* 0x00252800013c7983 */ /* 0x000f280000100800 */
[----:B------:R-:W4:Y:S01]  /*39740*/  LDL R59, [R1+0x252c] ;  /* 0x00252c00013b7983 */ /* 0x000f220000100800 */
[----:B0-----:R-:W-:-:S02]  /*39750*/  @P2 IMAD.MOV.U32 R4, RZ, RZ, R57 ;  /* 0x000000ffff042224 */ /* 0x001fc400078e0039 */
[----:B------:R-:W-:Y:S01]  /*39760*/  @P2 IMAD.MOV.U32 R5, RZ, RZ, R58 ;  /* 0x000000ffff052224 */ /* 0x000fe200078e003a */
[----:B------:R-:W4:Y:S04]  /*39770*/  LDL R57, [R1+0x25fc] ;  /* 0x0025fc0001397983 */ /* 0x000f280000100800 */
[----:B------:R-:W4:Y:S04]  /*39780*/  LDL R58, [R1+0x25f8] ;  /* 0x0025f800013a7983 */ /* 0x000f280000100800 */
[----:B------:R0:W4:Y:S02]  /*39790*/  @P2 LDG.E.U8 R39, desc[UR4][R4.64] ;  /* 0x0000000404272981 */ /* 0x000124000c1e1100 */
[----:B0-----:R-:W-:-:S02]  /*397a0*/  @P2 IMAD.MOV.U32 R4, RZ, RZ, R0 ;  /* 0x000000ffff042224 */ /* 0x001fc400078e0000 */
[----:B------:R-:W-:Y:S01]  /*397b0*/  @P2 IMAD.MOV.U32 R5, RZ, RZ, R44 ;  /* 0x000000ffff052224 */ /* 0x000fe200078e002c */
[----:B------:R-:W4:Y:S04]  /*397c0*/  LDL R0, [R1+0x25f4] ;  /* 0x0025f40001007983 */ /* 0x000f280000100800 */
[----:B------:R-:W4:Y:S04]  /*397d0*/  LDL R44, [R1+0x25f0] ;  /* 0x0025f000012c7983 */ /* 0x000f280000100800 */
[----:B------:R3:W4:Y:S02]  /*397e0*/  @P2 LDG.E.U8 R38, desc[UR4][R4.64] ;  /* 0x0000000404262981 */ /* 0x000724000c1e1100 */
[----:B---3--:R-:W-:Y:S01]  /*397f0*/  @P2 IMAD.MOV.U32 R5, RZ, RZ, R43 ;  /* 0x000000ffff052224 */ /* 0x008fe200078e002b */
[----:B------:R-:W-:Y:S01]  /*39800*/  PRMT R36, RZ, 0x7610, R36 ;  /* 0x00007610ff247816 */ /* 0x000fe20000000024 */
[----:B------:R-:W3:Y:S01]  /*39810*/  LDL R43, [R1+0x2520] ;  /* 0x00252000012b7983 */ /* 0x000ee20000100800 */
[----:B--2---:R-:W-:-:S03]  /*39820*/  @P2 IMAD.MOV.U32 R4, RZ, RZ, R42 ;  /* 0x000000ffff042224 */ /* 0x004fc600078e002a */
[----:B------:R-:W2:Y:S04]  /*39830*/  LDL R42, [R1+0x2524] ;  /* 0x00252400012a7983 */ /* 0x000ea80000100800 */
[----:B------:R4:W2:Y:S04]  /*39840*/  @P2 LDG.E.U8 R37, desc[UR4][R4.64] ;  /* 0x0000000404252981 */ /* 0x0008a8000c1e1100 */
[----:B------:R-:W2:Y:S01]  /*39850*/  LDL R5, [R1+0x2600] ;  /* 0x0026000001057983 */ /* 0x000ea20000100800 */
[----:B----4-:R-:W-:Y:S01]  /*39860*/  @P2 IMAD.MOV.U32 R4, RZ, RZ, R61 ;  /* 0x000000ffff042224 */ /* 0x010fe200078e003d */
[----:B------:R-:W-:-:S02]  /*39870*/  PRMT R35, RZ, 0x7610, R35 ;  /* 0x00007610ff237816 */ /* 0x000fc40000000023 */
[----:B------:R-:W-:Y:S02]  /*39880*/  ISETP.GT.AND P0, PT, R2, 0x1e, PT ;  /* 0x0000001e0200780c */ /* 0x000fe40003f04270 */
[----:B------:R-:W-:Y:S02]  /*39890*/  PRMT R34, RZ, 0x7610, R34 ;  /* 0x00007610ff227816 */ /* 0x000fe40000000022 */
[----:B------:R-:W-:Y:S02]  /*398a0*/  PRMT R33, RZ, 0x7610, R33 ;  /* 0x00007610ff217816 */ /* 0x000fe40000000021 */
[----:B------:R-:W-:Y:S02]  /*398b0*/  PRMT R32, RZ, 0x7610, R32 ;  /* 0x00007610ff207816 */ /* 0x000fe40000000020 */
[----:B------:R-:W-:Y:S02]  /*398c0*/  PRMT R31, RZ, 0x7610, R31 ;  /* 0x00007610ff1f7816 */ /* 0x000fe4000000001f */
[----:B------:R-:W-:Y:S01]  /*398d0*/  PRMT R30, RZ, 0x7610, R30 ;  /* 0x00007610ff1e7816 */ /* 0x000fe2000000001e */
[----:B------:R-:W4:Y:S04]  /*398e0*/  LDL R61, [R1+0x250c] ;  /* 0x00250c00013d7983 */ /* 0x000f280000100800 */
[----:B--2---:R0:W2:Y:S02]  /*398f0*/  @P2 LDG.E.U8 R36, desc[UR4][R4.64] ;  /* 0x0000000404242981 */ /* 0x0040a4000c1e1100 */
[----:B0-----:R-:W-:-:S02]  /*39900*/  @P2 IMAD.MOV.U32 R4, RZ, RZ, R57 ;  /* 0x000000ffff042224 */ /* 0x001fc400078e0039 */
[----:B------:R-:W-:Y:S01]  /*39910*/  @P2 IMAD.MOV.U32 R5, RZ, RZ, R58 ;  /* 0x000000ffff052224 */ /* 0x000fe200078e003a */
[----:B------:R-:W2:Y:S04]  /*39920*/  LDL R57, [R1+0x251c] ;  /* 0x00251c0001397983 */ /* 0x000ea80000100800 */
[----:B------:R-:W4:Y:S04]  /*39930*/  LDL R58, [R1+0x2518] ;  /* 0x00251800013a7983 */ /* 0x000f280000100800 */
[----:B------:R0:W4:Y:S02]  /*39940*/  @P2 LDG.E.U8 R35, desc[UR4][R4.64] ;  /* 0x0000000404232981 */ /* 0x000124000c1e1100 */
        /* <DEDUP_REMOVED lines=11> */
[----:B---3--:R-:W-:Y:S01]  /*39a00*/  @P0 IMAD.MOV.U32 R5, RZ, RZ, R43 ;  /* 0x000000ffff050224 */ /* 0x008fe200078e002b */
[----:B------:R-:W3:Y:S04]  /*39a10*/  LDL R42, [R1+0x2504] ;  /* 0x00250400012a7983 */ /* 0x000ee80000100800 */
[----:B------:R-:W3:Y:S04]  /*39a20*/  LDL R43, [R1+0x2500] ;  /* 0x00250000012b7983 */ /* 0x000ee80000100800 */
[----:B------:R2:W3:Y:S02]  /*39a30*/  @P0 LDG.E.U8 R32, desc[UR4][R4.64] ;  /* 0x0000000404200981 */ /* 0x0004e4000c1e1100 */
[----:B--2---:R-:W-:-:S02]  /*39a40*/  @P0 IMAD.MOV.U32 R4, RZ, RZ, R57 ;  /* 0x000000ffff040224 */ /* 0x004fc400078e0039 */
[----:B----4-:R-:W-:Y:S01]  /*39a50*/  @P0 IMAD.MOV.U32 R5, RZ, RZ, R58 ;  /* 0x000000ffff050224 */ /* 0x010fe200078e003a */
[----:B------:R-:W2:Y:S04]  /*39a60*/  LDL R57, [R1+0x24f4] ;  /* 0x0024f40001397983 */ /* 0x000ea80000100800 */
[----:B------:R-:W4:Y:S04]  /*39a70*/  LDL R58, [R1+0x24f0] ;  /* 0x0024f000013a7983 */ /* 0x000f280000100800 */
[----:B------:R0:W2:Y:S02]  /*39a80*/  @P0 LDG.E.U8 R31, desc[UR4][R4.64] ;  /* 0x00000004041f0981 */ /* 0x0000a4000c1e1100 */
[----:B0-----:R-:W-:-:S02]  /*39a90*/  @P0 IMAD.MOV.U32 R4, RZ, RZ, R0 ;  /* 0x000000ffff040224 */ /* 0x001fc400078e0000 */
[----:B------:R-:W-:Y:S01]  /*39aa0*/  @P0 IMAD.MOV.U32 R5, RZ, RZ, R44 ;  /* 0x000000ffff050224 */ /* 0x000fe200078e002c */
[----:B------:R-:W2:Y:S04]  /*39ab0*/  LDL R0, [R1+0x26d4] ;  /* 0x0026d40001007983 */ /* 0x000ea80000100800 */
[----:B------:R-:W2:Y:S04]  /*39ac0*/  LDL R44, [R1+0x26d0] ;  /* 0x0026d000012c7983 */ /* 0x000ea80000100800 */
[----:B------:R0:W2:Y:S04]  /*39ad0*/  @P0 LDG.E.U8 R30, desc[UR4][R4.64] ;  /* 0x00000004041e0981 */ /* 0x0000a8000c1e1100 */
[----:B------:R-:W2:Y:S01]  /*39ae0*/  LDL R5, [R1+0x2508] ;  /* 0x0025080001057983 */ /* 0x000ea20000100800 */
[----:B------:R-:W-:Y:S01]  /*39af0*/  PRMT R29, RZ, 0x7610, R29 ;  /* 0x00007610ff1d7816 */ /* 0x000fe2000000001d */
[----:B0-----:R-:W-:Y:S01]  /*39b00*/  @P0 IMAD.MOV.U32 R4, RZ, RZ, R61 ;  /* 0x000000ffff040224 */ /* 0x001fe200078e003d */
[----:B------:R-:W-:-:S02]  /*39b10*/  PRMT R28, RZ, 0x7610, R28 ;  /* 0x00007610ff1c7816 */ /* 0x000fc4000000001c */
[----:B------:R-:W-:Y:S02]  /*39b20*/  PRMT R27, RZ, 0x7610, R27 ;  /* 0x00007610ff1b7816 */ /* 0x000fe4000000001b */
[----:B------:R-:W-:Y:S02]  /*39b30*/  PRMT R26, RZ, 0x7610, R26 ;  /* 0x00007610ff1a7816 */ /* 0x000fe4000000001a */
[----:B------:R-:W-:Y:S01]  /*39b40*/  PRMT R25, RZ, 0x7610, R25 ;  /* 0x00007610ff197816 */ /* 0x000fe20000000019 */
[----:B--2---:R3:W2:Y:S02]  /*39b50*/  @P0 LDG.E.U8 R29, desc[UR4][R4.64] ;  /* 0x00000004041d0981 */ /* 0x0046a4000c1e1100 */
[----:B---3--:R-:W-:Y:S02]  /*39b60*/  @P0 IMAD.MOV.U32 R4, RZ, RZ, R42 ;  /* 0x000000ffff040224 */ /* 0x008fe400078e002a */
[----:B------:R-:W-:Y:S01]  /*39b70*/  @P0 IMAD.MOV.U32 R5, RZ, RZ, R43 ;  /* 0x000000ffff050224 */ /* 0x000fe200078e002b */
[----:B------:R-:W3:Y:S04]  /*39b80*/  LDL R42, [R1+0x26cc] ;  /* 0x0026cc00012a7983 */ /* 0x000ee80000100800 */
[----:B------:R-:W2:Y:S04]  /*39b90*/  LDL R43, [R1+0x26c8] ;  /* 0x0026c800012b7983 */ /* 0x000ea80000100800 */
[----:B------:R0:W2:Y:S02]  /*39ba0*/  @P0 LDG.E.U8 R28, desc[UR4][R4.64] ;  /* 0x00000004041c0981 */ /* 0x0000a4000c1e1100 */
[----:B0-----:R-:W-:-:S02]  /*39bb0*/  @P0 IMAD.MOV.U32 R4, RZ, RZ, R59 ;  /* 0x000000ffff040224 */ /* 0x001fc400078e003b */
[----:B------:R-:W-:Y:S01]  /*39bc0*/  @P0 IMAD.MOV.U32 R5, RZ, RZ, R60 ;  /* 0x000000ffff050224 */ /* 0x000fe200078e003c */
[----:B------:R-:W2:Y:S04]  /*39bd0*/  LDL R59, [R1+0x26c4] ;  /* 0x0026c400013b7983 */ /* 0x000ea80000100800 */
[----:B------:R-:W2:Y:S04]  /*39be0*/  LDL R60, [R1+0x26c0] ;  /* 0x0026c000013c7983 */ /* 0x000ea80000100800 */
[----:B------:R0:W2:Y:S02]  /*39bf0*/  @P0 LDG.E.U8 R27, desc[UR4][R4.64] ;  /* 0x00000004041b0981 */ /* 0x0000a4000c1e1100 */
[----:B0-----:R-:W-:-:S02]  /*39c00*/  @P0 IMAD.MOV.U32 R4, RZ, RZ, R57 ;  /* 0x000000ffff040224 */ /* 0x001fc400078e0039 */
[----:B----4-:R-:W-:Y:S02]  /*39c10*/  @P0 IMAD.MOV.U32 R5, RZ, RZ, R58 ;  /* 0x000000ffff050224 */ /* 0x010fe400078e003a */
[----:B------:R-:W4:Y:S04]  /*39c20*/  LDL R58, [R1+0x26b8] ;  /* 0x0026b800013a7983 */ /* 0x000f280000100800 */
[----:B------:R0:W4:Y:S02]  /*39c30*/  @P0 LDG.E.U8 R26, desc[UR4][R4.64] ;  /* 0x00000004041a0981 */ /* 0x000124000c1e1100 */
[----:B0-----:R-:W-:Y:S02]  /*39c40*/  @P1 IMAD.MOV.U32 R4, RZ, RZ, R0 ;  /* 0x000000ffff041224 */ /* 0x001fe400078e0000 */
[----:B------:R-:W-:Y:S01]  /*39c50*/  @P1 IMAD.MOV.U32 R5, RZ, RZ, R44 ;  /* 0x000000ffff051224 */ /* 0x000fe200078e002c */
[----:B------:R-:W4:Y:S04]  /*39c60*/  LDL R0, [R1+0x26bc] ;  /* 0x0026bc0001007983 */ /* 0x000f280000100800 */
[----:B------:R3:W4:Y:S01]  /*39c70*/  @P1 LDG.E.U8 R25, desc[UR4][R4.64] ;  /* 0x0000000404191981 */ /* 0x000722000c1e1100 */
[----:B------:R-:W-:Y:S01]  /*39c80*/  PRMT R24, RZ, 0x7610, R24 ;  /* 0x00007610ff187816 */ /* 0x000fe20000000018 */
[----:B---3--:R-:W-:-:S02]  /*39c90*/  @P1 IMAD.MOV.U32 R4, RZ, RZ, R42 ;  /* 0x000000ffff041224 */ /* 0x008fc400078e002a */
[----:B--2---:R-:W-:-:S05]  /*39ca0*/  @P1 IMAD.MOV.U32 R5, RZ, RZ, R43 ;  /* 0x000000ffff051224 */ /* 0x004fca00078e002b */
[----:B------:R0:W2:Y:S04]  /*39cb0*/  @P1 LDG.E.U8 R24, desc[UR4][R4.64] ;  /* 0x0000000404181981 */ /* 0x0000a8000c1e1100 */
[----:B----4-:R1:W-:Y:S04]  /*39cc0*/  STL [R1+0x72d4], R25 ;  /* 0x0072d41901007387 */ /* 0x0103e80000100800 */
[----:B------:R-:W3:Y:S04]  /*39cd0*/  LDL R57, [R1+0x26b0] ;  /* 0x0026b00001397983 */ /* 0x000ee80000100800 */
[----:B------:R-:W4:Y:S04]  /*39ce0*/  LDL R44, [R1+0x26b4] ;  /* 0x0026b400012c7983 */ /* 0x000f280000100800 */
[----:B------:R-:W4:Y:S04]  /*39cf0*/  LDL R43, [R1+0x25e8] ;  /* 0x0025e800012b7983 */ /* 0x000f280000100800 */
[----:B------:R-:W4:Y:S01]  /*39d00*/  LDL R42, [R1+0x25ec] ;  /* 0x0025ec00012a7983 */ /* 0x000f220000100800 */
[----:B------:R-:W-:Y:S01]  /*39d10*/  PRMT R23, RZ, 0x7610, R23 ;  /* 0x00007610ff177816 */ /* 0x000fe20000000017 */
[----:B0-----:R-:W-:-:S02]  /*39d20*/  @P1 IMAD.MOV.U32 R4, RZ, RZ, R59 ;  /* 0x000000ffff041224 */ /* 0x001fc400078e003b */
[----:B------:R-:W-:Y:S01]  /*39d30*/  @P1 IMAD.MOV.U32 R5, RZ, RZ, R60 ;  /* 0x000000ffff051224 */ /* 0x000fe200078e003c */
[----:B------:R-:W-:Y:S02]  /*39d40*/  ISETP.GT.AND P0, PT, R2, 0x1b, PT ;  /* 0x0000001b0200780c */ /* 0x000fe40003f04270 */
[----:B------:R-:W-:Y:S02]  /*39d50*/  PRMT R22, RZ, 0x7610, R22 ;  /* 0x00007610ff167816 */ /* 0x000fe40000000016 */
[----:B------:R0:W4:Y:S01]  /*39d60*/  @P1 LDG.E.U8 R23, desc[UR4][R4.64] ;  /* 0x0000000404171981 */ /* 0x000122000c1e1100 */
[----:B------:R-:W-:Y:S01]  /*39d70*/  PRMT R21, RZ, 0x7610, R21 ;  /* 0x00007610ff157816 */ /* 0x000fe20000000015 */
[----:B0-----:R-:W-:Y:S02]  /*39d80*/  @P1 IMAD.MOV.U32 R4, RZ, RZ, R0 ;  /* 0x000000ffff041224 */ /* 0x001fe400078e0000 */
[----:B------:R-:W-:-:S05]  /*39d90*/  @P1 IMAD.MOV.U32 R5, RZ, RZ, R58 ;  /* 0x000000ffff051224 */ /* 0x000fca00078e003a */
[----:B------:R3:W4:Y:S01]  /*39da0*/  @P1 LDG.E.U8 R22, desc[UR4][R4.64] ;  /* 0x0000000404161981 */ /* 0x000722000c1e1100 */
[----:B------:R-:W-:-:S03]  /*39db0*/  PRMT R20, RZ, 0x7610, R20 ;  /* 0x00007610ff147816 */ /* 0x000fc60000000014 */
[----:B--2---:R0:W-:Y:S04]  /*39dc0*/  STL [R1+0x72d8], R24 ;  /* 0x0072d81801007387 */ /* 0x0041e80000100800 */
[----:B-1----:R-:W2:Y:S04]  /*39dd0*/  LDL R25, [R1+0x25e0] ;  /* 0x0025e00001197983 */ /* 0x002ea80000100800 */
[----:B0-----:R-:W2:Y:S01]  /*39de0*/  LDL R24, [R1+0x25e4] ;  /* 0x0025e40001187983 */ /* 0x001ea20000100800 */
[----:B---3--:R-:W-:Y:S02]  /*39df0*/  @P1 IMAD.MOV.U32 R5, RZ, RZ, R57 ;  /* 0x000000ffff051224 */ /* 0x008fe400078e0039 */
[----:B----4-:R-:W-:-:S05]  /*39e00*/  @P1 IMAD.MOV.U32 R4, RZ, RZ, R44 ;  /* 0x000000ffff041224 */ /* 0x010fca00078e002c */
[----:B------:R0:W3:Y:S02]  /*39e10*/  @P1 LDG.E.U8 R21, desc[UR4][R4.64] ;  /* 0x0000000404151981 */ /* 0x0000e4000c1e1100 */
[----:B0-----:R-:W-:Y:S02]  /*39e20*/  @P0 IMAD.MOV.U32 R4, RZ, RZ, R42 ;  /* 0x000000ffff040224 */ /* 0x001fe400078e002a */
[----:B------:R-:W-:-:S05]  /*39e30*/  @P0 IMAD.MOV.U32 R5, RZ, RZ, R43 ;  /* 0x000000ffff050224 */ /* 0x000fca00078e002b */
[----:B------:R2:W4:Y:S04]  /*39e40*/  @P0 LDG.E.U8 R20, desc[UR4][R4.64] ;  /* 0x0000000404140981 */ /* 0x000528000c1e1100 */
[----:B------:R0:W-:Y:S04]  /*39e50*/  STL [R1+0x72dc], R23 ;  /* 0x0072dc1701007387 */ /* 0x0001e80000100800 */
[----:B------:R-:W4:Y:S04]  /*39e60*/  LDL R0, [R1+0x25dc] ;  /* 0x0025dc0001007983 */ /* 0x000f280000100800 */
[----:B0-----:R-:W4:Y:S04]  /*39e70*/  LDL R23, [R1+0x25d8] ;  /* 0x0025d80001177983 */ /* 0x001f280000100800 */
[----:B------:R0:W-:Y:S01]  /*39e80*/  STL [R1+0x72e0], R22 ;  /* 0x0072e01601007387 */ /* 0x0001e20000100800 */
[----:B------:R-:W-:Y:S01]  /*39e90*/  PRMT R19, RZ, 0x7610, R19 ;  /* 0x00007610ff137816 */ /* 0x000fe20000000013 */
[----:B--2---:R-:W-:-:S02]  /*39ea0*/  @P0 IMAD.MOV.U32 R5, RZ, RZ, R25 ;  /* 0x000000ffff050224 */ /* 0x004fc400078e0019 */
[----:B------:R-:W-:-:S05]  /*39eb0*/  @P0 IMAD.MOV.U32 R4, RZ, RZ, R24 ;  /* 0x000000ffff040224 */ /* 0x000fca00078e0018 */
[----:B------:R1:W2:Y:S04]  /*39ec0*/  @P0 LDG.E.U8 R19, desc[UR4][R4.64] ;  /* 0x0000000404130981 */ /* 0x0002a8000c1e1100 */
[----:B---3--:R3:W-:Y:S04]  /*39ed0*/  STL [R1+0x72e4], R21 ;  /* 0x0072e41501007387 */ /* 0x0087e80000100800 */
[----:B------:R-:W2:Y:S04]  /*39ee0*/  LDL R43, [R1+0x25d0] ;  /* 0x0025d000012b7983 */ /* 0x000ea80000100800 */
[----:B------:R-:W3:Y:S04]  /*39ef0*/  LDL R42, [R1+0x25d4] ;  /* 0x0025d400012a7983 */ /* 0x000ee80000100800 */
[----:B----4-:R4:W-:Y:S04]  /*39f00*/  STL [R1+0x72e8], R20 ;  /* 0x0072e81401007387 */ /* 0x0109e80000100800 */
[----:B------:R-:W4:Y:S04]  /*39f10*/  LDL R25, [R1+0x25c8] ;  /* 0x0025c80001197983 */ /* 0x000f280000100800 */
[----:B------:R-:W4:Y:S01]  /*39f20*/  LDL R24, [R1+0x25cc] ;  /* 0x0025cc0001187983 */ /* 0x000f220000100800 */
[----:B------:R-:W-:Y:S01]  /*39f30*/  PRMT R18, RZ, 0x7610, R18 ;  /* 0x00007610ff127816 */ /* 0x000fe20000000012 */
[----:B-1----:R-:W-:Y:S01]  /*39f40*/  @P0 IMAD.MOV.U32 R4, RZ, RZ, R0 ;  /* 0x000000ffff040224 */ /* 0x002fe200078e0000 */
[----:B------:R-:W-:Y:S01]  /*39f50*/  PRMT R17, RZ, 0x7610, R17 ;  /* 0x00007610ff117816 */ /* 0x000fe20000000011 */
[----:B------:R-:W-:-:S05]  /*39f60*/  @P0 IMAD.MOV.U32 R5, RZ, RZ, R23 ;  /* 0x000000ffff050224 */ /* 0x000fca00078e0017 */
[----:B------:R2:W4:Y:S01]  /*39f70*/  @P0 LDG.E.U8 R18, desc[UR4][R4.64] ;  /* 0x0000000404120981 */ /* 0x000522000c1e1100 */
[----:B------:R-:W-:Y:S01]  /*39f80*/  PRMT R16, RZ, 0x7610, R16 ;  /* 0x00007610ff107816 */ /* 0x000fe20000000010 */
[----:B--2---:R-:W-:Y:S02]  /*39f90*/  @P0 IMAD.MOV.U32 R5, RZ, RZ, R43 ;  /* 0x000000ffff050224 */ /* 0x004fe400078e002b */
[----:B---3--:R-:W-:-:S05]  /*39fa0*/  @P0 IMAD.MOV.U32 R4, RZ, RZ, R42 ;  /* 0x000000ffff040224 */ /* 0x008fca00078e002a */
[----:B------:R4:W2:Y:S02]  /*39fb0*/  @P0 LDG.E.U8 R17, desc[UR4][R4.64] ;  /* 0x0000000404110981 */ /* 0x0008a4000c1e1100 */
[----:B----4-:R-:W-:Y:S02]  /*39fc0*/  @P0 IMAD.MOV.U32 R5, RZ, RZ, R25 ;  /* 0x000000ffff050224 */ /* 0x010fe400078e0019 */
[----:B------:R-:W-:-:S05]  /*39fd0*/  @P0 IMAD.MOV.U32 R4, RZ, RZ, R24 ;  /* 0x000000ffff040224 */ /* 0x000fca00078e0018 */
[----:B------:R-:W3:Y:S04]  /*39fe0*/  @P0 LDG.E.U8 R16, desc[UR4][R4.64] ;  /* 0x0000000404100981 */ /* 0x000ee8000c1e1100 */
[----:B------:R1:W-:Y:S04]  /*39ff0*/  STL [R1+0x72ec], R19 ;  /* 0x0072ec1301007387 */ /* 0x0003e80000100800 */
[----:B------:R-:W4:Y:S04]  /*3a000*/  LDL R23, [R1+0x25c0] ;  /* 0x0025c00001177983 */ /* 0x000f280000100800 */
[----:B0-----:R-:W4:Y:S04]  /*3a010*/  LDL R22, [R1+0x25c4] ;  /* 0x0025c40001167983 */ /* 0x001f280000100800 */
[----:B------:R-:W4:Y:S04]  /*3a020*/  LDL R21, [R1+0x25b8] ;  /* 0x0025b80001157983 */ /* 0x000f280000100800 */
[----:B------:R-:W4:Y:S04]  /*3a030*/  LDL R0, [R1+0x25bc] ;  /* 0x0025bc0001007983 */ /* 0x000f280000100800 */
[----:B------:R0:W-:Y:S04]  /*3a040*/  STL [R1+0x72f0], R18 ;  /* 0x0072f01201007387 */ /* 0x0001e80000100800 */
[----:B------:R-:W4:Y:S04]  /*3a050*/  LDL R20, [R1+0x25b0] ;  /* 0x0025b00001147983 */ /* 0x000f280000100800 */
[----:B-1----:R-:W4:Y:S01]  /*3a060*/  LDL R19, [R1+0x25b4] ;  /* 0x0025b40001137983 */ /* 0x002f220000100800 */
[----:B------:R-:W-:-:S03]  /*3a070*/  PRMT R15, RZ, 0x7610, R15 ;  /* 0x00007610ff0f7816 */ /* 0x000fc6000000000f */
[----:B--2---:R-:W-:Y:S04]  /*3a080*/  STL [R1+0x72f4], R17 ;  /* 0x0072f41101007387 */ /* 0x004fe80000100800 */
[----:B---3--:R1:W-:Y:S04]  /*3a090*/  STL [R1+0x72f8], R16 ;  /* 0x0072f81001007387 */ /* 0x0083e80000100800 */
[----:B0-----:R-:W2:Y:S04]  /*3a0a0*/  LDL R18, [R1+0x24e8] ;  /* 0x0024e80001127983 */ /* 0x001ea80000100800 */
[----:B-1----:R-:W3:Y:S01]  /*3a0b0*/  LDL R16, [R1+0x24ec] ;  /* 0x0024ec0001107983 */ /* 0x002ee20000100800 */
[----:B----4-:R-:W-:-:S02]  /*3a0c0*/  @P0 IMAD.MOV.U32 R4, RZ, RZ, R22 ;  /* 0x000000ffff040224 */ /* 0x010fc400078e0016 */
[----:B------:R-:W-:-:S05]  /*3a0d0*/  @P0 IMAD.MOV.U32 R5, RZ, RZ, R23 ;  /* 0x000000ffff050224 */ /* 0x000fca00078e0017 */
[----:B------:R0:W4:Y:S01]  /*3a0e0*/  @P0 LDG.E.U8 R15, desc[UR4][R4.64] ;  /* 0x00000004040f0981 */ /* 0x000122000c1e1100 */
[----:B------:R-:W-:Y:S01]  /*3a0f0*/  PRMT R14, RZ, 0x7610, R14 ;  /* 0x00007610ff0e7816 */ /* 0x000fe2000000000e */
[----:B0-----:R-:W-:Y:S02]  /*3a100*/  @P0 IMAD.MOV.U32 R4, RZ, RZ, R0 ;  /* 0x000000ffff040224 */ /* 0x001fe400078e0000 */
[----:B------:R-:W-:-:S05]  /*3a110*/  @P0 IMAD.MOV.U32 R5, RZ, RZ, R21 ;  /* 0x000000ffff050224 */ /* 0x000fca00078e0015 */
[----:B------:R0:W4:Y:S01]  /*3a120*/  @P0 LDG.E.U8 R14, desc[UR4][R4.64] ;  /* 0x00000004040e0981 */ /* 0x000122000c1e1100 */
[----:B------:R-:W-:Y:S02]  /*3a130*/  ISETP.GT.AND P1, PT, R2, 0x1f, PT ;  /* 0x0000001f0200780c */ /* 0x000fe40003f24270 */
[----:B------:R-:W-:Y:S01]  /*3a140*/  PRMT R13, RZ, 0x7610, R13 ;  /* 0x00007610ff0d7816 */ /* 0x000fe2000000000d */
[----:B0-----:R-:W-:Y:S02]  /*3a150*/  @P0 IMAD.MOV.U32 R4, RZ, RZ, R19 ;  /* 0x000000ffff040224 */ /* 0x001fe400078e0013 */
[----:B------:R-:W-:-:S05]  /*3a160*/  @P0 IMAD.MOV.U32 R5, RZ, RZ, R20 ;  /* 0x000000ffff050224 */ /* 0x000fca00078e0014 */
[----:B------:R2:W4:Y:S01]  /*3a170*/  @P0 LDG.E.U8 R13, desc[UR4][R4.64] ;  /* 0x00000004040d0981 */ /* 0x000522000c1e1100 */
[----:B------:R-:W-:Y:S02]  /*3a180*/  PRMT R12, RZ, 0x7610, R12 ;  /* 0x00007610ff0c7816 */ /* 0x000fe4000000000c */
[----:B--2---:R-:W-:Y:S02]  /*3a190*/  @P1 IMAD.MOV.U32 R5, RZ, RZ, R18 ;  /* 0x000000ffff051224 */ /* 0x004fe400078e0012 */
[----:B---3--:R-:W-:-:S05]  /*3a1a0*/  @P1 IMAD.MOV.U32 R4, RZ, RZ, R16 ;  /* 0x000000ffff041224 */ /* 0x008fca00078e0010 */
[----:B------:R-:W2:Y:S04]  /*3a1b0*/  @P1 LDG.E.U8 R12, desc[UR4][R4.64] ;  /* 0x00000004040c1981 */ /* 0x000ea8000c1e1100 */
[----:B----4-:R0:W-:Y:S04]  /*3a1c0*/  STL [R1+0x72fc], R15 ;  /* 0x0072fc0f01007387 */ /* 0x0101e80000100800 */
[----:B------:R-:W3:Y:S04]  /*3a1d0*/  LDL R0, [R1+0x24e4] ;  /* 0x0024e40001007983 */ /* 0x000ee80000100800 */
[----:B------:R-:W4:Y:S04]  /*3a1e0*/  LDL R23, [R1+0x24e0] ;  /* 0x0024e00001177983 */ /* 0x000f280000100800 */
[----:B------:R-:W4:Y:S04]  /*3a1f0*/  LDL R21, [R1+0x24dc] ;  /* 0x0024dc0001157983 */ /* 0x000f280000100800 */
[----:B------:R-:W-:Y:S04]  /*3a200*/  STL [R1+0x7300], R14 ;  /* 0x0073000e01007387 */ /* 0x000fe80000100800 */
[----:B------:R-:W4:Y:S04]  /*3a210*/  LDL R22, [R1+0x24d8] ;  /* 0x0024d80001167983 */ /* 0x000f280000100800 */
[----:B------:R-:W4:Y:S04]  /*3a220*/  LDL R20, [R1+0x24d0] ;  /* 0x0024d00001147983 */ /* 0x000f280000100800 */
[----:B------:R-:W4:Y:S04]  /*3a230*/  LDL R19, [R1+0x24d4] ;  /* 0x0024d40001137983 */ /* 0x000f280000100800 */
[----:B------:R-:W4:Y:S04]  /*3a240*/  LDL R17, [R1+0x24cc] ;  /* 0x0024cc0001117983 */ /* 0x000f280000100800 */
[----:B------:R1:W-:Y:S04]  /*3a250*/  STL [R1+0x7304], R13 ;  /* 0x0073040d01007387 */ /* 0x0003e80000100800 */
[----:B------:R-:W4:Y:S04]  /*3a260*/  LDL R18, [R1+0x24c8] ;  /* 0x0024c80001127983 */ /* 0x000f280000100800 */
[----:B------:R-:W4:Y:S04]  /*3a270*/  LDL R16, [R1+0x24c0] ;  /* 0x0024c00001107983 */ /* 0x000f280000100800 */
[----:B0-----:R-:W4:Y:S04]  /*3a280*/  LDL R15, [R1+0x24c4] ;  /* 0x0024c400010f7983 */ /* 0x001f280000100800 */
[----:B-1----:R-:W4:Y:S04]  /*3a290*/  LDL R13, [R1+0x24bc] ;  /* 0x0024bc00010d7983 */ /* 0x002f280000100800 */
[----:B--2---:R0:W-:Y:S04]  /*3a2a0*/  STL [R1+0x7308], R12 ;  /* 0x0073080c01007387 */ /* 0x0041e80000100800 */
[----:B------:R-:W2:Y:S01]  /*3a2b0*/  LDL R14, [R1+0x24b8] ;  /* 0x0024b800010e7983 */ /* 0x000ea20000100800 */
[----:B---3--:R-:W-:-:S03]  /*3a2c0*/  @P1 IMAD.MOV.U32 R4, RZ, RZ, R0 ;  /* 0x000000ffff041224 */ /* 0x008fc600078e0000 */
[----:B------:R-:W3:Y:S04]  /*3a2d0*/  LDL R0, [R1+0x24b4] ;  /* 0x0024b40001007983 */ /* 0x000ee80000100800 */
[----:B0-----:R-:W3:Y:S01]  /*3a2e0*/  LDL R12, [R1+0x24b0] ;  /* 0x0024b000010c7983 */ /* 0x001ee20000100800 */
[----:B------:R-:W-:Y:S01]  /*3a2f0*/  PRMT R11, RZ, 0x7610, R11 ;  /* 0x00007610ff0b7816 */ /* 0x000fe2000000000b */
[----:B----4-:R-:W-:Y:S01]  /*3a300*/  @P1 IMAD.MOV.U32 R5, RZ, RZ, R23 ;  /* 0x000000ffff051224 */ /* 0x010fe200078e0017 */
[----:B------:R-:W-:-:S04]  /*3a310*/  PRMT R10, RZ, 0x7610, R10 ;  /* 0x00007610ff0a7816 */ /* 0x000fc8000000000a */
[----:B------:R0:W4:Y:S01]  /*3a320*/  @P1 LDG.E.U8 R11, desc[UR4][R4.64] ;  /* 0x00000004040b1981 */ /* 0x000122000c1e1100 */
[----:B------:R-:W-:Y:S01]  /*3a330*/  PRMT R9, RZ, 0x7610, R9 ;  /* 0x00007610ff097816 */ /* 0x000fe20000000009 */
[----:B0-----:R-:W-:Y:S02]  /*3a340*/  @P1 IMAD.MOV.U32 R4, RZ, RZ, R21 ;  /* 0x000000ffff041224 */ /* 0x001fe400078e0015 */
[----:B------:R-:W-:-:S05]  /*3a350*/  @P1 IMAD.MOV.U32 R5, RZ, RZ, R22 ;  /* 0x000000ffff051224 */ /* 0x000fca00078e0016 */
        /* <DEDUP_REMOVED lines=12> */
[----:B------:R0:W4:Y:S02]  /*3a420*/  @P1 LDG.E.U8 R7, desc[UR4][R4.64] ;  /* 0x0000000404071981 */ /* 0x000124000c1e1100 */
[----:B0-----:R-:W-:Y:S02]  /*3a430*/  @P1 IMAD.MOV.U32 R4, RZ, RZ, R13 ;  /* 0x000000ffff041224 */ /* 0x001fe400078e000d */
[----:B--2---:R-:W-:-:S05]  /*3a440*/  @P1 IMAD.MOV.U32 R5, RZ, RZ, R14 ;  /* 0x000000ffff051224 */ /* 0x004fca00078e000e */
[----:B------:R3:W2:Y:S01]  /*3a450*/  @P1 LDG.E.U8 R6, desc[UR4][R4.64] ;  /* 0x0000000404061981 */ /* 0x0006a2000c1e1100 */
[----:B------:R-:W-:Y:S01]  /*3a460*/  PRMT R3, RZ, 0x7610, R3 ;  /* 0x00007610ff037816 */ /* 0x000fe20000000003 */
[----:B---3--:R-:W-:Y:S02]  /*3a470*/  @P1 IMAD.MOV.U32 R4, RZ, RZ, R0 ;  /* 0x000000ffff041224 */ /* 0x008fe400078e0000 */
[----:B------:R-:W-:-:S05]  /*3a480*/  @P1 IMAD.MOV.U32 R5, RZ, RZ, R12 ;  /* 0x000000ffff051224 */ /* 0x000fca00078e000c */
[----:B------:R-:W3:Y:S04]  /*3a490*/  @P1 LDG.E.U8 R3, desc[UR4][R4.64] ;  /* 0x0000000404031981 */ /* 0x000ee8000c1e1100 */
[----:B----4-:R-:W-:Y:S01]  /*3a4a0*/  STL [R1+0x730c], R11 ;  /* 0x00730c0b01007387 */ /* 0x010fe20000100800 */
[----:B------:R-:W0:Y:S01]  /*3a4b0*/  S2R R12, SR_TID.X ;  /* 0x00000000000c7919 */ /* 0x000e220000002100 */
[----:B------:R-:W-:Y:S06]  /*3a4c0*/  BAR.SYNC.DEFER_BLOCKING 0x0 ;  /* 0x0000000000007b1d */ /* 0x000fec0000010000 */
[----:B------:R-:W-:Y:S04]  /*3a4d0*/  STL [R1+0x7310], R10 ;  /* 0x0073100a01007387 */ /* 0x000fe80000100800 */
[----:B------:R-:W-:Y:S04]  /*3a4e0*/  STL [R1+0x7314], R9 ;  /* 0x0073140901007387 */ /* 0x000fe80000100800 */
[----:B------:R-:W-:Y:S04]  /*3a4f0*/  STL [R1+0x7318], R8 ;  /* 0x0073180801007387 */ /* 0x000fe80000100800 */
[----:B------:R-:W-:Y:S04]  /*3a500*/  STL [R1+0x731c], R7 ;  /* 0x00731c0701007387 */ /* 0x000fe80000100800 */
[----:B--2---:R-:W-:Y:S04]  /*3a510*/  STL [R1+0x7320], R6 ;  /* 0x0073200601007387 */ /* 0x004fe80000100800 */
[----:B------:R-:W2:Y:S04]  /*3a520*/  LDL.LU R13, [R1+0x2350] ;  /* 0x00235000010d7983 */ /* 0x000ea80000300800 */
[----:B------:R-:W4:Y:S04]  /*3a530*/  LDL.LU R14, [R1+0x234c] ;  /* 0x00234c00010e7983 */ /* 0x000f280000300800 */
        /* <DEDUP_REMOVED lines=19> */
[----:B---3--:R-:W-:Y:S04]  /*3a670*/  STL [R1+0x7324], R3 ;  /* 0x0073240301007387 */ /* 0x008fe80000100800 */
        /* <DEDUP_REMOVED lines=82> */
[----:B0-----:R-:W-:-:S03]  /*3aba0*/  LOP3.LUT R0, R12, 0x1f, RZ, 0xc0, !PT ;  /* 0x0000001f0c007812 */ /* 0x001fc600078ec0ff */
        /* <DEDUP_REMOVED lines=19> */
[----:B0-----:R-:W3:Y:S04]  /*3ace0*/  LDL.LU R5, [R1+0x2234] ;  /* 0x0022340001057983 */ /* 0x001ee80000300800 */
[----:B------:R-:W3:Y:S04]  /*3acf0*/  LDL.LU R4, [R1+0x2230] ;  /* 0x0022300001047983 */ /* 0x000ee80000300800 */
[----:B------:R-:W3:Y:S04]  /*3ad00*/  LDL.LU R3, [R1+0x222c] ;  /* 0x00222c0001037983 */ /* 0x000ee80000300800 */
[----:B------:R-:W3:Y:S04]  /*3ad10*/  LDL.LU R6, [R1+0x21c8] ;  /* 0x0021c80001067983 */ /* 0x000ee80000300800 */
[----:B------:R-:W3:Y:S04]  /*3ad20*/  LDL.LU R7, [R1+0x21c4] ;  /* 0x0021c40001077983 */ /* 0x000ee80000300800 */
[----:B--2---:R-:W-:Y:S04]  /*3ad30*/  STS.U8 [R0+UR21], R13 ;  /* 0x0000000d00007988 */ /* 0x004fe80008000015 */
[----:B----4-:R-:W-:Y:S04]  /*3ad40*/  STS.U8 [R0+UR21+0x20], R14 ;  /* 0x0000200e00007988 */ /* 0x010fe80008000015 */
[----:B------:R-:W-:Y:S04]  /*3ad50*/  STS.U8 [R0+UR21+0x40], R15 ;  /* 0x0000400f00007988 */ /* 0x000fe80008000015 */
        /* <DEDUP_REMOVED lines=16> */
[----:B------:R0:W-:Y:S04]  /*3ae60*/  STS.U8 [R0+UR21+0x820], R61 ;  /* 0x0008203d00007988 */ /* 0x0001e80008000015 */
[----:B0-----:R-:W2:Y:S04]  /*3ae70*/  LDL.LU R61, [R1+0x21c0] ;  /* 0x0021c000013d7983 */ /* 0x001ea80000300800 */
        /* <DEDUP_REMOVED lines=17> */
[----:B------:R0:W-:Y:S04]  /*3af90*/  STS.U8 [R0+UR21+0x8c0], R60 ;  /* 0x0008c03c00007988 */ /* 0x0001e80008000015 */
[----:B------:R-:W4:Y:S04]  /*3afa0*/  LDL.LU R42, [R1+0x88] ;  /* 0x00008800012a7983 */ /* 0x000f280000300800 */
[----:B------:R-:W4:Y:S04]  /*3afb0*/  LDL.LU R43, [R1+0x84] ;  /* 0x00008400012b7983 */ /* 0x000f280000300800 */
[----:B------:R-:W4:Y:S04]  /*3afc0*/  LDL.LU R44, [R1+0x80] ;  /* 0x00008000012c7983 */ /* 0x000f280000300800 */
[----:B------:R-:W4:Y:S04]  /*3afd0*/  LDL.LU R57, [R1+0x7c] ;  /* 0x00007c0001397983 */ /* 0x000f280000300800 */
[----:B------:R-:W4:Y:S04]  /*3afe0*/  LDL.LU R58, [R1+0x50] ;  /* 0x00005000013a7983 */ /* 0x000f280000300800 */
[----:B------:R-:W4:Y:S04]  /*3aff0*/  LDL.LU R59, [R1+0x4c] ;  /* 0x00004c00013b7983 */ /* 0x000f280000300800 */
[----:B0-----:R-:W4:Y:S04]  /*3b000*/  LDL.LU R60, [R1+0x48] ;  /* 0x00004800013c7983 */ /* 0x001f280000300800 */
[----:B---3--:R-:W-:Y:S04]  /*3b010*/  STS.U8 [R0+UR21+0x8e0], R5 ;  /* 0x0008e00500007988 */ /* 0x008fe80008000015 */
[----:B------:R-:W-:Y:S04]  /*3b020*/  STS.U8 [R0+UR21+0x880], R4 ;  /* 0x0008800400007988 */ /* 0x000fe80008000015 */
[----:B------:R-:W-:Y:S04]  /*3b030*/  STS.U8 [R0+UR21+0x8a0], R3 ;  /* 0x0008a00300007988 */ /* 0x000fe80008000015 */
[----:B------:R-:W-:Y:S04]  /*3b040*/  STS.U8 [R0+UR21+0xc60], R6 ;  /* 0x000c600600007988 */ /* 0x000fe80008000015 */
[----:B------:R-:W-:Y:S04]  /*3b050*/  STS.U8 [R0+UR21+0xc40], R7 ;  /* 0x000c400700007988 */ /* 0x000fe80008000015 */
[----:B--2---:R0:W-:Y:S04]  /*3b060*/  STS.U8 [R0+UR21+0xc20], R61 ;  /* 0x000c203d00007988 */ /* 0x0041e80008000015 */
[----:B0-----:R-:W2:Y:S04]  /*3b070*/  LDL.LU R61, [R1+0x44] ;  /* 0x00004400013d7983 */ /* 0x001ea80000300800 */
[----:B------:R-:W3:Y:S04]  /*3b080*/  LDL.LU R5, [R1+0x40] ;  /* 0x0000400001057983 */ /* 0x000ee80000300800 */
[----:B------:R-:W3:Y:S04]  /*3b090*/  LDL.LU R4, [R1+0x3c] ;  /* 0x00003c0001047983 */ /* 0x000ee80000300800 */
[----:B------:R-:W3:Y:S04]  /*3b0a0*/  LDL.LU R3, [R1+0x38] ;  /* 0x0000380001037983 */ /* 0x000ee80000300800 */
[----:B------:R-:W3:Y:S04]  /*3b0b0*/  LDL.LU R6, [R1+0x34] ;  /* 0x0000340001067983 */ /* 0x000ee80000300800 */
[----:B----4-:R0:W-:Y:S04]  /*3b0c0*/  STS.U8 [R0+UR21+0xc00], R8 ;  /* 0x000c000800007988 */ /* 0x0101e80008000015 */
[----:B------:R-:W4:Y:S04]  /*3b0d0*/  LDL.LU R7, [R1+0x30] ;  /* 0x0000300001077983 */ /* 0x000f280000300800 */
[----:B------:R1:W-:Y:S04]  /*3b0e0*/  STS.U8 [R0+UR21+0xce0], R9 ;  /* 0x000ce00900007988 */ /* 0x0003e80008000015 */
[----:B------:R0:W-:Y:S04]  /*3b0f0*/  STS.U8 [R0+UR21+0xcc0], R10 ;  /* 0x000cc00a00007988 */ /* 0x0001e80008000015 */
[----:B------:R0:W-:Y:S04]  /*3b100*/  STS.U8 [R0+UR21+0xca0], R11 ;  /* 0x000ca00b00007988 */ /* 0x0001e80008000015 */
[----:B------:R1:W-:Y:S04]  /*3b110*/  STS.U8 [R0+UR21+0xc80], R13 ;  /* 0x000c800d00007988 */ /* 0x0003e80008000015 */
[----:B------:R1:W-:Y:S04]  /*3b120*/  STS.U8 [R0+UR21+0x1000], R14 ;  /* 0x0010000e00007988 */ /* 0x0003e80008000015 */
[----:B0-----:R-:W4:Y:S04]  /*3b130*/  LDL.LU R8, [R1+0x2c] ;  /* 0x00002c0001087983 */ /* 0x001f280000300800 */
[----:B-1----:R-:W4:Y:S04]  /*3b140*/  LDL.LU R9, [R1+0x28] ;  /* 0x0000280001097983 */ /* 0x002f280000300800 */
[----:B------:R-:W4:Y:S04]  /*3b150*/  LDL.LU R10, [R1+0x24] ;  /* 0x00002400010a7983 */ /* 0x000f280000300800 */
[----:B------:R-:W4:Y:S04]  /*3b160*/  LDL.LU R11, [R1+0x20] ;  /* 0x00002000010b7983 */ /* 0x000f280000300800 */
[----:B------:R-:W4:Y:S04]  /*3b170*/  LDL.LU R13, [R1+0x1c] ;  /* 0x00001c00010d7983 */ /* 0x000f280000300800 */
[----:B------:R0:W-:Y:S04]  /*3b180*/  STS.U8 [R0+UR21+0x1020], R15 ;  /* 0x0010200f00007988 */ /* 0x0001e80008000015 */
        /* <DEDUP_REMOVED lines=35> */
[----:B------:R-:W4:Y:S04]  /*3b3c0*/  LDL.LU R60, [R1+0x2228] ;  /* 0x00222800013c7983 */ /* 0x000f280000300800 */
[----:B--2---:R0:W-:Y:S04]  /*3b3d0*/  STS.U8 [R0+UR21+0x1820], R61 ;  /* 0x0018203d00007988 */ /* 0x0041e80008000015 */
[----:B0-----:R-:W2:Y:S04]  /*3b3e0*/  LDL.LU R61, [R1+0x2224] ;  /* 0x00222400013d7983 */ /* 0x001ea80000300800 */
[----:B---3--:R-:W-:Y:S04]  /*3b3f0*/  STS.U8 [R0+UR21+0x18c0], R5 ;  /* 0x0018c00500007988 */ /* 0x008fe80008000015 */
[----:B------:R-:W-:Y:S04]  /*3b400*/  STS.U8 [R0+UR21+0x18e0], R4 ;  /* 0x0018e00400007988 */ /* 0x000fe80008000015 */
[----:B------:R0:W-:Y:S04]  /*3b410*/  STS.U8 [R0+UR21+0x1880], R3 ;  /* 0x0018800300007988 */ /* 0x0001e80008000015 */
[----:B------:R-:W-:Y:S01]  /*3b420*/  STS.U8 [R0+UR21+0x18a0], R6 ;  /* 0x0018a00600007988 */ /* 0x000fe20008000015 */
[----:B------:R-:W-:-:S03]  /*3b430*/  LOP3.LUT R12, R12, 0x1f, RZ, 0xc0, !PT ;  /* 0x0000001f0c0c7812 */ /* 0x000fc600078ec0ff */
[----:B----4-:R-:W-:Y:S04]  /*3b440*/  STS.U8 [R0+UR21+0x1c60], R7 ;  /* 0x001c600700007988 */ /* 0x010fe80008000015 */
[----:B------:R-:W-:Y:S04]  /*3b450*/  STS.U8 [R0+UR21+0x1c40], R8 ;  /* 0x001c400800007988 */ /* 0x000fe80008000015 */
[----:B------:R-:W-:Y:S04]  /*3b460*/  STS.U8 [R0+UR21+0x1c20], R9 ;  /* 0x001c200900007988 */ /* 0x000fe80008000015 */
[----:B------:R-:W-:Y:S04]  /*3b470*/  STS.U8 [R0+UR21+0x1c00], R10 ;  /* 0x001c000a00007988 */ /* 0x000fe80008000015 */
[----:B------:R-:W-:Y:S04]  /*3b480*/  STS.U8 [R0+UR21+0x1ce0], R11 ;  /* 0x001ce00b00007988 */ /* 0x000fe80008000015 */
[----:B------:R-:W-:Y:S01]  /*3b490*/  STS.U8 [R0+UR21+0x1cc0], R13 ;  /* 0x001cc00d00007988 */ /* 0x000fe20008000015 */
[----:B0-----:R-:W-:-:S03]  /*3b4a0*/  LOP3.LUT R3, R12, 0x8, RZ, 0x3c, !PT ;  /* 0x000000080c037812 */ /* 0x001fc600078e3cff */
        /* <DEDUP_REMOVED lines=16> */
[----:B------:R1:W-:Y:S04]  /*3b5b0*/  STS.U8 [R3+UR21+0x5e0], R58 ;  /* 0x0005e03a03007988 */ /* 0x0003e80008000015 */
[----:B------:R3:W-:Y:S04]  /*3b5c0*/  STS.U8 [R3+UR21+0x5c0], R59 ;  /* 0x0005c03b03007988 */ /* 0x0007e80008000015 */
[----:B------:R4:W-:Y:S04]  /*3b5d0*/  STS.U8 [R3+UR21+0x940], R60 ;  /* 0x0009403c03007988 */ /* 0x0009e80008000015 */
[----:B0-----:R-:W2:Y:S04]  /*3b5e0*/  LDL.LU R57, [R1+0x2220] ;  /* 0x0022200001397983 */ /* 0x001ea80000300800 */
[----:B-1----:R-:W2:Y:S04]  /*3b5f0*/  LDL.LU R58, [R1+0x221c] ;  /* 0x00221c00013a7983 */ /* 0x002ea80000300800 */
[----:B---3--:R-:W3:Y:S04]  /*3b600*/  LDL.LU R59, [R1+0x2218] ;  /* 0x00221800013b7983 */ /* 0x008ee80000300800 */
[----:B----4-:R-:W4:Y:S01]  /*3b610*/  LDL.LU R60, [R1+0x2214] ;  /* 0x00221400013c7983 */ /* 0x010f220000300800 */
[----:B------:R-:W-:-:S03]  /*3b620*/  ISETP.GE.AND P0, PT, R0, R2, PT ;  /* 0x000000020000720c */ /* 0x000fc60003f06270 */
[----:B--2---:R0:W-:Y:S04]  /*3b630*/  STS.U8 [R3+UR21+0x960], R61 ;  /* 0x0009603d03007988 */ /* 0x0041e80008000015 */
[----:B0-----:R-:W2:Y:S04]  /*3b640*/  LDL.LU R61, [R1+0x2210] ;  /* 0x00221000013d7983 */ /* 0x001ea80000300800 */
        /* <DEDUP_REMOVED lines=25> */
[----:B------:R-:W2:Y:S04]  /*3b7e0*/  LDL.LU R44, [R1] ;  /* 0x00000000012c7983 */ /* 0x000ea80000300800 */
[----:B------:R0:W-:Y:S04]  /*3b7f0*/  STS.U8 [R3+UR21+0x900], R57 ;  /* 0x0009003903007988 */ /* 0x0001e80008000015 */
[----:B------:R1:W-:Y:S04]  /*3b800*/  STS.U8 [R3+UR21+0x920], R58 ;  /* 0x0009203a03007988 */ /* 0x0003e80008000015 */
[----:B---3--:R3:W-:Y:S04]  /*3b810*/  STS.U8 [R3+UR21+0x9c0], R59 ;  /* 0x0009c03b03007988 */ /* 0x0087e80008000015 */
[----:B----4-:R4:W-:Y:S04]  /*3b820*/  STS.U8 [R3+UR21+0x9e0], R60 ;  /* 0x0009e03c03007988 */ /* 0x0109e80008000015 */
[----:B0-----:R-:W2:Y:S04]  /*3b830*/  LDL.LU R57, [R1+0x7350] ;  /* 0x0073500001397983 */ /* 0x001ea80000300800 */
[----:B-1----:R-:W2:Y:S04]  /*3b840*/  LDL.LU R58, [R1+0x734c] ;  /* 0x00734c00013a7983 */ /* 0x002ea80000300800 */
[----:B---3--:R-:W3:Y:S04]  /*3b850*/  LDL.LU R59, [R1+0x7348] ;  /* 0x00734800013b7983 */ /* 0x008ee80000300800 */
[----:B----4-:R-:W4:Y:S04]  /*3b860*/  LDL.LU R60, [R1+0x7344] ;  /* 0x00734400013c7983 */ /* 0x010f280000300800 */
[----:B--2---:R0:W-:Y:S04]  /*3b870*/  STS.U8 [R3+UR21+0x980], R61 ;  /* 0x0009803d03007988 */ /* 0x0041e80008000015 */
[----:B------:R-:W-:Y:S04]  /*3b880*/  STS.U8 [R3+UR21+0x9a0], R2 ;  /* 0x0009a00203007988 */ /* 0x000fe80008000015 */
[----:B------:R-:W-:Y:S04]  /*3b890*/  STS.U8 [R3+UR21+0xd60], R5 ;  /* 0x000d600503007988 */ /* 0x000fe80008000015 */
[----:B------:R-:W-:Y:S04]  /*3b8a0*/  STS.U8 [R3+UR21+0xd40], R4 ;  /* 0x000d400403007988 */ /* 0x000fe80008000015 */
[----:B------:R-:W-:Y:S04]  /*3b8b0*/  STS.U8 [R3+UR21+0xd20], R6 ;  /* 0x000d200603007988 */ /* 0x000fe80008000015 */
[----:B0-----:R-:W2:Y:S04]  /*3b8c0*/  LDL.LU R61, [R1+0x7340] ;  /* 0x00734000013d7983 */ /* 0x001ea80000300800 */
        /* <DEDUP_REMOVED lines=11> */
[----:B------:R1:W-:Y:S04]  /*3b980*/  STS.U8 [R3+UR21+0x11c0], R18 ;  /* 0x0011c01203007988 */ /* 0x0003e80008000015 */
[----:B------:R1:W-:Y:S04]  /*3b990*/  STS.U8 [R3+UR21+0x11e0], R19 ;  /* 0x0011e01303007988 */ /* 0x0003e80008000015 */
[----:B0-----:R-:W3:Y:S04]  /*3b9a0*/  LDL.LU R14, [R1+0x2310] ;  /* 0x00231000010e7983 */ /* 0x001ee80000300800 */
[----:B-1----:R-:W3:Y:S04]  /*3b9b0*/  LDL.LU R15, [R1+0x230c] ;  /* 0x00230c00010f7983 */ /* 0x002ee80000300800 */
[----:B------:R-:W3:Y:S04]  /*3b9c0*/  LDL.LU R16, [R1+0x2300] ;  /* 0x0023000001107983 */ /* 0x000ee80000300800 */
[----:B------:R-:W3:Y:S04]  /*3b9d0*/  LDL.LU R17, [R1+0x22fc] ;  /* 0x0022fc0001117983 */ /* 0x000ee80000300800 */
[----:B------:R-:W3:Y:S04]  /*3b9e0*/  LDL.LU R18, [R1+0x22f8] ;  /* 0x0022f80001127983 */ /* 0x000ee80000300800 */
[----:B------:R-:W3:Y:S04]  /*3b9f0*/  LDL.LU R19, [R1+0x22f4] ;  /* 0x0022f40001137983 */ /* 0x000ee80000300800 */
        /* <DEDUP_REMOVED lines=11> */
[----:B------:R0:W-:Y:S04]  /*3bab0*/  STS.U8 [R3+UR21+0x15e0], R42 ;  /* 0x0015e02a03007988 */ /* 0x0001e80008000015 */
[----:B------:R-:W3:Y:S04]  /*3bac0*/  LDL.LU R25, [R1+0x227c] ;  /* 0x00227c0001197983 */ /* 0x000ee80000300800 */
[----:B------:R1:W-:Y:S04]  /*3bad0*/  STS.U8 [R3+UR21+0x15c0], R43 ;  /* 0x0015c02b03007988 */ /* 0x0003e80008000015 */
[----:B------:R1:W-:Y:S04]  /*3bae0*/  STS.U8 [R3+UR21+0x1940], R44 ;  /* 0x0019402c03007988 */ /* 0x0003e80008000015 */
[----:B0-----:R-:W3:Y:S04]  /*3baf0*/  LDL.LU R42, [R1+0x2278] ;  /* 0x00227800012a7983 */ /* 0x001ee80000300800 */
[----:B-1----:R-:W3:Y:S04]  /*3bb00*/  LDL.LU R43, [R1+0x2274] ;  /* 0x00227400012b7983 */ /* 0x002ee80000300800 */
[----:B------:R-:W3:Y:S01]  /*3bb10*/  LDL.LU R44, [R1+0x2270] ;  /* 0x00227000012c7983 */ /* 0x000ee20000300800 */
[----:B------:R-:W-:-:S03]  /*3bb20*/  LOP3.LUT R2, R0, 0x10, RZ, 0x3c, !PT ;  /* 0x0000001000027812 */ /* 0x000fc600078e3cff */
[----:B--2---:R-:W-:Y:S04]  /*3bb30*/  STS.U8 [R3+UR21+0x1960], R61 ;  /* 0x0019603d03007988 */ /* 0x004fe80008000015 */
[----:B----4-:R-:W-:Y:S04]  /*3bb40*/  STS.U8 [R3+UR21+0x1900], R60 ;  /* 0x0019003c03007988 */ /* 0x010fe80008000015 */
[----:B---3--:R-:W-:Y:S04]  /*3bb50*/  STS.U8 [R3+UR21+0x1920], R59 ;  /* 0x0019203b03007988 */ /* 0x008fe80008000015 */
[----:B------:R-:W-:Y:S04]  /*3bb60*/  STS.U8 [R3+UR21+0x19c0], R58 ;  /* 0x0019c03a03007988 */ /* 0x000fe80008000015 */
[----:B------:R-:W-:Y:S04]  /*3bb70*/  STS.U8 [R3+UR21+0x19e0], R57 ;  /* 0x0019e03903007988 */ /* 0x000fe80008000015 */
[----:B------:R-:W-:Y:S04]  /*3bb80*/  STS.U8 [R3+UR21+0x1980], R56 ;  /* 0x0019803803007988 */ /* 0x000fe80008000015 */
[----:B------:R-:W-:Y:S04]  /*3bb90*/  STS.U8 [R3+UR21+0x19a0], R55 ;  /* 0x0019a03703007988 */ /* 0x000fe80008000015 */
[----:B------:R-:W-:Y:S04]  /*3bba0*/  STS.U8 [R3+UR21+0x1d60], R54 ;  /* 0x001d603603007988 */ /* 0x000fe80008000015 */
[----:B------:R-:W-:Y:S04]  /*3bbb0*/  STS.U8 [R3+UR21+0x1d40], R53 ;  /* 0x001d403503007988 */ /* 0x000fe80008000015 */
[----:B------:R-:W-:Y:S04]  /*3bbc0*/  STL [R1+0x7330], R61 ;  /* 0x0073303d01007387 */ /* 0x000fe80000100800 */
[----:B------:R-:W-:Y:S04]  /*3bbd0*/  STS.U8 [R3+UR21+0x1d20], R52 ;  /* 0x001d203403007988 */ /* 0x000fe80008000015 */
[----:B------:R0:W-:Y:S04]  /*3bbe0*/  STL [R1+0x7334], R60 ;  /* 0x0073343c01007387 */ /* 0x0001e80000100800 */
[----:B------:R-:W-:Y:S04]  /*3bbf0*/  STS.U8 [R3+UR21+0x1d00], R51 ;  /* 0x001d003303007988 */ /* 0x000fe80008000015 */
[----:B------:R-:W-:Y:S04]  /*3bc00*/  STL [R1+0x7338], R59 ;  /* 0x0073383b01007387 */ /* 0x000fe80000100800 */
[----:B------:R-:W-:Y:S04]  /*3bc10*/  STS.U8 [R3+UR21+0x1de0], R50 ;  /* 0x001de03203007988 */ /* 0x000fe80008000015 */
[----:B------:R-:W-:Y:S04]  /*3bc20*/  STL [R1+0x733c], R58 ;  /* 0x00733c3a01007387 */ /* 0x000fe80000100800 */
[----:B------:R-:W-:Y:S04]  /*3bc30*/  STS.U8 [R3+UR21+0x1dc0], R49 ;  /* 0x001dc03103007988 */ /* 0x000fe80008000015 */
[----:B------:R-:W-:Y:S04]  /*3bc40*/  STS.U8 [R3+UR21+0x1da0], R48 ;  /* 0x001da03003007988 */ /* 0x000fe80008000015 */
[----:B------:R1:W-:Y:S04]  /*3bc50*/  STS.U8 [R3+UR21+0x1d80], R47 ;  /* 0x001d802f03007988 */ /* 0x0003e80008000015 */
[----:B0-----:R-:W2:Y:S04]  /*3bc60*/  LDL.LU R60, [R1+0x226c] ;  /* 0x00226c00013c7983 */ /* 0x001ea80000300800 */
[----:B------:R-:W3:Y:S04]  /*3bc70*/  LDL.LU R61, [R1+0x2208] ;  /* 0x00220800013d7983 */ /* 0x000ee80000300800 */
[----:B------:R-:W-:Y:S04]  /*3bc80*/  STS.U8 [R2+UR21+0x200], R14 ;  /* 0x0002000e02007988 */ /* 0x000fe80008000015 */
[----:B------:R-:W4:Y:S04]  /*3bc90*/  LDL.LU R5, [R1+0x2204] ;  /* 0x0022040001057983 */ /* 0x000f280000300800 */
[----:B------:R-:W-:Y:S04]  /*3bca0*/  STS.U8 [R2+UR21+0x220], R15 ;  /* 0x0002200f02007988 */ /* 0x000fe80008000015 */
[----:B------:R-:W4:Y:S04]  /*3bcb0*/  LDL.LU R4, [R1+0x2200] ;  /* 0x0022000001047983 */ /* 0x000f280000300800 */
[----:B------:R-:W-:Y:S04]  /*3bcc0*/  STS.U8 [R2+UR21+0x240], R16 ;  /* 0x0002401002007988 */ /* 0x000fe80008000015 */
[----:B------:R0:W-:Y:S04]  /*3bcd0*/  STS.U8 [R2+UR21+0x260], R17 ;  /* 0x0002601102007988 */ /* 0x0001e80008000015 */
[----:B-1----:R-:W4:Y:S04]  /*3bce0*/  LDL.LU R3, [R1+0x21fc] ;  /* 0x0021fc0001037983 */ /* 0x002f280000300800 */
[----:B------:R-:W4:Y:S04]  /*3bcf0*/  LDL.LU R6, [R1+0x21f8] ;  /* 0x0021f80001067983 */ /* 0x000f280000300800 */
        /* <DEDUP_REMOVED lines=30> */
[----:B0-----:R-:W4:Y:S04]  /*3bee0*/  LDL.LU R42, [R1+0x58] ;  /* 0x00005800012a7983 */ /* 0x001f280000300800 */
[----:B-1----:R-:W4:Y:S04]  /*3bef0*/  LDL.LU R43, [R1+0x54] ;  /* 0x00005400012b7983 */ /* 0x002f280000300800 */
[----:B------:R-:W4:Y:S04]  /*3bf00*/  LDL.LU R44, [R1+0x10] ;  /* 0x00001000012c7983 */ /* 0x000f280000300800 */
[----:B--2---:R-:W-:Y:S04]  /*3bf10*/  STS.U8 [R2+UR21+0x6c0], R60 ;  /* 0x0006c03c02007988 */ /* 0x004fe80008000015 */
[----:B---3--:R-:W-:Y:S04]  /*3bf20*/  STS.U8 [R2+UR21+0xa40], R61 ;  /* 0x000a403d02007988 */ /* 0x008fe80008000015 */
[----:B----4-:R-:W-:Y:S04]  /*3bf30*/  STS.U8 [R2+UR21+0xa60], R5 ;  /* 0x000a600502007988 */ /* 0x010fe80008000015 */
[----:B------:R-:W-:Y:S04]  /*3bf40*/  STS.U8 [R2+UR21+0xa00], R4 ;  /* 0x000a000402007988 */ /* 0x000fe80008000015 */
[----:B------:R-:W-:Y:S04]  /*3bf50*/  STS.U8 [R2+UR21+0xa20], R3 ;  /* 0x000a200302007988 */ /* 0x000fe80008000015 */
[----:B------:R-:W-:Y:S04]  /*3bf60*/  STS.U8 [R2+UR21+0xac0], R6 ;  /* 0x000ac00602007988 */ /* 0x000fe80008000015 */
[----:B------:R0:W-:Y:S04]  /*3bf70*/  STS.U8 [R2+UR21+0xae0], R17 ;  /* 0x000ae01102007988 */ /* 0x0001e80008000015 */
[----:B------:R1:W-:Y:S04]  /*3bf80*/  STS.U8 [R2+UR21+0xa80], R18 ;  /* 0x000a801202007988 */ /* 0x0003e80008000015 */
[----:B------:R2:W-:Y:S04]  /*3bf90*/  STS.U8 [R2+UR21+0xaa0], R19 ;  /* 0x000aa01302007988 */ /* 0x0005e80008000015 */
[----:B0-----:R-:W3:Y:S04]  /*3bfa0*/  LDL.LU R17, [R1+0xc] ;  /* 0x00000c0001117983 */ /* 0x001ee80000300800 */
[----:B-1----:R-:W4:Y:S04]  /*3bfb0*/  LDL.LU R18, [R1+0x8] ;  /* 0x0000080001127983 */ /* 0x002f280000300800 */
[----:B--2---:R-:W2:Y:S04]  /*3bfc0*/  LDL.LU R19, [R1+0x4] ;  /* 0x0000040001137983 */ /* 0x004ea80000300800 */
        /* <DEDUP_REMOVED lines=16> */
[----:B0-----:R-:W2:Y:S04]  /*3c0d0*/  LDL.LU R20, [R1+0x22e8] ;  /* 0x0022e80001147983 */ /* 0x001ea80000300800 */
[----:B-1----:R-:W2:Y:S04]  /*3c0e0*/  LDL.LU R21, [R1+0x22e4] ;  /* 0x0022e40001157983 */ /* 0x002ea80000300800 */
[----:B------:R-:W2:Y:S04]  /*3c0f0*/  LDL.LU R22, [R1+0x22e0] ;  /* 0x0022e00001167983 */ /* 0x000ea80000300800 */
[----:B------:R-:W2:Y:S04]  /*3c100*/  LDL.LU R23, [R1+0x22dc] ;  /* 0x0022dc0001177983 */ /* 0x000ea80000300800 */
[----:B------:R-:W2:Y:S04]  /*3c110*/  LDL.LU R24, [R1+0x22d8] ;  /* 0x0022d80001187983 */ /* 0x000ea80000300800 */
[----:B------:R0:W-:Y:S04]  /*3c120*/  STS.U8 [R2+UR21+0x1620], R42 ;  /* 0x0016202a02007988 */ /* 0x0001e80008000015 */
[----:B------:R-:W2:Y:S04]  /*3c130*/  LDL.LU R25, [R1+0x22d4] ;  /* 0x0022d40001197983 */ /* 0x000ea80000300800 */
[----:B------:R1:W-:Y:S04]  /*3c140*/  STS.U8 [R2+UR21+0x1600], R43 ;  /* 0x0016002b02007988 */ /* 0x0003e80008000015 */
[----:B------:R1:W-:Y:S04]  /*3c150*/  STS.U8 [R2+UR21+0x1660], R44 ;  /* 0x0016602c02007988 */ /* 0x0003e80008000015 */
[----:B0-----:R-:W2:Y:S04]  /*3c160*/  LDL.LU R42, [R1+0x22d0] ;  /* 0x0022d000012a7983 */ /* 0x001ea80000300800 */
[----:B-1----:R-:W2:Y:S04]  /*3c170*/  LDL.LU R43, [R1+0x22cc] ;  /* 0x0022cc00012b7983 */ /* 0x002ea80000300800 */
        /* <DEDUP_REMOVED lines=15> */
[----:B------:R-:W2:Y:S01]  /*3c270*/  LDL.LU R13, [R1+0x21cc] ;  /* 0x0021cc00010d7983 */ /* 0x000ea20000300800 */
[----:B------:R-:W-:-:S03]  /*3c280*/  LOP3.LUT R0, R0, 0x18, RZ, 0x3c, !PT ;  /* 0x0000001800007812 */ /* 0x000fc600078e3cff */
[----:B------:R-:W2:Y:S04]  /*3c290*/  LDL.LU R14, [R1+0x2168] ;  /* 0x00216800010e7983 */ /* 0x000ea80000300800 */
[----:B------:R-:W2:Y:S04]  /*3c2a0*/  LDL.LU R15, [R1+0x2164] ;  /* 0x00216400010f7983 */ /* 0x000ea80000300800 */
[----:B------:R-:W2:Y:S04]  /*3c2b0*/  LDL.LU R16, [R1+0x2160] ;  /* 0x0021600001107983 */ /* 0x000ea80000300800 */
[----:B---3--:R0:W-:Y:S04]  /*3c2c0*/  STS.U8 [R2+UR21+0x1640], R17 ;  /* 0x0016401102007988 */ /* 0x0081e80008000015 */
[----:B----4-:R1:W-:Y:S04]  /*3c2d0*/  STS.U8 [R2+UR21+0x16a0], R18 ;  /* 0x0016a01202007988 */ /* 0x0103e80008000015 */
[----:B--2---:R2:W-:Y:S04]  /*3c2e0*/  STS.U8 [R2+UR21+0x1680], R19 ;  /* 0x0016801302007988 */ /* 0x0045e80008000015 */
        /* <DEDUP_REMOVED lines=17> */
[----:B0-----:R-:W3:Y:S04]  /*3c400*/  LDL.LU R17, [R1+0x215c] ;  /* 0x00215c0001117983 */ /* 0x001ee80000300800 */
[----:B------:R-:W-:Y:S04]  /*3c410*/  STS.U8 [R2+UR21+0x1e80], R26 ;  /* 0x001e801a02007988 */ /* 0x000fe80008000015 */
[----:B-1----:R-:W4:Y:S04]  /*3c420*/  LDL.LU R18, [R1+0x2158] ;  /* 0x0021580001127983 */ /* 0x002f280000300800 */
[----:B------:R0:W-:Y:S04]  /*3c430*/  STS.U8 [R0+UR21+0x300], R20 ;  /* 0x0003001400007988 */ /* 0x0001e80008000015 */
[----:B--2---:R-:W2:Y:S04]  /*3c440*/  LDL.LU R19, [R1+0x2154] ;  /* 0x0021540001137983 */ /* 0x004ea80000300800 */
        /* <DEDUP_REMOVED lines=54> */
[----:B---3--:R0:W-:Y:S04]  /*3c7b0*/  STS.U8 [R0+UR21+0xf00], R17 ;  /* 0x000f001100007988 */ /* 0x0081e80008000015 */
[----:B----4-:R1:W-:Y:S04]  /*3c7c0*/  STS.U8 [R0+UR21+0xfe0], R18 ;  /* 0x000fe01200007988 */ /* 0x0103e80008000015 */
[----:B--2---:R2:W-:Y:S04]  /*3c7d0*/  STS.U8 [R0+UR21+0xfc0], R19 ;  /* 0x000fc01300007988 */ /* 0x0045e80008000015 */
[----:B0-----:R-:W3:Y:S04]  /*3c7e0*/  LDL.LU R17, [R1+0x72f4] ;  /* 0x0072f40001117983 */ /* 0x001ee80000300800 */
[----:B-1----:R-:W4:Y:S04]  /*3c7f0*/  LDL.LU R18, [R1+0x72f0] ;  /* 0x0072f00001127983 */ /* 0x002f280000300800 */
[----:B------:R0:W-:Y:S04]  /*3c800*/  STS.U8 [R0+UR21+0xfa0], R20 ;  /* 0x000fa01400007988 */ /* 0x0001e80008000015 */
[----:B--2---:R-:W2:Y:S04]  /*3c810*/  LDL.LU R19, [R1+0x72ec] ;  /* 0x0072ec0001137983 */ /* 0x004ea80000300800 */
[----:B------:R1:W-:Y:S04]  /*3c820*/  STS.U8 [R0+UR21+0xf80], R21 ;  /* 0x000f801500007988 */ /* 0x0003e80008000015 */
[----:B------:R0:W-:Y:S04]  /*3c830*/  STS.U8 [R0+UR21+0x1300], R22 ;  /* 0x0013001600007988 */ /* 0x0001e80008000015 */
[----:B------:R1:W-:Y:S04]  /*3c840*/  STS.U8 [R0+UR21+0x1320], R23 ;  /* 0x0013201700007988 */ /* 0x0003e80008000015 */
[----:B------:R1:W-:Y:S04]  /*3c850*/  STS.U8 [R0+UR21+0x1340], R24 ;  /* 0x0013401800007988 */ /* 0x0003e80008000015 */
[----:B0-----:R-:W2:Y:S04]  /*3c860*/  LDL.LU R20, [R1+0x72e8] ;  /* 0x0072e80001147983 */ /* 0x001ea80000300800 */
[----:B-1----:R-:W2:Y:S04]  /*3c870*/  LDL.LU R21, [R1+0x72e4] ;  /* 0x0072e40001157983 */ /* 0x002ea80000300800 */
[----:B------:R-:W2:Y:S04]  /*3c880*/  LDL.LU R22, [R1+0x72e0] ;  /* 0x0072e00001167983 */ /* 0x000ea80000300800 */
[----:B------:R0:W-:Y:S04]  /*3c890*/  STS.U8 [R0+UR21+0x1360], R25 ;  /* 0x0013601900007988 */ /* 0x0001e80008000015 */
[----:B------:R-:W2:Y:S04]  /*3c8a0*/  LDL.LU R23, [R1+0x72dc] ;  /* 0x0072dc0001177983 */ /* 0x000ea80000300800 */
[----:B------:R-:W2:Y:S04]  /*3c8b0*/  LDL.LU R24, [R1+0x72d8] ;  /* 0x0072d80001187983 */ /* 0x000ea80000300800 */
[----:B------:R1:W-:Y:S04]  /*3c8c0*/  STS.U8 [R0+UR21+0x1380], R42 ;  /* 0x0013802a00007988 */ /* 0x0003e80008000015 */
[----:B------:R1:W-:Y:S04]  /*3c8d0*/  STS.U8 [R0+UR21+0x13a0], R43 ;  /* 0x0013a02b00007988 */ /* 0x0003e80008000015 */
[----:B------:R1:W-:Y:S04]  /*3c8e0*/  STS.U8 [R0+UR21+0x13c0], R44 ;  /* 0x0013c02c00007988 */ /* 0x0003e80008000015 */
[----:B0-----:R-:W2:Y:S04]  /*3c8f0*/  LDL.LU R25, [R1+0x72d4] ;  /* 0x0072d40001197983 */ /* 0x001ea80000300800 */
[----:B-1----:R-:W2:Y:S04]  /*3c900*/  LDL.LU R42, [R1+0x72d0] ;  /* 0x0072d000012a7983 */ /* 0x002ea80000300800 */
[----:B------:R-:W2:Y:S04]  /*3c910*/  LDL.LU R43, [R1+0x72cc] ;  /* 0x0072cc00012b7983 */ /* 0x000ea80000300800 */
[----:B------:R-:W2:Y:S04]  /*3c920*/  LDL.LU R44, [R1+0x72c8] ;  /* 0x0072c800012c7983 */ /* 0x000ea80000300800 */
[----:B------:R0:W-:Y:S04]  /*3c930*/  STS.U8 [R0+UR21+0x13e0], R2 ;  /* 0x0013e00200007988 */ /* 0x0001e80008000015 */
[----:B0-----:R-:W3:Y:S04]  /*3c940*/  LDL R2, [R1+0x3454] ;  /* 0x0034540001027983 */ /* 0x001ee80000100800 */
[----:B--2---:R-:W-:Y:S04]  /*3c950*/  STS.U8 [R0+UR21+0x1720], R44 ;  /* 0x0017202c00007988 */ /* 0x004fe80008000015 */
        /* <DEDUP_REMOVED lines=24> */
[----:B------:R-:W3:Y:S01]  /*3cae0*/  LDL R3, [R1+0x344c] ;  /* 0x00344c0001037983 */ /* 0x000ee20000100800 */
[----:B------:R-:W-:Y:S01]  /*3caf0*/  BAR.SYNC.DEFER_BLOCKING 0x0 ;  /* 0x0000000000007b1d */ /* 0x000fe20000010000 */
[----:B------:R-:W-:-:S06]  /*3cb00*/  PRMT R5, RZ, 0x7610, R5 ;  /* 0x00007610ff057816 */ /* 0x000fcc0000000005 */
[----:B---3--:R-:W3:Y:S04]  /*3cb10*/  @!P0 LDG.E.U8 R5, desc[UR4][R2.64] ;  /* 0x0000000402058981 */ /* 0x008ee8000c1e1100 */
[----:B---3--:R0:W-:Y:S04]  /*3cb20*/  STL [R1+0x2344], R5 ;  /* 0x0023440501007387 */ /* 0x0081e80000100800 */
[----:B0-----:R-:W3:Y:S04]  /*3cb30*/  LDL.LU R5, [R1+0x72c0] ;  /* 0x0072c00001057983 */ /* 0x001ee80000300800 */
[----:B------:R-:W4:Y:S04]  /*3cb40*/  LDL R2, [R1+0x2c84] ;  /* 0x002c840001027983 */ /* 0x000f280000100800 */
[----:B------:R-:W4:Y:S01]  /*3cb50*/  LDL R3, [R1+0x32c8] ;  /* 0x0032c80001037983 */ /* 0x000f220000100800 */
[----:B--2---:R-:W-:-:S02]  /*3cb60*/  PRMT R0, RZ, 0x7610, R0 ;  /* 0x00007610ff007816 */ /* 0x004fc40000000000 */
[----:B----4-:R-:W-:-:S04]  /*3cb70*/  @!P0 LOP3.LUT R3, R3, R2, RZ, 0x3c, !PT ;  /* 0x0000000203038212 */ /* 0x010fc800078e3cff */
[----:B------:R-:W-:-:S04]  /*3cb80*/  @!P0 LOP3.LUT R2, R3, R2, RZ, 0x3c, !PT ;  /* 0x0000000203028212 */ /* 0x000fc800078e3cff */
[----:B------:R-:W-:-:S05]  /*3cb90*/  @!P0 LOP3.LUT R3, R3, R2, RZ, 0x3c, !PT ;  /* 0x0000000203038212 */ /* 0x000fca00078e3cff */
[----:B------:R-:W2:Y:S04]  /*3cba0*/  @!P0 LDG.E.U8 R0, desc[UR4][R2.64] ;  /* 0x0000000402008981 */ /* 0x000ea8000c1e1100 */
[----:B--2---:R0:W-:Y:S04]  /*3cbb0*/  STL [R1+0x234c], R0 ;  /* 0x00234c0001007387 */ /* 0x0041e80000100800 */
[----:B0-----:R-:W2:Y:S04]  /*3cbc0*/  LDL.LU R0, [R1+0x72bc] ;  /* 0x0072bc0001007983 */ /* 0x001ea80000300800 */
[----:B------:R-:W4:Y:S04]  /*3cbd0*/  LDL R2, [R1+0x24ac] ;  /* 0x0024ac0001027983 */ /* 0x000f280000100800 */
[----:B------:R-:W4:Y:S01]  /*3cbe0*/  LDL R3, [R1+0x2c80] ;  /* 0x002c800001037983 */ /* 0x000f220000100800 */
[----:B------:R-:W-:-:S02]  /*3cbf0*/  PRMT R4, RZ, 0x7610, R4 ;  /* 0x00007610ff047816 */ /* 0x000fc40000000004 */
[----:B----4-:R-:W-:-:S04]  /*3cc00*/  @!P0 LOP3.LUT R3, R3, R2, RZ, 0x3c, !PT ;  /* 0x0000000203038212 */ /* 0x010fc800078e3cff */
[----:B------:R-:W-:-:S04]  /*3cc10*/  @!P0 LOP3.LUT R2, R3, R2, RZ, 0x3c, !PT ;  /* 0x0000000203028212 */ /* 0x000fc800078e3cff */
[----:B------:R-:W-:-:S05]  /*3cc20*/  @!P0 LOP3.LUT R3, R3, R2, RZ, 0x3c, !PT ;  /* 0x0000000203038212 */ /* 0x000fca00078e3cff */
[----:B------:R-:W4:Y:S04]  /*3cc30*/  @!P0 LDG.E.U8 R4, desc[UR4][R2.64] ;  /* 0x0000000402048981 */ /* 0x000f28000c1e1100 */
[----:B----4-:R0:W-:Y:S04]  /*3cc40*/  STL [R1+0x2348], R4 ;  /* 0x0023480401007387 */ /* 0x0101e80000100800 */
[----:B0-----:R-:W4:Y:S04]  /*3cc50*/  LDL.LU R4, [R1+0x72b8] ;  /* 0x0072b80001047983 */ /* 0x001f280000300800 */
[----:B------:R-:W3:Y:S04]  /*3cc60*/  LDL R2, [R1+0x2c7c] ;  /* 0x002c7c0001027983 */ /* 0x000ee80000100800 */
[----:B------:R-:W3:Y:S01]  /*3cc70*/  LDL R3, [R1+0x32c4] ;  /* 0x0032c40001037983 */ /* 0x000ee20000100800 */
[----:B--2---:R-:W-:-:S02]  /*3cc80*/  PRMT R0, RZ, 0x7610, R0 ;  /* 0x00007610ff007816 */ /* 0x004fc40000000000 */
[----:B---3--:R-:W-:-:S04]  /*3cc90*/  @!P0 LOP3.LUT R3, R3, R2, RZ, 0x3c, !PT ;  /* 0x0000000203038212 */ /* 0x008fc800078e3cff */
[----:B------:R-:W-:-:S04]  /*3cca0*/  @!P0 LOP3.LUT R2, R3, R2, RZ, 0x3c, !PT ;  /* 0x0000000203028212 */ /* 0x000fc800078e3cff */
[----:B------:R-:W-:-:S05]  /*3ccb0*/  @!P0 LOP3.LUT R3, R3, R2, RZ, 0x3c, !PT ;  /* 0x0000000203038212 */ /* 0x000fca00078e3cff */
[----:B------:R-:W2:Y:S04]  /*3ccc0*/  @!P0 LDG.E.U8 R0, desc[UR4][R2.64] ;  /* 0x0000000402008981 */ /* 0x000ea8000c1e1100 */
[----:B--2---:R0:W-:Y:S04]  /*3ccd0*/  STL [R1+0x2340], R0 ;  /* 0x0023400001007387 */ /* 0x0041e80000100800 */
[----:B0-----:R-:W2:Y:S04]  /*3cce0*/  LDL.LU R0, [R1+0x72b4] ;  /* 0x0072b40001007983 */ /* 0x001ea80000300800 */
[----:B------:R-:W3:Y:S04]  /*3ccf0*/  LDL R2, [R1+0x2c78] ;  /* 0x002c780001027983 */ /* 0x000ee80000100800 */
[----:B------:R-:W3:Y:S01]  /*3cd00*/  LDL R3, [R1+0x32c0] ;  /* 0x0032c00001037983 */ /* 0x000ee20000100800 */
[----:B----4-:R-:W-:-:S02]  /*3cd10*/  PRMT R4, RZ, 0x7610, R4 ;  /* 0x00007610ff047816 */ /* 0x010fc40000000004 */
[----:B---3--:R-:W-:-:S04]  /*3cd20*/  @!P0 LOP3.LUT R3, R3, R2, RZ, 0x3c, !PT ;  /* 0x0000000203038212 */ /* 0x008fc800078e3cff */
[----:B------:R-:W-:-:S04]  /*3cd30*/  @!P0 LOP3.LUT R2, R3, R2, RZ, 0x3c, !PT ;  /* 0x0000000203028212 */ /* 0x000fc800078e3cff */
[----:B------:R-:W-:-:S05]  /*3cd40*/  @!P0 LOP3.LUT R3, R3, R2, RZ, 0x3c, !PT ;  /* 0x0000000203038212 */ /* 0x000fca00078e3cff */
[----:B------:R-:W3:Y:S04]  /*3cd50*/  @!P0 LDG.E.U8 R4, desc[UR4][R2.64] ;  /* 0x0000000402048981 */ /* 0x000ee8000c1e1100 */
        /* <DEDUP_REMOVED lines=13> */
[----:B---3--:R-:W-:-:S02]  /*3ce30*/  PRMT R4, RZ, 0x7610, R4 ;  /* 0x00007610ff047816 */ /* 0x008fc40000000004 */
[----:B----4-:R-:W-:-:S04]  /*3ce40*/  @!P0 LOP3.LUT R3, R3, R2, RZ, 0x3c, !PT ;  /* 0x0000000203038212 */ /* 0x010fc800078e3cff */
        /* <DEDUP_REMOVED lines=1722> */
[----:B--2---:R0:W-:Y:S04]  /*439f0*/  STL [R1], R0 ;  /* 0x0000000001007387 */ /* 0x0041e80000100800 */
[----:B0-----:R-:W2:Y:S04]  /*43a00*/  LDL.LU R0, [R1+0x6fac] ;  /* 0x006fac0001007983 */ /* 0x001ea80000300800 */
[----:B------:R-:W3:Y:S04]  /*43a10*/  LDL R2, [R1+0x2cb8] ;  /* 0x002cb80001027983 */ /* 0x000ee80000100800 */
[----:B------:R-:W3:Y:S01]  /*43a20*/  LDL R3, [R1+0x2cbc] ;  /* 0x002cbc0001037983 */ /* 0x000ee20000100800 */
[----:B------:R-:W-:-:S02]  /*43a30*/  PRMT R61, RZ, 0x7610, R61 ;  /* 0x00007610ff3d7816 */ /* 0x000fc4000000003d */
[----:B---3--:R-:W-:-:S04]  /*43a40*/  @!P0 LOP3.LUT R3, R3, R2, RZ, 0x3c, !PT ;  /* 0x0000000203038212 */ /* 0x008fc800078e3cff */
[----:B------:R-:W-:-:S04]  /*43a50*/  @!P0 LOP3.LUT R2, R3, R2, RZ, 0x3c, !PT ;  /* 0x0000000203028212 */ /* 0x000fc800078e3cff */
[----:B------:R-:W-:-:S05]  /*43a60*/  @!P0 LOP3.LUT R3, R3, R2, RZ, 0x3c, !PT ;  /* 0x0000000203038212 */ /* 0x000fca00078e3cff */
[----:B------:R0:W3:Y:S04]  /*43a70*/  @!P0 LDG.E.U8 R61, desc[UR4][R2.64] ;  /* 0x00000004023d8981 */ /* 0x0000e8000c1e1100 */
[----:B------:R-:W0:Y:S04]  /*43a80*/  LDL R2, [R1+0x2cb0] ;  /* 0x002cb00001027983 */ /* 0x000e280000100800 */
[----:B------:R-:W0:Y:S01]  /*43a90*/  LDL R3, [R1+0x2cb4] ;  /* 0x002cb40001037983 */ /* 0x000e220000100800 */
[----:B------:R-:W-:Y:S02]  /*43aa0*/  PRMT R60, RZ, 0x7610, R60 ;  /* 0x00007610ff3c7816 */ /* 0x000fe4000000003c */
[----:B0-----:R-:W-:-:S04]  /*43ab0*/  @!P0 LOP3.LUT R3, R3, R2, RZ, 0x3c, !PT ;  /* 0x0000000203038212 */ /* 0x001fc800078e3cff */
[----:B------:R-:W-:-:S04]  /*43ac0*/  @!P0 LOP3.LUT R2, R3, R2, RZ, 0x3c, !PT ;  /* 0x0000000203028212 */ /* 0x000fc800078e3cff */
[----:B------:R-:W-:Y:S01]  /*43ad0*/  @!P0 LOP3.LUT R3, R3, R2, RZ, 0x3c, !PT ;  /* 0x0000000203038212 */ /* 0x000fe200078e3cff */
[----:B---3--:R0:W-:Y:S04]  /*43ae0*/  STL [R1+0x6f30], R61 ;  /* 0x006f303d01007387 */ /* 0x0081e80000100800 */
[----:B------:R1:W3:Y:S01]  /*43af0*/  @!P0 LDG.E.U8 R60, desc[UR4][R2.64] ;  /* 0x00000004023c8981 */ /* 0x0002e2000c1e1100 */
[----:B------:R-:W-:-:S03]  /*43b00*/  PRMT R59, RZ, 0x7610, R59 ;  /* 0x00007610ff3b7816 */ /* 0x000fc6000000003b */
[----:B0-----:R-:W2:Y:S04]  /*43b10*/  LDL R61, [R1+0x32d0] ;  /* 0x0032d000013d7983 */ /* 0x001ea80000100800 */
[----:B------:R-:W1:Y:S04]  /*43b20*/  LDL R2, [R1+0x2ca8] ;  /* 0x002ca80001027983 */ /* 0x000e680000100800 */
[----:B------:R-:W1:Y:S02]  /*43b30*/  LDL R3, [R1+0x2cac] ;  /* 0x002cac0001037983 */ /* 0x000e640000100800 */
[----:B-1----:R-:W-:-:S04]  /*43b40*/  @!P0 LOP3.LUT R3, R3, R2, RZ, 0x3c, !PT ;  /* 0x0000000203038212 */ /* 0x002fc800078e3cff */
        /* <DEDUP_REMOVED lines=10> */
[----:B------:R-:W-:-:S05]  /*43bf0*/  @!P0 LOP3.LUT R3, R3, R2, RZ, 0x3c, !PT ;  /* 0x0000000203038212 */ /* 0x000fca00078e3cff */
[----:B------:R2:W4:Y:S01]  /*43c00*/  @!P0 LDG.E.U8 R58, desc[UR4][R2.64] ;  /* 0x00000004023a8981 */ /* 0x000522000c1e1100 */
[----:B------:R-:W-:-:S03]  /*43c10*/  PRMT R57, RZ, 0x7610, R57 ;  /* 0x00007610ff397816 */ /* 0x000fc60000000039 */
[----:B---3--:R0:W-:Y:S01]  /*43c20*/  STL [R1+0x6f38], R59 ;  /* 0x006f383b01007387 */ /* 0x0081e20000100800 */
[----:B--2---:R-:W-:Y:S02]  /*43c30*/  @!P0 IMAD.MOV.U32 R2, RZ, RZ, R61 ;  /* 0x000000ffff028224 */ /* 0x004fe400078e003d */
[----:B------:R-:W-:Y:S01]  /*43c40*/  @!P0 IMAD.MOV.U32 R3, RZ, RZ, R60 ;  /* 0x000000ffff038224 */ /* 0x000fe200078e003c */
[----:B0-----:R-:W2:Y:S04]  /*43c50*/  LDL R59, [R1+0x32d8] ;  /* 0x0032d800013b7983 */ /* 0x001ea80000100800 */
[----:B------:R2:W3:Y:S04]  /*43c60*/  @!P0 LDG.E.U8 R57, desc[UR4][R2.64] ;  /* 0x0000000402398981 */ /* 0x0004e8000c1e1100 */
[----:B----4-:R0:W-:Y:S01]  /*43c70*/  STL [R1+0x6f40], R58 ;  /* 0x006f403a01007387 */ /* 0x0101e20000100800 */
[----:B------:R-:W-:-:S03]  /*43c80*/  PRMT R56, RZ, 0x7610, R56 ;  /* 0x00007610ff387816 */ /* 0x000fc60000000038 */
[----:B------:R-:W4:Y:S04]  /*43c90*/  LDL R61, [R1+0x2c8c] ;  /* 0x002c8c00013d7983 */ /* 0x000f280000100800 */
[----:B------:R-:W4:Y:S04]  /*43ca0*/  LDL R60, [R1+0x32f0] ;  /* 0x0032f000013c7983 */ /* 0x000f280000100800 */
[----:B0-----:R-:W4:Y:S01]  /*43cb0*/  LDL R58, [R1+0x2c98] ;  /* 0x002c9800013a7983 */ /* 0x001f220000100800 */
[----:B--2---:R-:W-:-:S03]  /*43cc0*/  @!P0 IMAD.MOV.U32 R2, RZ, RZ, R59 ;  /* 0x000000ffff028224 */ /* 0x004fc600078e003b */
[----:B---3--:R0:W-:Y:S01]  /*43cd0*/  STL [R1+0x6f3c], R57 ;  /* 0x006f3c3901007387 */ /* 0x0081e20000100800 */
[----:B------:R-:W-:-:S03]  /*43ce0*/  PRMT R55, RZ, 0x7610, R55 ;  /* 0x00007610ff377816 */ /* 0x000fc60000000037 */
[----:B------:R-:W2:Y:S04]  /*43cf0*/  LDL R59, [R1+0x2c88] ;  /* 0x002c8800013b7983 */ /* 0x000ea80000100800 */
[----:B0-----:R-:W3:Y:S01]  /*43d00*/  LDL R57, [R1+0x32e0] ;  /* 0x0032e00001397983 */ /* 0x001ee20000100800 */
[----:B----4-:R-:W-:-:S03]  /*43d10*/  @!P0 IMAD.MOV.U32 R3, RZ, RZ, R58 ;  /* 0x000000ffff038224 */ /* 0x010fc600078e003a */
[----:B------:R-:W4:Y:S04]  /*43d20*/  LDL R58, [R1+0x32f8] ;  /* 0x0032f800013a7983 */ /* 0x000f280000100800 */
[----:B------:R3:W2:Y:S04]  /*43d30*/  @!P0 LDG.E.U8 R56, desc[UR4][R2.64] ;  /* 0x0000000402388981 */ /* 0x0006a8000c1e1100 */
[----:B------:R-:W4:Y:S01]  /*43d40*/  LDL R3, [R1+0x2c94] ;  /* 0x002c940001037983 */ /* 0x000f220000100800 */
[----:B---3--:R-:W-:-:S03]  /*43d50*/  @!P0 IMAD.MOV.U32 R2, RZ, RZ, R57 ;  /* 0x000000ffff028224 */ /* 0x008fc600078e0039 */
[----:B--2---:R0:W-:Y:S01]  /*43d60*/  STL [R1+0x6f44], R56 ;  /* 0x006f443801007387 */ /* 0x0041e20000100800 */
[----:B------:R-:W-:-:S03]  /*43d70*/  PRMT R54, RZ, 0x7610, R54 ;  /* 0x00007610ff367816 */ /* 0x000fc60000000036 */
[----:B------:R-:W2:Y:S04]  /*43d80*/  LDL R57, [R1+0x32cc] ;  /* 0x0032cc0001397983 */ /* 0x000ea80000100800 */
[----:B----4-:R1:W3:Y:S04]  /*43d90*/  @!P0 LDG.E.U8 R55, desc[UR4][R2.64] ;  /* 0x0000000402378981 */ /* 0x0102e8000c1e1100 */
[----:B0-----:R-:W4:Y:S04]  /*43da0*/  LDL R56, [R1+0x3300] ;  /* 0x0033000001387983 */ /* 0x001f280000100800 */
[----:B------:R-:W1:Y:S04]  /*43db0*/  LDL R2, [R1+0x2c90] ;  /* 0x002c900001027983 */ /* 0x000e680000100800 */
[----:B------:R-:W1:Y:S02]  /*43dc0*/  LDL R3, [R1+0x32e8] ;  /* 0x0032e80001037983 */ /* 0x000e640000100800 */
[----:B-1----:R-:W-:-:S04]  /*43dd0*/  @!P0 LOP3.LUT R3, R3, R2, RZ, 0x3c, !PT ;  /* 0x0000000203038212 */ /* 0x002fc800078e3cff */
[----:B------:R-:W-:-:S04]  /*43de0*/  @!P0 LOP3.LUT R2, R3, R2, RZ, 0x3c, !PT ;  /* 0x0000000203028212 */ /* 0x000fc800078e3cff */
[----:B------:R-:W-:-:S05]  /*43df0*/  @!P0 LOP3.LUT R3, R3, R2, RZ, 0x3c, !PT ;  /* 0x0000000203038212 */ /* 0x000fca00078e3cff */
[----:B------:R0:W2:Y:S01]  /*43e00*/  @!P0 LDG.E.U8 R54, desc[UR4][R2.64] ;  /* 0x0000000402368981 */ /* 0x0000a2000c1e1100 */
[----:B------:R-:W-:-:S03]  /*43e10*/  PRMT R53, RZ, 0x7610, R53 ;  /* 0x00007610ff357816 */ /* 0x000fc60000000035 */
[----:B---3--:R1:W-:Y:S01]  /*43e20*/  STL [R1+0x6f48], R55 ;  /* 0x006f483701007387 */ /* 0x0083e20000100800 */
[----:B------:R-:W-:Y:S01]  /*43e30*/  PRMT R52, RZ, 0x7610, R52 ;  /* 0x00007610ff347816 */ /* 0x000fe20000000034 */
[----:B0-----:R-:W-:Y:S02]  /*43e40*/  @!P0 IMAD.MOV.U32 R2, RZ, RZ, R60 ;  /* 0x000000ffff028224 */ /* 0x001fe400078e003c */
[----:B------:R-:W-:-:S05]  /*43e50*/  @!P0 IMAD.MOV.U32 R3, RZ, RZ, R61 ;  /* 0x000000ffff038224 */ /* 0x000fca00078e003d */
[----:B------:R0:W3:Y:S02]  /*43e60*/  @!P0 LDG.E.U8 R53, desc[UR4][R2.64] ;  /* 0x0000000402358981 */ /* 0x0000e4000c1e1100 */
[----:B0-----:R-:W-:Y:S02]  /*43e70*/  @!P0 IMAD.MOV.U32 R2, RZ, RZ, R58 ;  /* 0x000000ffff028224 */ /* 0x001fe400078e003a */
[----:B------:R-:W-:-:S05]  /*43e80*/  @!P0 IMAD.MOV.U32 R3, RZ, RZ, R59 ;  /* 0x000000ffff038224 */ /* 0x000fca00078e003b */
[----:B------:R4:W3:Y:S04]  /*43e90*/  @!P0 LDG.E.U8 R52, desc[UR4][R2.64] ;  /* 0x0000000402348981 */ /* 0x0008e8000c1e1100 */
[----:B--2---:R0:W-:Y:S04]  /*43ea0*/  STL [R1+0x6f4c], R54 ;  /* 0x006f4c3601007387 */ /* 0x0041e80000100800 */
[----:B------:R-:W2:Y:S04]  /*43eb0*/  LDL R60, [R1+0x32d4] ;  /* 0x0032d400013c7983 */ /* 0x000ea80000100800 */
[----:B-1----:R-:W2:Y:S01]  /*43ec0*/  LDL R55, [R1+0x3308] ;  /* 0x0033080001377983 */ /* 0x002ea20000100800 */
[----:B------:R-:W-:Y:S01]  /*43ed0*/  PRMT R51, RZ, 0x7610, R51 ;  /* 0x00007610ff337816 */ /* 0x000fe20000000033 */
[----:B----4-:R-:W-:-:S02]  /*43ee0*/  @!P0 IMAD.MOV.U32 R2, RZ, RZ, R56 ;  /* 0x000000ffff028224 */ /* 0x010fc400078e0038 */
[----:B------:R-:W-:-:S05]  /*43ef0*/  @!P0 IMAD.MOV.U32 R3, RZ, RZ, R57 ;  /* 0x000000ffff038224 */ /* 0x000fca00078e0039 */
[----:B------:R2:W4:Y:S01]  /*43f00*/  @!P0 LDG.E.U8 R51, desc[UR4][R2.64] ;  /* 0x0000000402338981 */ /* 0x000522000c1e1100 */
[----:B------:R-:W-:-:S03]  /*43f10*/  PRMT R50, RZ, 0x7610, R50 ;  /* 0x00007610ff327816 */ /* 0x000fc60000000032 */
[----:B---3--:R1:W-:Y:S04]  /*43f20*/  STL [R1+0x6f50], R53 ;  /* 0x006f503501007387 */ /* 0x0083e80000100800 */
[----:B------:R-:W3:Y:S04]  /*43f30*/  LDL R59, [R1+0x32dc] ;  /* 0x0032dc00013b7983 */ /* 0x000ee80000100800 */
[----:B0-----:R-:W3:Y:S04]  /*43f40*/  LDL R54, [R1+0x3310] ;  /* 0x0033100001367983 */ /* 0x001ee80000100800 */
[----:B------:R0:W-:Y:S04]  /*43f50*/  STL [R1+0x6f54], R52 ;  /* 0x006f543401007387 */ /* 0x0001e80000100800 */
[----:B------:R-:W3:Y:S04]  /*43f60*/  LDL R58, [R1+0x32e4] ;  /* 0x0032e400013a7983 */ /* 0x000ee80000100800 */
[----:B------:R-:W3:Y:S04]  /*43f70*/  LDL R57, [R1+0x3318] ;  /* 0x0033180001397983 */ /* 0x000ee80000100800 */
[----:B------:R-:W3:Y:S04]  /*43f80*/  LDL R56, [R1+0x32ec] ;  /* 0x0032ec0001387983 */ /* 0x000ee80000100800 */
[----:B-1----:R-:W3:Y:S01]  /*43f90*/  LDL R53, [R1+0x3320] ;  /* 0x0033200001357983 */ /* 0x002ee20000100800 */
[----:B--2---:R-:W-:-:S02]  /*43fa0*/  @!P0 IMAD.MOV.U32 R3, RZ, RZ, R60 ;  /* 0x000000ffff038224 */ /* 0x004fc400078e003c */
[----:B------:R-:W-:-:S05]  /*43fb0*/  @!P0 IMAD.MOV.U32 R2, RZ, RZ, R55 ;  /* 0x000000ffff028224 */ /* 0x000fca00078e0037 */
[----:B------:R3:W2:Y:S04]  /*43fc0*/  @!P0 LDG.E.U8 R50, desc[UR4][R2.64] ;  /* 0x0000000402328981 */ /* 0x0006a8000c1e1100 */
[----:B----4-:R1:W-:Y:S04]  /*43fd0*/  STL [R1+0x6f58], R51 ;  /* 0x006f583301007387 */ /* 0x0103e80000100800 */
[----:B------:R-:W4:Y:S04]  /*43fe0*/  LDL R55, [R1+0x32f4] ;  /* 0x0032f40001377983 */ /* 0x000f280000100800 */
[----:B0-----:R-:W4:Y:S01]  /*43ff0*/  LDL R52, [R1+0x3328] ;  /* 0x0033280001347983 */ /* 0x001f220000100800 */
[----:B------:R-:W-:-:S02]  /*44000*/  PRMT R49, RZ, 0x7610, R49 ;  /* 0x00007610ff317816 */ /* 0x000fc40000000031 */
[----:B------:R-:W-:Y:S01]  /*44010*/  PRMT R48, RZ, 0x7610, R48 ;  /* 0x00007610ff307816 */ /* 0x000fe20000000030 */
[----:B---3--:R-:W-:Y:S02]  /*44020*/  @!P0 IMAD.MOV.U32 R3, RZ, RZ, R59 ;  /* 0x000000ffff038224 */ /* 0x008fe400078e003b */
        /* <DEDUP_REMOVED lines=9> */
[----:B0-----:R-:W-:-:S02]  /*440c0*/  @!P0 IMAD.MOV.U32 R2, RZ, RZ, R53 ;  /* 0x000000ffff028224 */ /* 0x001fc400078e0035 */
[----:B------:R-:W-:Y:S01]  /*440d0*/  @!P0 IMAD.MOV.U32 R3, RZ, RZ, R56 ;  /* 0x000000ffff038224 */ /* 0x000fe200078e0038 */
[----:B------:R-:W-:-:S04]  /*440e0*/  PRMT R46, RZ, 0x7610, R46 ;  /* 0x00007610ff2e7816 */ /* 0x000fc8000000002e */
[----:B------:R4:W2:Y:S02]  /*440f0*/  @!P0 LDG.E.U8 R47, desc[UR4][R2.64] ;  /* 0x00000004022f8981 */ /* 0x0008a4000c1e1100 */
[----:B----4-:R-:W-:Y:S02]  /*44100*/  @!P0 IMAD.MOV.U32 R2, RZ, RZ, R52 ;  /* 0x000000ffff028224 */ /* 0x010fe400078e0034 */
[----:B------:R-:W-:-:S05]  /*44110*/  @!P0 IMAD.MOV.U32 R3, RZ, RZ, R55 ;  /* 0x000000ffff038224 */ /* 0x000fca00078e0037 */
[----:B------:R0:W4:Y:S01]  /*44120*/  @!P0 LDG.E.U8 R46, desc[UR4][R2.64] ;  /* 0x00000004022e8981 */ /* 0x000122000c1e1100 */
[----:B------:R-:W-:-:S03]  /*44130*/  PRMT R45, RZ, 0x7610, R45 ;  /* 0x00007610ff2d7816 */ /* 0x000fc6000000002d */
[----:B---3--:R-:W-:Y:S04]  /*44140*/  STL [R1+0x6f60], R49 ;  /* 0x006f603101007387 */ /* 0x008fe80000100800 */
[----:B------:R-:W-:Y:S04]  /*44150*/  STL [R1+0x6f64], R48 ;  /* 0x006f643001007387 */ /* 0x000fe80000100800 */
[----:B------:R-:W3:Y:S04]  /*44160*/  LDL R53, [R1+0x3304] ;  /* 0x0033040001357983 */ /* 0x000ee80000100800 */
[----:B--2---:R-:W2:Y:S01]  /*44170*/  LDL R50, [R1+0x3338] ;  /* 0x0033380001327983 */ /* 0x004ea20000100800 */
[----:B0-----:R-:W-:-:S02]  /*44180*/  @!P0 IMAD.MOV.U32 R3, RZ, RZ, R54 ;  /* 0x000000ffff038224 */ /* 0x001fc400078e0036 */
[----:B------:R-:W-:-:S05]  /*44190*/  @!P0 IMAD.MOV.U32 R2, RZ, RZ, R51 ;  /* 0x000000ffff028224 */ /* 0x000fca00078e0033 */
[----:B------:R3:W2:Y:S04]  /*441a0*/  @!P0 LDG.E.U8 R45, desc[UR4][R2.64] ;  /* 0x00000004022d8981 */ /* 0x0006a8000c1e1100 */
[----:B------:R0:W-:Y:S04]  /*441b0*/  STL [R1+0x6f68], R47 ;  /* 0x006f682f01007387 */ /* 0x0001e80000100800 */
[----:B------:R-:W2:Y:S04]  /*441c0*/  LDL R52, [R1+0x330c] ;  /* 0x00330c0001347983 */ /* 0x000ea80000100800 */
[----:B0-----:R-:W2:Y:S04]  /*441d0*/  LDL R47, [R1+0x3340] ;  /* 0x00334000012f7983 */ /* 0x001ea80000100800 */
[----:B----4-:R0:W-:Y:S04]  /*441e0*/  STL [R1+0x6f6c], R46 ;  /* 0x006f6c2e01007387 */ /* 0x0101e80000100800 */
[----:B------:R-:W4:Y:S04]  /*441f0*/  LDL R51, [R1+0x3314] ;  /* 0x0033140001337983 */ /* 0x000f280000100800 */
[----:B------:R-:W4:Y:S01]  /*44200*/  LDL R49, [R1+0x3348] ;  /* 0x0033480001317983 */ /* 0x000f220000100800 */
[----:B------:R-:W-:-:S03]  /*44210*/  PRMT R44, RZ, 0x7610, R44 ;  /* 0x00007610ff2c7816 */ /* 0x000fc6000000002c */
[----:B------:R-:W4:Y:S01]  /*44220*/  LDL R48, [R1+0x3350] ;  /* 0x0033500001307983 */ /* 0x000f220000100800 */
[----:B---3--:R-:W-:Y:S02]  /*44230*/  @!P0 IMAD.MOV.U32 R3, RZ, RZ, R53 ;  /* 0x000000ffff038224 */ /* 0x008fe400078e0035 */
[----:B--2---:R-:W-:-:S05]  /*44240*/  @!P0 IMAD.MOV.U32 R2, RZ, RZ, R50 ;  /* 0x000000ffff028224 */ /* 0x004fca00078e0032 */
[----:B------:R1:W2:Y:S04]  /*44250*/  @!P0 LDG.E.U8 R44, desc[UR4][R2.64] ;  /* 0x00000004022c8981 */ /* 0x0002a8000c1e1100 */
[----:B------:R3:W-:Y:S04]  /*44260*/  STL [R1+0x6f70], R45 ;  /* 0x006f702d01007387 */ /* 0x0007e80000100800 */
[----:B------:R-:W3:Y:S01]  /*44270*/  LDL R50, [R1+0x331c] ;  /* 0x00331c0001327983 */ /* 0x000ee20000100800 */
[----:B------:R-:W-:Y:S01]  /*44280*/  PRMT R43, RZ, 0x7610, R43 ;  /* 0x00007610ff2b7816 */ /* 0x000fe2000000002b */
[----:B-1----:R-:W-:Y:S01]  /*44290*/  @!P0 IMAD.MOV.U32 R3, RZ, RZ, R52 ;  /* 0x000000ffff038224 */ /* 0x002fe200078e0034 */
[----:B------:R-:W-:-:S02]  /*442a0*/  PRMT R42, RZ, 0x7610, R42 ;  /* 0x00007610ff2a7816 */ /* 0x000fc4000000002a */
[----:B------:R-:W-:Y:S01]  /*442b0*/  PRMT R41, RZ, 0x7610, R41 ;  /* 0x00007610ff297816 */ /* 0x000fe20000000029 */
[----:B0-----:R-:W3:Y:S01]  /*442c0*/  LDL R46, [R1+0x3358] ;  /* 0x00335800012e7983 */ /* 0x001ee20000100800 */
[----:B------:R-:W-:-:S05]  /*442d0*/  @!P0 IMAD.MOV.U32 R2, RZ, RZ, R47 ;  /* 0x000000ffff028224 */ /* 0x000fca00078e002f */
[----:B------:R4:W3:Y:S02]  /*442e0*/  @!P0 LDG.E.U8 R43, desc[UR4][R2.64] ;  /* 0x00000004022b8981 */ /* 0x0008e4000c1e1100 */
[----:B----4-:R-:W-:Y:S02]  /*442f0*/  @!P0 IMAD.MOV.U32 R2, RZ, RZ, R49 ;  /* 0x000000ffff028224 */ /* 0x010fe400078e0031 */
[----:B------:R-:W-:-:S05]  /*44300*/  @!P0 IMAD.MOV.U32 R3, RZ, RZ, R51 ;  /* 0x000000ffff038224 */ /* 0x000fca00078e0033 */
[----:B------:R0:W4:Y:S04]  /*44310*/  @!P0 LDG.E.U8 R42, desc[UR4][R2.64] ;  /* 0x00000004022a8981 */ /* 0x000128000c1e1100 */
[----:B--2---:R1:W-:Y:S04]  /*44320*/  STL [R1+0x6f74], R44 ;  /* 0x006f742c01007387 */ /* 0x0043e80000100800 */
[----:B------:R-:W2:Y:S04]  /*44330*/  LDL R47, [R1+0x3324] ;  /* 0x00332400012f7983 */ /* 0x000ea80000100800 */
[----:B---3--:R-:W3:Y:S01]  /*44340*/  LDL R45, [R1+0x332c] ;  /* 0x00332c00012d7983 */ /* 0x008ee20000100800 */
[----:B0-----:R-:W-:-:S03]  /*44350*/  @!P0 IMAD.MOV.U32 R2, RZ, RZ, R48 ;  /* 0x000000ffff028224 */ /* 0x001fc600078e0030 */
[----:B-1----:R-:W3:Y:S01]  /*44360*/  LDL R44, [R1+0x3360] ;  /* 0x00336000012c7983 */ /* 0x002ee20000100800 */
[----:B------:R-:W-:-:S05]  /*44370*/  @!P0 IMAD.MOV.U32 R3, RZ, RZ, R50 ;  /* 0x000000ffff038224 */ /* 0x000fca00078e0032 */
[----:B------:R2:W3:Y:S04]  /*44380*/  @!P0 LDG.E.U8 R41, desc[UR4][R2.64] ;  /* 0x0000000402298981 */ /* 0x0004e8000c1e1100 */
[----:B------:R-:W-:Y:S04]  /*44390*/  STL [R1+0x6f78], R43 ;  /* 0x006f782b01007387 */ /* 0x000fe80000100800 */
[----:B------:R-:W3:Y:S04]  /*443a0*/  LDL R49, [R1+0x3368] ;  /* 0x0033680001317983 */ /* 0x000ee80000100800 */
[----:B----4-:R0:W-:Y:S04]  /*443b0*/  STL [R1+0x6f7c], R42 ;  /* 0x006f7c2a01007387 */ /* 0x0101e80000100800 */
[----:B------:R-:W4:Y:S04]  /*443c0*/  LDL R50, [R1+0x3334] ;  /* 0x0033340001327983 */ /* 0x000f280000100800 */
[----:B------:R-:W4:Y:S04]  /*443d0*/  LDL R48, [R1+0x333c] ;  /* 0x00333c0001307983 */ /* 0x000f280000100800 */
[----:B0-----:R-:W4:Y:S01]  /*443e0*/  LDL R42, [R1+0x3370] ;  /* 0x00337000012a7983 */ /* 0x001f220000100800 */
[----:B--2---:R-:W-:Y:S01]  /*443f0*/  @!P0 IMAD.MOV.U32 R3, RZ, RZ, R47 ;  /* 0x000000ffff038224 */ /* 0x004fe200078e002f */
[----:B------:R-:W-:Y:S01]  /*44400*/  PRMT R40, RZ, 0x7610, R40 ;  /* 0x00007610ff287816 */ /* 0x000fe20000000028 */
[----:B------:R-:W-:-:S05]  /*44410*/  @!P0 IMAD.MOV.U32 R2, RZ, RZ, R46 ;  /* 0x000000ffff028224 */ /* 0x000fca00078e002e */
[----:B------:R0:W2:Y:S04]  /*44420*/  @!P0 LDG.E.U8 R40, desc[UR4][R2.64] ;  /* 0x0000000402288981 */ /* 0x0000a8000c1e1100 */
[----:B---3--:R1:W-:Y:S04]  /*44430*/  STL [R1+0x6f80], R41 ;  /* 0x006f802901007387 */ /* 0x0083e80000100800 */
[----:B------:R-:W3:Y:S04]  /*44440*/  LDL R47, [R1+0x3344] ;  /* 0x00334400012f7983 */ /* 0x000ee80000100800 */
[----:B-1----:R-:W2:Y:S01]  /*44450*/  LDL R41, [R1+0x3378] ;  /* 0x0033780001297983 */ /* 0x002ea20000100800 */
[----:B------:R-:W-:Y:S01]  /*44460*/  PRMT R39, RZ, 0x7610, R39 ;  /* 0x00007610ff277816 */ /* 0x000fe20000000027 */
[----:B0-----:R-:W-:-:S02]  /*44470*/  @!P0 IMAD.MOV.U32 R2, RZ, RZ, R44 ;  /* 0x000000ffff028224 */ /* 0x001fc400078e002c */
[----:B------:R-:W-:Y:S01]  /*44480*/  @!P0 IMAD.MOV.U32 R3, RZ, RZ, R45 ;  /* 0x000000ffff038224 */ /* 0x000fe200078e002d */
[----:B------:R-:W-:-:S04]  /*44490*/  PRMT R38, RZ, 0x7610, R38 ;  /* 0x00007610ff267816 */ /* 0x000fc80000000026 */
[----:B------:R0:W2:Y:S01]  /*444a0*/  @!P0 LDG.E.U8 R39, desc[UR4][R2.64] ;  /* 0x0000000402278981 */ /* 0x0000a2000c1e1100 */
[----:B------:R-:W-:Y:S01]  /*444b0*/  PRMT R37, RZ, 0x7610, R37 ;  /* 0x00007610ff257816 */ /* 0x000fe20000000025 */
[----:B0-----:R-:W-:Y:S02]  /*444c0*/  @!P0 IMAD.MOV.U32 R2, RZ, RZ, R49 ;  /* 0x000000ffff028224 */ /* 0x001fe400078e0031 */
[----:B----4-:R-:W-:-:S05]  /*444d0*/  @!P0 IMAD.MOV.U32 R3, RZ, RZ, R50 ;  /* 0x000000ffff038224 */ /* 0x010fca00078e0032 */
[----:B------:R0:W4:Y:S02]  /*444e0*/  @!P0 LDG.E.U8 R38, desc[UR4][R2.64] ;  /* 0x0000000402268981 */ /* 0x000124000c1e1100 */
[----:B0-----:R-:W-:Y:S02]  /*444f0*/  @!P0 IMAD.MOV.U32 R2, RZ, RZ, R42 ;  /* 0x000000ffff028224 */ /* 0x001fe400078e002a */
[----:B------:R-:W-:-:S05]  /*44500*/  @!P0 IMAD.MOV.U32 R3, RZ, RZ, R48 ;  /* 0x000000ffff038224 */ /* 0x000fca00078e0030 */
[----:B------:R3:W4:Y:S01]  /*44510*/  @!P0 LDG.E.U8 R37, desc[UR4][R2.64] ;  /* 0x0000000402258981 */ /* 0x000722000c1e1100 */
[----:B------:R-:W-:Y:S01]  /*44520*/  PRMT R36, RZ, 0x7610, R36 ;  /* 0x00007610ff247816 */ /* 0x000fe20000000024 */
[----:B---3--:R-:W-:Y:S02]  /*44530*/  @!P0 IMAD.MOV.U32 R3, RZ, RZ, R47 ;  /* 0x000000ffff038224 */ /* 0x008fe400078e002f */
[----:B--2---:R-:W-:-:S05]  /*44540*/  @!P0 IMAD.MOV.U32 R2, RZ, RZ, R41 ;  /* 0x000000ffff028224 */ /* 0x004fca00078e0029 */
[----:B------:R-:W2:Y:S04]  /*44550*/  @!P0 LDG.E.U8 R36, desc[UR4][R2.64] ;  /* 0x0000000402248981 */ /* 0x000ea8000c1e1100 */
[----:B------:R0:W-:Y:S04]  /*44560*/  STL [R1+0x6f84], R40 ;  /* 0x006f842801007387 */ /* 0x0001e80000100800 */
[----:B------:R-:W3:Y:S04]  /*44570*/  LDL R46, [R1+0x334c] ;  /* 0x00334c00012e7983 */ /* 0x000ee80000100800 */
[----:B------:R-:W3:Y:S04]  /*44580*/  LDL R45, [R1+0x3380] ;  /* 0x00338000012d7983 */ /* 0x000ee80000100800 */
[----:B------:R-:W3:Y:S04]  /*44590*/  LDL R44, [R1+0x3354] ;  /* 0x00335400012c7983 */ /* 0x000ee80000100800 */
[----:B------:R-:W3:Y:S04]  /*445a0*/  LDL R43, [R1+0x3388] ;  /* 0x00338800012b7983 */ /* 0x000ee80000100800 */
[----:B------:R-:W-:Y:S04]  /*445b0*/  STL [R1+0x6f88], R39 ;  /* 0x006f882701007387 */ /* 0x000fe80000100800 */
[----:B----4-:R1:W-:Y:S04]  /*445c0*/  STL [R1+0x6f8c], R38 ;  /* 0x006f8c2601007387 */ /* 0x0103e80000100800 */
[----:B------:R-:W4:Y:S04]  /*445d0*/  LDL R42, [R1+0x335c] ;  /* 0x00335c00012a7983 */ /* 0x000f280000100800 */
[----:B0-----:R-:W4:Y:S04]  /*445e0*/  LDL R40, [R1+0x3390] ;  /* 0x0033900001287983 */ /* 0x001f280000100800 */
[----:B------:R-:W-:Y:S04]  /*445f0*/  STL [R1+0x6f90], R37 ;  /* 0x006f902501007387 */ /* 0x000fe80000100800 */
[----:B------:R-:W4:Y:S04]  /*44600*/  LDL R47, [R1+0x3364] ;  /* 0x00336400012f7983 */ /* 0x000f280000100800 */
[----:B-1----:R-:W4:Y:S04]  /*44610*/  LDL R38, [R1+0x3398] ;  /* 0x0033980001267983 */ /* 0x002f280000100800 */
[----:B------:R-:W4:Y:S01]  /*44620*/  LDL R41, [R1+0x33a0] ;  /* 0x0033a00001297983 */ /* 0x000f220000100800 */
[----:B------:R-:W-:-:S03]  /*44630*/  PRMT R35, RZ, 0x7610, R35 ;  /* 0x00007610ff237816 */ /* 0x000fc60000000023 */
[----:B--2---:R0:W-:Y:S04]  /*44640*/  STL [R1+0x6f94], R36 ;  /* 0x006f942401007387 */ /* 0x0041e80000100800 */
[----:B0-----:R-:W2:Y:S01]  /*44650*/  LDL R36, [R1+0x336c] ;  /* 0x00336c0001247983 */ /* 0x001ea20000100800 */
[----:B---3--:R-:W-:Y:S02]  /*44660*/  @!P0 IMAD.MOV.U32 R2, RZ, RZ, R45 ;  /* 0x000000ffff028224 */ /* 0x008fe400078e002d */
[----:B------:R-:W-:Y:S01]  /*44670*/  @!P0 IMAD.MOV.U32 R3, RZ, RZ, R46 ;  /* 0x000000ffff038224 */ /* 0x000fe200078e002e */
[----:B------:R-:W-:Y:S02]  /*44680*/  PRMT R34, RZ, 0x7610, R34 ;  /* 0x00007610ff227816 */ /* 0x000fe40000000022 */
[----:B------:R-:W-:-:S02]  /*44690*/  PRMT R33, RZ, 0x7610, R33 ;  /* 0x00007610ff217816 */ /* 0x000fc40000000021 */
[----:B------:R-:W-:Y:S02]  /*446a0*/  PRMT R32, RZ, 0x7610, R32 ;  /* 0x00007610ff207816 */ /* 0x000fe40000000020 */
[----:B------:R-:W-:Y:S01]  /*446b0*/  PRMT R31, RZ, 0x7610, R31 ;  /* 0x00007610ff1f7816 */ /* 0x000fe2000000001f */
[----:B------:R0:W3:Y:S04]  /*446c0*/  @!P0 LDG.E.U8 R35, desc[UR4][R2.64] ;  /* 0x0000000402238981 */ /* 0x0000e8000c1e1100 */
[----:B------:R-:W3:Y:S01]  /*446d0*/  LDL R45, [R1+0x33a8] ;  /* 0x0033a800012d7983 */ /* 0x000ee20000100800 */
[----:B0-----:R-:W-:Y:S02]  /*446e0*/  @!P0 IMAD.MOV.U32 R2, RZ, RZ, R43 ;  /* 0x000000ffff028224 */ /* 0x001fe400078e002b */
[----:B------:R-:W-:-:S05]  /*446f0*/  @!P0 IMAD.MOV.U32 R3, RZ, RZ, R44 ;  /* 0x000000ffff038224 */ /* 0x000fca00078e002c */
[----:B------:R4:W3:Y:S02]  /*44700*/  @!P0 LDG.E.U8 R34, desc[UR4][R2.64] ;  /* 0x0000000402228981 */ /* 0x0008e4000c1e1100 */
[----:B----4-:R-:W-:Y:S02]  /*44710*/  @!P0 IMAD.MOV.U32 R2, RZ, RZ, R40 ;  /* 0x000000ffff028224 */ /* 0x010fe400078e0028 */
[----:B------:R-:W-:-:S05]  /*44720*/  @!P0 IMAD.MOV.U32 R3, RZ, RZ, R42 ;  /* 0x000000ffff038224 */ /* 0x000fca00078e002a */
[----:B------:R0:W4:Y:S02]  /*44730*/  @!P0 LDG.E.U8 R33, desc[UR4][R2.64] ;  /* 0x0000000402218981 */ /* 0x000124000c1e1100 */
[----:B0-----:R-:W-:Y:S02]  /*44740*/  @!P0 IMAD.MOV.U32 R2, RZ, RZ, R38 ;  /* 0x000000ffff028224 */ /* 0x001fe400078e0026 */
[----:B------:R-:W-:-:S05]  /*44750*/  @!P0 IMAD.MOV.U32 R3, RZ, RZ, R47 ;  /* 0x000000ffff038224 */ /* 0x000fca00078e002f */
[----:B------:R0:W4:Y:S02]  /*44760*/  @!P0 LDG.E.U8 R32, desc[UR4][R2.64] ;  /* 0x0000000402208981 */ /* 0x000124000c1e1100 */
[----:B0-----:R-:W-:Y:S02]  /*44770*/  @!P0 IMAD.MOV.U32 R2, RZ, RZ, R41 ;  /* 0x000000ffff028224 */ /* 0x001fe400078e0029 */
[----:B--2---:R-:W-:-:S05]  /*44780*/  @!P0 IMAD.MOV.U32 R3, RZ, RZ, R36 ;  /* 0x000000ffff038224 */ /* 0x004fca00078e0024 */
[----:B------:R-:W2:Y:S04]  /*44790*/  @!P0 LDG.E.U8 R31, desc[UR4][R2.64] ;  /* 0x00000004021f8981 */ /* 0x000ea8000c1e1100 */
[----:B---3--:R0:W-:Y:S04]  /*447a0*/  STL [R1+0x6f98], R35 ;  /* 0x006f982301007387 */ /* 0x0081e80000100800 */
[----:B------:R-:W3:Y:S04]  /*447b0*/  LDL R46, [R1+0x3374] ;  /* 0x00337400012e7983 */ /* 0x000ee80000100800 */
[----:B------:R-:W3:Y:S04]  /*447c0*/  LDL R44, [R1+0x337c] ;  /* 0x00337c00012c7983 */ /* 0x000ee80000100800 */
[----:B------:R-:W3:Y:S04]  /*447d0*/  LDL R43, [R1+0x33b0] ;  /* 0x0033b000012b7983 */ /* 0x000ee80000100800 */
[----:B------:R-:W3:Y:S04]  /*447e0*/  LDL R39, [R1+0x33b8] ;  /* 0x0033b80001277983 */ /* 0x000ee80000100800 */
[----:B------:R1:W-:Y:S04]  /*447f0*/  STL [R1+0x6f9c], R34 ;  /* 0x006f9c2201007387 */ /* 0x0003e80000100800 */
[----:B------:R-:W3:Y:S04]  /*44800*/  LDL R42, [R1+0x3384] ;  /* 0x00338400012a7983 */ /* 0x000ee80000100800 */
[----:B------:R-:W3:Y:S04]  /*44810*/  LDL R40, [R1+0x338c] ;  /* 0x00338c0001287983 */ /* 0x000ee80000100800 */
[----:B------:R-:W3:Y:S04]  /*44820*/  LDL R37, [R1+0x33c0] ;  /* 0x0033c00001257983 */ /* 0x000ee80000100800 */
[----:B----4-:R4:W-:Y:S04]  /*44830*/  STL [R1+0x6fa0], R33 ;  /* 0x006fa02101007387 */ /* 0x0109e80000100800 */
[----:B------:R-:W3:Y:S04]  /*44840*/  LDL R38, [R1+0x3394] ;  /* 0x0033940001267983 */ /* 0x000ee80000100800 */
[----:B0-----:R-:W3:Y:S04]  /*44850*/  LDL R35, [R1+0x33c8] ;  /* 0x0033c80001237983 */ /* 0x001ee80000100800 */
[----:B------:R0:W-:Y:S04]  /*44860*/  STL [R1+0x6fa4], R32 ;  /* 0x006fa42001007387 */ /* 0x0001e80000100800 */
[----:B------:R-:W3:Y:S04]  /*44870*/  LDL R36, [R1+0x33d0] ;  /* 0x0033d00001247983 */ /* 0x000ee80000100800 */
[----:B------:R-:W3:Y:S04]  /*44880*/  LDL R41, [R1+0x339c] ;  /* 0x00339c0001297983 */ /* 0x000ee80000100800 */
[----:B--2---:R2:W-:Y:S04]  /*44890*/  STL [R1+0x6fa8], R31 ;  /* 0x006fa81f01007387 */ /* 0x0045e80000100800 */
[----:B-1----:R-:W3:Y:S04]  /*448a0*/  LDL R34, [R1+0x33a4] ;  /* 0x0033a40001227983 */ /* 0x002ee80000100800 */
[----:B----4-:R-:W4:Y:S04]  /*448b0*/  LDL R33, [R1+0x33d8] ;  /* 0x0033d80001217983 */ /* 0x010f280000100800 */
[----:B0-----:R-:W4:Y:S04]  /*448c0*/  LDL R32, [R1+0x33ac] ;  /* 0x0033ac0001207983 */ /* 0x001f280000100800 */
[----:B--2---:R-:W2:Y:S01]  /*448d0*/  LDL R31, [R1+0x33e0] ;  /* 0x0033e000011f7983 */ /* 0x004ea20000100800 */
[----:B------:R-:W-:Y:S01]  /*448e0*/  PRMT R30, RZ, 0x7610, R30 ;  /* 0x00007610ff1e7816 */ /* 0x000fe2000000001e */
[----:B------:R-:W-:-:S02]  /*448f0*/  @!P0 IMAD.MOV.U32 R2, RZ, RZ, R45 ;  /* 0x000000ffff028224 */ /* 0x000fc400078e002d */
[----:B---3--:R-:W-:Y:S01]  /*44900*/  @!P0 IMAD.MOV.U32 R3, RZ, RZ, R46 ;  /* 0x000000ffff038224 */ /* 0x008fe200078e002e */
[----:B------:R-:W-:Y:S02]  /*44910*/  PRMT R29, RZ, 0x7610, R29 ;  /* 0x00007610ff1d7816 */ /* 0x000fe4000000001d */
[----:B------:R-:W-:Y:S02]  /*44920*/  PRMT R28, RZ, 0x7610, R28 ;  /* 0x00007610ff1c7816 */ /* 0x000fe4000000001c */
[----:B------:R-:W-:Y:S02]  /*44930*/  PRMT R27, RZ, 0x7610, R27 ;  /* 0x00007610ff1b7816 */ /* 0x000fe4000000001b */
[----:B------:R-:W-:Y:S01]  /*44940*/  PRMT R26, RZ, 0x7610, R26 ;  /* 0x00007610ff1a7816 */ /* 0x000fe2000000001a */
[----:B------:R0:W3:Y:S01]  /*44950*/  @!P0 LDG.E.U8 R30, desc[UR4][R2.64] ;  /* 0x00000004021e8981 */ /* 0x0000e2000c1e1100 */
[----:B------:R-:W-:Y:S02]  /*44960*/  PRMT R25, RZ, 0x7610, R25 ;  /* 0x00007610ff197816 */ /* 0x000fe40000000019 */
[----:B------:R-:W-:-:S02]  /*44970*/  PRMT R24, RZ, 0x7610, R24 ;  /* 0x00007610ff187816 */ /* 0x000fc40000000018 */
[----:B------:R-:W-:Y:S02]  /*44980*/  PRMT R23, RZ, 0x7610, R23 ;  /* 0x00007610ff177816 */ /* 0x000fe40000000017 */
[----:B------:R-:W-:Y:S02]  /*44990*/  PRMT R22, RZ, 0x7610, R22 ;  /* 0x00007610ff167816 */ /* 0x000fe40000000016 */
[----:B------:R-:W-:Y:S02]  /*449a0*/  PRMT R21, RZ, 0x7610, R21 ;  /* 0x00007610ff157816 */ /* 0x000fe40000000015 */
[----:B------:R-:W-:Y:S02]  /*449b0*/  PRMT R20, RZ, 0x7610, R20 ;  /* 0x00007610ff147816 */ /* 0x000fe40000000014 */
[----:B------:R-:W-:Y:S02]  /*449c0*/  PRMT R19, RZ, 0x7610, R19 ;  /* 0x00007610ff137816 */ /* 0x000fe40000000013 */
[----:B------:R-:W-:Y:S01]  /*449d0*/  PRMT R18, RZ, 0x7610, R18 ;  /* 0x00007610ff127816 */ /* 0x000fe20000000012 */
[----:B------:R-:W3:Y:S01]  /*449e0*/  LDL R45, [R1+0x3440] ;  /* 0x00344000012d7983 */ /* 0x000ee20000100800 */
[----:B0-----:R-:W-:-:S02]  /*449f0*/  @!P0 IMAD.MOV.U32 R2, RZ, RZ, R43 ;  /* 0x000000ffff028224 */ /* 0x001fc400078e002b */
[----:B------:R-:W-:Y:S01]  /*44a00*/  @!P0 IMAD.MOV.U32 R3, RZ, RZ, R44 ;  /* 0x000000ffff038224 */ /* 0x000fe200078e002c */
[----:B------:R-:W3:Y:S04]  /*44a10*/  LDL R46, [R1+0x340c] ;  /* 0x00340c00012e7983 */ /* 0x000ee80000100800 */
[----:B------:R-:W3:Y:S04]  /*44a20*/  LDL R44, [R1+0x3414] ;  /* 0x00341400012c7983 */ /* 0x000ee80000100800 */
[----:B------:R0:W3:Y:S04]  /*44a30*/  @!P0 LDG.E.U8 R29, desc[UR4][R2.64] ;  /* 0x00000004021d8981 */ /* 0x0000e8000c1e1100 */
[----:B------:R-:W3:Y:S01]  /*44a40*/  LDL R43, [R1+0x3448] ;  /* 0x00344800012b7983 */ /* 0x000ee20000100800 */
[----:B0-----:R-:W-:-:S02]  /*44a50*/  @!P0 IMAD.MOV.U32 R2, RZ, RZ, R39 ;  /* 0x000000ffff028224 */ /* 0x001fc400078e0027 */
[----:B------:R-:W-:Y:S01]  /*44a60*/  @!P0 IMAD.MOV.U32 R3, RZ, RZ, R42 ;  /* 0x000000ffff038224 */ /* 0x000fe200078e002a */
[----:B------:R-:W3:Y:S04]  /*44a70*/  LDL R39, [R1+0x33e8] ;  /* 0x0033e80001277983 */ /* 0x000ee80000100800 */
[----:B------:R-:W3:Y:S04]  /*44a80*/  LDL R42, [R1+0x33cc] ;  /* 0x0033cc00012a7983 */ /* 0x000ee80000100800 */
[----:B------:R0:W3:Y:S02]  /*44a90*/  @!P0 LDG.E.U8 R28, desc[UR4][R2.64] ;  /* 0x00000004021c8981 */ /* 0x0000e4000c1e1100 */
        /* <DEDUP_REMOVED lines=11> */
[----:B------:R-:W3:Y:S01]  /*44b50*/  LDL R36, [R1+0x33c4] ;  /* 0x0033c40001247983 */ /* 0x000ee20000100800 */
[----:B------:R-:W-:-:S03]  /*44b60*/  @!P0 IMAD.MOV.U32 R3, RZ, RZ, R41 ;  /* 0x000000ffff038224 */ /* 0x000fc600078e0029 */
[----:B------:R-:W3:Y:S04]  /*44b70*/  LDL R41, [R1+0x3400] ;  /* 0x0034000001297983 */ /* 0x000ee80000100800 */
[----:B------:R0:W3:Y:S02]  /*44b80*/  @!P0 LDG.E.U8 R25, desc[UR4][R2.64] ;  /* 0x0000000402198981 */ /* 0x0000e4000c1e1100 */
[----:B0-----:R-:W-:Y:S02]  /*44b90*/  @!P0 IMAD.MOV.U32 R3, RZ, RZ, R34 ;  /* 0x000000ffff038224 */ /* 0x001fe400078e0022 */
[----:B----4-:R-:W-:Y:S01]  /*44ba0*/  @!P0 IMAD.MOV.U32 R2, RZ, RZ, R33 ;  /* 0x000000ffff028224 */ /* 0x010fe200078e0021 */
[----:B------:R-:W4:Y:S04]  /*44bb0*/  LDL R34, [R1+0x33d4] ;  /* 0x0033d40001227983 */ /* 0x000f280000100800 */
[----:B------:R-:W4:Y:S04]  /*44bc0*/  LDL R33, [R1+0x3408] ;  /* 0x0034080001217983 */ /* 0x000f280000100800 */
[----:B------:R2:W4:Y:S02]  /*44bd0*/  @!P0 LDG.E.U8 R24, desc[UR4][R2.64] ;  /* 0x0000000402188981 */ /* 0x000524000c1e1100 */
[----:B--2---:R-:W-:-:S02]  /*44be0*/  @!P0 IMAD.MOV.U32 R2, RZ, RZ, R31 ;  /* 0x000000ffff028224 */ /* 0x004fc400078e001f */
[----:B------:R-:W2:Y:S01]  /*44bf0*/  LDL R31, [R1+0x3410] ;  /* 0x00341000011f7983 */ /* 0x000ea20000100800 */
[----:B------:R-:W-:-:S03]  /*44c00*/  @!P0 IMAD.MOV.U32 R3, RZ, RZ, R32 ;  /* 0x000000ffff038224 */ /* 0x000fc600078e0020 */
[----:B------:R-:W2:Y:S04]  /*44c10*/  LDL R32, [R1+0x33dc] ;  /* 0x0033dc0001207983 */ /* 0x000ea80000100800 */
[----:B------:R3:W2:Y:S02]  /*44c20*/  @!P0 LDG.E.U8 R23, desc[UR4][R2.64] ;  /* 0x0000000402178981 */ /* 0x0006a4000c1e1100 */
[----:B---3--:R-:W-:Y:S02]  /*44c30*/  @!P0 IMAD.MOV.U32 R2, RZ, RZ, R39 ;  /* 0x000000ffff028224 */ /* 0x008fe400078e0027 */
[----:B------:R-:W3:Y:S01]  /*44c40*/  LDL R39, [R1+0x3418] ;  /* 0x0034180001277983 */ /* 0x000ee20000100800 */
[----:B------:R-:W-:-:S03]  /*44c50*/  @!P0 IMAD.MOV.U32 R3, RZ, RZ, R40 ;  /* 0x000000ffff038224 */ /* 0x000fc600078e0028 */
[----:B------:R-:W3:Y:S04]  /*44c60*/  LDL R40, [R1+0x33e4] ;  /* 0x0033e40001287983 */ /* 0x000ee80000100800 */
[----:B------:R0:W3:Y:S02]  /*44c70*/  @!P0 LDG.E.U8 R22, desc[UR4][R2.64] ;  /* 0x0000000402168981 */ /* 0x0000e4000c1e1100 */
[----:B0-----:R-:W-:Y:S02]  /*44c80*/  @!P0 IMAD.MOV.U32 R2, RZ, RZ, R37 ;  /* 0x000000ffff028224 */ /* 0x001fe400078e0025 */
        /* <DEDUP_REMOVED lines=11> */
[----:B------:R-:W-:Y:S01]  /*44d40*/  PRMT R17, RZ, 0x7610, R17 ;  /* 0x00007610ff117816 */ /* 0x000fe20000000011 */
[----:B------:R-:W3:Y:S04]  /*44d50*/  LDL R41, [R1+0x3450] ;  /* 0x0034500001297983 */ /* 0x000ee80000100800 */
[----:B------:R4:W3:Y:S04]  /*44d60*/  @!P0 LDG.E.U8 R19, desc[UR4][R2.64] ;  /* 0x0000000402138981 */ /* 0x0008e8000c1e1100 */
[----:B------:R-:W3:Y:S01]  /*44d70*/  LDL R42, [R1+0x341c] ;  /* 0x00341c00012a7983 */ /* 0x000ee20000100800 */
[----:B----4-:R-:W-:-:S02]  /*44d80*/  @!P0 IMAD.MOV.U32 R3, RZ, RZ, R34 ;  /* 0x000000ffff038224 */ /* 0x010fc400078e0022 */
[----:B------:R-:W-:Y:S01]  /*44d90*/  @!P0 IMAD.MOV.U32 R2, RZ, RZ, R33 ;  /* 0x000000ffff028224 */ /* 0x000fe200078e0021 */
[----:B------:R-:W4:Y:S04]  /*44da0*/  LDL R34, [R1+0x33fc] ;  /* 0x0033fc0001227983 */ /* 0x000f280000100800 */
[----:B------:R-:W4:Y:S04]  /*44db0*/  LDL R33, [R1+0x3430] ;  /* 0x0034300001217983 */ /* 0x000f280000100800 */
[----:B------:R2:W4:Y:S02]  /*44dc0*/  @!P0 LDG.E.U8 R18, desc[UR4][R2.64] ;  /* 0x0000000402128981 */ /* 0x000524000c1e1100 */
[----:B--2---:R-:W-:-:S02]  /*44dd0*/  @!P0 IMAD.MOV.U32 R2, RZ, RZ, R31 ;  /* 0x000000ffff028224 */ /* 0x004fc400078e001f */
[----:B------:R-:W2:Y:S01]  /*44de0*/  LDL R31, [R1+0x3438] ;  /* 0x00343800011f7983 */ /* 0x000ea20000100800 */
[----:B------:R-:W-:-:S03]  /*44df0*/  @!P0 IMAD.MOV.U32 R3, RZ, RZ, R32 ;  /* 0x000000ffff038224 */ /* 0x000fc600078e0020 */
[----:B------:R-:W2:Y:S01]  /*44e00*/  LDL R32, [R1+0x3404] ;  /* 0x0034040001207983 */ /* 0x000ea20000100800 */
[----:B------:R-:W-:-:S03]  /*44e10*/  PRMT R16, RZ, 0x7610, R16 ;  /* 0x00007610ff107816 */ /* 0x000fc60000000010 */
[----:B------:R3:W2:Y:S01]  /*44e20*/  @!P0 LDG.E.U8 R17, desc[UR4][R2.64] ;  /* 0x0000000402118981 */ /* 0x0006a2000c1e1100 */
[----:B------:R-:W-:Y:S02]  /*44e30*/  PRMT R15, RZ, 0x7610, R15 ;  /* 0x00007610ff0f7816 */ /* 0x000fe4000000000f */
[----:B------:R-:W-:Y:S02]  /*44e40*/  PRMT R14, RZ, 0x7610, R14 ;  /* 0x00007610ff0e7816 */ /* 0x000fe4000000000e */
[----:B------:R-:W-:Y:S01]  /*44e50*/  PRMT R13, RZ, 0x7610, R13 ;  /* 0x00007610ff0d7816 */ /* 0x000fe2000000000d */
        /* <DEDUP_REMOVED lines=24> */
[----:B------:R-:W-:Y:S02]  /*44fe0*/  PRMT R12, RZ, 0x7610, R12 ;  /* 0x00007610ff0c7816 */ /* 0x000fe4000000000c */
[----:B------:R-:W-:-:S04]  /*44ff0*/  PRMT R11, RZ, 0x7610, R11 ;  /* 0x00007610ff0b7816 */ /* 0x000fc8000000000b */
[----:B------:R0:W2:Y:S01]  /*45000*/  @!P0 LDG.E.U8 R12, desc[UR4][R2.64] ;  /* 0x00000004020c8981 */ /* 0x0000a2000c1e1100 */
[----:B------:R-:W-:Y:S01]  /*45010*/  PRMT R10, RZ, 0x7610, R10 ;  /* 0x00007610ff0a7816 */ /* 0x000fe2000000000a */
[----:B0-----:R-:W-:Y:S02]  /*45020*/  @!P0 IMAD.MOV.U32 R2, RZ, RZ, R45 ;  /* 0x000000ffff028224 */ /* 0x001fe400078e002d */
[----:B------:R-:W-:-:S05]  /*45030*/  @!P0 IMAD.MOV.U32 R3, RZ, RZ, R46 ;  /* 0x000000ffff038224 */ /* 0x000fca00078e002e */
        /* <DEDUP_REMOVED lines=10> */
[----:B---3--:R-:W-:Y:S02]  /*450e0*/  @!P0 IMAD.MOV.U32 R2, RZ, RZ, R39 ;  /* 0x000000ffff028224 */ /* 0x008fe400078e0027 */
[----:B------:R-:W-:-:S05]  /*450f0*/  @!P0 IMAD.MOV.U32 R3, RZ, RZ, R40 ;  /* 0x000000ffff038224 */ /* 0x000fca00078e0028 */
[----:B------:R0:W3:Y:S01]  /*45100*/  @!P0 LDG.E.U8 R8, desc[UR4][R2.64] ;  /* 0x0000000402088981 */ /* 0x0000e2000c1e1100 */
[----:B------:R-:W-:Y:S01]  /*45110*/  PRMT R6, RZ, 0x7610, R6 ;  /* 0x00007610ff067816 */ /* 0x000fe20000000006 */
[----:B0-----:R-:W-:Y:S02]  /*45120*/  @!P0 IMAD.MOV.U32 R2, RZ, RZ, R37 ;  /* 0x000000ffff028224 */ /* 0x001fe400078e0025 */
[----:B------:R-:W-:-:S05]  /*45130*/  @!P0 IMAD.MOV.U32 R3, RZ, RZ, R38 ;  /* 0x000000ffff038224 */ /* 0x000fca00078e0026 */
[----:B------:R0:W3:Y:S01]  /*45140*/  @!P0 LDG.E.U8 R7, desc[UR4][R2.64] ;  /* 0x0000000402078981 */ /* 0x0000e2000c1e1100 */
[----:B------:R-:W-:Y:S01]  /*45150*/  PRMT R5, RZ, 0x7610, R5 ;  /* 0x00007610ff057816 */ /* 0x000fe20000000005 */
[----:B0-----:R-:W-:Y:S02]  /*45160*/  @!P0 IMAD.MOV.U32 R2, RZ, RZ, R35 ;  /* 0x000000ffff028224 */ /* 0x001fe400078e0023 */
[----:B------:R-:W-:-:S05]  /*45170*/  @!P0 IMAD.MOV.U32 R3, RZ, RZ, R36 ;  /* 0x000000ffff038224 */ /* 0x000fca00078e0024 */
[----:B------:R4:W3:Y:S02]  /*45180*/  @!P0 LDG.E.U8 R6, desc[UR4][R2.64] ;  /* 0x0000000402068981 */ /* 0x0008e4000c1e1100 */
[----:B----4-:R-:W-:Y:S02]  /*45190*/  @!P0 IMAD.MOV.U32 R3, RZ, RZ, R34 ;  /* 0x000000ffff038224 */ /* 0x010fe400078e0022 */
[----:B------:R-:W-:Y:S02]  /*451a0*/  @!P0 IMAD.MOV.U32 R2, RZ, RZ, R33 ;  /* 0x000000ffff028224 */ /* 0x000fe400078e0021 */
[----:B------:R-:W-:Y:S04]  /*451b0*/  LDS.U8 R33, [R0+UR21+0x318] ;  /* 0x0003181500217984 */ /* 0x000fe80008000000 */
[----:B------:R2:W4:Y:S02]  /*451c0*/  @!P0 LDG.E.U8 R5, desc[UR4][R2.64] ;  /* 0x0000000402058981 */ /* 0x000524000c1e1100 */
[----:B--2---:R-:W-:-:S02]  /*451d0*/  @!P0 IMAD.MOV.U32 R2, RZ, RZ, R31 ;  /* 0x000000ffff028224 */ /* 0x004fc400078e001f */
[----:B------:R-:W0:Y:S01]  /*451e0*/  LDS.U8 R31, [R0+UR21+0x210] ;  /* 0x00021015001f7984 */ /* 0x000e220008000000 */
[----:B------:R-:W-:-:S03]  /*451f0*/  @!P0 IMAD.MOV.U32 R3, RZ, RZ, R32 ;  /* 0x000000ffff038224 */ /* 0x000fc600078e0020 */
[----:B------:R-:W1:Y:S04]  /*45200*/  LDS.U8 R32, [R0+UR21+0x8] ;  /* 0x0000081500207984 */ /* 0x000e680008000000 */
[----:B0-----:R-:W-:Y:S04]  /*45210*/  STL [R1+0x3550], R31 ;  /* 0x0035501f01007387 */ /* 0x001fe80000100800 */
[----:B------:R-:W0:Y:S04]  /*45220*/  LDS.U8 R31, [R0+UR21+0x100] ;  /* 0x00010015001f7984 */ /* 0x000e280008000000 */
[----:B------:R-:W-:Y:S04]  /*45230*/  STL [R1+0x354c], R33 ;  /* 0x00354c2101007387 */ /* 0x000fe80000100800 */
[----:B------:R-:W2:Y:S04]  /*45240*/  LDS.U8 R33, [R0+UR21+0x218] ;  /* 0x0002181500217984 */ /* 0x000ea80008000000 */
[----:B-1----:R-:W-:Y:S04]  /*45250*/  STL [R1+0x2354], R32 ;  /* 0x0023542001007387 */ /* 0x002fe80000100800 */
[----:B------:R-:W1:Y:S04]  /*45260*/  LDS.U8 R32, [R0+UR21+0x310] ;  /* 0x0003101500207984 */ /* 0x000e680008000000 */
[----:B0-----:R-:W-:Y:S04]  /*45270*/  STL [R1+0x2350], R31 ;  /* 0x0023501f01007387 */ /* 0x001fe80000100800 */
[----:B------:R-:W0:Y:S04]  /*45280*/  LDS.U8 R31, [R0+UR21+0x1000] ;  /* 0x00100015001f7984 */ /* 0x000e280008000000 */
[----:B--2---:R-:W-:Y:S04]  /*45290*/  STL [R1+0x3558], R33 ;  /* 0x0035582101007387 */ /* 0x004fe80000100800 */
        /* <DEDUP_REMOVED lines=105> */
[----:B0-----:R0:W-:Y:S04]  /*45930*/  STL [R1+0x367c], R31 ;  /* 0x00367c1f01007387 */ /* 0x0011e80000100800 */
[----:B--2---:R-:W-:Y:S04]  /*45940*/  STL [R1+0x3488], R33 ;  /* 0x0034882101007387 */ /* 0x004fe80000100800 */
[----:B------:R-:W2:Y:S01]  /*45950*/  LDS.U8 R33, [R0+UR21+0x1288] ;  /* 0x0012881500217984 */ /* 0x000ea20008000000 */
[----:B------:R-:W-:-:S03]  /*45960*/  PRMT R4, RZ, 0x7610, R4 ;  /* 0x00007610ff047816 */ /* 0x000fc60000000004 */
[----:B-1----:R-:W-:Y:S04]  /*45970*/  STL [R1+0x3484], R32 ;  /* 0x0034842001007387 */ /* 0x002fe80000100800 */
[----:B------:R-:W-:Y:S04]  /*45980*/  STL [R1+0x54d0], R0 ;  /* 0x0054d00001007387 */ /* 0x000fe80000100800 */
[----:B------:R-:W1:Y:S04]  /*45990*/  LDS.U8 R32, [R0+UR21+0x1380] ;  /* 0x0013801500207984 */ /* 0x000e680008000000 */
[----:B------:R3:W4:Y:S01]  /*459a0*/  @!P0 LDG.E.U8 R4, desc[UR4][R2.64] ;  /* 0x0000000402048981 */ /* 0x000722000c1e1100 */
[----:B0-----:R-:W-:-:S05]  /*459b0*/  LOP3.LUT R31, R0, 0x20, RZ, 0x3c, !PT ;  /* 0x00000020001f7812 */ /* 0x001fca00078e3cff */
[----:B------:R-:W-:Y:S04]  /*459c0*/  LDS.U8 R34, [R31+UR21+0x280] ;  /* 0x000280151f227984 */ /* 0x000fe80008000000 */
[----:B---3--:R-:W-:Y:S04]  /*459d0*/  LDS.U8 R3, [R0+UR21] ;  /* 0x0000001500037984 */ /* 0x008fe80008000000 */
[----:B------:R-:W-:Y:S04]  /*459e0*/  LDS.U8 R2, [R0+UR21+0x108] ;  /* 0x0001081500027984 */ /* 0x000fe80008000000 */
[----:B------:R-:W-:Y:S04]  /*459f0*/  LDS.U8 R0, [R31+UR21+0x108] ;  /* 0x000108151f007984 */ /* 0x000fe80008000000 */
[----:B--2---:R-:W-:Y:S04]  /*45a00*/  STL [R1+0x3688], R33 ;  /* 0x0036882101007387 */ /* 0x004fe80000100800 */
[----:B------:R-:W0:Y:S04]  /*45a10*/  LDS.U8 R33, [R31+UR21] ;  /* 0x000000151f217984 */ /* 0x000e280008000000 */
[----:B-1----:R-:W-:Y:S04]  /*45a20*/  STL [R1+0x3684], R32 ;  /* 0x0036842001007387 */ /* 0x002fe80000100800 */
        /* <DEDUP_REMOVED lines=92> */
[----:B--2---:R0:W-:Y:S04]  /*45ff0*/  STL [R1+0x36a8], R0 ;  /* 0x0036a80001007387 */ /* 0x0041e80000100800 */
[----:B------:R-:W2:Y:S04]  /*46000*/  LDS.U8 R33, [R31+UR21+0x90] ;  /* 0x000090151f217984 */ /* 0x000ea80008000000 */
[----:B0-----:R-:W3:Y:S04]  /*46010*/  LDL R0, [R1+0x3750] ;  /* 0x0037500001007983 */ /* 0x001ee80000100800 */
[----:B-1----:R-:W-:Y:S04]  /*46020*/  STL [R1+0x36a4], R32 ;  /* 0x0036a42001007387 */ /* 0x002fe80000100800 */
[----:B------:R-:W0:Y:S04]  /*46030*/  LDS.U8 R32, [R31+UR21+0x198] ;  /* 0x000198151f207984 */ /* 0x000e280008000000 */
[----:B--2---:R-:W-:Y:S04]  /*46040*/  STL [R1+0x34b0], R33 ;  /* 0x0034b02101007387 */ /* 0x004fe80000100800 */
        /* <DEDUP_REMOVED lines=26> */
[----:B--2---:R-:W-:Y:S04]  /*461f0*/  STL [R1+0x36c8], R34 ;  /* 0x0036c82201007387 */ /* 0x004fe80000100800 */
[----:B-1----:R-:W-:Y:S04]  /*46200*/  STL [R1+0x36c4], R33 ;  /* 0x0036c42101007387 */ /* 0x002fe80000100800 */
[----:B---3--:R-:W0:Y:S04]  /*46210*/  LDS.U8 R32, [R0+UR21] ;  /* 0x0000001500207984 */ /* 0x008e280008000000 */
[----:B------:R-:W1:Y:S04]  /*46220*/  LDS.U8 R31, [R0+UR21+0x108] ;  /* 0x00010815001f7984 */ /* 0x000e680008000000 */
[----:B------:R-:W2:Y:S04]  /*46230*/  LDS.U8 R33, [R0+UR21+0x210] ;  /* 0x0002101500217984 */ /* 0x000ea80008000000 */
[----:B------:R-:W-:Y:S04]  /*46240*/  LDS.U8 R34, [R0+UR21+0x198] ;  /* 0x0001981500227984 */ /* 0x000fe80008000000 */
[----:B0-----:R-:W-:Y:S04]  /*46250*/  STL [R1+0x2410], R32 ;  /* 0x0024102001007387 */ /* 0x001fe80000100800 */
[----:B------:R-:W0:Y:S04]  /*46260*/  LDS.U8 R32, [R0+UR21+0x318] ;  /* 0x0003181500207984 */ /* 0x000e280008000000 */
[----:B-1----:R-:W-:Y:S04]  /*46270*/  STL [R1+0x240c], R31 ;  /* 0x00240c1f01007387 */ /* 0x002fe80000100800 */
[----:B------:R-:W1:Y:S04]  /*46280*/  LDS.U8 R31, [R0+UR21+0x8] ;  /* 0x00000815001f7984 */ /* 0x000e680008000000 */
[----:B--2---:R-:W-:Y:S04]  /*46290*/  STL [R1+0x35d0], R33 ;  /* 0x0035d02101007387 */ /* 0x004fe80000100800 */
[----:B------:R-:W2:Y:S04]  /*462a0*/  LDS.U8 R33, [R0+UR21+0x100] ;  /* 0x0001001500217984 */ /* 0x000ea80008000000 */
        /* <DEDUP_REMOVED lines=85> */
[----:B-1----:R0:W-:Y:S04]  /*46800*/  STL [R1+0x36e8], R31 ;  /* 0x0036e81f01007387 */ /* 0x0021e80000100800 */
[----:B------:R-:W1:Y:S04]  /*46810*/  LDS.U8 R32, [R0+UR21+0x90] ;  /* 0x0000901500207984 */ /* 0x000e680008000000 */
[----:B0-----:R-:W3:Y:S04]  /*46820*/  LDL R31, [R1+0x374c] ;  /* 0x00374c00011f7983 */ /* 0x001ee80000100800 */
[----:B--2---:R-:W-:Y:S04]  /*46830*/  STL [R1+0x36e4], R33 ;  /* 0x0036e42101007387 */ /* 0x004fe80000100800 */
[----:B------:R-:W0:Y:S04]  /*46840*/  LDS.U8 R33, [R0+UR21+0x280] ;  /* 0x0002801500217984 */ /* 0x000e280008000000 */
[----:B-1----:R-:W-:Y:S04]  /*46850*/  STL [R1+0x34f0], R32 ;  /* 0x0034f02001007387 */ /* 0x002fe80000100800 */
[----:B------:R-:W1:Y:S04]  /*46860*/  LDS.U8 R32, [R0+UR21+0x388] ;  /* 0x0003881500207984 */ /* 0x000e680008000000 */
[----:B------:R-:W-:Y:S04]  /*46870*/  STL [R1+0x34ec], R34 ;  /* 0x0034ec2201007387 */ /* 0x000fe80000100800 */
        /* <DEDUP_REMOVED lines=24> */
[----:B0-----:R-:W-:Y:S04]  /*46a00*/  STL [R1+0x3708], R33 ;  /* 0x0037082101007387 */ /* 0x001fe80000100800 */
[----:B-1----:R-:W-:Y:S04]  /*46a10*/  STL [R1+0x3704], R32 ;  /* 0x0037042001007387 */ /* 0x002fe80000100800 */
[----:B---3--:R-:W0:Y:S04]  /*46a20*/  LDS.U8 R0, [R31+UR21] ;  /* 0x000000151f007984 */ /* 0x008e280008000000 */
[----:B------:R-:W1:Y:S04]  /*46a30*/  LDS.U8 R33, [R31+UR21+0x108] ;  /* 0x000108151f217984 */ /* 0x000e680008000000 */
        /* <DEDUP_REMOVED lines=82> */
[----:B------:R-:W3:Y:S04]  /*46f60*/  LDL.LU R54, [R1+0x234c] ;  /* 0x00234c0001367983 */ /* 0x000ee80000300800 */
[----:B--2---:R-:W-:Y:S04]  /*46f70*/  STL [R1+0x351c], R32 ;  /* 0x00351c2001007387 */ /* 0x004fe80000100800 */
[----:B------:R-:W2:Y:S04]  /*46f80*/  LDL.LU R55, [R1+0x2348] ;  /* 0x0023480001377983 */ /* 0x000ea80000300800 */
[----:B------:R-:W1:Y:S04]  /*46f90*/  LDS.U8 R32, [R31+UR21+0x1398] ;  /* 0x001398151f207984 */ /* 0x000e680008000000 */
[----:B------:R-:W-:Y:S04]  /*46fa0*/  LDS.U8 R33, [R31+UR21+0x1180] ;  /* 0x001180151f217984 */ /* 0x000fe80008000000 */
[----:B0-----:R-:W-:Y:S04]  /*46fb0*/  STL [R1+0x3720], R0 ;  /* 0x0037200001007387 */ /* 0x001fe80000100800 */
[----:B------:R-:W0:Y:S04]  /*46fc0*/  LDS.U8 R0, [R31+UR21+0x1088] ;  /* 0x001088151f007984 */ /* 0x000e280008000000 */
[----:B------:R-:W2:Y:S04]  /*46fd0*/  LDL.LU R56, [R1+0x2340] ;  /* 0x0023400001387983 */ /* 0x000ea80000300800 */
[----:B------:R-:W2:Y:S04]  /*46fe0*/  LDL.LU R58, [R1+0x233c] ;  /* 0x00233c00013a7983 */ /* 0x000ea80000300800 */
[----:B------:R-:W2:Y:S04]  /*46ff0*/  LDL.LU R59, [R1+0x2328] ;  /* 0x00232800013b7983 */ /* 0x000ea80000300800 */
[----:B------:R-:W2:Y:S04]  /*47000*/  LDL.LU R60, [R1+0x2324] ;  /* 0x00232400013c7983 */ /* 0x000ea80000300800 */
[----:B------:R-:W2:Y:S04]  /*47010*/  LDL.LU R61, [R1+0x2320] ;  /* 0x00232000013d7983 */ /* 0x000ea80000300800 */
[----:B-1----:R-:W-:Y:S04]  /*47020*/  STL [R1+0x371c], R32 ;  /* 0x00371c2001007387 */ /* 0x002fe80000100800 */
[----:B------:R-:W1:Y:S04]  /*47030*/  LDS.U8 R32, [R31+UR21+0x1298] ;  /* 0x001298151f207984 */ /* 0x000e680008000000 */
[----:B0-----:R-:W-:Y:S04]  /*47040*/  STL [R1+0x3528], R0 ;  /* 0x0035280001007387 */ /* 0x001fe80000100800 */
[----:B------:R-:W0:Y:S04]  /*47050*/  LDS.U8 R0, [R31+UR21+0x1390] ;  /* 0x001390151f007984 */ /* 0x000e280008000000 */
[----:B------:R-:W-:Y:S04]  /*47060*/  STL [R1+0x3524], R33 ;  /* 0x0035242101007387 */ /* 0x000fe80000100800 */
[----:B------:R-:W4:Y:S04]  /*47070*/  LDS.U8 R33, [R31+UR21+0x90] ;  /* 0x000090151f217984 */ /* 0x000f280008000000 */
[----:B-1----:R-:W-:Y:S04]  /*47080*/  STL [R1+0x3728], R32 ;  /* 0x0037282001007387 */ /* 0x002fe80000100800 */
[----:B------:R-:W1:Y:S04]  /*47090*/  LDS.U8 R32, [R31+UR21+0x198] ;  /* 0x000198151f207984 */ /* 0x000e680008000000 */
[----:B0-----:R-:W-:Y:S04]  /*470a0*/  STL [R1+0x3724], R0 ;  /* 0x0037240001007387 */ /* 0x001fe80000100800 */
[----:B------:R-:W0:Y:S04]  /*470b0*/  LDS.U8 R0, [R31+UR21+0x280] ;  /* 0x000280151f007984 */ /* 0x000e280008000000 */
[----:B----4-:R-:W-:Y:S04]  /*470c0*/  STL [R1+0x3530], R33 ;  /* 0x0035302101007387 */ /* 0x010fe80000100800 */
        /* <DEDUP_REMOVED lines=18> */
[----:B-1----:R-:W-:Y:S04]  /*471f0*/  STL [R1+0x3740], R32 ;  /* 0x0037402001007387 */ /* 0x002fe80000100800 */
[----:B------:R-:W-:Y:S04]  /*47200*/  LDS.U8 R32, [R31+UR21+0x1098] ;  /* 0x001098151f207984 */ /* 0x000fe80008000000 */
[----:B0-----:R-:W-:Y:S04]  /*47210*/  STL [R1+0x373c], R0 ;  /* 0x00373c0001007387 */ /* 0x001fe80000100800 */
[----:B------:R-:W0:Y:S01]  /*47220*/  LDS.U8 R0, [R31+UR21+0x1190] ;  /* 0x001190151f007984 */ /* 0x000e220008000000 */
[----:B------:R-:W1:Y:S03]  /*47230*/  S2R R57, SR_TID.X ;  /* 0x0000000000397919 */ /* 0x000e660000002100 */
[----:B0-----:R-:W-:Y:S04]  /*47240*/  STL [R1+0x65bc], R0 ;  /* 0x0065bc0001007387 */ /* 0x001fe80000100800 */
[----:B------:R-:W-:Y:S04]  /*47250*/  STL [R1+0x3548], R32 ;  /* 0x0035482001007387 */ /* 0x000fe80000100800 */
[----:B------:R-:W0:Y:S04]  /*47260*/  LDS.U8 R32, [R31+UR21+0x1288] ;  /* 0x001288151f207984 */ /* 0x000e280008000000 */
[----:B------:R-:W4:Y:S01]  /*47270*/  LDS.U8 R0, [R31+UR21+0x1380] ;  /* 0x001380151f007984 */ /* 0x000f220008000000 */
[----:B-1----:R-:W-:Y:S01]  /*47280*/  LOP3.LUT R57, R57, 0x1f, RZ, 0xc0, !PT ;  /* 0x0000001f39397812 */ /* 0x002fe200078ec0ff */
[----:B------:R-:W-:Y:S06]  /*47290*/  BAR.SYNC.DEFER_BLOCKING 0x0 ;  /* 0x0000000000007b1d */ /* 0x000fec0000010000 */
[----:B0-----:R-:W-:Y:S04]  /*472a0*/  STL [R1+0x3748], R32 ;  /* 0x0037482001007387 */ /* 0x001fe80000100800 */
[----:B----4-:R0:W-:Y:S04]  /*472b0*/  STL [R1+0x3744], R0 ;  /* 0x0037440001007387 */ /* 0x0101e80000100800 */
[----:B0-----:R-:W4:Y:S04]  /*472c0*/  LDL.LU R0, [R1+0x231c] ;  /* 0x00231c0001007983 */ /* 0x001f280000300800 */
        /* <DEDUP_REMOVED lines=22> */
[----:B---3--:R0:W-:Y:S04]  /*47430*/  STS.U8 [R57+UR21], R54 ;  /* 0x0000003639007988 */ /* 0x0081e80008000015 */
[----:B------:R-:W3:Y:S04]  /*47440*/  LDL.LU R53, [R1+0x2258] ;  /* 0x0022580001357983 */ /* 0x000ee80000300800 */
[----:B--2---:R1:W-:Y:S04]  /*47450*/  STS.U8 [R57+UR21+0x20], R55 ;  /* 0x0000203739007988 */ /* 0x0043e80008000015 */
[----:B------:R2:W-:Y:S04]  /*47460*/  STS.U8 [R57+UR21+0x40], R56 ;  /* 0x0000403839007988 */ /* 0x0005e80008000015 */
[----:B------:R2:W-:Y:S04]  /*47470*/  STS.U8 [R57+UR21+0x60], R58 ;  /* 0x0000603a39007988 */ /* 0x0005e80008000015 */
[----:B0-----:R-:W3:Y:S04]  /*47480*/  LDL.LU R54, [R1+0x2254] ;  /* 0x0022540001367983 */ /* 0x001ee80000300800 */
[----:B-1----:R-:W3:Y:S04]  /*47490*/  LDL.LU R55, [R1+0x2240] ;  /* 0x0022400001377983 */ /* 0x002ee80000300800 */
[----:B--2---:R-:W2:Y:S04]  /*474a0*/  LDL.LU R56, [R1+0x223c] ;  /* 0x00223c0001387983 */ /* 0x004ea80000300800 */
[----:B------:R-:W2:Y:S04]  /*474b0*/  LDL.LU R58, [R1+0x2238] ;  /* 0x00223800013a7983 */ /* 0x000ea80000300800 */
[----:B------:R0:W-:Y:S04]  /*474c0*/  STS.U8 [R57+UR21+0x100], R59 ;  /* 0x0001003b39007988 */ /* 0x0001e80008000015 */
[----:B------:R1:W-:Y:S04]  /*474d0*/  STS.U8 [R57+UR21+0x120], R60 ;  /* 0x0001203c39007988 */ /* 0x0003e80008000015 */
[----:B------:R1:W-:Y:S04]  /*474e0*/  STS.U8 [R57+UR21+0x140], R61 ;  /* 0x0001403d39007988 */ /* 0x0003e80008000015 */
[----:B0-----:R-:W2:Y:S04]  /*474f0*/  LDL.LU R59, [R1+0x2234] ;  /* 0x00223400013b7983 */ /* 0x001ea80000300800 */
[----:B-1----:R-:W2:Y:S04]  /*47500*/  LDL.LU R60, [R1+0x2220] ;  /* 0x00222000013c7983 */ /* 0x002ea80000300800 */
[----:B------:R-:W2:Y:S04]  /*47510*/  LDL.LU R61, [R1+0x221c] ;  /* 0x00221c00013d7983 */ /* 0x000ea80000300800 */
[----:B----4-:R0:W-:Y:S04]  /*47520*/  STS.U8 [R57+UR21+0x160], R0 ;  /* 0x0001600039007988 */ /* 0x0101e80008000015 */
[----:B------:R1:W-:Y:S04]  /*47530*/  STS.U8 [R57+UR21+0x200], R31 ;  /* 0x0002001f39007988 */ /* 0x0003e80008000015 */
[----:B------:R4:W-:Y:S04]  /*47540*/  STS.U8 [R57+UR21+0x220], R32 ;  /* 0x0002202039007988 */ /* 0x0009e80008000015 */
[----:B------:R0:W-:Y:S04]  /*47550*/  STS.U8 [R57+UR21+0x240], R33 ;  /* 0x0002402139007988 */ /* 0x0001e80008000015 */
[----:B------:R1:W-:Y:S04]  /*47560*/  STS.U8 [R57+UR21+0x260], R34 ;  /* 0x0002602239007988 */ /* 0x0003e80008000015 */
[----:B------:R4:W-:Y:S04]  /*47570*/  STS.U8 [R57+UR21+0x300], R35 ;  /* 0x0003002339007988 */ /* 0x0009e80008000015 */
[----:B0-----:R-:W2:Y:S04]  /*47580*/  LDL.LU R0, [R1+0x2218] ;  /* 0x0022180001007983 */ /* 0x001ea80000300800 */
[----:B-1----:R-:W2:Y:S04]  /*47590*/  LDL.LU R31, [R1+0x2214] ;  /* 0x00221400011f7983 */ /* 0x002ea80000300800 */
[----:B----4-:R-:W4:Y:S04]  /*475a0*/  LDL.LU R32, [R1+0x2200] ;  /* 0x0022000001207983 */ /* 0x010f280000300800 */
        /* <DEDUP_REMOVED lines=27> */
[----:B---3--:R-:W3:Y:S04]  /*47760*/  LDL.LU R47, [R1+0x2194] ;  /* 0x00219400012f7983 */ /* 0x008ee80000300800 */
        /* <DEDUP_REMOVED lines=13> */
[----:B--2---:R2:W-:Y:S04]  /*47840*/  STS.U8 [R57+UR21+0x820], R56 ;  /* 0x0008203839007988 */ /* 0x0045e80008000015 */
        /* <DEDUP_REMOVED lines=11> */
[----:B------:R-:W-:Y:S04]  /*47900*/  STS.U8 [R57+UR21+0x940], R0 ;  /* 0x0009400039007988 */ /* 0x000fe80008000015 */
[----:B------:R0:W-:Y:S04]  /*47910*/  STS.U8 [R57+UR21+0x960], R31 ;  /* 0x0009601f39007988 */ /* 0x0001e80008000015 */
[----:B----4-:R1:W-:Y:S04]  /*47920*/  STS.U8 [R57+UR21+0xa00], R32 ;  /* 0x000a002039007988 */ /* 0x0103e80008000015 */
[----:B------:R4:W-:Y:S04]  /*47930*/  STS.U8 [R57+UR21+0xa20], R33 ;  /* 0x000a202139007988 */ /* 0x0009e80008000015 */
[----:B------:R0:W-:Y:S04]  /*47940*/  STS.U8 [R57+UR21+0xa40], R34 ;  /* 0x000a402239007988 */ /* 0x0001e80008000015 */
[----:B------:R4:W-:Y:S04]  /*47950*/  STS.U8 [R57+UR21+0xa60], R35 ;  /* 0x000a602339007988 */ /* 0x0009e80008000015 */
[----:B0-----:R-:W2:Y:S04]  /*47960*/  LDL.LU R31, [R1+0xfc] ;  /* 0x0000fc00011f7983 */ /* 0x001ea80000300800 */
[----:B-1----:R-:W2:Y:S04]  /*47970*/  LDL.LU R32, [R1+0xf8] ;  /* 0x0000f80001207983 */ /* 0x002ea80000300800 */
[----:B----4-:R-:W4:Y:S04]  /*47980*/  LDL.LU R33, [R1+0xf4] ;  /* 0x0000f40001217983 */ /* 0x010f280000300800 */
        /* <DEDUP_REMOVED lines=19> */
[----:B---3--:R3:W-:Y:S04]  /*47ac0*/  STS.U8 [R57+UR21+0xd60], R47 ;  /* 0x000d602f39007988 */ /* 0x0087e80008000015 */
        /* <DEDUP_REMOVED lines=33> */
[----:B------:R0:W-:Y:S04]  /*47ce0*/  STS.U8 [R57+UR21+0x1120], R31 ;  /* 0x0011201f39007988 */ /* 0x0001e80008000015 */
[----:B------:R1:W-:Y:S04]  /*47cf0*/  STS.U8 [R57+UR21+0x1140], R32 ;  /* 0x0011402039007988 */ /* 0x0003e80008000015 */
[----:B----4-:R4:W-:Y:S04]  /*47d00*/  STS.U8 [R57+UR21+0x1160], R33 ;  /* 0x0011602139007988 */ /* 0x0109e80008000015 */
        /* <DEDUP_REMOVED lines=19> */
[----:B------:R0:W-:Y:S04]  /*47e40*/  STS.U8 [R57+UR21+0x1400], R42 ;  /* 0x0014002a39007988 */ /* 0x0001e80008000015 */
        /* <DEDUP_REMOVED lines=10> */
[----:B---3--:R-:W3:Y:S04]  /*47ef0*/  LDL.LU R47, [R1+0x6f68] ;  /* 0x006f6800012f7983 */ /* 0x008ee80000300800 */
        /* <DEDUP_REMOVED lines=28> */
[----:B--2---:R0:W-:Y:S04]  /*480c0*/  STS.U8 [R57+UR21+0x1900], R58 ;  /* 0x0019003a39007988 */ /* 0x0041e80008000015 */
[----:B0-----:R-:W2:Y:S01]  /*480d0*/  LDL.LU R57, [R1+0x6f3c] ;  /* 0x006f3c0001397983 */ /* 0x001ea20000300800 */
[----:B------:R-:W0:Y:S02]  /*480e0*/  S2R R58, SR_TID.X ;  /* 0x00000000003a7919 */ /* 0x000e240000002100 */
[----:B0-----:R-:W-:-:S05]  /*480f0*/  LOP3.LUT R58, R58, 0x1f, RZ, 0xc0, !PT ;  /* 0x0000001f3a3a7812 */ /* 0x001fca00078ec0ff */
[----:B--2---:R-:W-:Y:S04]  /*48100*/  STS.U8 [R58+UR21+0x1920], R57 ;  /* 0x001920393a007988 */ /* 0x004fe80008000015 */
[----:B------:R-:W-:Y:S04]  /*48110*/  STS.U8 [R58+UR21+0x1940], R56 ;  /* 0x001940383a007988 */ /* 0x000fe80008000015 */
[----:B---3--:R-:W-:Y:S04]  /*48120*/  STS.U8 [R58+UR21+0x1960], R55 ;  /* 0x001960373a007988 */ /* 0x008fe80008000015 */
[----:B------:R-:W-:Y:S04]  /*48130*/  STS.U8 [R58+UR21+0x1a00], R50 ;  /* 0x001a00323a007988 */ /* 0x000fe80008000015 */
[----:B------:R-:W-:Y:S04]  /*48140*/  STS.U8 [R58+UR21+0x1a20], R49 ;  /* 0x001a20313a007988 */ /* 0x000fe80008000015 */
[----:B------:R-:W-:Y:S04]  /*48150*/  STS.U8 [R58+UR21+0x1a40], R48 ;  /* 0x001a40303a007988 */ /* 0x000fe80008000015 */
[----:B------:R-:W-:Y:S04]  /*48160*/  STS.U8 [R58+UR21+0x1a60], R47 ;  /* 0x001a602f3a007988 */ /* 0x000fe80008000015 */
        /* <DEDUP_REMOVED lines=21> */
[----:B------:R-:W3:Y:S04]  /*482c0*/  LDL.LU R8, [R1+0x2314] ;  /* 0x0023140001087983 */ /* 0x000ee80000300800 */
        /* <DEDUP_REMOVED lines=18> */
[----:B------:R-:W4:Y:S01]  /*483f0*/  LDL.LU R48, [R1+0x2270] ;  /* 0x0022700001307983 */ /* 0x000f220000300800 */
[----:B------:R-:W-:-:S03]  /*48400*/  LOP3.LUT R41, R58, 0x10, RZ, 0x3c, !PT ;  /* 0x000000103a297812 */ /* 0x000fc600078e3cff */
        /* <DEDUP_REMOVED lines=10> */
[----:B0-----:R-:W4:Y:S04]  /*484b0*/  LDL.LU R0, [R1+0x2244] ;  /* 0x0022440001007983 */ /* 0x001f280000300800 */
[----:B-1----:R-:W4:Y:S04]  /*484c0*/  LDL.LU R59, [R1+0x2230] ;  /* 0x00223000013b7983 */ /* 0x002f280000300800 */
[----:B------:R-:W4:Y:S04]  /*484d0*/  LDL.LU R60, [R1+0x222c] ;  /* 0x00222c00013c7983 */ /* 0x000f280000300800 */
[----:B------:R-:W4:Y:S04]  /*484e0*/  LDL.LU R61, [R1+0x2228] ;  /* 0x00222800013d7983 */ /* 0x000f280000300800 */
[----:B--2---:R0:W-:Y:S04]  /*484f0*/  STS.U8 [R41+UR21+0x180], R7 ;  /* 0x0001800729007988 */ /* 0x0041e80008000015 */
[----:B---3--:R1:W-:Y:S04]  /*48500*/  STS.U8 [R41+UR21+0x1a0], R8 ;  /* 0x0001a00829007988 */ /* 0x0083e80008000015 */
[----:B----4-:R2:W-:Y:S04]  /*48510*/  STS.U8 [R41+UR21+0x1c0], R9 ;  /* 0x0001c00929007988 */ /* 0x0105e80008000015 */
[----:B------:R3:W-:Y:S04]  /*48520*/  STS.U8 [R41+UR21+0x1e0], R10 ;  /* 0x0001e00a29007988 */ /* 0x0007e80008000015 */
[----:B------:R4:W-:Y:S04]  /*48530*/  STS.U8 [R41+UR21+0x280], R15 ;  /* 0x0002800f29007988 */ /* 0x0009e80008000015 */
[----:B------:R2:W-:Y:S04]  /*48540*/  STS.U8 [R41+UR21+0x2a0], R16 ;  /* 0x0002a01029007988 */ /* 0x0005e80008000015 */
[----:B0-----:R-:W4:Y:S04]  /*48550*/  LDL.LU R7, [R1+0x2224] ;  /* 0x0022240001077983 */ /* 0x001f280000300800 */
[----:B-1----:R-:W4:Y:S04]  /*48560*/  LDL.LU R8, [R1+0x2210] ;  /* 0x0022100001087983 */ /* 0x002f280000300800 */
[----:B--2---:R-:W2:Y:S04]  /*48570*/  LDL.LU R9, [R1+0x220c] ;  /* 0x00220c0001097983 */ /* 0x004ea80000300800 */
[----:B---3--:R-:W3:Y:S04]  /*48580*/  LDL.LU R10, [R1+0x2208] ;  /* 0x00220800010a7983 */ /* 0x008ee80000300800 */
[----:B----4-:R-:W4:Y:S04]  /*48590*/  LDL.LU R15, [R1+0x2204] ;  /* 0x00220400010f7983 */ /* 0x010f280000300800 */
        /* <DEDUP_REMOVED lines=50> */
[----:B0-----:R-:W4:Y:S04]  /*488c0*/  LDL.LU R61, [R1+0x12c] ;  /* 0x00012c00013d7983 */ /* 0x001f280000300800 */
[----:B------:R-:W-:Y:S04]  /*488d0*/  STS.U8 [R41+UR21+0x8e0], R7 ;  /* 0x0008e00729007988 */ /* 0x000fe80008000015 */
[----:B------:R-:W-:Y:S04]  /*488e0*/  STS.U8 [R41+UR21+0x980], R8 ;  /* 0x0009800829007988 */ /* 0x000fe80008000015 */
[----:B--2---:R-:W-:Y:S04]  /*488f0*/  STS.U8 [R41+UR21+0x9a0], R9 ;  /* 0x0009a00929007988 */ /* 0x004fe80008000015 */
[----:B---3--:R-:W-:Y:S04]  /*48900*/  STS.U8 [R41+UR21+0x9c0], R10 ;  /* 0x0009c00a29007988 */ /* 0x008fe80008000015 */
        /* <DEDUP_REMOVED lines=26> */
[----:B0-----:R-:W2:Y:S04]  /*48ab0*/  LDL.LU R59, [R1+0x128] ;  /* 0x00012800013b7983 */ /* 0x001ea80000300800 */
[----:B------:R0:W-:Y:S04]  /*48ac0*/  STS.U8 [R41+UR21+0x10a0], R61 ;  /* 0x0010a03d29007988 */ /* 0x0001e80008000015 */
[----:B-1----:R-:W3:Y:S04]  /*48ad0*/  LDL.LU R60, [R1+0x124] ;  /* 0x00012400013c7983 */ /* 0x002ee80000300800 */
        /* <DEDUP_REMOVED lines=28> */
[----:B------:R-:W4:Y:S04]  /*48ca0*/  LDL.LU R0, [R1] ;  /* 0x0000000001007983 */ /* 0x000f280000300800 */
[----:B--2---:R0:W-:Y:S04]  /*48cb0*/  STS.U8 [R41+UR21+0x10c0], R59 ;  /* 0x0010c03b29007988 */ /* 0x0041e80008000015 */
[----:B---3--:R1:W-:Y:S04]  /*48cc0*/  STS.U8 [R41+UR21+0x10e0], R60 ;  /* 0x0010e03c29007988 */ /* 0x0083e80008000015 */
[----:B0-----:R-:W2:Y:S04]  /*48cd0*/  LDL.LU R59, [R1+0x6f38] ;  /* 0x006f3800013b7983 */ /* 0x001ea80000300800 */
[----:B-1----:R-:W3:Y:S04]  /*48ce0*/  LDL.LU R60, [R1+0x6f34] ;  /* 0x006f3400013c7983 */ /* 0x002ee80000300800 */
[----:B----4-:R0:W-:Y:S04]  /*48cf0*/  STS.U8 [R41+UR21+0x1180], R61 ;  /* 0x0011803d29007988 */ /* 0x0101e80008000015 */
[----:B0-----:R-:W4:Y:S04]  /*48d00*/  LDL.LU R61, [R1+0x6f30] ;  /* 0x006f3000013d7983 */ /* 0x001f280000300800 */
        /* <DEDUP_REMOVED lines=29> */
[----:B------:R-:W2:Y:S04]  /*48ee0*/  LDL.LU R42, [R1+0x2354] ;  /* 0x00235400012a7983 */ /* 0x000ea80000300800 */
[----:B------:R-:W2:Y:S04]  /*48ef0*/  LDL.LU R47, [R1+0x2350] ;  /* 0x00235000012f7983 */ /* 0x000ea80000300800 */
[----:B------:R-:W2:Y:S04]  /*48f00*/  LDL.LU R48, [R1+0x235c] ;  /* 0x00235c0001307983 */ /* 0x000ea80000300800 */
[----:B------:R-:W2:Y:S04]  /*48f10*/  LDL.LU R49, [R1+0x2358] ;  /* 0x0023580001317983 */ /* 0x000ea80000300800 */
[----:B------:R-:W2:Y:S04]  /*48f20*/  LDL.LU R50, [R1+0x2364] ;  /* 0x0023640001327983 */ /* 0x000ea80000300800 */
[----:B------:R-:W2:Y:S04]  /*48f30*/  LDL.LU R55, [R1+0x2360] ;  /* 0x0023600001377983 */ /* 0x000ea80000300800 */
[----:B------:R-:W2:Y:S04]  /*48f40*/  LDL.LU.64 R56, [R1+0x130] ;  /* 0x0001300001387983 */ /* 0x000ea80000300a00 */
[----:B----4-:R-:W-:Y:S04]  /*48f50*/  STS.U8 [R41+UR21+0x18a0], R61 ;  /* 0x0018a03d29007988 */ /* 0x010fe80008000015 */
[----:B---3--:R-:W-:Y:S04]  /*48f60*/  STS.U8 [R41+UR21+0x18c0], R60 ;  /* 0x0018c03c29007988 */ /* 0x008fe80008000015 */
        /* <DEDUP_REMOVED lines=26> */
[----:B0-----:R-:W2:Y:S04]  /*49110*/  LDL.LU.64 R58, [R1+0x138] ;  /* 0x00013800013a7983 */ /* 0x001ea80000300a00 */
[----:B------:R0:W-:Y:S04]  /*49120*/  STS.U8 [R41+UR21+0x1fa0], R5 ;  /* 0x001fa00529007988 */ /* 0x0001e80008000015 */
[----:B0-----:R-:W3:Y:S04]  /*49130*/  LDL R5, [R1+0x1c8] ;  /* 0x0001c80001057983 */ /* 0x001ee80000100800 */
[----:B------:R-:W-:Y:S04]  /*49140*/  STS.U8 [R41+UR21+0x1fc0], R4 ;  /* 0x001fc00429007988 */ /* 0x000fe80008000015 */
[----:B------:R-:W-:Y:S01]  /*49150*/  STS.U8 [R41+UR21+0x1fe0], R0 ;  /* 0x001fe00029007988 */ /* 0x000fe20008000015 */
[----:B------:R-:W-:Y:S01]  /*49160*/  BAR.SYNC.DEFER_BLOCKING 0x0 ;  /* 0x0000000000007b1d */ /* 0x000fe20000010000 */
[----:B------:R-:W-:-:S05]  /*49170*/  IMAD R28, R2, 0x100, R3 ;  /* 0x00000100021c7824 */ /* 0x000fca00078e0203 */
[----:B---3--:R-:W0:Y:S04]  /*49180*/  LDSM.16.M88.4 R8, [R5] ;  /* 0x000000000508783b */ /* 0x008e280000000200 */
[----:B------:R-:W1:Y:S04]  /*49190*/  LDSM.16.M88.4 R20, [R5+0x200] ;  /* 0x000200000514783b */ /* 0x000e680000000200 */
[----:B0-----:R-:W-:Y:S04]  /*491a0*/  STL.64 [R1+0x20], R8 ;  /* 0x0000200801007387 */ /* 0x001fe80000100a00 */
[----:B------:R0:W-:Y:S01]  /*491b0*/  STL.64 [R1+0x28], R10 ;  /* 0x0000280a01007387 */ /* 0x0001e20000100a00 */
[----:B------:R-:W-:-:S02]  /*491c0*/  IMAD.MOV.U32 R12, RZ, RZ, R10 ;  /* 0x000000ffff0c7224 */ /* 0x000fc400078e000a */
[----:B------:R-:W-:Y:S01]  /*491d0*/  IMAD.MOV.U32 R7, RZ, RZ, R11 ;  /* 0x000000ffff077224 */ /* 0x000fe200078e000b */
[----:B-1----:R-:W-:Y:S01]  /*491e0*/  STL.64 [R1+0x30], R20 ;  /* 0x0000301401007387 */ /* 0x002fe20000100a00 */
[----:B------:R-:W-:Y:S02]  /*491f0*/  IMAD.MOV.U32 R0, RZ, RZ, R20 ;  /* 0x000000ffff007224 */ /* 0x000fe400078e0014 */
[----:B------:R-:W-:Y:S01]  /*49200*/  IMAD.MOV.U32 R17, RZ, RZ, R21 ;  /* 0x000000ffff117224 */ /* 0x000fe200078e0015 */
[----:B------:R-:W-:Y:S01]  /*49210*/  STL.64 [R1+0x38], R22 ;  /* 0x0000381601007387 */ /* 0x000fe20000100a00 */
[----:B0-----:R-:W-:Y:S02]  /*49220*/  IMAD.MOV.U32 R10, RZ, RZ, R22 ;  /* 0x000000ffff0a7224 */ /* 0x001fe400078e0016 */
[----:B------:R-:W-:Y:S02]  /*49230*/  IMAD.MOV.U32 R11, RZ, RZ, R23 ;  /* 0x000000ffff0b7224 */ /* 0x000fe400078e0017 */
[----:B------:R-:W0:Y:S04]  /*49240*/  LDSM.16.M88.4 R20, [R5+0x400] ;  /* 0x000400000514783b */ /* 0x000e280000000200 */
[----:B0-----:R-:W-:Y:S04]  /*49250*/  STL.64 [R1+0x40], R20 ;  /* 0x0000401401007387 */ /* 0x001fe80000100a00 */
[----:B------:R2:W-:Y:S04]  /*49260*/  STL.64 [R1+0x48], R22 ;  /* 0x0000481601007387 */ /* 0x0005e80000100a00 */
[----:B------:R-:W3:Y:S04]  /*49270*/  LDL.LU.64 R36, [R1+0x160] ;  /* 0x0001600001247983 */ /* 0x000ee80000300a00 */
[----:B------:R-:W3:Y:S01]  /*49280*/  LDL.LU.64 R38, [R1+0x168] ;  /* 0x0001680001267983 */ /* 0x000ee20000300a00 */
[----:B------:R-:W-:-:S02]  /*49290*/  IMAD.MOV.U32 R14, RZ, RZ, R8 ;  /* 0x000000ffff0e7224 */ /* 0x000fc400078e0008 */
[----:B------:R-:W-:-:S03]  /*492a0*/  IMAD.MOV.U32 R13, RZ, RZ, R9 ;  /* 0x000000ffff0d7224 */ /* 0x000fc600078e0009 */
[----:B------:R-:W-:Y:S02]  /*492b0*/  F2FP.F16.E4M3.UNPACK_B R2, R14 ;  /* 0x0000000eff02723e */ /* 0x000fe400020006ff */
[----:B------:R-:W-:-:S05]  /*492c0*/  F2FP.F16.E4M3.UNPACK_B R3, R13 ;  /* 0x0000000dff03723e */ /* 0x000fca00020006ff */
[----:B------:R-:W-:Y:S04]  /*492d0*/  STL.64 [R1+0x18], R2 ;  /* 0x0000180201007387 */ /* 0x000fe80000100a00 */
[----:B------:R-:W4:Y:S04]  /*492e0*/  LDL.LU.64 R32, [R1+0x190] ;  /* 0x0001900001207983 */ /* 0x000f280000300a00 */
[----:B------:R-:W4:Y:S01]  /*492f0*/  LDL.LU.64 R34, [R1+0x198] ;  /* 0x0001980001227983 */ /* 0x000f220000300a00 */
[----:B------:R-:W-:Y:S02]  /*49300*/  IMAD R29, R47, 0x100, R42 ;  /* 0x000001002f1d7824 */ /* 0x000fe400078e022a */
[----:B------:R-:W-:-:S02]  /*49310*/  IMAD R30, R49, 0x100, R48 ;  /* 0x00000100311e7824 */ /* 0x000fc400078e0230 */
[----:B------:R-:W-:Y:S01]  /*49320*/  IMAD R31, R55, 0x100, R50 ;  /* 0x00000100371f7824 */ /* 0x000fe200078e0232 */
[----:B------:R-:W-:Y:S01]  /*49330*/  F2FP.F16.E4M3.UNPACK_B R28, R28 ;  /* 0x0000001cff1c723e */ /* 0x000fe200020006ff */
[----:B------:R-:W-:Y:S01]  /*49340*/  IMAD.MOV.U32 R6, RZ, RZ, R20 ;  /* 0x000000ffff067224 */ /* 0x000fe200078e0014 */
[----:B------:R-:W-:Y:S02]  /*49350*/  F2FP.F16.E4M3.UNPACK_B R29, R29 ;  /* 0x0000001dff1d723e */ /* 0x000fe400020006ff */
[----:B------:R-:W-:Y:S02]  /*49360*/  F2FP.F16.E4M3.UNPACK_B R30, R30 ;  /* 0x0000001eff1e723e */ /* 0x000fe400020006ff */
[----:B------:R-:W-:Y:S01]  /*49370*/  F2FP.F16.E4M3.UNPACK_B R31, R31 ;  /* 0x0000001fff1f723e */ /* 0x000fe200020006ff */
[----:B------:R-:W-:Y:S02]  /*49380*/  IMAD.MOV.U32 R4, RZ, RZ, R21 ;  /* 0x000000ffff047224 */ /* 0x000fe400078e0015 */
[----:B------:R-:W-:-:S02]  /*49390*/  IMAD.MOV.U32 R9, RZ, RZ, R22 ;  /* 0x000000ffff097224 */ /* 0x000fc400078e0016 */
[----:B------:R-:W-:Y:S01]  /*493a0*/  IMAD.MOV.U32 R8, RZ, RZ, R23 ;  /* 0x000000ffff087224 */ /* 0x000fe200078e0017 */
[----:B------:R-:W-:Y:S01]  /*493b0*/  F2FP.F16.E4M3.UNPACK_B R12, R12 ;  /* 0x0000000cff0c723e */ /* 0x000fe200020006ff */
[----:B------:R-:W0:Y:S01]  /*493c0*/  LDSM.16.M88.4 R40, [R5+0x600] ;  /* 0x000600000528783b */ /* 0x000e220000000200 */
[----:B--2---:R-:W-:-:S15]  /*493d0*/  HMMA.16816.F32 R20, R28, R2, R56 ;  /* 0x000000021c14723c */ /* 0x004fde0000001838 */
[----:B------:R-:W-:-:S04]  /*493e0*/  NOP ;  /* 0x0000000000007918 */ /* 0x000fc80000000000 */
[----:B------:R-:W-:Y:S04]  /*493f0*/  STL.64 [R1+0x130], R20 ;  /* 0x0001301401007387 */ /* 0x000fe80000100a00 */
[----:B------:R-:W-:Y:S04]  /*49400*/  STL.64 [R1+0x138], R22 ;  /* 0x0001381601007387 */ /* 0x000fe80000100a00 */
[----:B------:R-:W-:Y:S04]  /*49410*/  STL [R1+0x10], R12 ;  /* 0x0000100c01007387 */ /* 0x000fe80000100800 */
[----:B------:R-:W2:Y:S04]  /*49420*/  LDL.LU.64 R24, [R1+0x1d0] ;  /* 0x0001d00001187983 */ /* 0x000ea80000300a00 */
[----:B------:R-:W2:Y:S01]  /*49430*/  LDL.LU.64 R26, [R1+0x1d8] ;  /* 0x0001d800011a7983 */ /* 0x000ea20000300a00 */
[----:B------:R-:W-:-:S02]  /*49440*/  F2FP.F16.E4M3.UNPACK_B R13, R7 ;  /* 0x00000007ff0d723e */ /* 0x000fc400020006ff */
[----:B------:R-:W-:-:S03]  /*49450*/  F2FP.F16.E4M3.UNPACK_B R16, R0 ;  /* 0x00000000ff10723e */ /* 0x000fc600020006ff */
[----:B------:R-:W-:Y:S01]  /*49460*/  IMAD.MOV.U32 R0, RZ, RZ, R13 ;  /* 0x000000ffff007224 */ /* 0x000fe200078e000d */
[----:B0-----:R-:W-:Y:S04]  /*49470*/  STL.64 [R1+0x50], R40 ;  /* 0x0000502801007387 */ /* 0x001fe80000100a00 */
[----:B------:R-:W-:Y:S04]  /*49480*/  STL.64 [R1+0x58], R42 ;  /* 0x0000582a01007387 */ /* 0x000fe80000100a00 */
[----:B------:R0:W-:Y:S01]  /*49490*/  STL [R1+0x14], R13 ;  /* 0x0000140d01007387 */ /* 0x0001e20000100800 */
[----:B------:R-:W-:Y:S01]  /*494a0*/  F2FP.F16.E4M3.UNPACK_B R17, R17 ;  /* 0x00000011ff11723e */ /* 0x000fe200020006ff */
[----:B---3--:R-:W-:Y:S02]  /*494b0*/  HMMA.16816.F32 R36, R28, R12, R36 ;  /* 0x0000000c1c24723c */ /* 0x008fe40000001824 */
[----:B0-----:R-:W3:-:S15]  /*494c0*/  LDL.LU.64 R12, [R1+0x1b0] ;  /* 0x0001b000010c7983 */ /* 0x001ede0000300a00 */
[----:B------:R-:W-:Y:S02]  /*494d0*/  NOP ;  /* 0x0000000000007918 */ /* 0x000fe40000000000 */
[----:B------:R-:W-:Y:S04]  /*494e0*/  STL.64 [R1+0x160], R36 ;  /* 0x0001602401007387 */ /* 0x000fe80000100a00 */
[----:B------:R-:W-:Y:S04]  /*494f0*/  STL.64 [R1+0x168], R38 ;  /* 0x0001682601007387 */ /* 0x000fe80000100a00 */
[----:B------:R-:W-:Y:S04]  /*49500*/  STL [R1+0x8], R16 ;  /* 0x0000081001007387 */ /* 0x000fe80000100800 */
[----:B------:R-:W3:Y:S04]  /*49510*/  LDL.LU.64 R14, [R1+0x1b8] ;  /* 0x0001b800010e7983 */ /* 0x000ee80000300a00 */
[----:B------:R0:W-:Y:S01]  /*49520*/  STL [R1+0xc], R17 ;  /* 0x00000c1101007387 */ /* 0x0001e20000100800 */
[----:B----4-:R-:W-:Y:S03]  /*49530*/  HMMA.16816.F32 R32, R28, R16, R32 ;  /* 0x000000101c20723c */ /* 0x010fe60000001820 */
[----:B0-----:R-:W4:Y:S04]  /*49540*/  LDL.LU.64 R16, [R1+0x1f0] ;  /* 0x0001f00001107983 */ /* 0x001f280000300a00 */
[----:B------:R-:W4:Y:S01]  /*49550*/  LDL.LU.64 R18, [R1+0x1f8] ;  /* 0x0001f80001127983 */ /* 0x000f220000300a00 */
[----:B------:R-:W-:-:S02]  /*49560*/  F2FP.F16.E4M3.UNPACK_B R10, R10 ;  /* 0x0000000aff0a723e */ /* 0x000fc400020006ff */
[----:B------:R-:W-:-:S09]  /*49570*/  F2FP.F16.E4M3.UNPACK_B R11, R11 ;  /* 0x0000000bff0b723e */ /* 0x000fd200020006ff */
[----:B------:R-:W-:Y:S04]  /*49580*/  STL.64 [R1+0x190], R32 ;  /* 0x0001902001007387 */ /* 0x000fe80000100a00 */
[----:B------:R2:W-:Y:S04]  /*49590*/  STL.64 [R1+0x198], R34 ;  /* 0x0001982201007387 */ /* 0x0005e80000100a00 */
[----:B------:R-:W-:Y:S04]  /*495a0*/  STL [R1], R10 ;  /* 0x0000000a01007387 */ /* 0x000fe80000100800 */
[----:B------:R-:W-:Y:S01]  /*495b0*/  STL [R1+0x4], R11 ;  /* 0x0000040b01007387 */ /* 0x000fe20000100800 */
[----:B--2---:R-:W-:Y:S03]  /*495c0*/  HMMA.16816.F32 R32, R28, R10, R24 ;  /* 0x0000000a1c20723c */ /* 0x004fe60000001818 */
[----:B------:R-:W2:Y:S04]  /*495d0*/  LDL.LU.64 R24, [R1+0x210] ;  /* 0x0002100001187983 */ /* 0x000ea80000300a00 */
[----:B------:R-:W2:-:S12]  /*495e0*/  LDL.LU.64 R26, [R1+0x218] ;  /* 0x00021800011a7983 */ /* 0x000e980000300a00 */
[----:B------:R-:W-:Y:S04]  /*495f0*/  STL.64 [R1+0x1d0], R32 ;  /* 0x0001d02001007387 */ /* 0x000fe80000100a00 */
[----:B------:R-:W-:Y:S04]  /*49600*/  STL.64 [R1+0x1d8], R34 ;  /* 0x0001d82201007387 */ /* 0x000fe80000100a00 */
[----:B------:R-:W0:Y:S01]  /*49610*/  LDSM.16.M88.4 R32, [R5+0x800] ;  /* 0x000800000520783b */ /* 0x000e220000000200 */
[----:B------:R-:W-:Y:S02]  /*49620*/  F2FP.F16.E4M3.UNPACK_B R60, R6 ;  /* 0x00000006ff3c723e */ /* 0x000fe400020006ff */
[----:B------:R-:W-:Y:S01]  /*49630*/  F2FP.F16.E4M3.UNPACK_B R61, R4 ;  /* 0x00000004ff3d723e */ /* 0x000fe200020006ff */
[----:B0-----:R-:W-:Y:S01]  /*49640*/  STL.64 [R1+0x60], R32 ;  /* 0x0000602001007387 */ /* 0x001fe20000100a00 */
[----:B------:R-:W-:-:S02]  /*49650*/  IMAD.MOV.U32 R6, RZ, RZ, R32 ;  /* 0x000000ffff067224 */ /* 0x000fc400078e0020 */
[----:B------:R-:W-:Y:S02]  /*49660*/  IMAD.MOV.U32 R4, RZ, RZ, R33 ;  /* 0x000000ffff047224 */ /* 0x000fe400078e0021 */
[----:B------:R-:W-:Y:S01]  /*49670*/  IMAD.MOV.U32 R11, RZ, RZ, R34 ;  /* 0x000000ffff0b7224 */ /* 0x000fe200078e0022 */
[----:B------:R3:W-:Y:S01]  /*49680*/  STL.64 [R1+0x68], R34 ;  /* 0x0000682201007387 */ /* 0x0007e20000100a00 */
[----:B------:R-:W-:Y:S01]  /*49690*/  IMAD.MOV.U32 R10, RZ, RZ, R35 ;  /* 0x000000ffff0a7224 */ /* 0x000fe200078e0023 */
[----:B------:R-:W-:Y:S02]  /*496a0*/  F2FP.F16.E4M3.UNPACK_B R58, R9 ;  /* 0x00000009ff3a723e */ /* 0x000fe400020006ff */
[----:B------:R-:W-:Y:S01]  /*496b0*/  F2FP.F16.E4M3.UNPACK_B R59, R8 ;  /* 0x00000008ff3b723e */ /* 0x000fe200020006ff */
[----:B---3--:R-:W-:Y:S01]  /*496c0*/  HMMA.16816.F32 R32, R28, R60, R12 ;  /* 0x0000003c1c20723c */ /* 0x008fe2000000180c */
[----:B------:R-:W3:Y:S04]  /*496d0*/  LDL.LU.64 R12, [R1+0x230] ;  /* 0x00023000010c7983 */ /* 0x000ee80000300a00 */
[----:B------:R-:W3:-:S14]  /*496e0*/  LDL.LU.64 R14, [R1+0x238] ;  /* 0x00023800010e7983 */ /* 0x000edc0000300a00 */
[----:B------:R-:W-:Y:S04]  /*496f0*/  STL.64 [R1+0x1b0], R32 ;  /* 0x0001b02001007387 */ /* 0x000fe80000100a00 */
[----:B------:R4:W-:Y:S04]  /*49700*/  STL.64 [R1+0x1b8], R34 ;  /* 0x0001b82201007387 */ /* 0x0009e80000100a00 */
[----:B------:R-:W-:Y:S01]  /*49710*/  STL.64 [R1+0x6f18], R60 ;  /* 0x006f183c01007387 */ /* 0x000fe20000100a00 */
[----:B----4-:R-:W-:Y:S03]  /*49720*/  HMMA.16816.F32 R32, R28, R58, R16 ;  /* 0x0000003a1c20723c */ /* 0x010fe60000001810 */
[----:B------:R-:W4:Y:S04]  /*49730*/  LDL.LU.64 R16, [R1+0x240] ;  /* 0x0002400001107983 */ /* 0x000f280000300a00 */
[----:B------:R-:W4:Y:S01]  /*49740*/  LDL.LU.64 R18, [R1+0x248] ;  /* 0x0002480001127983 */ /* 0x000f220000300a00 */
[----:B------:R-:W-:-:S02]  /*49750*/  IMAD.MOV.U32 R3, RZ, RZ, R40 ;  /* 0x000000ffff037224 */ /* 0x000fc400078e0028 */
[----:B------:R-:W-:-:S03]  /*49760*/  IMAD.MOV.U32 R2, RZ, RZ, R41 ;  /* 0x000000ffff027224 */ /* 0x000fc600078e0029 */
[----:B------:R-:W-:Y:S02]  /*49770*/  F2FP.F16.E4M3.UNPACK_B R56, R3 ;  /* 0x00000003ff38723e */ /* 0x000fe400020006ff */
[----:B------:R-:W-:-:S07]  /*49780*/  F2FP.F16.E4M3.UNPACK_B R57, R2 ;  /* 0x00000002ff39723e */ /* 0x000fce00020006ff */
[----:B--2---:R-:W-:Y:S01]  /*49790*/  HMMA.16816.F32 R24, R28, R56, R24 ;  /* 0x000000381c18723c */ /* 0x004fe20000001818 */
[----:B------:R-:W-:Y:S04]  /*497a0*/  STL.64 [R1+0x1f0], R32 ;  /* 0x0001f02001007387 */ /* 0x000fe80000100a00 */
[----:B------:R-:W-:Y:S04]  /*497b0*/  STL.64 [R1+0x1f8], R34 ;  /* 0x0001f82201007387 */ /* 0x000fe80000100a00 */
[----:B------:R-:W-:Y:S04]  /*497c0*/  STL.64 [R1+0x6f10], R58 ;  /* 0x006f103a01007387 */ /* 0x000fe80000100a00 */
[----:B------:R-:W-:Y:S06]  /*497d0*/  STL.64 [R1+0x6f08], R56 ;  /* 0x006f083801007387 */ /* 0x000fec0000100a00 */
[----:B------:R-:W-:Y:S04]  /*497e0*/  STL.64 [R1+0x210], R24 ;  /* 0x0002101801007387 */ /* 0x000fe80000100a00 */
[----:B------:R-:W-:Y:S04]  /*497f0*/  STL.64 [R1+0x218], R26 ;  /* 0x0002181a01007387 */ /* 0x000fe80000100a00 */
[----:B------:R-:W0:Y:S01]  /*49800*/  LDSM.16.M88.4 R24, [R5+0xa00] ;  /* 0x000a00000518783b */ /* 0x000e220000000200 */
[----:B------:R-:W-:-:S02]  /*49810*/  IMAD.MOV.U32 R20, RZ, RZ, R42 ;  /* 0x000000ffff147224 */ /* 0x000fc400078e002a */
[----:B------:R-:W-:-:S03]  /*49820*/  IMAD.MOV.U32 R7, RZ, RZ, R43 ;  /* 0x000000ffff077224 */ /* 0x000fc600078e002b */
[----:B------:R-:W-:Y:S02]  /*49830*/  F2FP.F16.E4M3.UNPACK_B R54, R20 ;  /* 0x00000014ff36723e */ /* 0x000fe400020006ff */
[----:B------:R-:W-:Y:S01]  /*49840*/  F2FP.F16.E4M3.UNPACK_B R55, R7 ;  /* 0x00000007ff37723e */ /* 0x000fe200020006ff */
[----:B0-----:R-:W-:Y:S04]  /*49850*/  STL.64 [R1+0x70], R24 ;  /* 0x0000701801007387 */ /* 0x001fe80000100a00 */
[----:B------:R-:W-:Y:S01]  /*49860*/  STL.64 [R1+0x78], R26 ;  /* 0x0000781a01007387 */ /* 0x000fe20000100a00 */
[----:B------:R-:W-:Y:S02]  /*49870*/  F2FP.F16.E4M3.UNPACK_B R52, R6 ;  /* 0x00000006ff34723e */ /* 0x000fe400020006ff */
[----:B------:R-:W-:Y:S01]  /*49880*/  F2FP.F16.E4M3.UNPACK_B R53, R4 ;  /* 0x00000004ff35723e */ /* 0x000fe200020006ff */
[----:B---3--:R-:W-:Y:S01]  /*49890*/  HMMA.16816.F32 R20, R28, R54, R12 ;  /* 0x000000361c14723c */ /* 0x008fe2000000180c */
[----:B------:R-:W2:Y:S04]  /*498a0*/  LDL.LU.64 R12, [R1+0x250] ;  /* 0x00025000010c7983 */ /* 0x000ea80000300a00 */
[----:B------:R-:W2:-:S14]  /*498b0*/  LDL.LU.64 R14, [R1+0x258] ;  /* 0x00025800010e7983 */ /* 0x000e9c0000300a00 */
[----:B------:R-:W-:Y:S04]  /*498c0*/  STL.64 [R1+0x230], R20 ;  /* 0x0002301401007387 */ /* 0x000fe80000100a00 */
[----:B------:R4:W-:Y:S02]  /*498d0*/  STL.64 [R1+0x238], R22 ;  /* 0x0002381601007387 */ /* 0x0009e40000100a00 */
[----:B----4-:R-:W-:Y:S02]  /*498e0*/  HMMA.16816.F32 R20, R28, R52, R16 ;  /* 0x000000341c14723c */ /* 0x010fe40000001810 */
[----:B------:R-:W3:Y:S04]  /*498f0*/  LDL.LU.64 R16, [R1+0x260] ;  /* 0x0002600001107983 */ /* 0x000ee80000300a00 */
[----:B------:R-:W3:-:S13]  /*49900*/  LDL.LU.64 R18, [R1+0x268] ;  /* 0x0002680001127983 */ /* 0x000eda0000300a00 */
[----:B------:R-:W-:Y:S04]  /*49910*/  STL.64 [R1+0x240], R20 ;  /* 0x0002401401007387 */ /* 0x000fe80000100a00 */
[----:B------:R-:W-:Y:S04]  /*49920*/  STL.64 [R1+0x248], R22 ;  /* 0x0002481601007387 */ /* 0x000fe80000100a00 */
[----:B------:R-:W0:Y:S04]  /*49930*/  LDSM.16.M88.4 R20, [R5+0xc00] ;  /* 0x000c00000514783b */ /* 0x000e280000000200 */
[----:B------:R-:W-:Y:S04]  /*49940*/  STL.64 [R1+0x6f28], R54 ;  /* 0x006f283601007387 */ /* 0x000fe80000100a00 */
[----:B------:R-:W-:Y:S01]  /*49950*/  STL.64 [R1+0x6f20], R52 ;  /* 0x006f203401007387 */ /* 0x000fe20000100a00 */
[----:B------:R-:W-:Y:S01]  /*49960*/  IMAD.MOV.U32 R3, RZ, RZ, R24 ;  /* 0x000000ffff037224 */ /* 0x000fe200078e0018 */
[----:B------:R-:W-:-:S02]  /*49970*/  F2FP.F16.E4M3.UNPACK_B R50, R11 ;  /* 0x0000000bff32723e */ /* 0x000fc400020006ff */
[----:B------:R-:W-:Y:S01]  /*49980*/  F2FP.F16.E4M3.UNPACK_B R51, R10 ;  /* 0x0000000aff33723e */ /* 0x000fe200020006ff */
[----:B0-----:R0:W-:Y:S01]  /*49990*/  STL.64 [R1+0x80], R20 ;  /* 0x0000801401007387 */ /* 0x0011e20000100a00 */
[----:B------:R-:W-:Y:S02]  /*499a0*/  IMAD.MOV.U32 R6, RZ, RZ, R20 ;  /* 0x000000ffff067224 */ /* 0x000fe400078e0014 */
[----:B------:R-:W-:Y:S01]  /*499b0*/  IMAD.MOV.U32 R4, RZ, RZ, R21 ;  /* 0x000000ffff047224 */ /* 0x000fe200078e0015 */
[----:B------:R1:W-:Y:S01]  /*499c0*/  STL.64 [R1+0x88], R22 ;  /* 0x0000881601007387 */ /* 0x0003e20000100a00 */
[----:B------:R-:W-:Y:S02]  /*499d0*/  IMAD.MOV.U32 R24, RZ, RZ, R22 ;  /* 0x000000ffff187224 */ /* 0x000fe400078e0016 */
[----:B------:R-:W-:Y:S01]  /*499e0*/  IMAD.MOV.U32 R7, RZ, RZ, R23 ;  /* 0x000000ffff077224 */ /* 0x000fe200078e0017 */
[----:B0-----:R-:W4:Y:S04]  /*499f0*/  LDL.LU.64 R20, [R1+0x270] ;  /* 0x0002700001147983 */ /* 0x001f280000300a00 */
[----:B-1----:R-:W4:Y:S01]  /*49a00*/  LDL.LU.64 R22, [R1+0x278] ;  /* 0x0002780001167983 */ /* 0x002f220000300a00 */
[----:B------:R-:W-:Y:S01]  /*49a10*/  IMAD.MOV.U32 R2, RZ, RZ, R25 ;  /* 0x000000ffff027224 */ /* 0x000fe200078e0019 */
[----:B------:R-:W-:-:S04]  /*49a20*/  F2FP.F16.E4M3.UNPACK_B R48, R3 ;  /* 0x00000003ff30723e */ /* 0x000fc800020006ff */
[----:B------:R-:W-:Y:S01]  /*49a30*/  F2FP.F16.E4M3.UNPACK_B R49, R2 ;  /* 0x00000002ff31723e */ /* 0x000fe200020006ff */
[----:B--2---:R-:W-:Y:S01]  /*49a40*/  HMMA.16816.F32 R32, R28, R50, R12 ;  /* 0x000000321c20723c */ /* 0x004fe2000000180c */
[----:B------:R-:W2:Y:S04]  /*49a50*/  LDL.LU.64 R12, [R1+0x280] ;  /* 0x00028000010c7983 */ /* 0x000ea80000300a00 */
[----:B------:R-:W2:-:S14]  /*49a60*/  LDL.LU.64 R14, [R1+0x288] ;  /* 0x00028800010e7983 */ /* 0x000e9c0000300a00 */
[----:B------:R-:W-:Y:S04]  /*49a70*/  STL.64 [R1+0x250], R32 ;  /* 0x0002502001007387 */ /* 0x000fe80000100a00 */
[----:B------:R3:W-:Y:S02]  /*49a80*/  STL.64 [R1+0x258], R34 ;  /* 0x0002582201007387 */ /* 0x0007e40000100a00 */
[----:B---3--:R-:W-:Y:S02]  /*49a90*/  HMMA.16816.F32 R32, R28, R48, R16 ;  /* 0x000000301c20723c */ /* 0x008fe40000001810 */
[----:B------:R-:W0:-:S15]  /*49aa0*/  LDSM.16.M88.4 R16, [R5+0xe00] ;  /* 0x000e00000510783b */ /* 0x000e1e0000000200 */
[----:B------:R-:W-:Y:S02]  /*49ab0*/  NOP ;  /* 0x0000000000007918 */ /* 0x000fe40000000000 */
[----:B------:R-:W-:Y:S04]  /*49ac0*/  STL.64 [R1+0x260], R32 ;  /* 0x0002602001007387 */ /* 0x000fe80000100a00 */
[----:B------:R-:W-:Y:S04]  /*49ad0*/  STL.64 [R1+0x268], R34 ;  /* 0x0002682201007387 */ /* 0x000fe80000100a00 */
[----:B0-----:R0:W-:Y:S01]  /*49ae0*/  STL.64 [R1+0x90], R16 ;  /* 0x0000901001007387 */ /* 0x0011e20000100a00 */
[----:B------:R-:W-:Y:S02]  /*49af0*/  IMAD.MOV.U32 R3, RZ, RZ, R16 ;  /* 0x000000ffff037224 */ /* 0x000fe400078e0010 */
[----:B------:R-:W-:Y:S01]  /*49b00*/  IMAD.MOV.U32 R2, RZ, RZ, R17 ;  /* 0x000000ffff027224 */ /* 0x000fe200078e0011 */
[----:B------:R1:W-:Y:S01]  /*49b10*/  STL.64 [R1+0x98], R18 ;  /* 0x0000981201007387 */ /* 0x0003e20000100a00 */
[----:B------:R-:W-:-:S02]  /*49b20*/  IMAD.MOV.U32 R11, RZ, RZ, R18 ;  /* 0x000000ffff0b7224 */ /* 0x000fc400078e0012 */
[----:B------:R-:W-:Y:S01]  /*49b30*/  IMAD.MOV.U32 R10, RZ, RZ, R19 ;  /* 0x000000ffff0a7224 */ /* 0x000fe200078e0013 */
[----:B0-----:R-:W3:Y:S04]  /*49b40*/  LDL.LU.64 R16, [R1+0x290] ;  /* 0x0002900001107983 */ /* 0x001ee80000300a00 */
[----:B-1----:R-:W3:Y:S01]  /*49b50*/  LDL.LU.64 R18, [R1+0x298] ;  /* 0x0002980001127983 */ /* 0x002ee20000300a00 */
[----:B------:R-:W-:Y:S02]  /*49b60*/  IMAD.MOV.U32 R9, RZ, RZ, R26 ;  /* 0x000000ffff097224 */ /* 0x000fe400078e001a */
[----:B------:R-:W-:-:S03]  /*49b70*/  IMAD.MOV.U32 R8, RZ, RZ, R27 ;  /* 0x000000ffff087224 */ /* 0x000fc600078e001b */
[----:B------:R-:W-:Y:S02]  /*49b80*/  F2FP.F16.E4M3.UNPACK_B R46, R9 ;  /* 0x00000009ff2e723e */ /* 0x000fe400020006ff */
[----:B------:R-:W-:-:S07]  /*49b90*/  F2FP.F16.E4M3.UNPACK_B R47, R8 ;  /* 0x00000008ff2f723e */ /* 0x000fce00020006ff */
[C---:B----4-:R-:W-:Y:S01]  /*49ba0*/  HMMA.16816.F32 R32, R28.reuse, R46, R20 ;  /* 0x0000002e1c20723c */ /* 0x050fe20000001814 */
[----:B------:R-:W-:Y:S02]  /*49bb0*/  F2FP.F16.E4M3.UNPACK_B R44, R6 ;  /* 0x00000006ff2c723e */ /* 0x000fe400020006ff */
[----:B------:R-:W-:Y:S01]  /*49bc0*/  F2FP.F16.E4M3.UNPACK_B R45, R4 ;  /* 0x00000004ff2d723e */ /* 0x000fe200020006ff */
[----:B------:R-:W4:Y:S04]  /*49bd0*/  LDL.LU.64 R20, [R1+0x2a0] ;  /* 0x0002a00001147983 */ /* 0x000f280000300a00 */
[----:B------:R-:W4:Y:S11]  /*49be0*/  LDL.LU.64 R22, [R1+0x2a8] ;  /* 0x0002a80001167983 */ /* 0x000f360000300a00 */
[----:B------:R-:W-:Y:S04]  /*49bf0*/  STL.64 [R1+0x270], R32 ;  /* 0x0002702001007387 */ /* 0x000fe80000100a00 */
[----:B------:R2:W-:Y:S02]  /*49c00*/  STL.64 [R1+0x278], R34 ;  /* 0x0002782201007387 */ /* 0x0005e40000100a00 */
[----:B--2---:R-:W-:Y:S02]  /*49c10*/  HMMA.16816.F32 R32, R28, R44, R12 ;  /* 0x0000002c1c20723c */ /* 0x004fe4000000180c */
        /* <DEDUP_REMOVED lines=10> */
[----:B0-----:R-:W2:Y:S04]  /*49cc0*/  LDL.LU.64 R12, [R1+0x2b0] ;  /* 0x0002b000010c7983 */ /* 0x001ea80000300a00 */
[----:B-1----:R-:W2:Y:S01]  /*49cd0*/  LDL.LU.64 R14, [R1+0x2b8] ;  /* 0x0002b800010e7983 */ /* 0x002ea20000300a00 */
[----:B------:R-:W-:Y:S02]  /*49ce0*/  F2FP.F16.E4M3.UNPACK_B R42, R24 ;  /* 0x00000018ff2a723e */ /* 0x000fe400020006ff */
[----:B------:R-:W-:-:S07]  /*49cf0*/  F2FP.F16.E4M3.UNPACK_B R43, R7 ;  /* 0x00000007ff2b723e */ /* 0x000fce00020006ff */
[----:B---3--:R-:W-:Y:S01]  /*49d00*/  HMMA.16816.F32 R24, R28, R42, R16 ;  /* 0x0000002a1c18723c */ /* 0x008fe20000001810 */
[----:B------:R-:W3:Y:S04]  /*49d10*/  LDL.LU.64 R16, [R1+0x2c0] ;  /* 0x0002c00001107983 */ /* 0x000ee80000300a00 */
[----:B------:R-:W3:Y:S01]  /*49d20*/  LDL.LU.64 R18, [R1+0x2c8] ;  /* 0x0002c80001127983 */ /* 0x000ee20000300a00 */
[----:B------:R-:W-:Y:S02]  /*49d30*/  F2FP.F16.E4M3.UNPACK_B R40, R3 ;  /* 0x00000003ff28723e */ /* 0x000fe400020006ff */
[----:B------:R-:W-:-:S11]  /*49d40*/  F2FP.F16.E4M3.UNPACK_B R41, R2 ;  /* 0x00000002ff29723e */ /* 0x000fd600020006ff */
[----:B------:R-:W-:Y:S04]  /*49d50*/  STL.64 [R1+0x290], R24 ;  /* 0x0002901801007387 */ /* 0x000fe80000100a00 */
[----:B------:R-:W-:Y:S04]  /*49d60*/  STL.64 [R1+0x298], R26 ;  /* 0x0002981a01007387 */ /* 0x000fe80000100a00 */
[----:B------:R-:W0:Y:S01]  /*49d70*/  LDSM.16.M88.4 R24, [R5+0x1200] ;  /* 0x001200000518783b */ /* 0x000e220000000200 */
[----:B----4-:R-:W-:Y:S01]  /*49d80*/  HMMA.16816.F32 R20, R28, R40, R20 ;  /* 0x000000281c14723c */ /* 0x010fe20000001814 */
[----:B------:R-:W-:-:S02]  /*49d90*/  F2FP.F16.E4M3.UNPACK_B R38, R11 ;  /* 0x0000000bff26723e */ /* 0x000fc400020006ff */
[----:B------:R-:W-:Y:S01]  /*49da0*/  F2FP.F16.E4M3.UNPACK_B R39, R10 ;  /* 0x0000000aff27723e */ /* 0x000fe200020006ff */
[----:B------:R-:W-:Y:S04]  /*49db0*/  STL.64 [R1+0x6ef0], R42 ;  /* 0x006ef02a01007387 */ /* 0x000fe80000100a00 */
[----:B------:R-:W-:Y:S01]  /*49dc0*/  STL.64 [R1+0x6ee8], R40 ;  /* 0x006ee82801007387 */ /* 0x000fe20000100a00 */
[----:B------:R-:W-:Y:S02]  /*49dd0*/  F2FP.F16.E4M3.UNPACK_B R36, R6 ;  /* 0x00000006ff24723e */ /* 0x000fe400020006ff */
[----:B------:R-:W-:Y:S02]  /*49de0*/  F2FP.F16.E4M3.UNPACK_B R37, R4 ;  /* 0x00000004ff25723e */ /* 0x000fe400020006ff */
[----:B------:R-:W-:-:S02]  /*49df0*/  F2FP.F16.E4M3.UNPACK_B R34, R9 ;  /* 0x00000009ff22723e */ /* 0x000fc400020006ff */
[----:B------:R-:W-:Y:S01]  /*49e00*/  F2FP.F16.E4M3.UNPACK_B R35, R8 ;  /* 0x00000008ff23723e */ /* 0x000fe200020006ff */
[----:B------:R-:W-:Y:S04]  /*49e10*/  LDSM.16.M88.4 R40, [R5+0x1c00] ;  /* 0x001c00000528783b */ /* 0x000fe80000000200 */
[----:B------:R1:W-:Y:S04]  /*49e20*/  STL.64 [R1+0x2a0], R20 ;  /* 0x0002a01401007387 */ /* 0x0003e80000100a00 */
[----:B------:R-:W-:Y:S04]  /*49e30*/  STL.64 [R1+0x2a8], R22 ;  /* 0x0002a81601007387 */ /* 0x000fe80000100a00 */
[----:B0-----:R-:W-:Y:S01]  /*49e40*/  STL.64 [R1+0xb0], R24 ;  /* 0x0000b01801007387 */ /* 0x001fe20000100a00 */
[----:B------:R-:W-:-:S02]  /*49e50*/  IMAD.MOV.U32 R3, RZ, RZ, R24 ;  /* 0x000000ffff037224 */ /* 0x000fc400078e0018 */
[----:B------:R-:W-:Y:S02]  /*49e60*/  IMAD.MOV.U32 R2, RZ, RZ, R25 ;  /* 0x000000ffff027224 */ /* 0x000fe400078e0019 */
[----:B-1----:R-:W-:Y:S01]  /*49e70*/  IMAD.MOV.U32 R20, RZ, RZ, R26 ;  /* 0x000000ffff147224 */ /* 0x002fe200078e001a */
[----:B------:R2:W-:Y:S01]  /*49e80*/  STL.64 [R1+0xb8], R26 ;  /* 0x0000b81a01007387 */ /* 0x0005e20000100a00 */
[----:B------:R-:W-:Y:S02]  /*49e90*/  IMAD.MOV.U32 R7, RZ, RZ, R27 ;  /* 0x000000ffff077224 */ /* 0x000fe400078e001b */
[----:B--2---:R-:W-:Y:S01]  /*49ea0*/  HMMA.16816.F32 R24, R28, R38, R12 ;  /* 0x000000261c18723c */ /* 0x004fe2000000180c */
[----:B------:R-:W2:Y:S04]  /*49eb0*/  LDL.LU.64 R12, [R1+0x2d0] ;  /* 0x0002d000010c7983 */ /* 0x000ea80000300a00 */
[----:B------:R-:W2:-:S14]  /*49ec0*/  LDL.LU.64 R14, [R1+0x2d8] ;  /* 0x0002d800010e7983 */ /* 0x000e9c0000300a00 */
[----:B------:R0:W-:Y:S04]  /*49ed0*/  STL.64 [R1+0x2b0], R24 ;  /* 0x0002b01801007387 */ /* 0x0001e80000100a00 */
[----:B------:R1:W-:Y:S04]  /*49ee0*/  STL.64 [R1+0x2b8], R26 ;  /* 0x0002b81a01007387 */ /* 0x0003e80000100a00 */
[----:B0-----:R-:W4:Y:S04]  /*49ef0*/  LDL.LU.64 R24, [R1+0x2e0] ;  /* 0x0002e00001187983 */ /* 0x001f280000300a00 */
[----:B-1----:R-:W4:Y:S01]  /*49f00*/  LDL.LU.64 R26, [R1+0x2e8] ;  /* 0x0002e800011a7983 */ /* 0x002f220000300a00 */
[----:B---3--:R-:W-:-:S15]  /*49f10*/  HMMA.16816.F32 R16, R28, R36, R16 ;  /* 0x000000241c10723c */ /* 0x008fde0000001810 */
[----:B------:R-:W-:-:S04]  /*49f20*/  NOP ;  /* 0x0000000000007918 */ /* 0x000fc80000000000 */
[----:B------:R-:W-:Y:S04]  /*49f30*/  STL.64 [R1+0x2c0], R16 ;  /* 0x0002c01001007387 */ /* 0x000fe80000100a00 */
[----:B------:R-:W-:Y:S04]  /*49f40*/  STL.64 [R1+0x2c8], R18 ;  /* 0x0002c81201007387 */ /* 0x000fe80000100a00 */
[----:B------:R-:W0:Y:S04]  /*49f50*/  LDSM.16.M88.4 R16, [R5+0x1400] ;  /* 0x001400000510783b */ /* 0x000e280000000200 */
[----:B------:R-:W-:Y:S04]  /*49f60*/  STL.64 [R1+0x6ed0], R38 ;  /* 0x006ed02601007387 */ /* 0x000fe80000100a00 */
[----:B------:R-:W-:Y:S04]  /*49f70*/  STL.64 [R1+0x6ec8], R36 ;  /* 0x006ec82401007387 */ /* 0x000fe80000100a00 */
[----:B0-----:R0:W-:Y:S01]  /*49f80*/  STL.64 [R1+0xc0], R16 ;  /* 0x0000c01001007387 */ /* 0x0011e20000100a00 */
[----:B------:R-:W-:-:S02]  /*49f90*/  IMAD.MOV.U32 R6, RZ, RZ, R16 ;  /* 0x000000ffff067224 */ /* 0x000fc400078e0010 */
[----:B------:R-:W-:Y:S01]  /*49fa0*/  IMAD.MOV.U32 R4, RZ, RZ, R17 ;  /* 0x000000ffff047224 */ /* 0x000fe200078e0011 */
[----:B------:R1:W-:Y:S01]  /*49fb0*/  STL.64 [R1+0xc8], R18 ;  /* 0x0000c81201007387 */ /* 0x0003e20000100a00 */
[----:B------:R-:W-:Y:S02]  /*49fc0*/  IMAD.MOV.U32 R11, RZ, RZ, R18 ;  /* 0x000000ffff0b7224 */ /* 0x000fe400078e0012 */
[----:B------:R-:W-:Y:S01]  /*49fd0*/  IMAD.MOV.U32 R10, RZ, RZ, R19 ;  /* 0x000000ffff0a7224 */ /* 0x000fe200078e0013 */
[----:B0-----:R-:W3:Y:S04]  /*49fe0*/  LDL.LU.64 R16, [R1+0x2f0] ;  /* 0x0002f00001107983 */ /* 0x001ee80000300a00 */
[----:B-1----:R-:W3:Y:S01]  /*49ff0*/  LDL.LU.64 R18, [R1+0x2f8] ;  /* 0x0002f80001127983 */ /* 0x002ee20000300a00 */
[----:B------:R-:W-:-:S02]  /*4a000*/  F2FP.F16.E4M3.UNPACK_B R32, R3 ;  /* 0x00000003ff20723e */ /* 0x000fc400020006ff */
[----:B------:R-:W-:Y:S01]  /*4a010*/  F2FP.F16.E4M3.UNPACK_B R33, R2 ;  /* 0x00000002ff21723e */ /* 0x000fe200020006ff */
[C---:B--2---:R-:W-:Y:S01]  /*4a020*/  HMMA.16816.F32 R36, R28.reuse, R34, R12 ;  /* 0x000000221c24723c */ /* 0x044fe2000000180c */
[----:B------:R-:W2:Y:S04]  /*4a030*/  LDL.LU.64 R12, [R1+0x300] ;  /* 0x00030000010c7983 */ /* 0x000ea80000300a00 */
[----:B------:R-:W2:Y:S03]  /*4a040*/  LDL.LU.64 R14, [R1+0x308] ;  /* 0x00030800010e7983 */ /* 0x000ea60000300a00 */
[----:B----4-:R-:W-:Y:S11]  /*4a050*/  HMMA.16816.F32 R24, R28, R32, R24 ;  /* 0x000000201c18723c */ /* 0x010ff60000001818 */
[----:B------:R-:W-:Y:S04]  /*4a060*/  STL.64 [R1+0x2d0], R36 ;  /* 0x0002d02401007387 */ /* 0x000fe80000100a00 */
[----:B------:R-:W-:Y:S04]  /*4a070*/  STL.64 [R1+0x2d8], R38 ;  /* 0x0002d82601007387 */ /* 0x000fe80000100a00 */
[----:B------:R-:W-:Y:S04]  /*4a080*/  STL.64 [R1+0x6ee0], R34 ;  /* 0x006ee02201007387 */ /* 0x000fe80000100a00 */
[----:B------:R-:W-:Y:S04]  /*4a090*/  STL.64 [R1+0x6ed8], R32 ;  /* 0x006ed82001007387 */ /* 0x000fe80000100a00 */
[----:B------:R-:W-:Y:S04]  /*4a0a0*/  STL.64 [R1+0x2e0], R24 ;  /* 0x0002e01801007387 */ /* 0x000fe80000100a00 */
[----:B------:R-:W-:Y:S04]  /*4a0b0*/  STL.64 [R1+0x2e8], R26 ;  /* 0x0002e81a01007387 */ /* 0x000fe80000100a00 */
[----:B------:R-:W0:Y:S04]  /*4a0c0*/  LDSM.16.M88.4 R24, [R5+0x1600] ;  /* 0x001600000518783b */ /* 0x000e280000000200 */
[----:B0-----:R-:W-:Y:S01]  /*4a0d0*/  STL.64 [R1+0xe0], R24 ;  /* 0x0000e01801007387 */ /* 0x001fe20000100a00 */
[----:B------:R-:W-:-:S03]  /*4a0e0*/  IMAD.MOV.U32 R9, RZ, RZ, R26 ;  /* 0x000000ffff097224 */ /* 0x000fc600078e001a */
[----:B------:R0:W-:Y:S01]  /*4a0f0*/  STL.64 [R1+0xe8], R26 ;  /* 0x0000e81a01007387 */ /* 0x0001e20000100a00 */
[----:B------:R-:W-:-:S03]  /*4a100*/  IMAD.MOV.U32 R8, RZ, RZ, R27 ;  /* 0x000000ffff087224 */ /* 0x000fc600078e001b */
[----:B------:R-:W4:Y:S04]  /*4a110*/  LDL.LU.64 R36, [R1+0x310] ;  /* 0x0003100001247983 */ /* 0x000f280000300a00 */
[----:B------:R-:W4:Y:S01]  /*4a120*/  LDL.LU.64 R38, [R1+0x318] ;  /* 0x0003180001267983 */ /* 0x000f220000300a00 */
[----:B0-----:R-:W-:Y:S02]  /*4a130*/  F2FP.F16.E4M3.UNPACK_B R26, R20 ;  /* 0x00000014ff1a723e */ /* 0x001fe400020006ff */
[----:B------:R-:W-:Y:S01]  /*4a140*/  F2FP.F16.E4M3.UNPACK_B R27, R7 ;  /* 0x00000007ff1b723e */ /* 0x000fe200020006ff */
[----:B------:R-:W0:Y:S06]  /*4a150*/  LDSM.16.M88.4 R20, [R5+0x1800] ;  /* 0x001800000514783b */ /* 0x000e2c0000000200 */
[----:B---3--:R-:W-:-:S15]  /*4a160*/  HMMA.16816.F32 R16, R28, R26, R16 ;  /* 0x0000001a1c10723c */ /* 0x008fde0000001810 */
[----:B------:R-:W-:-:S04]  /*4a170*/  NOP ;  /* 0x0000000000007918 */ /* 0x000fc80000000000 */
[----:B------:R1:W-:Y:S04]  /*4a180*/  STL.64 [R1+0x2f0], R16 ;  /* 0x0002f01001007387 */ /* 0x0003e80000100a00 */
[----:B------:R3:W-:Y:S04]  /*4a190*/  STL.64 [R1+0x2f8], R18 ;  /* 0x0002f81201007387 */ /* 0x0007e80000100a00 */
[----:B-1----:R-:W4:Y:S04]  /*4a1a0*/  LDL.LU.64 R16, [R1+0x320] ;  /* 0x0003200001107983 */ /* 0x002f280000300a00 */
[----:B---3--:R-:W3:Y:S01]  /*4a1b0*/  LDL.LU.64 R18, [R1+0x328] ;  /* 0x0003280001127983 */ /* 0x008ee20000300a00 */
[----:B------:R-:W-:-:S02]  /*4a1c0*/  IMAD.MOV.U32 R3, RZ, RZ, R24 ;  /* 0x000000ffff037224 */ /* 0x000fc400078e0018 */
[----:B------:R-:W-:Y:S01]  /*4a1d0*/  IMAD.MOV.U32 R2, RZ, RZ, R25 ;  /* 0x000000ffff027224 */ /* 0x000fe200078e0019 */
[----:B------:R-:W-:Y:S02]  /*4a1e0*/  F2FP.F16.E4M3.UNPACK_B R24, R6 ;  /* 0x00000006ff18723e */ /* 0x000fe400020006ff */
[----:B------:R-:W-:-:S07]  /*4a1f0*/  F2FP.F16.E4M3.UNPACK_B R25, R4 ;  /* 0x00000004ff19723e */ /* 0x000fce00020006ff */
[----:B--2---:R-:W-:-:S15]  /*4a200*/  HMMA.16816.F32 R12, R28, R24, R12 ;  /* 0x000000181c0c723c */ /* 0x004fde000000180c */
[----:B------:R-:W-:-:S04]  /*4a210*/  NOP ;  /* 0x0000000000007918 */ /* 0x000fc80000000000 */
[----:B------:R-:W-:Y:S04]  /*4a220*/  STL.64 [R1+0x300], R12 ;  /* 0x0003000c01007387 */ /* 0x000fe80000100a00 */
[----:B------:R-:W-:Y:S04]  /*4a230*/  STL.64 [R1+0x308], R14 ;  /* 0x0003080e01007387 */ /* 0x000fe80000100a00 */
[----:B------:R-:W-:Y:S04]  /*4a240*/  STL.64 [R1+0x6f00], R26 ;  /* 0x006f001a01007387 */ /* 0x000fe80000100a00 */
[----:B------:R1:W-:Y:S04]  /*4a250*/  STL.64 [R1+0x6ef8], R24 ;  /* 0x006ef81801007387 */ /* 0x0003e80000100a00 */
[----:B0-----:R-:W-:Y:S04]  /*4a260*/  STL.64 [R1+0xf0], R20 ;  /* 0x0000f01401007387 */ /* 0x001fe80000100a00 */
[----:B------:R0:W-:Y:S04]  /*4a270*/  STL.64 [R1+0xf8], R22 ;  /* 0x0000f81601007387 */ /* 0x0001e80000100a00 */
[----:B------:R-:W2:Y:S04]  /*4a280*/  LDL.LU.64 R32, [R1+0x330] ;  /* 0x0003300001207983 */ /* 0x000ea80000300a00 */
[----:B------:R-:W2:Y:S04]  /*4a290*/  LDL.LU.64 R34, [R1+0x338] ;  /* 0x0003380001227983 */ /* 0x000ea80000300a00 */
[----:B-1----:R-:W2:Y:S04]  /*4a2a0*/  LDL.LU.64 R24, [R1+0x340] ;  /* 0x0003400001187983 */ /* 0x002ea80000300a00 */
[----:B------:R-:W2:Y:S01]  /*4a2b0*/  LDL.LU.64 R26, [R1+0x348] ;  /* 0x00034800011a7983 */ /* 0x000ea20000300a00 */
[----:B------:R-:W-:-:S02]  /*4a2c0*/  IMAD.MOV.U32 R12, RZ, RZ, R22 ;  /* 0x000000ffff0c7224 */ /* 0x000fc400078e0016 */
[----:B------:R-:W-:Y:S01]  /*4a2d0*/  IMAD.MOV.U32 R4, RZ, RZ, R23 ;  /* 0x000000ffff047224 */ /* 0x000fe200078e0017 */
[----:B0-----:R-:W-:Y:S02]  /*4a2e0*/  F2FP.F16.E4M3.UNPACK_B R22, R11 ;  /* 0x0000000bff16723e */ /* 0x001fe400020006ff */
[----:B------:R-:W-:Y:S01]  /*4a2f0*/  F2FP.F16.E4M3.UNPACK_B R23, R10 ;  /* 0x0000000aff17723e */ /* 0x000fe200020006ff */
[----:B------:R-:W-:Y:S02]  /*4a300*/  IMAD.MOV.U32 R7, RZ, RZ, R20 ;  /* 0x000000ffff077224 */ /* 0x000fe400078e0014 */
[----:B------:R-:W-:Y:S01]  /*4a310*/  IMAD.MOV.U32 R6, RZ, RZ, R21 ;  /* 0x000000ffff067224 */ /* 0x000fe200078e0015 */
[----:B------:R-:W-:Y:S02]  /*4a320*/  F2FP.F16.E4M3.UNPACK_B R20, R3 ;  /* 0x00000003ff14723e */ /* 0x000fe400020006ff */
[----:B------:R-:W-:Y:S01]  /*4a330*/  F2FP.F16.E4M3.UNPACK_B R21, R2 ;  /* 0x00000002ff15723e */ /* 0x000fe200020006ff */
[----:B----4-:R-:W-:-:S15]  /*4a340*/  HMMA.16816.F32 R36, R28, R22, R36 ;  /* 0x000000161c24723c */ /* 0x010fde0000001824 */
[----:B------:R-:W-:-:S04]  /*4a350*/  NOP ;  /* 0x0000000000007918 */ /* 0x000fc80000000000 */
[----:B------:R-:W-:Y:S04]  /*4a360*/  STL.64 [R1+0x310], R36 ;  /* 0x0003102401007387 */ /* 0x000fe80000100a00 */
[----:B------:R3:W-:Y:S02]  /*4a370*/  STL.64 [R1+0x318], R38 ;  /* 0x0003182601007387 */ /* 0x0007e40000100a00 */
[----:B---3--:R-:W-:Y:S02]  /*4a380*/  HMMA.16816.F32 R36, R28, R20, R16 ;  /* 0x000000141c24723c */ /* 0x008fe40000001810 */
[----:B------:R-:W0:-:S15]  /*4a390*/  LDSM.16.M88.4 R16, [R5+0x1a00] ;  /* 0x001a00000510783b */ /* 0x000e1e0000000200 */
[----:B------:R-:W-:Y:S02]  /*4a3a0*/  NOP ;  /* 0x0000000000007918 */ /* 0x000fe40000000000 */
[----:B------:R1:W-:Y:S04]  /*4a3b0*/  STL.64 [R1+0x320], R36 ;  /* 0x0003202401007387 */ /* 0x0003e80000100a00 */
[----:B------:R3:W-:Y:S04]  /*4a3c0*/  STL.64 [R1+0x328], R38 ;  /* 0x0003282601007387 */ /* 0x0007e80000100a00 */
[----:B0-----:R-:W-:Y:S04]  /*4a3d0*/  STL.64 [R1+0x120], R16 ;  /* 0x0001201001007387 */ /* 0x001fe80000100a00 */
[----:B------:R0:W-:Y:S04]  /*4a3e0*/  STL.64 [R1+0x128], R18 ;  /* 0x0001281201007387 */ /* 0x0001e80000100a00 */
[----:B-1----:R-:W4:Y:S04]  /*4a3f0*/  LDL.LU.64 R36, [R1+0x350] ;  /* 0x0003500001247983 */ /* 0x002f280000300a00 */
[----:B---3--:R-:W4:Y:S01]  /*4a400*/  LDL.LU.64 R38, [R1+0x358] ;  /* 0x0003580001267983 */ /* 0x008f220000300a00 */
[----:B------:R-:W-:-:S02]  /*4a410*/  IMAD.MOV.U32 R10, RZ, RZ, R18 ;  /* 0x000000ffff0a7224 */ /* 0x000fc400078e0012 */
[----:B------:R-:W-:Y:S02]  /*4a420*/  IMAD.MOV.U32 R11, RZ, RZ, R19 ;  /* 0x000000ffff0b7224 */ /* 0x000fe400078e0013 */
[----:B------:R-:W-:Y:S02]  /*4a430*/  IMAD.MOV.U32 R3, RZ, RZ, R16 ;  /* 0x000000ffff037224 */ /* 0x000fe400078e0010 */
[----:B------:R-:W-:Y:S01]  /*4a440*/  IMAD.MOV.U32 R2, RZ, RZ, R17 ;  /* 0x000000ffff027224 */ /* 0x000fe200078e0011 */
[----:B0-----:R-:W-:Y:S02]  /*4a450*/  F2FP.F16.E4M3.UNPACK_B R18, R9 ;  /* 0x00000009ff12723e */ /* 0x001fe400020006ff */
[----:B------:R-:W-:Y:S02]  /*4a460*/  F2FP.F16.E4M3.UNPACK_B R19, R8 ;  /* 0x00000008ff13723e */ /* 0x000fe400020006ff */
[----:B------:R-:W-:Y:S02]  /*4a470*/  F2FP.F16.E4M3.UNPACK_B R16, R7 ;  /* 0x00000007ff10723e */ /* 0x000fe400020006ff */
[----:B------:R-:W-:-:S03]  /*4a480*/  F2FP.F16.E4M3.UNPACK_B R17, R6 ;  /* 0x00000006ff11723e */ /* 0x000fc600020006ff */
[C---:B--2---:R-:W-:Y:S08]  /*4a490*/  HMMA.16816.F32 R32, R28.reuse, R18, R32 ;  /* 0x000000121c20723c */ /* 0x044ff00000001820 */
[----:B------:R-:W-:Y:S11]  /*4a4a0*/  HMMA.16816.F32 R24, R28, R16, R24 ;  /* 0x000000101c18723c */ /* 0x000ff60000001818 */
[----:B------:R0:W-:Y:S04]  /*4a4b0*/  STL.64 [R1+0x330], R32 ;  /* 0x0003302001007387 */ /* 0x0001e80000100a00 */
[----:B------:R1:W-:Y:S04]  /*4a4c0*/  STL.64 [R1+0x338], R34 ;  /* 0x0003382201007387 */ /* 0x0003e80000100a00 */
[----:B0-----:R-:W2:Y:S04]  /*4a4d0*/  LDL.LU.64 R32, [R1+0x360] ;  /* 0x0003600001207983 */ /* 0x001ea80000300a00 */
[----:B-1----:R-:W2:Y:S04]  /*4a4e0*/  LDL.LU.64 R34, [R1+0x368] ;  /* 0x0003680001227983 */ /* 0x002ea80000300a00 */
[----:B------:R0:W-:Y:S04]  /*4a4f0*/  STL.64 [R1+0x340], R24 ;  /* 0x0003401801007387 */ /* 0x0001e80000100a00 */
[----:B------:R1:W-:Y:S04]  /*4a500*/  STL.64 [R1+0x348], R26 ;  /* 0x0003481a01007387 */ /* 0x0003e80000100a00 */
[----:B0-----:R-:W3:Y:S04]  /*4a510*/  LDL.LU.64 R24, [R1+0x380] ;  /* 0x0003800001187983 */ /* 0x001ee80000300a00 */
[----:B-1----:R-:W3:Y:S01]  /*4a520*/  LDL.LU.64 R26, [R1+0x388] ;  /* 0x00038800011a7983 */ /* 0x002ee20000300a00 */
        /* <DEDUP_REMOVED lines=8> */
[----:B----4-:R-:W-:-:S15]  /*4a5b0*/  HMMA.16816.F32 R36, R28, R14, R36 ;  /* 0x0000000e1c24723c */ /* 0x010fde0000001824 */
[----:B------:R-:W-:-:S04]  /*4a5c0*/  NOP ;  /* 0x0000000000007918 */ /* 0x000fc80000000000 */
[----:B------:R-:W-:Y:S04]  /*4a5d0*/  STL.64 [R1+0x350], R36 ;  /* 0x0003502401007387 */ /* 0x000fe80000100a00 */
[----:B------:R-:W-:Y:S04]  /*4a5e0*/  STL.64 [R1+0x358], R38 ;  /* 0x0003582601007387 */ /* 0x000fe80000100a00 */
[----:B------:R-:W0:Y:S04]  /*4a5f0*/  LDSM.16.M88.4 R36, [R5+0x1e00] ;  /* 0x001e00000524783b */ /* 0x000e280000000200 */
[----:B0-----:R0:W-:Y:S04]  /*4a600*/  STL.64 [R1+0x170], R36 ;  /* 0x0001702401007387 */ /* 0x0011e80000100a00 */
[----:B------:R1:W-:Y:S01]  /*4a610*/  STL.64 [R1+0x178], R38 ;  /* 0x0001782601007387 */ /* 0x0003e20000100a00 */
[----:B------:R-:W-:-:S02]  /*4a620*/  IMAD.MOV.U32 R4, RZ, RZ, R36 ;  /* 0x000000ffff047224 */ /* 0x000fc400078e0024 */
[----:B------:R-:W-:Y:S02]  /*4a630*/  IMAD.MOV.U32 R5, RZ, RZ, R37 ;  /* 0x000000ffff057224 */ /* 0x000fe400078e0025 */
[----:B------:R-:W-:Y:S02]  /*4a640*/  IMAD.MOV.U32 R2, RZ, RZ, R38 ;  /* 0x000000ffff027224 */ /* 0x000fe400078e0026 */
[----:B------:R-:W-:Y:S01]  /*4a650*/  IMAD.MOV.U32 R3, RZ, RZ, R39 ;  /* 0x000000ffff037224 */ /* 0x000fe200078e0027 */
[C---:B--2---:R-:W-:Y:S08]  /*4a660*/  HMMA.16816.F32 R32, R28.reuse, R12, R32 ;  /* 0x0000000c1c20723c */ /* 0x044ff00000001820 */
[----:B---3--:R-:W-:Y:S11]  /*4a670*/  HMMA.16816.F32 R24, R28, R10, R24 ;  /* 0x0000000a1c18723c */ /* 0x008ff60000001818 */
[----:B------:R2:W-:Y:S04]  /*4a680*/  STL.64 [R1+0x360], R32 ;  /* 0x0003602001007387 */ /* 0x0005e80000100a00 */
[----:B------:R3:W-:Y:S04]  /*4a690*/  STL.64 [R1+0x368], R34 ;  /* 0x0003682201007387 */ /* 0x0007e80000100a00 */
[----:B------:R-:W4:Y:S04]  /*4a6a0*/  LDL.64 R58, [R1+0x8] ;  /* 0x00000800013a7983 */ /* 0x000f280000100a00 */
[----:B0-----:R-:W4:Y:S04]  /*4a6b0*/  LDL.LU.64 R36, [R1+0x3a0] ;  /* 0x0003a00001247983 */ /* 0x001f280000300a00 */
[----:B-1----:R-:W4:Y:S04]  /*4a6c0*/  LDL.LU.64 R38, [R1+0x3a8] ;  /* 0x0003a80001267983 */ /* 0x002f280000300a00 */
[----:B------:R0:W-:Y:S04]  /*4a6d0*/  STL.64 [R1+0x380], R24 ;  /* 0x0003801801007387 */ /* 0x0001e80000100a00 */
[----:B------:R1:W-:Y:S04]  /*4a6e0*/  STL.64 [R1+0x388], R26 ;  /* 0x0003881a01007387 */ /* 0x0003e80000100a00 */
[----:B------:R-:W4:Y:S04]  /*4a6f0*/  LDL R56, [R1+0x10] ;  /* 0x0000100001387983 */ /* 0x000f280000100800 */
[----:B--2---:R-:W2:Y:S04]  /*4a700*/  LDL.LU.64 R32, [R1+0x3c0] ;  /* 0x0003c00001207983 */ /* 0x004ea80000300a00 */
[----:B---3--:R-:W2:Y:S04]  /*4a710*/  LDL.LU.64 R34, [R1+0x3c8] ;  /* 0x0003c80001227983 */ /* 0x008ea80000300a00 */
[----:B0-----:R-:W3:Y:S04]  /*4a720*/  LDL.LU.64 R24, [R1+0x3f0] ;  /* 0x0003f00001187983 */ /* 0x001ee80000300a00 */
[----:B-1----:R-:W3:Y:S01]  /*4a730*/  LDL.LU.64 R26, [R1+0x3f8] ;  /* 0x0003f800011a7983 */ /* 0x002ee20000300a00 */
[----:B------:R-:W-:-:S02]  /*4a740*/  IMAD.MOV.U32 R8, RZ, RZ, R40 ;  /* 0x000000ffff087224 */ /* 0x000fc400078e0028 */
[----:B------:R-:W-:Y:S02]  /*4a750*/  IMAD.MOV.U32 R9, RZ, RZ, R41 ;  /* 0x000000ffff097224 */ /* 0x000fe400078e0029 */
[----:B------:R-:W-:Y:S02]  /*4a760*/  IMAD.MOV.U32 R6, RZ, RZ, R42 ;  /* 0x000000ffff067224 */ /* 0x000fe400078e002a */
[----:B------:R-:W-:Y:S01]  /*4a770*/  IMAD.MOV.U32 R7, RZ, RZ, R43 ;  /* 0x000000ffff077224 */ /* 0x000fe200078e002b */
[----:B------:R-:W-:Y:S02]  /*4a780*/  F2FP.F16.E4M3.UNPACK_B R4, R4 ;  /* 0x00000004ff04723e */ /* 0x000fe400020006ff */
[----:B------:R-:W-:Y:S02]  /*4a790*/  F2FP.F16.E4M3.UNPACK_B R8, R8 ;  /* 0x00000008ff08723e */ /* 0x000fe400020006ff */
[----:B------:R-:W-:Y:S02]  /*4a7a0*/  F2FP.F16.E4M3.UNPACK_B R9, R9 ;  /* 0x00000009ff09723e */ /* 0x000fe400020006ff */
[----:B------:R-:W-:-:S02]  /*4a7b0*/  F2FP.F16.E4M3.UNPACK_B R6, R6 ;  /* 0x00000006ff06723e */ /* 0x000fc400020006ff */
[----:B------:R-:W-:Y:S02]  /*4a7c0*/  F2FP.F16.E4M3.UNPACK_B R7, R7 ;  /* 0x00000007ff07723e */ /* 0x000fe400020006ff */
[----:B------:R-:W-:Y:S01]  /*4a7d0*/  F2FP.F16.E4M3.UNPACK_B R5, R5 ;  /* 0x00000005ff05723e */ /* 0x000fe200020006ff */
[----:B------:R-:W3:Y:S04]  /*4a7e0*/  LDL.LU R40, [R1+0x23a8] ;  /* 0x0023a80001287983 */ /* 0x000ee80000300800 */
[----:B------:R-:W3:Y:S04]  /*4a7f0*/  LDL.LU R41, [R1+0x23b4] ;  /* 0x0023b40001297983 */ /* 0x000ee80000300800 */
[----:B------:R-:W3:Y:S04]  /*4a800*/  LDL.LU R42, [R1+0x23b0] ;  /* 0x0023b000012a7983 */ /* 0x000ee80000300800 */
[----:B------:R-:W3:Y:S04]  /*4a810*/  LDL.LU R43, [R1+0x23bc] ;  /* 0x0023bc00012b7983 */ /* 0x000ee80000300800 */
[----:B------:R-:W3:Y:S01]  /*4a820*/  LDL.LU R52, [R1+0x23b8] ;  /* 0x0023b80001347983 */ /* 0x000ee20000300800 */
[----:B------:R-:W-:-:S03]  /*4a830*/  IMAD.MOV.U32 R57, RZ, RZ, R0 ;  /* 0x000000ffff397224 */ /* 0x000fc600078e0000 */
[----:B------:R-:W3:Y:S04]  /*4a840*/  LDL.LU R53, [R1+0x23c4] ;  /* 0x0023c40001357983 */ /* 0x000ee80000300800 */
[----:B------:R-:W3:Y:S04]  /*4a850*/  LDL.LU R0, [R1+0x23c0] ;  /* 0x0023c00001007983 */ /* 0x000ee80000300800 */
[----:B------:R-:W3:Y:S04]  /*4a860*/  LDL R54, [R1+0x18] ;  /* 0x0000180001367983 */ /* 0x000ee80000100800 */
[----:B------:R-:W3:Y:S04]  /*4a870*/  LDL R55, [R1+0x1c] ;  /* 0x00001c0001377983 */ /* 0x000ee80000100800 */
[----:B------:R0:W-:Y:S01]  /*4a880*/  STL [R1+0x6eac], R8 ;  /* 0x006eac0801007387 */ /* 0x0001e20000100800 */
[C---:B----4-:R-:W-:Y:S03]  /*4a890*/  HMMA.16816.F32 R36, R28.reuse, R8, R36 ;  /* 0x000000081c24723c */ /* 0x050fe60000001824 */
[----:B0-----:R-:W4:Y:S05]  /*4a8a0*/  LDL.LU R8, [R1+0x23ac] ;  /* 0x0023ac0001087983 */ /* 0x001f2a0000300800 */
[C---:B--2---:R-:W-:Y:S08]  /*4a8b0*/  HMMA.16816.F32 R32, R28.reuse, R6, R32 ;  /* 0x000000061c20723c */ /* 0x044ff00000001820 */
[----:B---3--:R-:W-:Y:S03]  /*4a8c0*/  HMMA.16816.F32 R24, R28, R4, R24 ;  /* 0x000000041c18723c */ /* 0x008fe60000001818 */
[----:B------:R0:W-:Y:S04]  /*4a8d0*/  STL.64 [R1+0x3a0], R36 ;  /* 0x0003a02401007387 */ /* 0x0001e80000100a00 */
[----:B------:R1:W-:Y:S04]  /*4a8e0*/  STL.64 [R1+0x3a8], R38 ;  /* 0x0003a82601007387 */ /* 0x0003e80000100a00 */
[----:B------:R-:W-:Y:S04]  /*4a8f0*/  STL [R1+0x6ea8], R9 ;  /* 0x006ea80901007387 */ /* 0x000fe80000100800 */
[----:B------:R2:W-:Y:S04]  /*4a900*/  STL.64 [R1+0x3c0], R32 ;  /* 0x0003c02001007387 */ /* 0x0005e80000100a00 */
[----:B------:R3:W-:Y:S04]  /*4a910*/  STL.64 [R1+0x3c8], R34 ;  /* 0x0003c82201007387 */ /* 0x0007e80000100a00 */
[----:B0-----:R-:W4:Y:S04]  /*4a920*/  LDL.LU.64 R36, [R1+0x5c0] ;  /* 0x0005c00001247983 */ /* 0x001f280000300a00 */
[----:B-1----:R-:W4:Y:S04]  /*4a930*/  LDL.LU.64 R38, [R1+0x5c8] ;  /* 0x0005c80001267983 */ /* 0x002f280000300a00 */
[----:B------:R0:W-:Y:S04]  /*4a940*/  STL.64 [R1+0x3f0], R24 ;  /* 0x0003f01801007387 */ /* 0x0001e80000100a00 */
[----:B------:R1:W-:Y:S04]  /*4a950*/  STL.64 [R1+0x3f8], R26 ;  /* 0x0003f81a01007387 */ /* 0x0003e80000100a00 */
[----:B--2---:R-:W2:Y:S04]  /*4a960*/  LDL.LU.64 R32, [R1+0x5b0] ;  /* 0x0005b00001207983 */ /* 0x004ea80000300a00 */
[----:B---3--:R-:W2:Y:S04]  /*4a970*/  LDL.LU.64 R34, [R1+0x5b8] ;  /* 0x0005b80001227983 */ /* 0x008ea80000300a00 */
[----:B0-----:R-:W3:Y:S04]  /*4a980*/  LDL.LU.64 R24, [R1+0x5a0] ;  /* 0x0005a00001187983 */ /* 0x001ee80000300a00 */
[----:B-1----:R-:W3:Y:S04]  /*4a990*/  LDL.LU.64 R26, [R1+0x5a8] ;  /* 0x0005a800011a7983 */ /* 0x002ee80000300a00 */
[----:B------:R-:W-:Y:S04]  /*4a9a0*/  STL.64 [R1+0x6ea0], R6 ;  /* 0x006ea00601007387 */ /* 0x000fe80000100a00 */
[----:B------:R0:W-:Y:S04]  /*4a9b0*/  STL.64 [R1+0x6e98], R4 ;  /* 0x006e980401007387 */ /* 0x0001e80000100a00 */
[----:B0-----:R-:W2:Y:S04]  /*4a9c0*/  LDL.LU.64 R4, [R1+0x3e0] ;  /* 0x0003e00001047983 */ /* 0x001ea80000300a00 */
[----:B------:R-:W2:Y:S01]  /*4a9d0*/  LDL.LU.64 R6, [R1+0x3e8] ;  /* 0x0003e80001067983 */ /* 0x000ea20000300a00 */
[----:B------:R-:W-:-:S02]  /*4a9e0*/  F2FP.F16.E4M3.UNPACK_B R2, R2 ;  /* 0x00000002ff02723e */ /* 0x000fc400020006ff */
[----:B------:R-:W-:Y:S01]  /*4a9f0*/  F2FP.F16.E4M3.UNPACK_B R3, R3 ;  /* 0x00000003ff03723e */ /* 0x000fe200020006ff */
[----:B------:R-:W3:Y:S04]  /*4aa00*/  LDL.64 R60, [R1] ;  /* 0x00000000013c7983 */ /* 0x000ee80000100a00 */
[----:B------:R-:W-:Y:S02]  /*4aa10*/  STL [R1+0x6ec4], R2 ;  /* 0x006ec40201007387 */ /* 0x000fe40000100800 */
[----:B--2---:R-:W-:Y:S01]  /*4aa20*/  HMMA.16816.F32 R4, R28, R2, R4 ;  /* 0x000000021c04723c */ /* 0x004fe20000001804 */
[----:B----4-:R-:W-:Y:S02]  /*4aa30*/  IMAD R28, R40, 0x100, R8 ;  /* 0x00000100281c7824 */ /* 0x010fe400078e0208 */
[----:B------:R-:W-:-:S02]  /*4aa40*/  IMAD R29, R42, 0x100, R41 ;  /* 0x000001002a1d7824 */ /* 0x000fc400078e0229 */
[----:B------:R-:W-:Y:S02]  /*4aa50*/  IMAD R30, R52, 0x100, R43 ;  /* 0x00000100341e7824 */ /* 0x000fe400078e022b */
[----:B------:R-:W-:Y:S01]  /*4aa60*/  IMAD R31, R0, 0x100, R53 ;  /* 0x00000100001f7824 */ /* 0x000fe200078e0235 */
[----:B------:R-:W-:Y:S02]  /*4aa70*/  F2FP.F16.E4M3.UNPACK_B R28, R28 ;  /* 0x0000001cff1c723e */ /* 0x000fe400020006ff */
[----:B------:R-:W-:Y:S02]  /*4aa80*/  F2FP.F16.E4M3.UNPACK_B R29, R29 ;  /* 0x0000001dff1d723e */ /* 0x000fe400020006ff */
[----:B------:R-:W-:Y:S02]  /*4aa90*/  F2FP.F16.E4M3.UNPACK_B R30, R30 ;  /* 0x0000001eff1e723e */ /* 0x000fe400020006ff */
[----:B------:R-:W-:-:S07]  /*4aaa0*/  F2FP.F16.E4M3.UNPACK_B R31, R31 ;  /* 0x0000001fff1f723e */ /* 0x000fce00020006ff */
[C---:B------:R-:W-:Y:S08]  /*4aab0*/  HMMA.16816.F32 R36, R28.reuse, R54, R36 ;  /* 0x000000361c24723c */ /* 0x040ff00000001824 */
[C---:B------:R-:W-:Y:S01]  /*4aac0*/  HMMA.16816.F32 R32, R28.reuse, R56, R32 ;  /* 0x000000381c20723c */ /* 0x040fe20000001820 */
[----:B------:R-:W-:Y:S04]  /*4aad0*/  STL.64 [R1+0x3e0], R4 ;  /* 0x0003e00401007387 */ /* 0x000fe80000100a00 */
[----:B------:R3:W-:Y:S03]  /*4aae0*/  STL.64 [R1+0x3e8], R6 ;  /* 0x0003e80601007387 */ /* 0x0007e60000100a00 */
[----:B---3--:R-:W-:Y:S01]  /*4aaf0*/  HMMA.16816.F32 R4, R28, R58, R24 ;  /* 0x0000003a1c04723c */ /* 0x008fe20000001818 */
[----:B------:R-:W-:Y:S04]  /*4ab00*/  STL [R1+0x6ec0], R3 ;  /* 0x006ec00301007387 */ /* 0x000fe80000100800 */
[----:B------:R0:W-:Y:S04]  /*4ab10*/  STL.64 [R1+0x5c0], R36 ;  /* 0x0005c02401007387 */ /* 0x0001e80000100a00 */
[----:B------:R1:W-:Y:S04]  /*4ab20*/  STL.64 [R1+0x5c8], R38 ;  /* 0x0005c82601007387 */ /* 0x0003e80000100a00 */
[----:B------:R2:W-:Y:S04]  /*4ab30*/  STL.64 [R1+0x5b0], R32 ;  /* 0x0005b02001007387 */ /* 0x0005e80000100a00 */
[----:B------:R3:W-:Y:S04]  /*4ab40*/  STL.64 [R1+0x5b8], R34 ;  /* 0x0005b82201007387 */ /* 0x0007e80000100a00 */
[----:B------:R4:W-:Y:S04]  /*4ab50*/  STL.64 [R1+0x5a0], R4 ;  /* 0x0005a00401007387 */ /* 0x0009e80000100a00 */
[----:B------:R0:W-:Y:S04]  /*4ab60*/  STL.64 [R1+0x5a8], R6 ;  /* 0x0005a80601007387 */ /* 0x0001e80000100a00 */
[----:B------:R-:W4:Y:S04]  /*4ab70*/  LDL.LU.64 R52, [R1+0x590] ;  /* 0x0005900001347983 */ /* 0x000f280000300a00 */
[----:B------:R-:W4:Y:S01]  /*4ab80*/  LDL.LU.64 R54, [R1+0x598] ;  /* 0x0005980001367983 */ /* 0x000f220000300a00 */
[----:B------:R-:W-:-:S02]  /*4ab90*/  IMAD.MOV.U32 R8, RZ, RZ, R58 ;  /* 0x000000ffff087224 */ /* 0x000fc400078e003a */
[----:B------:R-:W-:Y:S01]  /*4aba0*/  IMAD.MOV.U32 R9, RZ, RZ, R59 ;  /* 0x000000ffff097224 */ /* 0x000fe200078e003b */
[----:B------:R-:W4:Y:S04]  /*4abb0*/  LDL.LU.64 R56, [R1+0x580] ;  /* 0x0005800001387983 */ /* 0x000f280000300a00 */
[----:B------:R-:W4:Y:S04]  /*4abc0*/  LDL.LU.64 R58, [R1+0x588] ;  /* 0x00058800013a7983 */ /* 0x000f280000300a00 */
[----:B------:R-:W4:Y:S04]  /*4abd0*/  LDL.LU.64 R40, [R1+0x560] ;  /* 0x0005600001287983 */ /* 0x000f280000300a00 */
[----:B------:R-:W4:Y:S04]  /*4abe0*/  LDL.LU.64 R42, [R1+0x568] ;  /* 0x00056800012a7983 */ /* 0x000f280000300a00 */
[----:B0-----:R-:W4:Y:S04]  /*4abf0*/  LDL.LU.64 R36, [R1+0x550] ;  /* 0x0005500001247983 */ /* 0x001f280000300a00 */
[----:B-1----:R-:W4:Y:S04]  /*4ac00*/  LDL.LU.64 R38, [R1+0x558] ;  /* 0x0005580001267983 */ /* 0x002f280000300a00 */
[----:B--2---:R-:W2:Y:S04]  /*4ac10*/  LDL.LU.64 R32, [R1+0x540] ;  /* 0x0005400001207983 */ /* 0x004ea80000300a00 */
[----:B---3--:R-:W2:Y:S04]  /*4ac20*/  LDL.LU.64 R34, [R1+0x548] ;  /* 0x0005480001227983 */ /* 0x008ea80000300a00 */
[----:B------:R-:W3:Y:S04]  /*4ac30*/  LDL.LU.64 R24, [R1+0x530] ;  /* 0x0005300001187983 */ /* 0x000ee80000300a00 */
[----:B------:R-:W3:Y:S04]  /*4ac40*/  LDL.LU.64 R26, [R1+0x538] ;  /* 0x00053800011a7983 */ /* 0x000ee80000300a00 */
[----:B----4-:R-:W4:Y:S04]  /*4ac50*/  LDL.LU.64 R4, [R1+0x520] ;  /* 0x0005200001047983 */ /* 0x010f280000300a00 */
[----:B------:R-:W4:Y:S04]  /*4ac60*/  LDL.LU.64 R6, [R1+0x528] ;  /* 0x0005280001067983 */ /* 0x000f280000300a00 */
[----:B------:R-:W-:Y:S04]  /*4ac70*/  STL.64 [R1+0x6eb8], R10 ;  /* 0x006eb80a01007387 */ /* 0x000fe80000100a00 */
[----:B------:R0:W-:Y:S01]  /*4ac80*/  STL.64 [R1+0x6eb0], R8 ;  /* 0x006eb00801007387 */ /* 0x0001e20000100a00 */
[----:B------:R-:W-:-:S02]  /*4ac90*/  IMAD.MOV.U32 R2, RZ, RZ, R60 ;  /* 0x000000ffff027224 */ /* 0x000fc400078e003c */
[----:B------:R-:W-:Y:S01]  /*4aca0*/  IMAD.MOV.U32 R3, RZ, RZ, R61 ;  /* 0x000000ffff037224 */ /* 0x000fe200078e003d */
[----:B0-----:R-:W2:Y:S04]  /*4acb0*/  LDL.LU.64 R8, [R1+0x570] ;  /* 0x0005700001087983 */ /* 0x001ea80000300a00 */
[----:B------:R-:W2:Y:S01]  /*4acc0*/  LDL.LU.64 R10, [R1+0x578] ;  /* 0x00057800010a7983 */ /* 0x000ea20000300a00 */
[----:B------:R-:W-:-:S15]  /*4acd0*/  HMMA.16816.F32 R52, R28, R60, R52 ;  /* 0x0000003c1c34723c */ /* 0x000fde0000001834 */
[----:B------:R-:W-:-:S04]  /*4ace0*/  NOP ;  /* 0x0000000000007918 */ /* 0x000fc80000000000 */
[----:B------:R-:W-:Y:S04]  /*4acf0*/  STL.64 [R1+0x590], R52 ;  /* 0x0005903401007387 */ /* 0x000fe80000100a00 */
[----:B------:R0:W-:Y:S04]  /*4ad00*/  STL.64 [R1+0x598], R54 ;  /* 0x0005983601007387 */ /* 0x0001e80000100a00 */
[----:B0-----:R-:W2:Y:S04]  /*4ad10*/  LDL.LU.64 R54, [R1+0x6f28] ;  /* 0x006f280001367983 */ /* 0x001ea80000300a00 */
[----:B------:R-:W2:Y:S04]  /*4ad20*/  LDL.LU.64 R52, [R1+0x6f20] ;  /* 0x006f200001347983 */ /* 0x000ea80000300a00 */
[----:B------:R-:W2:Y:S02]  /*4ad30*/  LDL.LU.64 R60, [R1+0x6f18] ;  /* 0x006f1800013c7983 */ /* 0x000ea40000300a00 */
[----:B--2---:R-:W-:-:S15]  /*4ad40*/  HMMA.16816.F32 R56, R28, R60, R56 ;  /* 0x0000003c1c38723c */ /* 0x004fde0000001838 */
[----:B------:R-:W-:-:S04]  /*4ad50*/  NOP ;  /* 0x0000000000007918 */ /* 0x000fc80000000000 */
[----:B------:R-:W-:Y:S04]  /*4ad60*/  STL.64 [R1+0x580], R56 ;  /* 0x0005803801007387 */ /* 0x000fe80000100a00 */
[----:B------:R0:W-:Y:S04]  /*4ad70*/  STL.64 [R1+0x588], R58 ;  /* 0x0005883a01007387 */ /* 0x0001e80000100a00 */
[----:B0-----:R-:W2:Y:S04]  /*4ad80*/  LDL.LU.64 R58, [R1+0x6f10] ;  /* 0x006f1000013a7983 */ /* 0x001ea80000300a00 */
[----:B------:R-:W3:Y:S01]  /*4ad90*/  LDL.LU.64 R56, [R1+0x6f08] ;  /* 0x006f080001387983 */ /* 0x000ee20000300a00 */
[C---:B------:R-:W-:Y:S08]  /*4ada0*/  HMMA.16816.F32 R36, R28.reuse, R54, R36 ;  /* 0x000000361c24723c */ /* 0x040ff00000001824 */
[C---:B----4-:R-:W-:Y:S08]  /*4adb0*/  HMMA.16816.F32 R4, R28.reuse, R48, R4 ;  /* 0x000000301c04723c */ /* 0x050ff00000001804 */
[----:B--2---:R-:W-:-:S15]  /*4adc0*/  HMMA.16816.F32 R8, R28, R58, R8 ;  /* 0x0000003a1c08723c */ /* 0x004fde0000001808 */
[----:B------:R-:W-:-:S04]  /*4add0*/  NOP ;  /* 0x0000000000007918 */ /* 0x000fc80000000000 */
[----:B------:R-:W-:Y:S04]  /*4ade0*/  STL.64 [R1+0x570], R8 ;  /* 0x0005700801007387 */ /* 0x000fe80000100a00 */
[----:B------:R3:W-:Y:S02]  /*4adf0*/  STL.64 [R1+0x578], R10 ;  /* 0x0005780a01007387 */ /* 0x0007e40000100a00 */
[----:B---3--:R-:W-:Y:S02]  /*4ae00*/  HMMA.16816.F32 R8, R28, R56, R40 ;  /* 0x000000381c08723c */ /* 0x008fe40000001828 */
[----:B------:R-:W-:Y:S04]  /*4ae10*/  STL.64 [R1+0x6e90], R58 ;  /* 0x006e903a01007387 */ /* 0x000fe80000100a00 */
[----:B------:R-:W-:-:S13]  /*4ae20*/  STL.64 [R1+0x6e88], R56 ;  /* 0x006e883801007387 */ /* 0x000fda0000100a00 */
[----:B------:R-:W-:Y:S04]  /*4ae30*/  STL.64 [R1+0x560], R8 ;  /* 0x0005600801007387 */ /* 0x000fe80000100a00 */
[----:B------:R0:W-:Y:S02]  /*4ae40*/  STL.64 [R1+0x568], R10 ;  /* 0x0005680a01007387 */ /* 0x0001e40000100a00 */
[C---:B0-----:R-:W-:Y:S02]  /*4ae50*/  HMMA.16816.F32 R8, R28.reuse, R52, R32 ;  /* 0x000000341c08723c */ /* 0x041fe40000001820 */
[----:B------:R-:W-:Y:S04]  /*4ae60*/  STL.64 [R1+0x6e80], R54 ;  /* 0x006e803601007387 */ /* 0x000fe80000100a00 */
[----:B------:R-:W-:Y:S04]  /*4ae70*/  STL.64 [R1+0x550], R36 ;  /* 0x0005502401007387 */ /* 0x000fe80000100a00 */
[----:B------:R-:W-:Y:S04]  /*4ae80*/  STL.64 [R1+0x558], R38 ;  /* 0x0005582601007387 */ /* 0x000fe80000100a00 */
[----:B------:R-:W-:Y:S05]  /*4ae90*/  STL.64 [R1+0x6e78], R52 ;  /* 0x006e783401007387 */ /* 0x000fea0000100a00 */
[----:B------:R-:W-:Y:S04]  /*4aea0*/  STL.64 [R1+0x540], R8 ;  /* 0x0005400801007387 */ /* 0x000fe80000100a00 */
[----:B------:R0:W-:Y:S02]  /*4aeb0*/  STL.64 [R1+0x548], R10 ;  /* 0x0005480a01007387 */ /* 0x0001e40000100a00 */
[----:B0-----:R-:W-:Y:S02]  /*4aec0*/  HMMA.16816.F32 R8, R28, R50, R24 ;  /* 0x000000321c08723c */ /* 0x001fe40000001818 */
[----:B------:R-:W2:-:S15]  /*4aed0*/  LDL.LU.64 R24, [R1+0x510] ;  /* 0x0005100001187983 */ /* 0x000e9e0000300a00 */
[----:B------:R-:W-:Y:S02]  /*4aee0*/  NOP ;  /* 0x0000000000007918 */ /* 0x000fe40000000000 */
[----:B------:R0:W-:Y:S04]  /*4aef0*/  STL.64 [R1+0x530], R8 ;  /* 0x0005300801007387 */ /* 0x0001e80000100a00 */
[----:B------:R1:W-:Y:S04]  /*4af00*/  STL.64 [R1+0x538], R10 ;  /* 0x0005380a01007387 */ /* 0x0003e80000100a00 */
[----:B------:R-:W2:Y:S04]  /*4af10*/  LDL.LU.64 R26, [R1+0x518] ;  /* 0x00051800011a7983 */ /* 0x000ea80000300a00 */
[----:B------:R3:W-:Y:S04]  /*4af20*/  STL.64 [R1+0x520], R4 ;  /* 0x0005200401007387 */ /* 0x0007e80000100a00 */
[----:B------:R4:W-:Y:S04]  /*4af30*/  STL.64 [R1+0x528], R6 ;  /* 0x0005280601007387 */ /* 0x0009e80000100a00 */
[----:B------:R-:W2:Y:S04]  /*4af40*/  LDL.LU.64 R40, [R1+0x500] ;  /* 0x0005000001287983 */ /* 0x000ea80000300a00 */
        /* <DEDUP_REMOVED lines=9> */
[----:B0-----:R-:W2:Y:S04]  /*4afe0*/  LDL.LU.64 R8, [R1+0x490] ;  /* 0x0004900001087983 */ /* 0x001ea80000300a00 */
[----:B-1----:R-:W2:Y:S04]  /*4aff0*/  LDL.LU.64 R10, [R1+0x498] ;  /* 0x00049800010a7983 */ /* 0x002ea80000300a00 */
[----:B---3--:R-:W3:Y:S04]  /*4b000*/  LDL.LU.64 R4, [R1+0x480] ;  /* 0x0004800001047983 */ /* 0x008ee80000300a00 */
[----:B----4-:R-:W3:Y:S04]  /*4b010*/  LDL.LU.64 R6, [R1+0x488] ;  /* 0x0004880001067983 */ /* 0x010ee80000300a00 */
[----:B------:R-:W-:Y:S04]  /*4b020*/  STL.64 [R1+0x6e60], R50 ;  /* 0x006e603201007387 */ /* 0x000fe80000100a00 */
[----:B------:R0:W-:Y:S04]  /*4b030*/  STL.64 [R1+0x6e58], R48 ;  /* 0x006e583001007387 */ /* 0x0001e80000100a00 */
[----:B0-----:R-:W4:Y:S04]  /*4b040*/  LDL.LU.64 R48, [R1+0x4c0] ;  /* 0x0004c00001307983 */ /* 0x001f280000300a00 */
[----:B------:R-:W4:Y:S01]  /*4b050*/  LDL.LU.64 R50, [R1+0x4c8] ;  /* 0x0004c80001327983 */ /* 0x000f220000300a00 */
[C---:B--2---:R-:W-:Y:S08]  /*4b060*/  HMMA.16816.F32 R24, R28.reuse, R46, R24 ;  /* 0x0000002e1c18723c */ /* 0x044ff00000001818 */
[C---:B------:R-:W-:Y:S11]  /*4b070*/  HMMA.16816.F32 R40, R28.reuse, R44, R40 ;  /* 0x0000002c1c28723c */ /* 0x040ff60000001828 */
[----:B------:R-:W-:Y:S04]  /*4b080*/  STL.64 [R1+0x510], R24 ;  /* 0x0005101801007387 */ /* 0x000fe80000100a00 */
[----:B------:R0:W-:Y:S04]  /*4b090*/  STL.64 [R1+0x518], R26 ;  /* 0x0005181a01007387 */ /* 0x0001e80000100a00 */
[----:B0-----:R-:W2:Y:S04]  /*4b0a0*/  LDL.LU.64 R26, [R1+0x6f00] ;  /* 0x006f0000011a7983 */ /* 0x001ea80000300a00 */
[----:B------:R-:W3:Y:S04]  /*4b0b0*/  LDL.LU.64 R24, [R1+0x6ef8] ;  /* 0x006ef80001187983 */ /* 0x000ee80000300a00 */
[----:B------:R-:W-:Y:S04]  /*4b0c0*/  STL.64 [R1+0x500], R40 ;  /* 0x0005002801007387 */ /* 0x000fe80000100a00 */
[----:B------:R0:W-:Y:S04]  /*4b0d0*/  STL.64 [R1+0x508], R42 ;  /* 0x0005082a01007387 */ /* 0x0001e80000100a00 */
[----:B0-----:R-:W2:Y:S04]  /*4b0e0*/  LDL.LU.64 R42, [R1+0x6ef0] ;  /* 0x006ef000012a7983 */ /* 0x001ea80000300a00 */
[----:B------:R-:W3:Y:S04]  /*4b0f0*/  LDL.LU.64 R40, [R1+0x6ee8] ;  /* 0x006ee80001287983 */ /* 0x000ee80000300a00 */
[----:B------:R-:W-:Y:S04]  /*4b100*/  STL.64 [R1+0x6e70], R46 ;  /* 0x006e702e01007387 */ /* 0x000fe80000100a00 */
[----:B------:R0:W-:Y:S04]  /*4b110*/  STL.64 [R1+0x6e68], R44 ;  /* 0x006e682c01007387 */ /* 0x0001e80000100a00 */
[----:B0-----:R-:W4:Y:S04]  /*4b120*/  LDL.LU.64 R44, [R1+0x4d0] ;  /* 0x0004d000012c7983 */ /* 0x001f280000300a00 */
[----:B------:R-:W4:Y:S01]  /*4b130*/  LDL.LU.64 R46, [R1+0x4d8] ;  /* 0x0004d800012e7983 */ /* 0x000f220000300a00 */
[C---:B--2---:R-:W-:Y:S08]  /*4b140*/  HMMA.16816.F32 R32, R28.reuse, R42, R32 ;  /* 0x0000002a1c20723c */ /* 0x044ff00000001820 */
[C---:B---3--:R-:W-:Y:S11]  /*4b150*/  HMMA.16816.F32 R36, R28.reuse, R40, R36 ;  /* 0x000000281c24723c */ /* 0x048ff60000001824 */
[----:B------:R-:W-:Y:S04]  /*4b160*/  STL.64 [R1+0x4f0], R32 ;  /* 0x0004f02001007387 */ /* 0x000fe80000100a00 */
[----:B------:R0:W-:Y:S04]  /*4b170*/  STL.64 [R1+0x4f8], R34 ;  /* 0x0004f82201007387 */ /* 0x0001e80000100a00 */
[----:B0-----:R-:W2:Y:S04]  /*4b180*/  LDL.LU.64 R34, [R1+0x6ee0] ;  /* 0x006ee00001227983 */ /* 0x001ea80000300a00 */
[----:B------:R-:W3:Y:S04]  /*4b190*/  LDL.LU.64 R32, [R1+0x6ed8] ;  /* 0x006ed80001207983 */ /* 0x000ee80000300a00 */
[----:B------:R-:W-:Y:S04]  /*4b1a0*/  STL.64 [R1+0x4e0], R36 ;  /* 0x0004e02401007387 */ /* 0x000fe80000100a00 */
[----:B------:R0:W-:Y:S04]  /*4b1b0*/  STL.64 [R1+0x4e8], R38 ;  /* 0x0004e82601007387 */ /* 0x0001e80000100a00 */
[----:B0-----:R-:W4:Y:S04]  /*4b1c0*/  LDL.LU.64 R38, [R1+0x6ed0] ;  /* 0x006ed00001267983 */ /* 0x001f280000300a00 */
[----:B------:R-:W2:Y:S01]  /*4b1d0*/  LDL.LU.64 R36, [R1+0x6ec8] ;  /* 0x006ec80001247983 */ /* 0x000ea20000300a00 */
[C---:B------:R-:W-:Y:S08]  /*4b1e0*/  HMMA.16816.F32 R8, R28.reuse, R26, R8 ;  /* 0x0000001a1c08723c */ /* 0x040ff00000001808 */
[C---:B------:R-:W-:Y:S08]  /*4b1f0*/  HMMA.16816.F32 R4, R28.reuse, R24, R4 ;  /* 0x000000181c04723c */ /* 0x040ff00000001804 */
[----:B----4-:R-:W-:-:S15]  /*4b200*/  HMMA.16816.F32 R44, R28, R38, R44 ;  /* 0x000000261c2c723c */ /* 0x010fde000000182c */
[----:B------:R-:W-:-:S04]  /*4b210*/  NOP ;  /* 0x0000000000007918 */ /* 0x000fc80000000000 */
[----:B------:R-:W-:Y:S04]  /*4b220*/  STL.64 [R1+0x4d0], R44 ;  /* 0x0004d02c01007387 */ /* 0x000fe80000100a00 */
[----:B------:R2:W-:Y:S02]  /*4b230*/  STL.64 [R1+0x4d8], R46 ;  /* 0x0004d82e01007387 */ /* 0x0005e40000100a00 */
[C---:B--2---:R-:W-:Y:S02]  /*4b240*/  HMMA.16816.F32 R44, R28.reuse, R36, R48 ;  /* 0x000000241c2c723c */ /* 0x044fe40000001830 */
[----:B------:R-:W-:Y:S04]  /*4b250*/  STL.64 [R1+0x6e50], R38 ;  /* 0x006e502601007387 */ /* 0x000fe80000100a00 */
[----:B------:R3:W-:Y:S02]  /*4b260*/  STL.64 [R1+0x6e48], R36 ;  /* 0x006e482401007387 */ /* 0x0007e40000100a00 */
[C---:B---3--:R-:W-:Y:S11]  /*4b270*/  HMMA.16816.F32 R36, R28.reuse, R32, R52 ;  /* 0x000000201c24723c */ /* 0x048ff60000001834 */
[----:B------:R-:W-:Y:S04]  /*4b280*/  STL.64 [R1+0x4c0], R44 ;  /* 0x0004c02c01007387 */ /* 0x000fe80000100a00 */
[----:B------:R0:W-:Y:S02]  /*4b290*/  STL.64 [R1+0x4c8], R46 ;  /* 0x0004c82e01007387 */ /* 0x0001e40000100a00 */
[----:B0-----:R-:W-:Y:S02]  /*4b2a0*/  HMMA.16816.F32 R44, R28, R34, R56 ;  /* 0x000000221c2c723c */ /* 0x001fe40000001838 */
[----:B------:R-:W-:-:S15]  /*4b2b0*/  STL.64 [R1+0x6e30], R34 ;  /* 0x006e302201007387 */ /* 0x000fde0000100a00 */
[----:B------:R-:W-:Y:S02]  /*4b2c0*/  NOP ;  /* 0x0000000000007918 */ /* 0x000fe40000000000 */
[----:B------:R-:W-:Y:S04]  /*4b2d0*/  STL.64 [R1+0x4b0], R44 ;  /* 0x0004b02c01007387 */ /* 0x000fe80000100a00 */
[----:B------:R-:W-:Y:S04]  /*4b2e0*/  STL.64 [R1+0x4b8], R46 ;  /* 0x0004b82e01007387 */ /* 0x000fe80000100a00 */
[----:B------:R-:W-:Y:S04]  /*4b2f0*/  STL.64 [R1+0x6e28], R32 ;  /* 0x006e282001007387 */ /* 0x000fe80000100a00 */
[----:B------:R0:W-:Y:S04]  /*4b300*/  STL.64 [R1+0x4a0], R36 ;  /* 0x0004a02401007387 */ /* 0x0001e80000100a00 */
[----:B------:R1:W-:Y:S04]  /*4b310*/  STL.64 [R1+0x4a8], R38 ;  /* 0x0004a82601007387 */ /* 0x0003e80000100a00 */
[----:B0-----:R-:W2:Y:S04]  /*4b320*/  LDL.LU.64 R36, [R1+0x470] ;  /* 0x0004700001247983 */ /* 0x001ea80000300a00 */
[----:B------:R0:W-:Y:S04]  /*4b330*/  STL.64 [R1+0x490], R8 ;  /* 0x0004900801007387 */ /* 0x0001e80000100a00 */
[----:B------:R3:W-:Y:S04]  /*4b340*/  STL.64 [R1+0x498], R10 ;  /* 0x0004980a01007387 */ /* 0x0007e80000100a00 */
[----:B-1----:R-:W2:Y:S04]  /*4b350*/  LDL.LU.64 R38, [R1+0x478] ;  /* 0x0004780001267983 */ /* 0x002ea80000300a00 */
[----:B------:R1:W-:Y:S04]  /*4b360*/  STL.64 [R1+0x480], R4 ;  /* 0x0004800401007387 */ /* 0x0003e80000100a00 */
[----:B------:R4:W-:Y:S04]  /*4b370*/  STL.64 [R1+0x488], R6 ;  /* 0x0004880601007387 */ /* 0x0009e80000100a00 */
[----:B------:R-:W2:Y:S04]  /*4b380*/  LDL.LU.64 R32, [R1+0x460] ;  /* 0x0004600001207983 */ /* 0x000ea80000300a00 */
[----:B------:R-:W2:Y:S04]  /*4b390*/  LDL.LU.64 R34, [R1+0x468] ;  /* 0x0004680001227983 */ /* 0x000ea80000300a00 */
[----:B0-----:R-:W2:Y:S04]  /*4b3a0*/  LDL.LU.64 R8, [R1+0x450] ;  /* 0x0004500001087983 */ /* 0x001ea80000300a00 */
[----:B---3--:R-:W3:Y:S04]  /*4b3b0*/  LDL.LU.64 R10, [R1+0x458] ;  /* 0x00045800010a7983 */ /* 0x008ee80000300a00 */
[----:B-1----:R-:W3:Y:S04]  /*4b3c0*/  LDL.LU.64 R4, [R1+0x440] ;  /* 0x0004400001047983 */ /* 0x002ee80000300a00 */
[----:B----4-:R-:W4:Y:S04]  /*4b3d0*/  LDL.LU.64 R6, [R1+0x448] ;  /* 0x0004480001067983 */ /* 0x010f280000300a00 */
[----:B------:R-:W4:Y:S04]  /*4b3e0*/  LDL.LU.64 R48, [R1+0x430] ;  /* 0x0004300001307983 */ /* 0x000f280000300a00 */
[----:B------:R-:W4:Y:S04]  /*4b3f0*/  LDL.LU.64 R50, [R1+0x438] ;  /* 0x0004380001327983 */ /* 0x000f280000300a00 */
        /* <DEDUP_REMOVED lines=8> */
[----:B------:R-:W-:Y:S04]  /*4b480*/  STL.64 [R1+0x6e40], R26 ;  /* 0x006e401a01007387 */ /* 0x000fe80000100a00 */
[----:B------:R3:W-:Y:S01]  /*4b490*/  STL.64 [R1+0x6e38], R24 ;  /* 0x006e381801007387 */ /* 0x0007e20000100a00 */
[C---:B--2---:R-:W-:Y:S08]  /*4b4a0*/  HMMA.16816.F32 R36, R28.reuse, R22, R36 ;  /* 0x000000161c24723c */ /* 0x044ff00000001824 */
[C---:B------:R-:W-:Y:S08]  /*4b4b0*/  HMMA.16816.F32 R32, R28.reuse, R20, R32 ;  /* 0x000000141c20723c */ /* 0x040ff00000001820 */
[C---:B---3--:R-:W-:Y:S03]  /*4b4c0*/  HMMA.16816.F32 R24, R28.reuse, R18, R8 ;  /* 0x000000121c18723c */ /* 0x048fe60000001808 */
[----:B------:R-:W-:Y:S04]  /*4b4d0*/  STL.64 [R1+0x470], R36 ;  /* 0x0004702401007387 */ /* 0x000fe80000100a00 */
[----:B------:R-:W-:Y:S04]  /*4b4e0*/  STL.64 [R1+0x478], R38 ;  /* 0x0004782601007387 */ /* 0x000fe80000100a00 */
[----:B------:R-:W2:Y:S04]  /*4b4f0*/  LDL.LU.64 R8, [R1+0x420] ;  /* 0x0004200001087983 */ /* 0x000ea80000300a00 */
[----:B------:R-:W-:Y:S04]  /*4b500*/  STL.64 [R1+0x460], R32 ;  /* 0x0004602001007387 */ /* 0x000fe80000100a00 */
[----:B------:R-:W-:Y:S04]  /*4b510*/  STL.64 [R1+0x468], R34 ;  /* 0x0004682201007387 */ /* 0x000fe80000100a00 */
[----:B------:R-:W2:Y:S04]  /*4b520*/  LDL.LU.64 R10, [R1+0x428] ;  /* 0x00042800010a7983 */ /* 0x000ea80000300a00 */
[----:B------:R-:W-:Y:S04]  /*4b530*/  STL.64 [R1+0x450], R24 ;  /* 0x0004501801007387 */ /* 0x000fe80000100a00 */
[----:B------:R0:W-:Y:S01]  /*4b540*/  STL.64 [R1+0x458], R26 ;  /* 0x0004581a01007387 */ /* 0x0001e20000100a00 */
[C---:B----4-:R-:W-:Y:S08]  /*4b550*/  HMMA.16816.F32 R48, R28.reuse, R14, R48 ;  /* 0x0000000e1c30723c */ /* 0x050ff00000001830 */
[----:B0-----:R-:W-:Y:S01]  /*4b560*/  HMMA.16816.F32 R24, R28, R16, R4 ;  /* 0x000000101c18723c */ /* 0x001fe20000001804 */
[----:B------:R-:W-:Y:S04]  /*4b570*/  STL [R1+0x6e20], R19 ;  /* 0x006e201301007387 */ /* 0x000fe80000100800 */
[----:B------:R-:W3:Y:S04]  /*4b580*/  LDL.LU.64 R4, [R1+0x410] ;  /* 0x0004100001047983 */ /* 0x000ee80000300a00 */
[----:B------:R-:W3:Y:S10]  /*4b590*/  LDL.LU.64 R6, [R1+0x418] ;  /* 0x0004180001067983 */ /* 0x000ef40000300a00 */
[----:B------:R0:W-:Y:S04]  /*4b5a0*/  STL.64 [R1+0x440], R24 ;  /* 0x0004401801007387 */ /* 0x0001e80000100a00 */
[----:B------:R1:W-:Y:S04]  /*4b5b0*/  STL.64 [R1+0x448], R26 ;  /* 0x0004481a01007387 */ /* 0x0003e80000100a00 */
[----:B------:R-:W4:Y:S04]  /*4b5c0*/  LDL.LU.64 R36, [R1+0x2110] ;  /* 0x0021100001247983 */ /* 0x000f280000300a00 */
[----:B------:R-:W4:Y:S04]  /*4b5d0*/  LDL.LU.64 R38, [R1+0x2118] ;  /* 0x0021180001267983 */ /* 0x000f280000300a00 */
[----:B------:R-:W3:Y:S04]  /*4b5e0*/  LDL.LU.64 R32, [R1+0x2100] ;  /* 0x0021000001207983 */ /* 0x000ee80000300a00 */
[----:B------:R-:W3:Y:S04]  /*4b5f0*/  LDL.LU.64 R34, [R1+0x2108] ;  /* 0x0021080001227983 */ /* 0x000ee80000300a00 */
[----:B------:R-:W3:Y:S04]  /*4b600*/  LDL.64 R56, [R1+0x18] ;  /* 0x0000180001387983 */ /* 0x000ee80000100a00 */
[----:B------:R-:W3:Y:S04]  /*4b610*/  LDL.64 R58, [R1+0x10] ;  /* 0x00001000013a7983 */ /* 0x000ee80000100a00 */
[----:B------:R-:W-:Y:S04]  /*4b620*/  STL [R1+0x6e1c], R17 ;  /* 0x006e1c1101007387 */ /* 0x000fe80000100800 */
[----:B0-----:R-:W3:Y:S04]  /*4b630*/  LDL.LU.64 R24, [R1+0x7c0] ;  /* 0x0007c00001187983 */ /* 0x001ee80000300a00 */
[----:B-1----:R-:W3:Y:S04]  /*4b640*/  LDL.LU.64 R26, [R1+0x7c8] ;  /* 0x0007c800011a7983 */ /* 0x002ee80000300a00 */
[----:B------:R-:W-:Y:S04]  /*4b650*/  STL.64 [R1+0x430], R48 ;  /* 0x0004303001007387 */ /* 0x000fe80000100a00 */
[----:B------:R0:W-:Y:S02]  /*4b660*/  STL.64 [R1+0x438], R50 ;  /* 0x0004383201007387 */ /* 0x0001e40000100a00 */
[----:B0-----:R-:W-:-:S02]  /*4b670*/  IMAD.MOV.U32 R50, RZ, RZ, R2 ;  /* 0x000000ffff327224 */ /* 0x001fc400078e0002 */
[----:B------:R-:W-:Y:S01]  /*4b680*/  IMAD.MOV.U32 R51, RZ, RZ, R3 ;  /* 0x000000ffff337224 */ /* 0x000fe200078e0003 */
[----:B------:R-:W3:Y:S04]  /*4b690*/  LDL.LU R2, [R1+0x6ec4] ;  /* 0x006ec40001027983 */ /* 0x000ee80000300800 */
[----:B------:R-:W3:Y:S01]  /*4b6a0*/  LDL.LU R3, [R1+0x6ec0] ;  /* 0x006ec00001037983 */ /* 0x000ee20000300800 */
[----:B--2---:R-:W-:-:S15]  /*4b6b0*/  HMMA.16816.F32 R8, R28, R12, R8 ;  /* 0x0000000c1c08723c */ /* 0x004fde0000001808 */
[----:B------:R-:W-:-:S04]  /*4b6c0*/  NOP ;  /* 0x0000000000007918 */ /* 0x000fc80000000000 */
[----:B------:R-:W-:Y:S04]  /*4b6d0*/  STL.64 [R1+0x420], R8 ;  /* 0x0004200801007387 */ /* 0x000fe80000100a00 */
[----:B------:R0:W-:Y:S04]  /*4b6e0*/  STL.64 [R1+0x428], R10 ;  /* 0x0004280a01007387 */ /* 0x0001e80000100a00 */
[----:B0-----:R-:W3:Y:S04]  /*4b6f0*/  LDL.LU.64 R10, [R1+0x6eb8] ;  /* 0x006eb800010a7983 */ /* 0x001ee80000300a00 */
[----:B------:R-:W2:Y:S02]  /*4b700*/  LDL.LU.64 R8, [R1+0x6eb0] ;  /* 0x006eb00001087983 */ /* 0x000ea40000300a00 */
[----:B--2---:R-:W-:-:S02]  /*4b710*/  IMAD.MOV.U32 R48, RZ, RZ, R8 ;  /* 0x000000ffff307224 */ /* 0x004fc400078e0008 */
[----:B------:R-:W-:Y:S01]  /*4b720*/  IMAD.MOV.U32 R49, RZ, RZ, R9 ;  /* 0x000000ffff317224 */ /* 0x000fe200078e0009 */
[----:B------:R-:W2:Y:S04]  /*4b730*/  LDL.LU R8, [R1+0x6eac] ;  /* 0x006eac0001087983 */ /* 0x000ea80000300800 */
[----:B------:R-:W2:Y:S04]  /*4b740*/  LDL.LU R9, [R1+0x6ea8] ;  /* 0x006ea80001097983 */ /* 0x000ea80000300800 */
[----:B------:R-:W-:Y:S04]  /*4b750*/  STL.64 [R1+0x6e10], R14 ;  /* 0x006e100e01007387 */ /* 0x000fe80000100a00 */
[----:B------:R0:W-:Y:S01]  /*4b760*/  STL.64 [R1+0x6e08], R12 ;  /* 0x006e080c01007387 */ /* 0x0001e20000100a00 */
[----:B---3--:R-:W-:Y:S03]  /*4b770*/  HMMA.16816.F32 R4, R28, R10, R4 ;  /* 0x0000000a1c04723c */ /* 0x008fe60000001804 */
[----:B0-----:R-:W2:Y:S04]  /*4b780*/  LDL.LU.64 R12, [R1+0x2120] ;  /* 0x00212000010c7983 */ /* 0x001ea80000300a00 */
[----:B------:R-:W2:-:S12]  /*4b790*/  LDL.LU.64 R14, [R1+0x2128] ;  /* 0x00212800010e7983 */ /* 0x000e980000300a00 */
[----:B------:R-:W-:Y:S04]  /*4b7a0*/  STL.64 [R1+0x410], R4 ;  /* 0x0004100401007387 */ /* 0x000fe80000100a00 */
[----:B------:R0:W-:Y:S04]  /*4b7b0*/  STL.64 [R1+0x418], R6 ;  /* 0x0004180601007387 */ /* 0x0001e80000100a00 */
[----:B0-----:R-:W4:Y:S04]  /*4b7c0*/  LDL.LU.64 R6, [R1+0x6ea0] ;  /* 0x006ea00001067983 */ /* 0x001f280000300a00 */
[----:B------:R-:W3:Y:S04]  /*4b7d0*/  LDL.LU.64 R4, [R1+0x6e98] ;  /* 0x006e980001047983 */ /* 0x000ee80000300a00 */
[----:B------:R-:W-:Y:S01]  /*4b7e0*/  STL [R1+0x6e18], R11 ;  /* 0x006e180b01007387 */ /* 0x000fe20000100800 */
[----:B--2---:R-:W-:-:S15]  /*4b7f0*/  HMMA.16816.F32 R12, R28, R8, R12 ;  /* 0x000000081c0c723c */ /* 0x004fde000000180c */
[----:B------:R-:W-:-:S04]  /*4b800*/  NOP ;  /* 0x0000000000007918 */ /* 0x000fc80000000000 */
[----:B------:R-:W-:Y:S04]  /*4b810*/  STL.64 [R1+0x2120], R12 ;  /* 0x0021200c01007387 */ /* 0x000fe80000100a00 */
[----:B------:R4:W-:Y:S02]  /*4b820*/  STL.64 [R1+0x2128], R14 ;  /* 0x0021280e01007387 */ /* 0x0009e40000100a00 */
[----:B----4-:R-:W-:Y:S02]  /*4b830*/  HMMA.16816.F32 R12, R28, R6, R36 ;  /* 0x000000061c0c723c */ /* 0x010fe40000001824 */
[----:B------:R-:W2:Y:S04]  /*4b840*/  LDL.LU.64 R36, [R1+0x20f0] ;  /* 0x0020f00001247983 */ /* 0x000ea80000300a00 */
[----:B------:R-:W2:-:S13]  /*4b850*/  LDL.LU.64 R38, [R1+0x20f8] ;  /* 0x0020f80001267983 */ /* 0x000e9a0000300a00 */
[----:B------:R0:W-:Y:S04]  /*4b860*/  STL.64 [R1+0x2110], R12 ;  /* 0x0021100c01007387 */ /* 0x0001e80000100a00 */
[----:B------:R1:W-:Y:S04]  /*4b870*/  STL.64 [R1+0x2118], R14 ;  /* 0x0021180e01007387 */ /* 0x0003e80000100a00 */
[----:B0-----:R-:W4:Y:S04]  /*4b880*/  LDL.LU.64 R12, [R1+0x20e0] ;  /* 0x0020e000010c7983 */ /* 0x001f280000300a00 */
[----:B-1----:R-:W4:Y:S01]  /*4b890*/  LDL.LU.64 R14, [R1+0x20e8] ;  /* 0x0020e800010e7983 */ /* 0x002f220000300a00 */
[C---:B---3--:R-:W-:Y:S08]  /*4b8a0*/  HMMA.16816.F32 R32, R28.reuse, R4, R32 ;  /* 0x000000041c20723c */ /* 0x048ff00000001820 */
[----:B------:R-:W-:Y:S01]  /*4b8b0*/  HMMA.16816.F32 R24, R28, R2, R24 ;  /* 0x000000021c18723c */ /* 0x000fe20000001818 */
[----:B------:R-:W-:-:S02]  /*4b8c0*/  IMAD R28, R46, 0x100, R45 ;  /* 0x000001002e1c7824 */ /* 0x000fc400078e022d */
[----:B------:R-:W-:Y:S02]  /*4b8d0*/  IMAD R29, R52, 0x100, R47 ;  /* 0x00000100341d7824 */ /* 0x000fe400078e022f */
[----:B------:R-:W-:Y:S02]  /*4b8e0*/  IMAD R30, R54, 0x100, R53 ;  /* 0x00000100361e7824 */ /* 0x000fe400078e0235 */
[----:B------:R-:W-:Y:S01]  /*4b8f0*/  IMAD R31, R0, 0x100, R55 ;  /* 0x00000100001f7824 */ /* 0x000fe200078e0237 */
[----:B------:R-:W-:Y:S02]  /*4b900*/  F2FP.F16.E4M3.UNPACK_B R28, R28 ;  /* 0x0000001cff1c723e */ /* 0x000fe400020006ff */
[----:B------:R-:W-:Y:S02]  /*4b910*/  F2FP.F16.E4M3.UNPACK_B R29, R29 ;  /* 0x0000001dff1d723e */ /* 0x000fe400020006ff */
[----:B------:R-:W-:Y:S02]  /*4b920*/  F2FP.F16.E4M3.UNPACK_B R30, R30 ;  /* 0x0000001eff1e723e */ /* 0x000fe400020006ff */
[----:B------:R-:W-:Y:S01]  /*4b930*/  F2FP.F16.E4M3.UNPACK_B R31, R31 ;  /* 0x0000001fff1f723e */ /* 0x000fe200020006ff */
[----:B------:R0:W-:Y:S04]  /*4b940*/  STL.64 [R1+0x2100], R32 ;  /* 0x0021002001007387 */ /* 0x0001e80000100a00 */
[----:B------:R1:W-:Y:S04]  /*4b950*/  STL.64 [R1+0x2108], R34 ;  /* 0x0021082201007387 */ /* 0x0003e80000100a00 */
[----:B------:R3:W-:Y:S04]  /*4b960*/  STL.64 [R1+0x7c0], R24 ;  /* 0x0007c01801007387 */ /* 0x0007e80000100a00 */
[----:B------:R3:W-:Y:S04]  /*4b970*/  STL.64 [R1+0x7c8], R26 ;  /* 0x0007c81a01007387 */ /* 0x0007e80000100a00 */
[----:B0-----:R-:W4:Y:S04]  /*4b980*/  LDL.LU.64 R32, [R1+0x20d0] ;  /* 0x0020d00001207983 */ /* 0x001f280000300a00 */
[----:B-1----:R-:W4:Y:S04]  /*4b990*/  LDL.LU.64 R34, [R1+0x20d8] ;  /* 0x0020d80001227983 */ /* 0x002f280000300a00 */
[----:B---3--:R-:W3:Y:S04]  /*4b9a0*/  LDL.LU.64 R24, [R1+0x20c0] ;  /* 0x0020c00001187983 */ /* 0x008ee80000300a00 */
[----:B------:R-:W3:Y:S01]  /*4b9b0*/  LDL.LU.64 R26, [R1+0x20c8] ;  /* 0x0020c800011a7983 */ /* 0x000ee20000300a00 */
[----:B------:R-:W-:-:S02]  /*4b9c0*/  IMAD.MOV.U32 R17, RZ, RZ, R56 ;  /* 0x000000ffff117224 */ /* 0x000fc400078e0038 */
[----:B------:R-:W-:Y:S02]  /*4b9d0*/  IMAD.MOV.U32 R11, RZ, RZ, R57 ;  /* 0x000000ffff0b7224 */ /* 0x000fe400078e0039 */
[----:B------:R-:W-:Y:S02]  /*4b9e0*/  IMAD.MOV.U32 R19, RZ, RZ, R58 ;  /* 0x000000ffff137224 */ /* 0x000fe400078e003a */
[----:B------:R-:W-:Y:S01]  /*4b9f0*/  IMAD.MOV.U32 R0, RZ, RZ, R59 ;  /* 0x000000ffff007224 */ /* 0x000fe200078e003b */
[C---:B--2---:R-:W-:Y:S08]  /*4ba00*/  HMMA.16816.F32 R36, R28.reuse, R56, R36 ;  /* 0x000000381c24723c */ /* 0x044ff00000001824 */
[C---:B----4-:R-:W-:Y:S11]  /*4ba10*/  HMMA.16816.F32 R12, R28.reuse, R58, R12 ;  /* 0x0000003a1c0c723c */ /* 0x050ff6000000180c */
[----:B------:R-:W-:Y:S04]  /*4ba20*/  STL.64 [R1+0x20f0], R36 ;  /* 0x0020f02401007387 */ /* 0x000fe80000100a00 */
[----:B------:R-:W-:Y:S04]  /*4ba30*/  STL.64 [R1+0x20f8], R38 ;  /* 0x0020f82601007387 */ /* 0x000fe80000100a00 */
[----:B------:R0:W-:Y:S04]  /*4ba40*/  STL.64 [R1+0x20e0], R12 ;  /* 0x0020e00c01007387 */ /* 0x0001e80000100a00 */
[----:B------:R1:W-:Y:S04]  /*4ba50*/  STL.64 [R1+0x20e8], R14 ;  /* 0x0020e80e01007387 */ /* 0x0003e80000100a00 */
[----:B------:R-:W2:Y:S04]  /*4ba60*/  LDL.LU.64 R56, [R1+0x20b0] ;  /* 0x0020b00001387983 */ /* 0x000ea80000300a00 */
[----:B------:R-:W2:Y:S04]  /*4ba70*/  LDL.LU.64 R58, [R1+0x20b8] ;  /* 0x0020b800013a7983 */ /* 0x000ea80000300a00 */
[----:B------:R-:W4:Y:S04]  /*4ba80*/  LDL.LU.64 R52, [R1+0x20a0] ;  /* 0x0020a00001347983 */ /* 0x000f280000300a00 */
[----:B------:R-:W4:Y:S04]  /*4ba90*/  LDL.LU.64 R54, [R1+0x20a8] ;  /* 0x0020a80001367983 */ /* 0x000f280000300a00 */
[----:B0-----:R-:W4:Y:S04]  /*4baa0*/  LDL.LU.64 R12, [R1+0x2090] ;  /* 0x00209000010c7983 */ /* 0x001f280000300a00 */
[----:B-1----:R-:W4:Y:S01]  /*4bab0*/  LDL.LU.64 R14, [R1+0x2098] ;  /* 0x00209800010e7983 */ /* 0x002f220000300a00 */
[C---:B------:R-:W-:Y:S08]  /*4bac0*/  HMMA.16816.F32 R32, R28.reuse, R48, R32 ;  /* 0x000000301c20723c */ /* 0x040ff00000001820 */
[C---:B---3--:R-:W-:Y:S01]  /*4bad0*/  HMMA.16816.F32 R24, R28.reuse, R50, R24 ;  /* 0x000000321c18723c */ /* 0x048fe20000001818 */
[----:B------:R-:W3:Y:S10]  /*4bae0*/  LDL.LU.64 R44, [R1+0x2080] ;  /* 0x00208000012c7983 */ /* 0x000ef40000300a00 */
[----:B------:R0:W-:Y:S04]  /*4baf0*/  STL.64 [R1+0x20d0], R32 ;  /* 0x0020d02001007387 */ /* 0x0001e80000100a00 */
[----:B------:R1:W-:Y:S04]  /*4bb00*/  STL.64 [R1+0x20d8], R34 ;  /* 0x0020d82201007387 */ /* 0x0003e80000100a00 */
[----:B------:R-:W3:Y:S04]  /*4bb10*/  LDL.LU.64 R46, [R1+0x2088] ;  /* 0x00208800012e7983 */ /* 0x000ee80000300a00 */
[----:B------:R0:W-:Y:S04]  /*4bb20*/  STL.64 [R1+0x20c0], R24 ;  /* 0x0020c01801007387 */ /* 0x0001e80000100a00 */
[----:B------:R0:W-:Y:S04]  /*4bb30*/  STL.64 [R1+0x20c8], R26 ;  /* 0x0020c81a01007387 */ /* 0x0001e80000100a00 */
[----:B------:R-:W3:Y:S04]  /*4bb40*/  LDL.LU.64 R48, [R1+0x2070] ;  /* 0x0020700001307983 */ /* 0x000ee80000300a00 */
[----:B------:R-:W3:Y:S04]  /*4bb50*/  LDL.LU.64 R50, [R1+0x2078] ;  /* 0x0020780001327983 */ /* 0x000ee80000300a00 */
[----:B------:R-:W3:Y:S04]  /*4bb60*/  LDL.LU.64 R36, [R1+0x2050] ;  /* 0x0020500001247983 */ /* 0x000ee80000300a00 */
[----:B------:R-:W3:Y:S04]  /*4bb70*/  LDL.LU.64 R38, [R1+0x2058] ;  /* 0x0020580001267983 */ /* 0x000ee80000300a00 */
[----:B0-----:R-:W3:Y:S04]  /*4bb80*/  LDL.LU.64 R32, [R1+0x2040] ;  /* 0x0020400001207983 */ /* 0x001ee80000300a00 */
[----:B-1----:R-:W3:Y:S04]  /*4bb90*/  LDL.LU.64 R34, [R1+0x2048] ;  /* 0x0020480001227983 */ /* 0x002ee80000300a00 */
[----:B------:R-:W3:Y:S04]  /*4bba0*/  LDL.LU.64 R24, [R1+0x2030] ;  /* 0x0020300001187983 */ /* 0x000ee80000300a00 */
[----:B------:R-:W3:Y:S01]  /*4bbb0*/  LDL.LU.64 R26, [R1+0x2038] ;  /* 0x00203800011a7983 */ /* 0x000ee20000300a00 */
[----:B--2---:R-:W-:-:S15]  /*4bbc0*/  HMMA.16816.F32 R56, R28, R60, R56 ;  /* 0x0000003c1c38723c */ /* 0x004fde0000001838 */
[----:B------:R-:W-:-:S04]  /*4bbd0*/  NOP ;  /* 0x0000000000007918 */ /* 0x000fc80000000000 */
[----:B------:R-:W-:Y:S04]  /*4bbe0*/  STL.64 [R1+0x20b0], R56 ;  /* 0x0020b03801007387 */ /* 0x000fe80000100a00 */
[----:B------:R0:W-:Y:S04]  /*4bbf0*/  STL.64 [R1+0x20b8], R58 ;  /* 0x0020b83a01007387 */ /* 0x0001e80000100a00 */
[----:B0-----:R-:W4:Y:S04]  /*4bc00*/  LDL.LU.64 R58, [R1+0x6e90] ;  /* 0x006e9000013a7983 */ /* 0x001f280000300a00 */
[----:B------:R-:W2:Y:S01]  /*4bc10*/  LDL.LU.64 R56, [R1+0x6e88] ;  /* 0x006e880001387983 */ /* 0x000ea20000300a00 */
[----:B----4-:R-:W-:-:S15]  /*4bc20*/  HMMA.16816.F32 R52, R28, R58, R52 ;  /* 0x0000003a1c34723c */ /* 0x010fde0000001834 */
[----:B------:R-:W-:-:S04]  /*4bc30*/  NOP ;  /* 0x0000000000007918 */ /* 0x000fc80000000000 */
[----:B------:R-:W-:Y:S04]  /*4bc40*/  STL.64 [R1+0x20a0], R52 ;  /* 0x0020a03401007387 */ /* 0x000fe80000100a00 */
[----:B------:R0:W-:Y:S04]  /*4bc50*/  STL.64 [R1+0x20a8], R54 ;  /* 0x0020a83601007387 */ /* 0x0001e80000100a00 */
[----:B0-----:R-:W3:Y:S04]  /*4bc60*/  LDL.LU.64 R54, [R1+0x6e80] ;  /* 0x006e800001367983 */ /* 0x001ee80000300a00 */
[----:B------:R-:W4:Y:S01]  /*4bc70*/  LDL.LU.64 R52, [R1+0x6e78] ;  /* 0x006e780001347983 */ /* 0x000f220000300a00 */
[----:B--2---:R-:W-:-:S15]  /*4bc80*/  HMMA.16816.F32 R12, R28, R56, R12 ;  /* 0x000000381c0c723c */ /* 0x004fde000000180c */
[----:B------:R-:W-:-:S04]  /*4bc90*/  NOP ;  /* 0x0000000000007918 */ /* 0x000fc80000000000 */
[----:B------:R0:W-:Y:S04]  /*4bca0*/  STL.64 [R1+0x2090], R12 ;  /* 0x0020900c01007387 */ /* 0x0001e80000100a00 */
[----:B------:R1:W-:Y:S04]  /*4bcb0*/  STL.64 [R1+0x2098], R14 ;  /* 0x0020980e01007387 */ /* 0x0003e80000100a00 */
[----:B0-----:R-:W2:Y:S04]  /*4bcc0*/  LDL.LU.64 R12, [R1+0x2020] ;  /* 0x00202000010c7983 */ /* 0x001ea80000300a00 */
[----:B-1----:R-:W2:Y:S04]  /*4bcd0*/  LDL.LU.64 R14, [R1+0x2028] ;  /* 0x00202800010e7983 */ /* 0x002ea80000300a00 */
[----:B------:R-:W-:Y:S04]  /*4bce0*/  STL.64 [R1+0x6dd0], R58 ;  /* 0x006dd03a01007387 */ /* 0x000fe80000100a00 */
[----:B------:R0:W-:Y:S04]  /*4bcf0*/  STL.64 [R1+0x6dc8], R56 ;  /* 0x006dc83801007387 */ /* 0x0001e80000100a00 */
[----:B0-----:R-:W2:Y:S04]  /*4bd00*/  LDL.LU.64 R56, [R1+0x2060] ;  /* 0x0020600001387983 */ /* 0x001ea80000300a00 */
[----:B------:R-:W2:Y:S01]  /*4bd10*/  LDL.LU.64 R58, [R1+0x2068] ;  /* 0x00206800013a7983 */ /* 0x000ea20000300a00 */
[C---:B---3--:R-:W-:Y:S08]  /*4bd20*/  HMMA.16816.F32 R44, R28.reuse, R54, R44 ;  /* 0x000000361c2c723c */ /* 0x048ff0000000182c */
[C---:B----4-:R-:W-:Y:S11]  /*4bd30*/  HMMA.16816.F32 R48, R28.reuse, R52, R48 ;  /* 0x000000341c30723c */ /* 0x050ff60000001830 */
[----:B------:R-:W-:Y:S04]  /*4bd40*/  STL.64 [R1+0x2080], R44 ;  /* 0x0020802c01007387 */ /* 0x000fe80000100a00 */
[----:B------:R0:W-:Y:S04]  /*4bd50*/  STL.64 [R1+0x2088], R46 ;  /* 0x0020882e01007387 */ /* 0x0001e80000100a00 */
[----:B0-----:R-:W3:Y:S04]  /*4bd60*/  LDL.LU.64 R46, [R1+0x6e70] ;  /* 0x006e7000012e7983 */ /* 0x001ee80000300a00 */
[----:B------:R-:W4:Y:S04]  /*4bd70*/  LDL.LU.64 R44, [R1+0x6e68] ;  /* 0x006e6800012c7983 */ /* 0x000f280000300a00 */
[----:B------:R-:W-:Y:S04]  /*4bd80*/  STL.64 [R1+0x2070], R48 ;  /* 0x0020703001007387 */ /* 0x000fe80000100a00 */
[----:B------:R0:W-:Y:S04]  /*4bd90*/  STL.64 [R1+0x2078], R50 ;  /* 0x0020783201007387 */ /* 0x0001e80000100a00 */
[----:B0-----:R-:W2:Y:S04]  /*4bda0*/  LDL.LU.64 R50, [R1+0x6e60] ;  /* 0x006e600001327983 */ /* 0x001ea80000300a00 */
[----:B------:R-:W4:Y:S04]  /*4bdb0*/  LDL.LU.64 R48, [R1+0x6e58] ;  /* 0x006e580001307983 */ /* 0x000f280000300a00 */
[----:B------:R-:W-:Y:S04]  /*4bdc0*/  STL.64 [R1+0x6db0], R54 ;  /* 0x006db03601007387 */ /* 0x000fe80000100a00 */
[----:B------:R2:W-:Y:S01]  /*4bdd0*/  STL.64 [R1+0x6da8], R52 ;  /* 0x006da83401007387 */ /* 0x0005e20000100a00 */
[C---:B---3--:R-:W-:Y:S08]  /*4bde0*/  HMMA.16816.F32 R32, R28.reuse, R46, R32 ;  /* 0x0000002e1c20723c */ /* 0x048ff00000001820 */
[C---:B--2---:R-:W-:Y:S08]  /*4bdf0*/  HMMA.16816.F32 R52, R28.reuse, R50, R56 ;  /* 0x000000321c34723c */ /* 0x044ff00000001838 */
[C---:B----4-:R-:W-:Y:S01]  /*4be00*/  HMMA.16816.F32 R36, R28.reuse, R48, R36 ;  /* 0x000000301c24723c */ /* 0x050fe20000001824 */
[----:B------:R-:W-:Y:S10]  /*4be10*/  STL.64 [R1+0x6dc0], R50 ;  /* 0x006dc03201007387 */ /* 0x000ff40000100a00 */
[----:B------:R-:W-:Y:S04]  /*4be20*/  STL.64 [R1+0x2060], R52 ;  /* 0x0020603401007387 */ /* 0x000fe80000100a00 */
[----:B------:R-:W-:Y:S04]  /*4be30*/  STL.64 [R1+0x2068], R54 ;  /* 0x0020683601007387 */ /* 0x000fe80000100a00 */
[----:B------:R-:W-:Y:S04]  /*4be40*/  STL.64 [R1+0x6db8], R48 ;  /* 0x006db83001007387 */ /* 0x000fe80000100a00 */
[----:B------:R0:W-:Y:S04]  /*4be50*/  STL.64 [R1+0x2050], R36 ;  /* 0x0020502401007387 */ /* 0x0001e80000100a00 */
[----:B------:R1:W-:Y:S04]  /*4be60*/  STL.64 [R1+0x2058], R38 ;  /* 0x0020582601007387 */ /* 0x0003e80000100a00 */
[----:B0-----:R-:W2:Y:S04]  /*4be70*/  LDL.LU.64 R36, [R1+0x2010] ;  /* 0x0020100001247983 */ /* 0x001ea80000300a00 */
[----:B------:R-:W-:Y:S04]  /*4be80*/  STL.64 [R1+0x2040], R32 ;  /* 0x0020402001007387 */ /* 0x000fe80000100a00 */
[----:B------:R-:W-:Y:S04]  /*4be90*/  STL.64 [R1+0x2048], R34 ;  /* 0x0020482201007387 */ /* 0x000fe80000100a00 */
[----:B-1----:R-:W2:Y:S01]  /*4bea0*/  LDL.LU.64 R38, [R1+0x2018] ;  /* 0x0020180001267983 */ /* 0x002ea20000300a00 */
[C---:B------:R-:W-:Y:S08]  /*4beb0*/  HMMA.16816.F32 R24, R28.reuse, R44, R24 ;  /* 0x0000002c1c18723c */ /* 0x040ff00000001818 */
[C---:B------:R-:W-:Y:S11]  /*4bec0*/  HMMA.16816.F32 R12, R28.reuse, R42, R12 ;  /* 0x0000002a1c0c723c */ /* 0x040ff6000000180c */
[----:B------:R0:W-:Y:S04]  /*4bed0*/  STL.64 [R1+0x2030], R24 ;  /* 0x0020301801007387 */ /* 0x0001e80000100a00 */
[----:B------:R1:W-:Y:S04]  /*4bee0*/  STL.64 [R1+0x2038], R26 ;  /* 0x0020381a01007387 */ /* 0x0003e80000100a00 */
[----:B------:R-:W-:Y:S04]  /*4bef0*/  STL.64 [R1+0x6de0], R46 ;  /* 0x006de02e01007387 */ /* 0x000fe80000100a00 */
[----:B------:R3:W-:Y:S04]  /*4bf00*/  STL.64 [R1+0x6dd8], R44 ;  /* 0x006dd82c01007387 */ /* 0x0007e80000100a00 */
[----:B0-----:R-:W4:Y:S04]  /*4bf10*/  LDL.LU.64 R24, [R1+0x2000] ;  /* 0x0020000001187983 */ /* 0x001f280000300a00 */
[----:B-1----:R-:W4:Y:S04]  /*4bf20*/  LDL.LU.64 R26, [R1+0x2008] ;  /* 0x00200800011a7983 */ /* 0x002f280000300a00 */
[----:B------:R0:W-:Y:S04]  /*4bf30*/  STL.64 [R1+0x2020], R12 ;  /* 0x0020200c01007387 */ /* 0x0001e80000100a00 */
[----:B------:R1:W-:Y:S04]  /*4bf40*/  STL.64 [R1+0x2028], R14 ;  /* 0x0020280e01007387 */ /* 0x0003e80000100a00 */
[----:B------:R-:W4:Y:S04]  /*4bf50*/  LDL.LU.64 R32, [R1+0x1ff0] ;  /* 0x001ff00001207983 */ /* 0x000f280000300a00 */
[----:B------:R-:W4:Y:S04]  /*4bf60*/  LDL.LU.64 R34, [R1+0x1ff8] ;  /* 0x001ff80001227983 */ /* 0x000f280000300a00 */
[----:B------:R-:W4:Y:S04]  /*4bf70*/  LDL.LU.64 R56, [R1+0x1fd0] ;  /* 0x001fd00001387983 */ /* 0x000f280000300a00 */
[----:B------:R-:W4:Y:S04]  /*4bf80*/  LDL.LU.64 R58, [R1+0x1fd8] ;  /* 0x001fd800013a7983 */ /* 0x000f280000300a00 */
[----:B------:R-:W4:Y:S04]  /*4bf90*/  LDL.LU.64 R52, [R1+0x1fc0] ;  /* 0x001fc00001347983 */ /* 0x000f280000300a00 */
[----:B------:R-:W4:Y:S04]  /*4bfa0*/  LDL.LU.64 R54, [R1+0x1fc8] ;  /* 0x001fc80001367983 */ /* 0x000f280000300a00 */
[----:B------:R-:W4:Y:S04]  /*4bfb0*/  LDL.LU.64 R48, [R1+0x1fb0] ;  /* 0x001fb00001307983 */ /* 0x000f280000300a00 */
[----:B------:R-:W4:Y:S04]  /*4bfc0*/  LDL.LU.64 R50, [R1+0x1fb8] ;  /* 0x001fb80001327983 */ /* 0x000f280000300a00 */
[----:B---3--:R-:W3:Y:S04]  /*4bfd0*/  LDL.LU.64 R44, [R1+0x1fa0] ;  /* 0x001fa000012c7983 */ /* 0x008ee80000300a00 */
[----:B------:R-:W3:Y:S04]  /*4bfe0*/  LDL.LU.64 R46, [R1+0x1fa8] ;  /* 0x001fa800012e7983 */ /* 0x000ee80000300a00 */
[----:B0-----:R-:W3:Y:S04]  /*4bff0*/  LDL.LU.64 R12, [R1+0x1f90] ;  /* 0x001f9000010c7983 */ /* 0x001ee80000300a00 */
[----:B-1----:R-:W3:Y:S01]  /*4c000*/  LDL.LU.64 R14, [R1+0x1f98] ;  /* 0x001f9800010e7983 */ /* 0x002ee20000300a00 */
[----:B--2---:R-:W-:-:S15]  /*4c010*/  HMMA.16816.F32 R36, R28, R40, R36 ;  /* 0x000000281c24723c */ /* 0x004fde0000001824 */
[----:B------:R-:W-:-:S04]  /*4c020*/  NOP ;  /* 0x0000000000007918 */ /* 0x000fc80000000000 */
[----:B------:R-:W-:Y:S04]  /*4c030*/  STL.64 [R1+0x2010], R36 ;  /* 0x0020102401007387 */ /* 0x000fe80000100a00 */
[----:B------:R0:W-:Y:S04]  /*4c040*/  STL.64 [R1+0x2018], R38 ;  /* 0x0020182601007387 */ /* 0x0001e80000100a00 */
[----:B0-----:R-:W4:Y:S04]  /*4c050*/  LDL.LU.64 R38, [R1+0x6e50] ;  /* 0x006e500001267983 */ /* 0x001f280000300a00 */
[----:B------:R-:W2:Y:S04]  /*4c060*/  LDL.LU.64 R36, [R1+0x6e48] ;  /* 0x006e480001247983 */ /* 0x000ea80000300a00 */
[----:B------:R-:W-:Y:S04]  /*4c070*/  STL.64 [R1+0x6df0], R42 ;  /* 0x006df02a01007387 */ /* 0x000fe80000100a00 */
[----:B------:R0:W-:Y:S04]  /*4c080*/  STL.64 [R1+0x6de8], R40 ;  /* 0x006de82801007387 */ /* 0x0001e80000100a00 */
[----:B0-----:R-:W3:Y:S04]  /*4c090*/  LDL.LU.64 R40, [R1+0x1fe0] ;  /* 0x001fe00001287983 */ /* 0x001ee80000300a00 */
[----:B------:R-:W3:Y:S01]  /*4c0a0*/  LDL.LU.64 R42, [R1+0x1fe8] ;  /* 0x001fe800012a7983 */ /* 0x000ee20000300a00 */
[C---:B----4-:R-:W-:Y:S08]  /*4c0b0*/  HMMA.16816.F32 R24, R28.reuse, R38, R24 ;  /* 0x000000261c18723c */ /* 0x050ff00000001818 */
[C---:B--2---:R-:W-:Y:S11]  /*4c0c0*/  HMMA.16816.F32 R32, R28.reuse, R36, R32 ;  /* 0x000000241c20723c */ /* 0x044ff60000001820 */
[----:B------:R-:W-:Y:S04]  /*4c0d0*/  STL.64 [R1+0x2000], R24 ;  /* 0x0020001801007387 */ /* 0x000fe80000100a00 */
[----:B------:R0:W-:Y:S04]  /*4c0e0*/  STL.64 [R1+0x2008], R26 ;  /* 0x0020081a01007387 */ /* 0x0001e80000100a00 */
[----:B0-----:R-:W2:Y:S04]  /*4c0f0*/  LDL.LU.64 R26, [R1+0x6e40] ;  /* 0x006e4000011a7983 */ /* 0x001ea80000300a00 */
[----:B------:R-:W4:Y:S04]  /*4c100*/  LDL.LU.64 R24, [R1+0x6e38] ;  /* 0x006e380001187983 */ /* 0x000f280000300a00 */
[----:B------:R-:W-:Y:S04]  /*4c110*/  STL.64 [R1+0x1ff0], R32 ;  /* 0x001ff02001007387 */ /* 0x000fe80000100a00 */
[----:B------:R0:W-:Y:S04]  /*4c120*/  STL.64 [R1+0x1ff8], R34 ;  /* 0x001ff82201007387 */ /* 0x0001e80000100a00 */
[----:B0-----:R-:W3:Y:S04]  /*4c130*/  LDL.LU.64 R34, [R1+0x6e30] ;  /* 0x006e300001227983 */ /* 0x001ee80000300a00 */
[----:B------:R-:W2:Y:S04]  /*4c140*/  LDL.LU.64 R32, [R1+0x6e28] ;  /* 0x006e280001207983 */ /* 0x000ea80000300a00 */
[----:B------:R-:W-:Y:S04]  /*4c150*/  STL.64 [R1+0x6d90], R38 ;  /* 0x006d902601007387 */ /* 0x000fe80000100a00 */
[----:B------:R2:W-:Y:S01]  /*4c160*/  STL.64 [R1+0x6d88], R36 ;  /* 0x006d882401007387 */ /* 0x0005e20000100a00 */
[C---:B---3--:R-:W-:Y:S08]  /*4c170*/  HMMA.16816.F32 R40, R28.reuse, R34, R40 ;  /* 0x000000221c28723c */ /* 0x048ff00000001828 */
[C---:B--2---:R-:W-:Y:S01]  /*4c180*/  HMMA.16816.F32 R36, R28.reuse, R32, R56 ;  /* 0x000000201c24723c */ /* 0x044fe20000001838 */
[----:B------:R-:W-:Y:S10]  /*4c190*/  STL.64 [R1+0x6d70], R34 ;  /* 0x006d702201007387 */ /* 0x000ff40000100a00 */
[----:B------:R-:W-:Y:S04]  /*4c1a0*/  STL.64 [R1+0x1fe0], R40 ;  /* 0x001fe02801007387 */ /* 0x000fe80000100a00 */
[----:B------:R-:W-:Y:S04]  /*4c1b0*/  STL.64 [R1+0x1fe8], R42 ;  /* 0x001fe82a01007387 */ /* 0x000fe80000100a00 */
[----:B------:R-:W-:Y:S04]  /*4c1c0*/  STL.64 [R1+0x6d68], R32 ;  /* 0x006d682001007387 */ /* 0x000fe80000100a00 */
[----:B------:R-:W-:Y:S04]  /*4c1d0*/  STL.64 [R1+0x1fd0], R36 ;  /* 0x001fd02401007387 */ /* 0x000fe80000100a00 */
[----:B------:R0:W-:Y:S02]  /*4c1e0*/  STL.64 [R1+0x1fd8], R38 ;  /* 0x001fd82601007387 */ /* 0x0001e40000100a00 */
[C---:B0-----:R-:W-:Y:S08]  /*4c1f0*/  HMMA.16816.F32 R36, R28.reuse, R26, R52 ;  /* 0x0000001a1c24723c */ /* 0x041ff00000001834 */
[C---:B----4-:R-:W-:Y:S01]  /*4c200*/  HMMA.16816.F32 R32, R28.reuse, R24, R48 ;  /* 0x000000181c20723c */ /* 0x050fe20000001830 */
[----:B------:R-:W-:Y:S10]  /*4c210*/  STL.64 [R1+0x6d80], R26 ;  /* 0x006d801a01007387 */ /* 0x000ff40000100a00 */
[----:B------:R-:W-:Y:S04]  /*4c220*/  STL.64 [R1+0x1fc0], R36 ;  /* 0x001fc02401007387 */ /* 0x000fe80000100a00 */
[----:B------:R-:W-:Y:S04]  /*4c230*/  STL.64 [R1+0x1fc8], R38 ;  /* 0x001fc82601007387 */ /* 0x000fe80000100a00 */
[----:B------:R-:W-:Y:S04]  /*4c240*/  STL.64 [R1+0x6d78], R24 ;  /* 0x006d781801007387 */ /* 0x000fe80000100a00 */
[----:B------:R-:W-:Y:S04]  /*4c250*/  STL.64 [R1+0x1fb0], R32 ;  /* 0x001fb02001007387 */ /* 0x000fe80000100a00 */
[----:B------:R0:W-:Y:S02]  /*4c260*/  STL.64 [R1+0x1fb8], R34 ;  /* 0x001fb82201007387 */ /* 0x0001e40000100a00 */
[C---:B0-----:R-:W-:Y:S08]  /*4c270*/  HMMA.16816.F32 R32, R28.reuse, R22, R44 ;  /* 0x000000161c20723c */ /* 0x041ff0000000182c */
[----:B------:R-:W-:Y:S01]  /*4c280*/  HMMA.16816.F32 R24, R28, R20, R12 ;  /* 0x000000141c18723c */ /* 0x000fe2000000180c */
[----:B------:R-:W2:Y:S01]  /*4c290*/  LDL.LU.64 R12, [R1+0x1f80] ;  /* 0x001f8000010c7983 */ /* 0x000ea20000300a00 */
[----:B------:R-:W-:-:S09]  /*4c2a0*/  IMAD.MOV.U32 R58, RZ, RZ, R19 ;  /* 0x000000ffff3a7224 */ /* 0x000fd200078e0013 */
[----:B------:R0:W-:Y:S04]  /*4c2b0*/  STL.64 [R1+0x1fa0], R32 ;  /* 0x001fa02001007387 */ /* 0x0001e80000100a00 */
[----:B------:R1:W-:Y:S04]  /*4c2c0*/  STL.64 [R1+0x1fa8], R34 ;  /* 0x001fa82201007387 */ /* 0x0003e80000100a00 */
[----:B------:R-:W2:Y:S04]  /*4c2d0*/  LDL.LU.64 R14, [R1+0x1f88] ;  /* 0x001f8800010e7983 */ /* 0x000ea80000300a00 */
[----:B------:R3:W-:Y:S04]  /*4c2e0*/  STL.64 [R1+0x1f90], R24 ;  /* 0x001f901801007387 */ /* 0x0007e80000100a00 */
[----:B------:R4:W-:Y:S04]  /*4c2f0*/  STL.64 [R1+0x1f98], R26 ;  /* 0x001f981a01007387 */ /* 0x0009e80000100a00 */
[----:B------:R-:W2:Y:S04]  /*4c300*/  LDL.LU R19, [R1+0x6e20] ;  /* 0x006e200001137983 */ /* 0x000ea80000300800 */
        /* <DEDUP_REMOVED lines=10> */
[----:B------:R-:W4:Y:S04]  /*4c3b0*/  LDL.LU R49, [R1+0x23ec] ;  /* 0x0023ec0001317983 */ /* 0x000f280000300800 */
[----:B------:R-:W4:Y:S04]  /*4c3c0*/  LDL.LU R50, [R1+0x23e8] ;  /* 0x0023e80001327983 */ /* 0x000f280000300800 */
[----:B------:R-:W3:Y:S04]  /*4c3d0*/  LDL.LU R51, [R1+0x23f4] ;  /* 0x0023f40001337983 */ /* 0x000ee80000300800 */
[----:B------:R-:W3:Y:S04]  /*4c3e0*/  LDL.LU R52, [R1+0x23f0] ;  /* 0x0023f00001347983 */ /* 0x000ee80000300800 */
[----:B------:R-:W3:Y:S04]  /*4c3f0*/  LDL.LU R53, [R1+0x23fc] ;  /* 0x0023fc0001357983 */ /* 0x000ee80000300800 */
[----:B------:R-:W3:Y:S01]  /*4c400*/  LDL.LU R54, [R1+0x23f8] ;  /* 0x0023f80001367983 */ /* 0x000ee20000300800 */
[----:B------:R-:W-:-:S03]  /*4c410*/  IMAD.MOV.U32 R59, RZ, RZ, R0 ;  /* 0x000000ffff3b7224 */ /* 0x000fc600078e0000 */
[----:B------:R-:W3:Y:S04]  /*4c420*/  LDL.LU R55, [R1+0x2404] ;  /* 0x0024040001377983 */ /* 0x000ee80000300800 */
[----:B------:R-:W3:Y:S01]  /*4c430*/  LDL.LU R0, [R1+0x2400] ;  /* 0x0024000001007983 */ /* 0x000ee20000300800 */
[----:B------:R-:W-:Y:S02]  /*4c440*/  IMAD.MOV.U32 R56, RZ, RZ, R17 ;  /* 0x000000ffff387224 */ /* 0x000fe400078e0011 */
[----:B------:R-:W-:Y:S01]  /*4c450*/  IMAD.MOV.U32 R57, RZ, RZ, R11 ;  /* 0x000000ffff397224 */ /* 0x000fe200078e000b */
[----:B------:R-:W3:Y:S04]  /*4c460*/  LDL.LU R17, [R1+0x6e1c] ;  /* 0x006e1c0001117983 */ /* 0x000ee80000300800 */
[----:B------:R-:W3:Y:S04]  /*4c470*/  LDL.LU R11, [R1+0x6e18] ;  /* 0x006e1800010b7983 */ /* 0x000ee80000300800 */
[----:B------:R-:W-:Y:S04]  /*4c480*/  STL.64 [R1+0x6da0], R22 ;  /* 0x006da01601007387 */ /* 0x000fe80000100a00 */
[----:B------:R0:W-:Y:S04]  /*4c490*/  STL.64 [R1+0x6d98], R20 ;  /* 0x006d981401007387 */ /* 0x0001e80000100a00 */
[----:B0-----:R-:W3:Y:S04]  /*4c4a0*/  LDL.LU.64 R20, [R1+0x1f70] ;  /* 0x001f700001147983 */ /* 0x001ee80000300a00 */
[----:B------:R-:W3:Y:S01]  /*4c4b0*/  LDL.LU.64 R22, [R1+0x1f78] ;  /* 0x001f780001167983 */ /* 0x000ee20000300a00 */
[----:B--2---:R-:W-:-:S15]  /*4c4c0*/  HMMA.16816.F32 R12, R28, R18, R12 ;  /* 0x000000121c0c723c */ /* 0x004fde000000180c */
[----:B------:R-:W-:-:S04]  /*4c4d0*/  NOP ;  /* 0x0000000000007918 */ /* 0x000fc80000000000 */
[----:B------:R-:W-:Y:S04]  /*4c4e0*/  STL.64 [R1+0x1f80], R12 ;  /* 0x001f800c01007387 */ /* 0x000fe80000100a00 */
[----:B------:R0:W-:Y:S04]  /*4c4f0*/  STL.64 [R1+0x1f88], R14 ;  /* 0x001f880e01007387 */ /* 0x0001e80000100a00 */
[----:B0-----:R-:W2:Y:S04]  /*4c500*/  LDL.LU.64 R14, [R1+0x6e10] ;  /* 0x006e1000010e7983 */ /* 0x001ea80000300a00 */
[----:B------:R-:W2:Y:S01]  /*4c510*/  LDL.LU.64 R12, [R1+0x6e08] ;  /* 0x006e0800010c7983 */ /* 0x000ea20000300a00 */
[----:B---3--:R-:W-:-:S15]  /*4c520*/  HMMA.16816.F32 R20, R28, R16, R20 ;  /* 0x000000101c14723c */ /* 0x008fde0000001814 */
[----:B------:R-:W-:-:S04]  /*4c530*/  NOP ;  /* 0x0000000000007918 */ /* 0x000fc80000000000 */
[----:B------:R0:W-:Y:S04]  /*4c540*/  STL.64 [R1+0x1f70], R20 ;  /* 0x001f701401007387 */ /* 0x0001e80000100a00 */
[----:B------:R1:W-:Y:S04]  /*4c550*/  STL.64 [R1+0x1f78], R22 ;  /* 0x001f781601007387 */ /* 0x0003e80000100a00 */
[----:B0-----:R-:W3:Y:S04]  /*4c560*/  LDL.LU.64 R20, [R1+0x7b0] ;  /* 0x0007b00001147983 */ /* 0x001ee80000300a00 */
[----:B-1----:R-:W3:Y:S04]  /*4c570*/  LDL.LU.64 R22, [R1+0x7b8] ;  /* 0x0007b80001167983 */ /* 0x002ee80000300a00 */
[----:B------:R-:W-:Y:S04]  /*4c580*/  STL.64 [R1+0x6e00], R18 ;  /* 0x006e001201007387 */ /* 0x000fe80000100a00 */
[----:B------:R0:W-:Y:S04]  /*4c590*/  STL.64 [R1+0x6df8], R16 ;  /* 0x006df81001007387 */ /* 0x0001e80000100a00 */
[----:B0-----:R-:W3:Y:S04]  /*4c5a0*/  LDL.LU.64 R16, [R1+0x1f60] ;  /* 0x001f600001107983 */ /* 0x001ee80000300a00 */
[----:B------:R-:W3:Y:S01]  /*4c5b0*/  LDL.LU.64 R18, [R1+0x1f68] ;  /* 0x001f680001127983 */ /* 0x000ee20000300a00 */
[C---:B------:R-:W-:Y:S08]  /*4c5c0*/  HMMA.16816.F32 R40, R28.reuse, R10, R40 ;  /* 0x0000000a1c28723c */ /* 0x040ff00000001828 */
[C---:B------:R-:W-:Y:S08]  /*4c5d0*/  HMMA.16816.F32 R32, R28.reuse, R6, R32 ;  /* 0x000000061c20723c */ /* 0x040ff00000001820 */
[C---:B--2---:R-:W-:Y:S08]  /*4c5e0*/  HMMA.16816.F32 R44, R28.reuse, R12, R44 ;  /* 0x0000000c1c2c723c */ /* 0x044ff0000000182c */
[----:B---3--:R-:W-:-:S15]  /*4c5f0*/  HMMA.16816.F32 R16, R28, R14, R16 ;  /* 0x0000000e1c10723c */ /* 0x008fde0000001810 */
[----:B------:R-:W-:-:S04]  /*4c600*/  NOP ;  /* 0x0000000000007918 */ /* 0x000fc80000000000 */
[----:B------:R-:W-:Y:S04]  /*4c610*/  STL.64 [R1+0x1f60], R16 ;  /* 0x001f601001007387 */ /* 0x000fe80000100a00 */
[----:B------:R0:W-:Y:S04]  /*4c620*/  STL.64 [R1+0x1f68], R18 ;  /* 0x001f681201007387 */ /* 0x0001e80000100a00 */
[----:B------:R-:W-:Y:S04]  /*4c630*/  STL.64 [R1+0x1f50], R44 ;  /* 0x001f502c01007387 */ /* 0x000fe80000100a00 */
[----:B------:R-:W-:Y:S04]  /*4c640*/  STL.64 [R1+0x1f58], R46 ;  /* 0x001f582e01007387 */ /* 0x000fe80000100a00 */
[----:B------:R-:W-:Y:S04]  /*4c650*/  STL.64 [R1+0x6d60], R10 ;  /* 0x006d600a01007387 */ /* 0x000fe80000100a00 */
[----:B------:R-:W-:Y:S04]  /*4c660*/  STL.64 [R1+0x1f40], R40 ;  /* 0x001f402801007387 */ /* 0x000fe80000100a00 */
[----:B------:R-:W-:Y:S04]  /*4c670*/  STL.64 [R1+0x1f48], R42 ;  /* 0x001f482a01007387 */ /* 0x000fe80000100a00 */
[----:B------:R1:W-:Y:S01]  /*4c680*/  STL.64 [R1+0x6d58], R8 ;  /* 0x006d580801007387 */ /* 0x0003e20000100a00 */
[C---:B0-----:R-:W-:Y:S08]  /*4c690*/  HMMA.16816.F32 R16, R28.reuse, R8, R36 ;  /* 0x000000081c10723c */ /* 0x041ff00000001824 */
[C---:B-1----:R-:W-:Y:S11]  /*4c6a0*/  HMMA.16816.F32 R8, R28.reuse, R4, R24 ;  /* 0x000000041c08723c */ /* 0x042ff60000001818 */
[----:B------:R0:W-:Y:S04]  /*4c6b0*/  STL.64 [R1+0x1f30], R16 ;  /* 0x001f301001007387 */ /* 0x0001e80000100a00 */
[----:B------:R1:W-:Y:S04]  /*4c6c0*/  STL.64 [R1+0x1f38], R18 ;  /* 0x001f381201007387 */ /* 0x0003e80000100a00 */
[----:B0-----:R-:W2:Y:S04]  /*4c6d0*/  LDL.LU.64 R16, [R1+0x1f00] ;  /* 0x001f000001107983 */ /* 0x001ea80000300a00 */
[----:B------:R-:W-:Y:S04]  /*4c6e0*/  STL.64 [R1+0x1f20], R32 ;  /* 0x001f202001007387 */ /* 0x000fe80000100a00 */
[----:B------:R-:W-:Y:S04]  /*4c6f0*/  STL.64 [R1+0x1f28], R34 ;  /* 0x001f282201007387 */ /* 0x000fe80000100a00 */
[----:B-1----:R-:W2:Y:S04]  /*4c700*/  LDL.LU.64 R18, [R1+0x1f08] ;  /* 0x001f080001127983 */ /* 0x002ea80000300a00 */
[----:B------:R0:W-:Y:S04]  /*4c710*/  STL.64 [R1+0x1f10], R8 ;  /* 0x001f100801007387 */ /* 0x0001e80000100a00 */
[----:B------:R1:W-:Y:S04]  /*4c720*/  STL.64 [R1+0x1f18], R10 ;  /* 0x001f180a01007387 */ /* 0x0003e80000100a00 */
[----:B0-----:R-:W3:Y:S04]  /*4c730*/  LDL.LU.64 R8, [R1+0x1ef0] ;  /* 0x001ef00001087983 */ /* 0x001ee80000300a00 */
[----:B-1----:R-:W3:Y:S04]  /*4c740*/  LDL.LU.64 R10, [R1+0x1ef8] ;  /* 0x001ef800010a7983 */ /* 0x002ee80000300a00 */
[----:B------:R-:W3:Y:S04]  /*4c750*/  LDL R46, [R1] ;  /* 0x00000000012e7983 */ /* 0x000ee80000100800 */
[----:B------:R-:W3:Y:S04]  /*4c760*/  LDL R47, [R1+0x4] ;  /* 0x00000400012f7983 */ /* 0x000ee80000100800 */
[----:B------:R-:W-:Y:S04]  /*4c770*/  STL.64 [R1+0x6d40], R6 ;  /* 0x006d400601007387 */ /* 0x000fe80000100a00 */
[----:B------:R0:W-:Y:S04]  /*4c780*/  STL.64 [R1+0x6d38], R4 ;  /* 0x006d380401007387 */ /* 0x0001e80000100a00 */
[----:B------:R-:W3:Y:S01]  /*4c790*/  LDL R44, [R1+0x8] ;  /* 0x00000800012c7983 */ /* 0x000ee20000100800 */
[----:B0-----:R-:W-:Y:S01]  /*4c7a0*/  HMMA.16816.F32 R4, R28, R2, R20 ;  /* 0x000000021c04723c */ /* 0x001fe20000001814 */
[----:B----4-:R-:W-:-:S02]  /*4c7b0*/  IMAD R28, R50, 0x100, R49 ;  /* 0x00000100321c7824 */ /* 0x010fc400078e0231 */
[----:B------:R-:W-:Y:S02]  /*4c7c0*/  IMAD R29, R52, 0x100, R51 ;  /* 0x00000100341d7824 */ /* 0x000fe400078e0233 */
[----:B------:R-:W-:Y:S02]  /*4c7d0*/  IMAD R30, R54, 0x100, R53 ;  /* 0x00000100361e7824 */ /* 0x000fe400078e0235 */
[----:B------:R-:W-:Y:S01]  /*4c7e0*/  IMAD R31, R0, 0x100, R55 ;  /* 0x00000100001f7824 */ /* 0x000fe200078e0237 */
[----:B------:R-:W-:Y:S02]  /*4c7f0*/  F2FP.F16.E4M3.UNPACK_B R28, R28 ;  /* 0x0000001cff1c723e */ /* 0x000fe400020006ff */
[----:B------:R-:W-:Y:S02]  /*4c800*/  F2FP.F16.E4M3.UNPACK_B R29, R29 ;  /* 0x0000001dff1d723e */ /* 0x000fe400020006ff */
[----:B------:R-:W-:Y:S02]  /*4c810*/  F2FP.F16.E4M3.UNPACK_B R30, R30 ;  /* 0x0000001eff1e723e */ /* 0x000fe400020006ff */
[----:B------:R-:W-:-:S05]  /*4c820*/  F2FP.F16.E4M3.UNPACK_B R31, R31 ;  /* 0x0000001fff1f723e */ /* 0x000fca00020006ff */
[----:B------:R-:W-:Y:S04]  /*4c830*/  STL.64 [R1+0x7b0], R4 ;  /* 0x0007b00401007387 */ /* 0x000fe80000100a00 */
[----:B------:R3:W-:Y:S04]  /*4c840*/  STL.64 [R1+0x7b8], R6 ;  /* 0x0007b80601007387 */ /* 0x0007e80000100a00 */
[----:B------:R-:W4:Y:S01]  /*4c850*/  LDL R45, [R1+0xc] ;  /* 0x00000c00012d7983 */ /* 0x000f220000100800 */
[C---:B--2---:R-:W-:Y:S03]  /*4c860*/  HMMA.16816.F32 R20, R28.reuse, R56, R16 ;  /* 0x000000381c14723c */ /* 0x044fe60000001810 */
[----:B------:R-:W4:Y:S05]  /*4c870*/  LDL.LU.64 R16, [R1+0x1ee0] ;  /* 0x001ee00001107983 */ /* 0x000f2a0000300a00 */
[C---:B---3--:R-:W-:Y:S11]  /*4c880*/  HMMA.16816.F32 R4, R28.reuse, R58, R8 ;  /* 0x0000003a1c04723c */ /* 0x048ff60000001808 */
[----:B------:R0:W-:Y:S04]  /*4c890*/  STL.64 [R1+0x1f00], R20 ;  /* 0x001f001401007387 */ /* 0x0001e80000100a00 */
[----:B------:R1:W-:Y:S04]  /*4c8a0*/  STL.64 [R1+0x1f08], R22 ;  /* 0x001f081601007387 */ /* 0x0003e80000100a00 */
[----:B------:R-:W4:Y:S04]  /*4c8b0*/  LDL.LU.64 R18, [R1+0x1ee8] ;  /* 0x001ee80001127983 */ /* 0x000f280000300a00 */
        /* <DEDUP_REMOVED lines=16> */
[----:B0-----:R-:W4:Y:S04]  /*4c9c0*/  LDL.LU.64 R20, [R1+0x1e60] ;  /* 0x001e600001147983 */ /* 0x001f280000300a00 */
[----:B-1----:R-:W4:Y:S04]  /*4c9d0*/  LDL.LU.64 R22, [R1+0x1e68] ;  /* 0x001e680001167983 */ /* 0x002f280000300a00 */
[----:B------:R-:W4:Y:S04]  /*4c9e0*/  LDL.LU.64 R8, [R1+0x1e50] ;  /* 0x001e500001087983 */ /* 0x000f280000300a00 */
[----:B------:R-:W4:Y:S04]  /*4c9f0*/  LDL.LU.64 R10, [R1+0x1e58] ;  /* 0x001e5800010a7983 */ /* 0x000f280000300a00 */
[----:B--2---:R-:W2:Y:S04]  /*4ca00*/  LDL.LU.64 R4, [R1+0x1e40] ;  /* 0x001e400001047983 */ /* 0x004ea80000300a00 */
[----:B---3--:R-:W2:Y:S01]  /*4ca10*/  LDL.LU.64 R6, [R1+0x1e48] ;  /* 0x001e480001067983 */ /* 0x008ea20000300a00 */
[C---:B----4-:R-:W-:Y:S08]  /*4ca20*/  HMMA.16816.F32 R16, R28.reuse, R44, R16 ;  /* 0x0000002c1c10723c */ /* 0x050ff00000001810 */
[C---:B------:R-:W-:Y:S08]  /*4ca30*/  HMMA.16816.F32 R44, R28.reuse, R46, R40 ;  /* 0x0000002e1c2c723c */ /* 0x040ff00000001828 */
[C---:B------:R-:W-:Y:S03]  /*4ca40*/  HMMA.16816.F32 R56, R28.reuse, R60, R56 ;  /* 0x0000003c1c38723c */ /* 0x040fe60000001838 */
[----:B------:R-:W-:Y:S04]  /*4ca50*/  STL.64 [R1+0x1ee0], R16 ;  /* 0x001ee01001007387 */ /* 0x000fe80000100a00 */
[----:B------:R0:W-:Y:S04]  /*4ca60*/  STL.64 [R1+0x1ee8], R18 ;  /* 0x001ee81201007387 */ /* 0x0001e80000100a00 */
[----:B0-----:R-:W3:Y:S04]  /*4ca70*/  LDL.LU.64 R18, [R1+0x6e00] ;  /* 0x006e000001127983 */ /* 0x001ee80000300a00 */
[----:B------:R-:W4:Y:S04]  /*4ca80*/  LDL.LU.64 R16, [R1+0x6df8] ;  /* 0x006df80001107983 */ /* 0x000f280000300a00 */
[----:B------:R-:W2:Y:S04]  /*4ca90*/  LDL.LU.64 R42, [R1+0x6df0] ;  /* 0x006df000012a7983 */ /* 0x000ea80000300a00 */
[----:B------:R-:W2:Y:S04]  /*4caa0*/  LDL.LU.64 R40, [R1+0x6de8] ;  /* 0x006de80001287983 */ /* 0x000ea80000300a00 */
[----:B------:R-:W-:Y:S04]  /*4cab0*/  STL.64 [R1+0x1ed0], R44 ;  /* 0x001ed02c01007387 */ /* 0x000fe80000100a00 */
[----:B------:R0:W-:Y:S04]  /*4cac0*/  STL.64 [R1+0x1ed8], R46 ;  /* 0x001ed82e01007387 */ /* 0x0001e80000100a00 */
[----:B0-----:R-:W2:Y:S04]  /*4cad0*/  LDL.LU.64 R46, [R1+0x6de0] ;  /* 0x006de000012e7983 */ /* 0x001ea80000300a00 */
[----:B------:R-:W2:Y:S04]  /*4cae0*/  LDL.LU.64 R44, [R1+0x6dd8] ;  /* 0x006dd800012c7983 */ /* 0x000ea80000300a00 */
[----:B------:R-:W-:Y:S04]  /*4caf0*/  STL.64 [R1+0x1ec0], R56 ;  /* 0x001ec03801007387 */ /* 0x000fe80000100a00 */
[----:B------:R0:W-:Y:S04]  /*4cb00*/  STL.64 [R1+0x1ec8], R58 ;  /* 0x001ec83a01007387 */ /* 0x0001e80000100a00 */
[----:B0-----:R-:W2:Y:S04]  /*4cb10*/  LDL.LU.64 R58, [R1+0x6dd0] ;  /* 0x006dd000013a7983 */ /* 0x001ea80000300a00 */
[----:B------:R-:W3:Y:S01]  /*4cb20*/  LDL.LU.64 R56, [R1+0x6dc8] ;  /* 0x006dc80001387983 */ /* 0x000ee20000300a00 */
        /* <DEDUP_REMOVED lines=10> */
[C---:B------:R-:W-:Y:S08]  /*4cbd0*/  HMMA.16816.F32 R8, R28.reuse, R46, R8 ;  /* 0x0000002e1c08723c */ /* 0x040ff00000001808 */
[C---:B------:R-:W-:Y:S01]  /*4cbe0*/  HMMA.16816.F32 R4, R28.reuse, R44, R4 ;  /* 0x0000002c1c04723c */ /* 0x040fe20000001804 */
[----:B------:R-:W-:Y:S04]  /*4cbf0*/  STL.64 [R1+0x6d30], R58 ;  /* 0x006d303a01007387 */ /* 0x000fe80000100a00 */
[----:B------:R-:W-:Y:S03]  /*4cc00*/  STL.64 [R1+0x6d28], R56 ;  /* 0x006d283801007387 */ /* 0x000fe60000100a00 */
[C---:B--2---:R-:W-:Y:S08]  /*4cc10*/  HMMA.16816.F32 R24, R28.reuse, R50, R24 ;  /* 0x000000321c18723c */ /* 0x044ff00000001818 */
[C---:B---3--:R-:W-:Y:S08]  /*4cc20*/  HMMA.16816.F32 R20, R28.reuse, R48, R20 ;  /* 0x000000301c14723c */ /* 0x048ff00000001814 */
[C---:B----4-:R-:W-:Y:S08]  /*4cc30*/  HMMA.16816.F32 R36, R28.reuse, R54, R36 ;  /* 0x000000361c24723c */ /* 0x050ff00000001824 */
[C---:B------:R-:W-:Y:S01]  /*4cc40*/  HMMA.16816.F32 R32, R28.reuse, R52, R32 ;  /* 0x000000341c20723c */ /* 0x040fe20000001820 */
[----:B------:R-:W-:Y:S10]  /*4cc50*/  STL.64 [R1+0x6d10], R54 ;  /* 0x006d103601007387 */ /* 0x000ff40000100a00 */
[----:B------:R-:W-:Y:S04]  /*4cc60*/  STL.64 [R1+0x1e90], R36 ;  /* 0x001e902401007387 */ /* 0x000fe80000100a00 */
        /* <DEDUP_REMOVED lines=29> */
[----:B---3--:R-:W3:Y:S04]  /*4ce40*/  LDL.LU.64 R10, [R1+0x1d98] ;  /* 0x001d9800010a7983 */ /* 0x008ee80000300a00 */
[----:B-1----:R-:W3:Y:S04]  /*4ce50*/  LDL.LU.64 R4, [R1+0x1d80] ;  /* 0x001d800001047983 */ /* 0x002ee80000300a00 */
[----:B----4-:R-:W4:Y:S04]  /*4ce60*/  LDL.LU.64 R6, [R1+0x1d88] ;  /* 0x001d880001067983 */ /* 0x010f280000300a00 */
[----:B------:R-:W-:Y:S04]  /*4ce70*/  STL.64 [R1+0x6d00], R46 ;  /* 0x006d002e01007387 */ /* 0x000fe80000100a00 */
[----:B------:R0:W-:Y:S04]  /*4ce80*/  STL.64 [R1+0x6cf8], R44 ;  /* 0x006cf82c01007387 */ /* 0x0001e80000100a00 */
[----:B0-----:R-:W3:Y:S04]  /*4ce90*/  LDL.LU.64 R44, [R1+0x1dd0] ;  /* 0x001dd000012c7983 */ /* 0x001ee80000300a00 */
[----:B------:R-:W3:Y:S01]  /*4cea0*/  LDL.LU.64 R46, [R1+0x1dd8] ;  /* 0x001dd800012e7983 */ /* 0x000ee20000300a00 */
[C---:B--2---:R-:W-:Y:S08]  /*4ceb0*/  HMMA.16816.F32 R20, R28.reuse, R42, R20 ;  /* 0x0000002a1c14723c */ /* 0x044ff00000001814 */
[C---:B------:R-:W-:Y:S11]  /*4cec0*/  HMMA.16816.F32 R36, R28.reuse, R40, R36 ;  /* 0x000000281c24723c */ /* 0x040ff60000001824 */
[----:B------:R-:W-:Y:S04]  /*4ced0*/  STL.64 [R1+0x1e30], R20 ;  /* 0x001e301401007387 */ /* 0x000fe80000100a00 */
[----:B------:R0:W-:Y:S04]  /*4cee0*/  STL.64 [R1+0x1e38], R22 ;  /* 0x001e381601007387 */ /* 0x0001e80000100a00 */
[----:B0-----:R-:W2:Y:S04]  /*4cef0*/  LDL.LU.64 R22, [R1+0x6da0] ;  /* 0x006da00001167983 */ /* 0x001ea80000300a00 */
[----:B------:R-:W2:Y:S04]  /*4cf00*/  LDL.LU.64 R20, [R1+0x6d98] ;  /* 0x006d980001147983 */ /* 0x000ea80000300a00 */
        /* <DEDUP_REMOVED lines=16> */
[----:B0-----:R-:W2:Y:S04]  /*4d010*/  LDL.LU.64 R34, [R1+0x6d70] ;  /* 0x006d700001227983 */ /* 0x001ea80000300a00 */
[----:B------:R-:W2:Y:S04]  /*4d020*/  LDL.LU.64 R32, [R1+0x6d68] ;  /* 0x006d680001207983 */ /* 0x000ea80000300a00 */
[----:B------:R-:W-:Y:S04]  /*4d030*/  STL.64 [R1+0x6d50], R38 ;  /* 0x006d502601007387 */ /* 0x000fe80000100a00 */
[----:B------:R0:W-:Y:S04]  /*4d040*/  STL.64 [R1+0x6d48], R36 ;  /* 0x006d482401007387 */ /* 0x0001e80000100a00 */
[----:B0-----:R-:W2:Y:S04]  /*4d050*/  LDL.LU.64 R36, [R1+0x1df0] ;  /* 0x001df00001247983 */ /* 0x001ea80000300a00 */
[----:B------:R-:W2:Y:S01]  /*4d060*/  LDL.LU.64 R38, [R1+0x1df8] ;  /* 0x001df80001267983 */ /* 0x000ea20000300a00 */
[C---:B------:R-:W-:Y:S08]  /*4d070*/  HMMA.16816.F32 R8, R28.reuse, R18, R8 ;  /* 0x000000121c08723c */ /* 0x040ff00000001808 */
[C---:B----4-:R-:W-:Y:S08]  /*4d080*/  HMMA.16816.F32 R4, R28.reuse, R16, R4 ;  /* 0x000000101c04723c */ /* 0x050ff00000001804 */
[C---:B--2---:R-:W-:Y:S08]  /*4d090*/  HMMA.16816.F32 R36, R28.reuse, R34, R36 ;  /* 0x000000221c24723c */ /* 0x044ff00000001824 */
[C---:B------:R-:W-:Y:S11]  /*4d0a0*/  HMMA.16816.F32 R40, R28.reuse, R32, R40 ;  /* 0x000000201c28723c */ /* 0x040ff60000001828 */
[----:B------:R-:W-:Y:S04]  /*4d0b0*/  STL.64 [R1+0x1df0], R36 ;  /* 0x001df02401007387 */ /* 0x000fe80000100a00 */
[----:B------:R0:W-:Y:S02]  /*4d0c0*/  STL.64 [R1+0x1df8], R38 ;  /* 0x001df82601007387 */ /* 0x0001e40000100a00 */
[C---:B0-----:R-:W-:Y:S08]  /*4d0d0*/  HMMA.16816.F32 R36, R28.reuse, R26, R44 ;  /* 0x0000001a1c24723c */ /* 0x041ff0000000182c */
[C---:B---3--:R-:W-:Y:S01]  /*4d0e0*/  HMMA.16816.F32 R44, R28.reuse, R24, R56 ;  /* 0x000000181c2c723c */ /* 0x048fe20000001838 */
[----:B------:R-:W-:Y:S04]  /*4d0f0*/  STL.64 [R1+0x1de0], R40 ;  /* 0x001de02801007387 */ /* 0x000fe80000100a00 */
[----:B------:R0:W-:Y:S03]  /*4d100*/  STL.64 [R1+0x1de8], R42 ;  /* 0x001de82a01007387 */ /* 0x0001e60000100a00 */
[C---:B0-----:R-:W-:Y:S03]  /*4d110*/  HMMA.16816.F32 R40, R28.reuse, R22, R52 ;  /* 0x000000161c28723c */ /* 0x041fe60000001834 */
[----:B------:R-:W-:Y:S04]  /*4d120*/  STL.64 [R1+0x1dd0], R36 ;  /* 0x001dd02401007387 */ /* 0x000fe80000100a00 */
[----:B------:R0:W-:Y:S02]  /*4d130*/  STL.64 [R1+0x1dd8], R38 ;  /* 0x001dd82601007387 */ /* 0x0001e40000100a00 */
[C---:B0-----:R-:W-:Y:S02]  /*4d140*/  HMMA.16816.F32 R36, R28.reuse, R20, R48 ;  /* 0x000000141c24723c */ /* 0x041fe40000001830 */
[----:B------:R-:W-:Y:S04]  /*4d150*/  STL.64 [R1+0x1dc0], R44 ;  /* 0x001dc02c01007387 */ /* 0x000fe80000100a00 */
[----:B------:R-:W-:Y:S04]  /*4d160*/  STL.64 [R1+0x1dc8], R46 ;  /* 0x001dc82e01007387 */ /* 0x000fe80000100a00 */
[----:B------:R-:W-:Y:S04]  /*4d170*/  STL.64 [R1+0x1db0], R40 ;  /* 0x001db02801007387 */ /* 0x000fe80000100a00 */
[----:B------:R-:W-:Y:S04]  /*4d180*/  STL.64 [R1+0x1db8], R42 ;  /* 0x001db82a01007387 */ /* 0x000fe80000100a00 */
[----:B------:R-:W-:Y:S04]  /*4d190*/  STL [R1+0x6cc8], R19 ;  /* 0x006cc81301007387 */ /* 0x000fe80000100800 */
[----:B------:R-:W-:Y:S04]  /*4d1a0*/  STL.64 [R1+0x1da0], R36 ;  /* 0x001da02401007387 */ /* 0x000fe80000100a00 */
[----:B------:R-:W-:Y:S04]  /*4d1b0*/  STL.64 [R1+0x1da8], R38 ;  /* 0x001da82601007387 */ /* 0x000fe80000100a00 */
[----:B------:R0:W-:Y:S04]  /*4d1c0*/  STL.64 [R1+0x1d90], R8 ;  /* 0x001d900801007387 */ /* 0x0001e80000100a00 */
[----:B------:R1:W-:Y:S04]  /*4d1d0*/  STL.64 [R1+0x1d98], R10 ;  /* 0x001d980a01007387 */ /* 0x0003e80000100a00 */
[----:B------:R-:W2:Y:S04]  /*4d1e0*/  LDL.LU.64 R56, [R1+0x1d70] ;  /* 0x001d700001387983 */ /* 0x000ea80000300a00 */
[----:B------:R-:W2:Y:S04]  /*4d1f0*/  LDL.LU.64 R58, [R1+0x1d78] ;  /* 0x001d7800013a7983 */ /* 0x000ea80000300a00 */
[----:B------:R3:W-:Y:S04]  /*4d200*/  STL.64 [R1+0x1d80], R4 ;  /* 0x001d800401007387 */ /* 0x0007e80000100a00 */
[----:B------:R4:W-:Y:S04]  /*4d210*/  STL.64 [R1+0x1d88], R6 ;  /* 0x001d880601007387 */ /* 0x0009e80000100a00 */
[----:B0-----:R-:W2:Y:S04]  /*4d220*/  LDL.LU.64 R8, [R1+0x1d60] ;  /* 0x001d600001087983 */ /* 0x001ea80000300a00 */
[----:B-1----:R-:W2:Y:S04]  /*4d230*/  LDL.LU.64 R10, [R1+0x1d68] ;  /* 0x001d6800010a7983 */ /* 0x002ea80000300a00 */
[----:B------:R-:W2:Y:S04]  /*4d240*/  LDL.LU.64 R36, [R1+0x1d50] ;  /* 0x001d500001247983 */ /* 0x000ea80000300a00 */
[----:B------:R-:W2:Y:S04]  /*4d250*/  LDL.LU.64 R38, [R1+0x1d58] ;  /* 0x001d580001267983 */ /* 0x000ea80000300a00 */
[----:B---3--:R-:W3:Y:S04]  /*4d260*/  LDL.LU.64 R4, [R1+0x1d40] ;  /* 0x001d400001047983 */ /* 0x008ee80000300a00 */
[----:B----4-:R-:W3:Y:S04]  /*4d270*/  LDL.LU.64 R6, [R1+0x1d48] ;  /* 0x001d480001067983 */ /* 0x010ee80000300a00 */
[----:B------:R-:W4:Y:S04]  /*4d280*/  LDL.LU.64 R40, [R1+0x7a0] ;  /* 0x0007a00001287983 */ /* 0x000f280000300a00 */
[----:B------:R-:W4:Y:S04]  /*4d290*/  LDL.LU.64 R42, [R1+0x7a8] ;  /* 0x0007a800012a7983 */ /* 0x000f280000300a00 */
[----:B------:R-:W3:Y:S04]  /*4d2a0*/  LDL.LU R45, [R1+0x2410] ;  /* 0x00241000012d7983 */ /* 0x000ee80000300800 */
[----:B------:R-:W3:Y:S04]  /*4d2b0*/  LDL.LU R46, [R1+0x240c] ;  /* 0x00240c00012e7983 */ /* 0x000ee80000300800 */
[----:B------:R-:W3:Y:S04]  /*4d2c0*/  LDL.LU R47, [R1+0x2418] ;  /* 0x00241800012f7983 */ /* 0x000ee80000300800 */
[----:B------:R-:W3:Y:S04]  /*4d2d0*/  LDL.LU R48, [R1+0x2414] ;  /* 0x0024140001307983 */ /* 0x000ee80000300800 */
[----:B------:R-:W3:Y:S04]  /*4d2e0*/  LDL.LU R49, [R1+0x2420] ;  /* 0x0024200001317983 */ /* 0x000ee80000300800 */
[----:B------:R-:W3:Y:S04]  /*4d2f0*/  LDL.LU R52, [R1+0x241c] ;  /* 0x00241c0001347983 */ /* 0x000ee80000300800 */
[----:B------:R-:W3:Y:S04]  /*4d300*/  LDL.LU R53, [R1+0x2428] ;  /* 0x0024280001357983 */ /* 0x000ee80000300800 */
[----:B------:R-:W3:Y:S04]  /*4d310*/  LDL.LU R0, [R1+0x2424] ;  /* 0x0024240001007983 */ /* 0x000ee80000300800 */
[----:B------:R-:W-:Y:S04]  /*4d320*/  STL [R1+0x6cc4], R16 ;  /* 0x006cc41001007387 */ /* 0x000fe80000100800 */
[----:B------:R-:W-:Y:S04]  /*4d330*/  STL [R1+0x6cc0], R17 ;  /* 0x006cc01101007387 */ /* 0x000fe80000100800 */
[----:B------:R-:W3:Y:S01]  /*4d340*/  LDL.64 R54, [R1+0x18] ;  /* 0x0000180001367983 */ /* 0x000ee20000100a00 */
[C---:B--2---:R-:W-:Y:S08]  /*4d350*/  HMMA.16816.F32 R56, R28.reuse, R14, R56 ;  /* 0x0000000e1c38723c */ /* 0x044ff00000001838 */
[C---:B------:R-:W-:Y:S11]  /*4d360*/  HMMA.16816.F32 R8, R28.reuse, R12, R8 ;  /* 0x0000000c1c08723c */ /* 0x040ff60000001808 */
[----:B------:R0:W-:Y:S04]  /*4d370*/  STL.64 [R1+0x1d70], R56 ;  /* 0x001d703801007387 */ /* 0x0001e80000100a00 */
[----:B------:R-:W-:Y:S04]  /*4d380*/  STL.64 [R1+0x1d78], R58 ;  /* 0x001d783a01007387 */ /* 0x000fe80000100a00 */
[----:B0-----:R-:W2:Y:S04]  /*4d390*/  LDL.64 R56, [R1+0x10] ;  /* 0x0000100001387983 */ /* 0x001ea80000100a00 */
[----:B------:R-:W-:Y:S04]  /*4d3a0*/  STL.64 [R1+0x1d60], R8 ;  /* 0x001d600801007387 */ /* 0x000fe80000100a00 */
[----:B------:R0:W-:Y:S04]  /*4d3b0*/  STL.64 [R1+0x1d68], R10 ;  /* 0x001d680a01007387 */ /* 0x0001e80000100a00 */
[----:B0-----:R-:W2:Y:S04]  /*4d3c0*/  LDL.LU.64 R10, [R1+0x6d60] ;  /* 0x006d6000010a7983 */ /* 0x001ea80000300a00 */
[----:B------:R-:W3:Y:S04]  /*4d3d0*/  LDL.LU.64 R8, [R1+0x6d58] ;  /* 0x006d580001087983 */ /* 0x000ee80000300a00 */
[----:B------:R-:W3:Y:S04]  /*4d3e0*/  LDL.64 R58, [R1+0x8] ;  /* 0x00000800013a7983 */ /* 0x000ee80000100a00 */
        /* <DEDUP_REMOVED lines=17> */
[----:B------:R-:W2:Y:S04]  /*4d500*/  LDL.LU.64 R10, [R1+0x1d38] ;  /* 0x001d3800010a7983 */ /* 0x000ea80000300a00 */
[----:B------:R-:W3:Y:S01]  /*4d510*/  LDL.64 R50, [R1] ;  /* 0x0000000001327983 */ /* 0x000ee20000100a00 */
[----:B--2---:R-:W-:-:S15]  /*4d520*/  HMMA.16816.F32 R8, R28, R6, R8 ;  /* 0x000000061c08723c */ /* 0x004fde0000001808 */
[----:B------:R-:W-:-:S04]  /*4d530*/  NOP ;  /* 0x0000000000007918 */ /* 0x000fc80000000000 */
[----:B------:R-:W-:Y:S04]  /*4d540*/  STL.64 [R1+0x1d30], R8 ;  /* 0x001d300801007387 */ /* 0x000fe80000100a00 */
[----:B------:R4:W-:Y:S04]  /*4d550*/  STL.64 [R1+0x1d38], R10 ;  /* 0x001d380a01007387 */ /* 0x0009e80000100a00 */
[----:B------:R-:W-:Y:S04]  /*4d560*/  STL.64 [R1+0x6c80], R6 ;  /* 0x006c800601007387 */ /* 0x000fe80000100a00 */
[----:B------:R0:W-:Y:S01]  /*4d570*/  STL.64 [R1+0x6c78], R4 ;  /* 0x006c780401007387 */ /* 0x0001e20000100a00 */
[C---:B----4-:R-:W-:Y:S08]  /*4d580*/  HMMA.16816.F32 R8, R28.reuse, R4, R12 ;  /* 0x000000041c08723c */ /* 0x050ff0000000180c */
[----:B0-----:R-:W-:Y:S11]  /*4d590*/  HMMA.16816.F32 R4, R28, R2, R40 ;  /* 0x000000021c04723c */ /* 0x001ff60000001828 */
[----:B------:R0:W-:Y:S04]  /*4d5a0*/  STL.64 [R1+0x1d20], R8 ;  /* 0x001d200801007387 */ /* 0x0001e80000100a00 */
[----:B------:R1:W-:Y:S04]  /*4d5b0*/  STL.64 [R1+0x1d28], R10 ;  /* 0x001d280a01007387 */ /* 0x0003e80000100a00 */
[----:B------:R-:W2:Y:S04]  /*4d5c0*/  LDL.LU.64 R40, [R1+0x1d10] ;  /* 0x001d100001287983 */ /* 0x000ea80000300a00 */
[----:B------:R-:W2:Y:S04]  /*4d5d0*/  LDL.LU.64 R42, [R1+0x1d18] ;  /* 0x001d1800012a7983 */ /* 0x000ea80000300a00 */
[----:B------:R4:W-:Y:S04]  /*4d5e0*/  STL.64 [R1+0x7a0], R4 ;  /* 0x0007a00401007387 */ /* 0x0009e80000100a00 */
[----:B------:R0:W-:Y:S04]  /*4d5f0*/  STL.64 [R1+0x7a8], R6 ;  /* 0x0007a80601007387 */ /* 0x0001e80000100a00 */
[----:B------:R-:W3:Y:S04]  /*4d600*/  LDL.LU.64 R12, [R1+0x1d00] ;  /* 0x001d0000010c7983 */ /* 0x000ee80000300a00 */
[----:B------:R-:W3:Y:S04]  /*4d610*/  LDL.LU.64 R14, [R1+0x1d08] ;  /* 0x001d0800010e7983 */ /* 0x000ee80000300a00 */
[----:B------:R1:W-:Y:S04]  /*4d620*/  STL [R1+0x6ce4], R2 ;  /* 0x006ce40201007387 */ /* 0x0003e80000100800 */
[----:B------:R4:W-:Y:S04]  /*4d630*/  STL [R1+0x6ce0], R3 ;  /* 0x006ce00301007387 */ /* 0x0009e80000100800 */
[----:B0-----:R-:W3:Y:S04]  /*4d640*/  LDL.LU.64 R8, [R1+0x1cf0] ;  /* 0x001cf00001087983 */ /* 0x001ee80000300a00 */
[----:B-1----:R-:W3:Y:S01]  /*4d650*/  LDL.LU.64 R10, [R1+0x1cf8] ;  /* 0x001cf800010a7983 */ /* 0x002ee20000300a00 */
[----:B------:R-:W-:-:S02]  /*4d660*/  IMAD R28, R46, 0x100, R45 ;  /* 0x000001002e1c7824 */ /* 0x000fc400078e022d */
[----:B------:R-:W-:Y:S02]  /*4d670*/  IMAD R29, R48, 0x100, R47 ;  /* 0x00000100301d7824 */ /* 0x000fe400078e022f */
[----:B------:R-:W-:Y:S02]  /*4d680*/  IMAD R30, R52, 0x100, R49 ;  /* 0x00000100341e7824 */ /* 0x000fe400078e0231 */
[----:B------:R-:W-:Y:S01]  /*4d690*/  IMAD R31, R0, 0x100, R53 ;  /* 0x00000100001f7824 */ /* 0x000fe200078e0235 */
[----:B----4-:R-:W4:Y:S01]  /*4d6a0*/  LDL.LU.64 R4, [R1+0x1ce0] ;  /* 0x001ce00001047983 */ /* 0x010f220000300a00 */
[----:B------:R-:W-:Y:S02]  /*4d6b0*/  F2FP.F16.E4M3.UNPACK_B R28, R28 ;  /* 0x0000001cff1c723e */ /* 0x000fe400020006ff */
[----:B------:R-:W-:Y:S02]  /*4d6c0*/  F2FP.F16.E4M3.UNPACK_B R29, R29 ;  /* 0x0000001dff1d723e */ /* 0x000fe400020006ff */
[----:B------:R-:W-:-:S02]  /*4d6d0*/  F2FP.F16.E4M3.UNPACK_B R30, R30 ;  /* 0x0000001eff1e723e */ /* 0x000fc400020006ff */
[----:B------:R-:W-:Y:S01]  /*4d6e0*/  F2FP.F16.E4M3.UNPACK_B R31, R31 ;  /* 0x0000001fff1f723e */ /* 0x000fe200020006ff */
[----:B------:R-:W4:Y:S01]  /*4d6f0*/  LDL.LU.64 R6, [R1+0x1ce8] ;  /* 0x001ce80001067983 */ /* 0x000f220000300a00 */
[----:B------:R-:W-:Y:S02]  /*4d700*/  IMAD.MOV.U32 R19, RZ, RZ, R56 ;  /* 0x000000ffff137224 */ /* 0x000fe400078e0038 */
[----:B------:R-:W-:Y:S02]  /*4d710*/  IMAD.MOV.U32 R17, RZ, RZ, R54 ;  /* 0x000000ffff117224 */ /* 0x000fe400078e0036 */
[----:B------:R-:W-:Y:S02]  /*4d720*/  IMAD.MOV.U32 R16, RZ, RZ, R57 ;  /* 0x000000ffff107224 */ /* 0x000fe400078e0039 */
[----:B------:R-:W-:Y:S02]  /*4d730*/  IMAD.MOV.U32 R2, RZ, RZ, R58 ;  /* 0x000000ffff027224 */ /* 0x000fe400078e003a */
[----:B------:R-:W-:Y:S01]  /*4d740*/  IMAD.MOV.U32 R3, RZ, RZ, R59 ;  /* 0x000000ffff037224 */ /* 0x000fe200078e003b */
[C---:B--2---:R-:W-:Y:S08]  /*4d750*/  HMMA.16816.F32 R40, R28.reuse, R54, R40 ;  /* 0x000000361c28723c */ /* 0x044ff00000001828 */
[C---:B---3--:R-:W-:Y:S08]  /*4d760*/  HMMA.16816.F32 R12, R28.reuse, R56, R12 ;  /* 0x000000381c0c723c */ /* 0x048ff0000000180c */
[C---:B------:R-:W-:Y:S03]  /*4d770*/  HMMA.16816.F32 R8, R28.reuse, R58, R8 ;  /* 0x0000003a1c08723c */ /* 0x040fe60000001808 */
[----:B------:R0:W-:Y:S04]  /*4d780*/  STL.64 [R1+0x1d10], R40 ;  /* 0x001d102801007387 */ /* 0x0001e80000100a00 */
[----:B------:R1:W-:Y:S04]  /*4d790*/  STL.64 [R1+0x1d18], R42 ;  /* 0x001d182a01007387 */ /* 0x0003e80000100a00 */
[----:B------:R-:W-:Y:S04]  /*4d7a0*/  STL.64 [R1+0x1d00], R12 ;  /* 0x001d000c01007387 */ /* 0x000fe80000100a00 */
[----:B------:R-:W-:Y:S04]  /*4d7b0*/  STL.64 [R1+0x1d08], R14 ;  /* 0x001d080e01007387 */ /* 0x000fe80000100a00 */
[----:B------:R-:W-:Y:S04]  /*4d7c0*/  STL.64 [R1+0x6cd8], R18 ;  /* 0x006cd81201007387 */ /* 0x000fe80000100a00 */
[----:B------:R-:W-:Y:S04]  /*4d7d0*/  STL.64 [R1+0x6cd0], R16 ;  /* 0x006cd01001007387 */ /* 0x000fe80000100a00 */
[----:B------:R2:W-:Y:S04]  /*4d7e0*/  STL.64 [R1+0x1cf0], R8 ;  /* 0x001cf00801007387 */ /* 0x0005e80000100a00 */
[----:B------:R-:W-:Y:S04]  /*4d7f0*/  STL.64 [R1+0x1cf8], R10 ;  /* 0x001cf80a01007387 */ /* 0x000fe80000100a00 */
[----:B------:R-:W3:Y:S04]  /*4d800*/  LDL.LU.64 R56, [R1+0x1cd0] ;  /* 0x001cd00001387983 */ /* 0x000ee80000300a00 */
[----:B------:R-:W3:Y:S01]  /*4d810*/  LDL.LU.64 R58, [R1+0x1cd8] ;  /* 0x001cd800013a7983 */ /* 0x000ee20000300a00 */
[----:B----4-:R-:W-:Y:S03]  /*4d820*/  HMMA.16816.F32 R4, R28, R50, R4 ;  /* 0x000000321c04723c */ /* 0x010fe60000001804 */
[----:B0-----:R-:W4:Y:S04]  /*4d830*/  LDL.LU.64 R40, [R1+0x1cc0] ;  /* 0x001cc00001287983 */ /* 0x001f280000300a00 */
[----:B-1----:R-:W4:Y:S04]  /*4d840*/  LDL.LU.64 R42, [R1+0x1cc8] ;  /* 0x001cc800012a7983 */ /* 0x002f280000300a00 */
[----:B------:R-:W4:Y:S04]  /*4d850*/  LDL.LU.64 R52, [R1+0x1cb0] ;  /* 0x001cb00001347983 */ /* 0x000f280000300a00 */
[----:B------:R-:W4:Y:S01]  /*4d860*/  LDL.LU.64 R54, [R1+0x1cb8] ;  /* 0x001cb80001367983 */ /* 0x000f220000300a00 */
[----:B------:R-:W-:-:S02]  /*4d870*/  IMAD.MOV.U32 R0, RZ, RZ, R51 ;  /* 0x000000ffff007224 */ /* 0x000fc400078e0033 */
[----:B--2---:R-:W-:Y:S01]  /*4d880*/  IMAD.MOV.U32 R8, RZ, RZ, R50 ;  /* 0x000000ffff087224 */ /* 0x004fe200078e0032 */
        /* <DEDUP_REMOVED lines=11> */
[----:B-1----:R-:W2:Y:S01]  /*4d940*/  LDL.LU.64 R6, [R1+0x1c58] ;  /* 0x001c580001067983 */ /* 0x002ea20000300a00 */
[----:B---3--:R-:W-:-:S15]  /*4d950*/  HMMA.16816.F32 R56, R28, R60, R56 ;  /* 0x0000003c1c38723c */ /* 0x008fde0000001838 */
[----:B------:R-:W-:-:S04]  /*4d960*/  NOP ;  /* 0x0000000000007918 */ /* 0x000fc80000000000 */
[----:B------:R-:W-:Y:S04]  /*4d970*/  STL.64 [R1+0x1cd0], R56 ;  /* 0x001cd03801007387 */ /* 0x000fe80000100a00 */
[----:B------:R0:W-:Y:S04]  /*4d980*/  STL.64 [R1+0x1cd8], R58 ;  /* 0x001cd83a01007387 */ /* 0x0001e80000100a00 */
[----:B0-----:R-:W4:Y:S04]  /*4d990*/  LDL.LU.64 R58, [R1+0x6d30] ;  /* 0x006d3000013a7983 */ /* 0x001f280000300a00 */
[----:B------:R-:W3:Y:S01]  /*4d9a0*/  LDL.LU.64 R56, [R1+0x6d28] ;  /* 0x006d280001387983 */ /* 0x000ee20000300a00 */
[C---:B----4-:R-:W-:Y:S08]  /*4d9b0*/  HMMA.16816.F32 R40, R28.reuse, R58, R40 ;  /* 0x0000003a1c28723c */ /* 0x050ff00000001828 */
[C---:B---3--:R-:W-:Y:S11]  /*4d9c0*/  HMMA.16816.F32 R52, R28.reuse, R56, R52 ;  /* 0x000000381c34723c */ /* 0x048ff60000001834 */
[----:B------:R-:W-:Y:S04]  /*4d9d0*/  STL.64 [R1+0x1cc0], R40 ;  /* 0x001cc02801007387 */ /* 0x000fe80000100a00 */
[----:B------:R0:W-:Y:S04]  /*4d9e0*/  STL.64 [R1+0x1cc8], R42 ;  /* 0x001cc82a01007387 */ /* 0x0001e80000100a00 */
[----:B0-----:R-:W3:Y:S04]  /*4d9f0*/  LDL.LU.64 R42, [R1+0x6d20] ;  /* 0x006d2000012a7983 */ /* 0x001ee80000300a00 */
[----:B------:R-:W4:Y:S04]  /*4da00*/  LDL.LU.64 R40, [R1+0x6d18] ;  /* 0x006d180001287983 */ /* 0x000f280000300a00 */
        /* <DEDUP_REMOVED lines=17> */
[----:B------:R-:W2:Y:S04]  /*4db20*/  LDL.LU.64 R48, [R1+0x6ce8] ;  /* 0x006ce80001307983 */ /* 0x000ea80000300a00 */
[----:B------:R-:W-:Y:S04]  /*4db30*/  STL.64 [R1+0x6c50], R54 ;  /* 0x006c503601007387 */ /* 0x000fe80000100a00 */
[----:B------:R2:W-:Y:S01]  /*4db40*/  STL.64 [R1+0x6c48], R52 ;  /* 0x006c483401007387 */ /* 0x0005e20000100a00 */
[C---:B----4-:R-:W-:Y:S08]  /*4db50*/  HMMA.16816.F32 R56, R28.reuse, R50, R56 ;  /* 0x000000321c38723c */ /* 0x050ff00000001838 */
[C---:B--2---:R-:W-:Y:S01]  /*4db60*/  HMMA.16816.F32 R52, R28.reuse, R48, R12 ;  /* 0x000000301c34723c */ /* 0x044fe2000000180c */
[----:B------:R-:W2:Y:S10]  /*4db70*/  LDL.LU.64 R12, [R1+0x1c30] ;  /* 0x001c3000010c7983 */ /* 0x000eb40000300a00 */
[----:B------:R-:W-:Y:S04]  /*4db80*/  STL.64 [R1+0x1c80], R56 ;  /* 0x001c803801007387 */ /* 0x000fe80000100a00 */
[----:B------:R-:W-:Y:S04]  /*4db90*/  STL.64 [R1+0x1c88], R58 ;  /* 0x001c883a01007387 */ /* 0x000fe80000100a00 */
[----:B------:R-:W2:Y:S04]  /*4dba0*/  LDL.LU.64 R14, [R1+0x1c38] ;  /* 0x001c3800010e7983 */ /* 0x000ea80000300a00 */
[----:B------:R-:W-:Y:S04]  /*4dbb0*/  STL.64 [R1+0x1c70], R52 ;  /* 0x001c703401007387 */ /* 0x000fe80000100a00 */
[----:B------:R-:W-:Y:S04]  /*4dbc0*/  STL.64 [R1+0x1c78], R54 ;  /* 0x001c783601007387 */ /* 0x000fe80000100a00 */
[----:B------:R-:W-:Y:S04]  /*4dbd0*/  STL.64 [R1+0x6c30], R50 ;  /* 0x006c303201007387 */ /* 0x000fe80000100a00 */
[----:B------:R0:W-:Y:S02]  /*4dbe0*/  STL.64 [R1+0x6c28], R48 ;  /* 0x006c283001007387 */ /* 0x0001e40000100a00 */
[C---:B0-----:R-:W-:Y:S08]  /*4dbf0*/  HMMA.16816.F32 R48, R28.reuse, R46, R16 ;  /* 0x0000002e1c30723c */ /* 0x041ff00000001810 */
[C---:B---3--:R-:W-:Y:S01]  /*4dc00*/  HMMA.16816.F32 R16, R28.reuse, R44, R4 ;  /* 0x0000002c1c10723c */ /* 0x048fe20000001804 */
[----:B------:R-:W3:Y:S10]  /*4dc10*/  LDL.LU.64 R4, [R1+0x1c20] ;  /* 0x001c200001047983 */ /* 0x000ef40000300a00 */
[----:B------:R0:W-:Y:S04]  /*4dc20*/  STL.64 [R1+0x1c60], R48 ;  /* 0x001c603001007387 */ /* 0x0001e80000100a00 */
[----:B------:R1:W-:Y:S04]  /*4dc30*/  STL.64 [R1+0x1c68], R50 ;  /* 0x001c683201007387 */ /* 0x0003e80000100a00 */
[----:B------:R-:W3:Y:S04]  /*4dc40*/  LDL.LU.64 R6, [R1+0x1c28] ;  /* 0x001c280001067983 */ /* 0x000ee80000300a00 */
[----:B------:R4:W-:Y:S04]  /*4dc50*/  STL.64 [R1+0x1c50], R16 ;  /* 0x001c501001007387 */ /* 0x0009e80000100a00 */
[----:B------:R0:W-:Y:S04]  /*4dc60*/  STL.64 [R1+0x1c58], R18 ;  /* 0x001c581201007387 */ /* 0x0001e80000100a00 */
[----:B------:R-:W2:Y:S04]  /*4dc70*/  LDL.LU.64 R56, [R1+0x1c10] ;  /* 0x001c100001387983 */ /* 0x000ea80000300a00 */
[----:B------:R-:W2:Y:S04]  /*4dc80*/  LDL.LU.64 R58, [R1+0x1c18] ;  /* 0x001c1800013a7983 */ /* 0x000ea80000300a00 */
[----:B------:R-:W2:Y:S04]  /*4dc90*/  LDL.LU.64 R52, [R1+0x1c00] ;  /* 0x001c000001347983 */ /* 0x000ea80000300a00 */
[----:B------:R-:W2:Y:S04]  /*4dca0*/  LDL.LU.64 R54, [R1+0x1c08] ;  /* 0x001c080001367983 */ /* 0x000ea80000300a00 */
[----:B0-----:R-:W2:Y:S04]  /*4dcb0*/  LDL.LU.64 R48, [R1+0x1bf0] ;  /* 0x001bf00001307983 */ /* 0x001ea80000300a00 */
[----:B-1----:R-:W2:Y:S04]  /*4dcc0*/  LDL.LU.64 R50, [R1+0x1bf8] ;  /* 0x001bf80001327983 */ /* 0x002ea80000300a00 */
[----:B----4-:R-:W4:Y:S04]  /*4dcd0*/  LDL.LU.64 R16, [R1+0x1be0] ;  /* 0x001be00001107983 */ /* 0x010f280000300a00 */
[----:B------:R-:W4:Y:S04]  /*4dce0*/  LDL.LU.64 R18, [R1+0x1be8] ;  /* 0x001be80001127983 */ /* 0x000f280000300a00 */
[----:B------:R-:W-:Y:S04]  /*4dcf0*/  STL.64 [R1+0x6c20], R46 ;  /* 0x006c202e01007387 */ /* 0x000fe80000100a00 */
[----:B------:R0:W-:Y:S04]  /*4dd00*/  STL.64 [R1+0x6c18], R44 ;  /* 0x006c182c01007387 */ /* 0x0001e80000100a00 */
[----:B0-----:R-:W2:Y:S04]  /*4dd10*/  LDL.LU.64 R44, [R1+0x1c40] ;  /* 0x001c4000012c7983 */ /* 0x001ea80000300a00 */
[----:B------:R-:W2:Y:S02]  /*4dd20*/  LDL.LU.64 R46, [R1+0x1c48] ;  /* 0x001c4800012e7983 */ /* 0x000ea40000300a00 */
[----:B--2---:R-:W-:-:S15]  /*4dd30*/  HMMA.16816.F32 R44, R28, R42, R44 ;  /* 0x0000002a1c2c723c */ /* 0x004fde000000182c */
[----:B------:R-:W-:-:S04]  /*4dd40*/  NOP ;  /* 0x0000000000007918 */ /* 0x000fc80000000000 */
[----:B------:R-:W-:Y:S04]  /*4dd50*/  STL.64 [R1+0x1c40], R44 ;  /* 0x001c402c01007387 */ /* 0x000fe80000100a00 */
[----:B------:R0:W-:Y:S02]  /*4dd60*/  STL.64 [R1+0x1c48], R46 ;  /* 0x001c482e01007387 */ /* 0x0001e40000100a00 */
[----:B0-----:R-:W-:Y:S02]  /*4dd70*/  HMMA.16816.F32 R44, R28, R40, R12 ;  /* 0x000000281c2c723c */ /* 0x001fe4000000180c */
[----:B------:R-:W2:Y:S04]  /*4dd80*/  LDL.LU.64 R12, [R1+0x1bd0] ;  /* 0x001bd000010c7983 */ /* 0x000ea80000300a00 */
[----:B------:R-:W2:-:S13]  /*4dd90*/  LDL.LU.64 R14, [R1+0x1bd8] ;  /* 0x001bd800010e7983 */ /* 0x000e9a0000300a00 */
[----:B------:R-:W-:Y:S04]  /*4dda0*/  STL.64 [R1+0x1c30], R44 ;  /* 0x001c302c01007387 */ /* 0x000fe80000100a00 */
[----:B------:R-:W-:Y:S04]  /*4ddb0*/  STL.64 [R1+0x1c38], R46 ;  /* 0x001c382e01007387 */ /* 0x000fe80000100a00 */
[----:B------:R-:W-:Y:S04]  /*4ddc0*/  STL.64 [R1+0x6c60], R42 ;  /* 0x006c602a01007387 */ /* 0x000fe80000100a00 */
[----:B------:R3:W-:Y:S02]  /*4ddd0*/  STL.64 [R1+0x6c58], R40 ;  /* 0x006c582801007387 */ /* 0x0007e40000100a00 */
[----:B---3--:R-:W-:Y:S02]  /*4dde0*/  HMMA.16816.F32 R40, R28, R38, R4 ;  /* 0x000000261c28723c */ /* 0x008fe40000001804 */
[----:B------:R-:W3:Y:S04]  /*4ddf0*/  LDL.LU.64 R4, [R1+0x1bc0] ;  /* 0x001bc00001047983 */ /* 0x000ee80000300a00 */
[----:B------:R-:W3:-:S13]  /*4de00*/  LDL.LU.64 R6, [R1+0x1bc8] ;  /* 0x001bc80001067983 */ /* 0x000eda0000300a00 */
[----:B------:R-:W-:Y:S04]  /*4de10*/  STL.64 [R1+0x1c20], R40 ;  /* 0x001c202801007387 */ /* 0x000fe80000100a00 */
[----:B------:R0:W-:Y:S02]  /*4de20*/  STL.64 [R1+0x1c28], R42 ;  /* 0x001c282a01007387 */ /* 0x0001e40000100a00 */
[C---:B0-----:R-:W-:Y:S02]  /*4de30*/  HMMA.16816.F32 R40, R28.reuse, R36, R56 ;  /* 0x000000241c28723c */ /* 0x041fe40000001838 */
[----:B------:R-:W-:Y:S04]  /*4de40*/  STL.64 [R1+0x6c70], R38 ;  /* 0x006c702601007387 */ /* 0x000fe80000100a00 */
[----:B------:R0:W-:Y:S02]  /*4de50*/  STL.64 [R1+0x6c68], R36 ;  /* 0x006c682401007387 */ /* 0x0001e40000100a00 */
[C---:B0-----:R-:W-:Y:S11]  /*4de60*/  HMMA.16816.F32 R36, R28.reuse, R32, R48 ;  /* 0x000000201c24723c */ /* 0x041ff60000001830 */
        /* <DEDUP_REMOVED lines=8> */
[----:B------:R-:W-:Y:S04]  /*4def0*/  STL.64 [R1+0x1bf0], R36 ;  /* 0x001bf02401007387 */ /* 0x000fe80000100a00 */
[----:B------:R-:W-:Y:S04]  /*4df00*/  STL.64 [R1+0x1bf8], R38 ;  /* 0x001bf82601007387 */ /* 0x000fe80000100a00 */
[----:B------:R-:W3:Y:S04]  /*4df10*/  LDL.LU R54, [R1+0x2430] ;  /* 0x0024300001367983 */ /* 0x000ee80000300800 */
[----:B------:R-:W3:Y:S01]  /*4df20*/  LDL.LU R55, [R1+0x242c] ;  /* 0x00242c0001377983 */ /* 0x000ee20000300800 */
[----:B----4-:R-:W-:-:S15]  /*4df30*/  HMMA.16816.F32 R16, R28, R26, R16 ;  /* 0x0000001a1c10723c */ /* 0x010fde0000001810 */
[----:B------:R-:W-:-:S04]  /*4df40*/  NOP ;  /* 0x0000000000007918 */ /* 0x000fc80000000000 */
[----:B------:R0:W-:Y:S04]  /*4df50*/  STL.64 [R1+0x1be0], R16 ;  /* 0x001be01001007387 */ /* 0x0001e80000100a00 */
[----:B------:R1:W-:Y:S01]  /*4df60*/  STL.64 [R1+0x1be8], R18 ;  /* 0x001be81201007387 */ /* 0x0003e20000100a00 */
[C---:B--2---:R-:W-:Y:S08]  /*4df70*/  HMMA.16816.F32 R12, R28.reuse, R24, R12 ;  /* 0x000000181c0c723c */ /* 0x044ff0000000180c */
[----:B---3--:R-:W-:Y:S01]  /*4df80*/  HMMA.16816.F32 R4, R28, R22, R4 ;  /* 0x000000161c04723c */ /* 0x008fe20000001804 */
[----:B------:R-:W-:Y:S10]  /*4df90*/  STL.64 [R1+0x6c98], R54 ;  /* 0x006c983601007387 */ /* 0x000ff40000100a00 */
[----:B------:R2:W-:Y:S04]  /*4dfa0*/  STL.64 [R1+0x1bd0], R12 ;  /* 0x001bd00c01007387 */ /* 0x0005e80000100a00 */
[----:B------:R3:W-:Y:S04]  /*4dfb0*/  STL.64 [R1+0x1bd8], R14 ;  /* 0x001bd80e01007387 */ /* 0x0007e80000100a00 */
[----:B------:R-:W-:Y:S04]  /*4dfc0*/  STL.64 [R1+0x6bf0], R26 ;  /* 0x006bf01a01007387 */ /* 0x000fe80000100a00 */
[----:B------:R-:W-:Y:S04]  /*4dfd0*/  STL.64 [R1+0x6be8], R24 ;  /* 0x006be81801007387 */ /* 0x000fe80000100a00 */
[----:B0-----:R-:W4:Y:S04]  /*4dfe0*/  LDL.LU.64 R16, [R1+0x1bb0] ;  /* 0x001bb00001107983 */ /* 0x001f280000300a00 */
[----:B-1----:R-:W4:Y:S04]  /*4dff0*/  LDL.LU.64 R18, [R1+0x1bb8] ;  /* 0x001bb80001127983 */ /* 0x002f280000300a00 */
[----:B------:R-:W-:Y:S04]  /*4e000*/  STL.64 [R1+0x1bc0], R4 ;  /* 0x001bc00401007387 */ /* 0x000fe80000100a00 */
[----:B------:R-:W-:Y:S04]  /*4e010*/  STL.64 [R1+0x1bc8], R6 ;  /* 0x001bc80601007387 */ /* 0x000fe80000100a00 */
[----:B--2---:R-:W2:Y:S04]  /*4e020*/  LDL.LU.64 R12, [R1+0x1b90] ;  /* 0x001b9000010c7983 */ /* 0x004ea80000300a00 */
[----:B---3--:R-:W3:Y:S01]  /*4e030*/  LDL.LU.64 R14, [R1+0x1b98] ;  /* 0x001b9800010e7983 */ /* 0x008ee20000300a00 */
[----:B------:R-:W-:-:S02]  /*4e040*/  IMAD.MOV.U32 R50, RZ, RZ, R8 ;  /* 0x000000ffff327224 */ /* 0x000fc400078e0008 */
[----:B------:R-:W-:Y:S02]  /*4e050*/  IMAD.MOV.U32 R51, RZ, RZ, R0 ;  /* 0x000000ffff337224 */ /* 0x000fe400078e0000 */
[----:B------:R-:W-:Y:S02]  /*4e060*/  IMAD.MOV.U32 R58, RZ, RZ, R2 ;  /* 0x000000ffff3a7224 */ /* 0x000fe400078e0002 */
[----:B------:R-:W-:Y:S01]  /*4e070*/  IMAD.MOV.U32 R59, RZ, RZ, R3 ;  /* 0x000000ffff3b7224 */ /* 0x000fe200078e0003 */
[----:B----4-:R-:W-:Y:S01]  /*4e080*/  HMMA.16816.F32 R16, R28, R20, R16 ;  /* 0x000000141c10723c */ /* 0x010fe20000001810 */
[----:B---3--:R-:W-:Y:S04]  /*4e090*/  STL.64 [R1+0x6cb8], R14 ;  /* 0x006cb80e01007387 */ /* 0x008fe80000100a00 */
[----:B--2---:R0:W-:Y:S04]  /*4e0a0*/  STL.64 [R1+0x6cb0], R12 ;  /* 0x006cb00c01007387 */ /* 0x0041e80000100a00 */
[----:B0-----:R-:W2:Y:S04]  /*4e0b0*/  LDL.LU.64 R12, [R1+0x1ba0] ;  /* 0x001ba000010c7983 */ /* 0x001ea80000300a00 */
[----:B------:R-:W2:Y:S04]  /*4e0c0*/  LDL.LU.64 R14, [R1+0x1ba8] ;  /* 0x001ba800010e7983 */ /* 0x000ea80000300a00 */
[----:B------:R-:W3:Y:S04]  /*4e0d0*/  LDL.LU.64 R52, [R1+0x1b80] ;  /* 0x001b800001347983 */ /* 0x000ee80000300a00 */
[----:B------:R-:W3:Y:S04]  /*4e0e0*/  LDL.LU.64 R54, [R1+0x1b88] ;  /* 0x001b880001367983 */ /* 0x000ee80000300a00 */
[----:B------:R-:W4:Y:S04]  /*4e0f0*/  LDL.LU.64 R8, [R1+0x1b70] ;  /* 0x001b700001087983 */ /* 0x000f280000300a00 */
[----:B------:R-:W4:Y:S04]  /*4e100*/  LDL.LU.64 R10, [R1+0x1b78] ;  /* 0x001b7800010a7983 */ /* 0x000f280000300a00 */
        /* <DEDUP_REMOVED lines=16> */
[----:B------:R-:W-:Y:S04]  /*4e210*/  STL.64 [R1+0x1bb0], R16 ;  /* 0x001bb01001007387 */ /* 0x000fe80000100a00 */
[----:B------:R0:W-:Y:S04]  /*4e220*/  STL.64 [R1+0x1bb8], R18 ;  /* 0x001bb81201007387 */ /* 0x0001e80000100a00 */
[----:B0-----:R-:W2:Y:S04]  /*4e230*/  LDL.LU.64 R18, [R1+0x6cd8] ;  /* 0x006cd80001127983 */ /* 0x001ea80000300a00 */
[----:B------:R-:W3:Y:S01]  /*4e240*/  LDL.LU.64 R16, [R1+0x6cd0] ;  /* 0x006cd00001107983 */ /* 0x000ee20000300a00 */
[----:B--2---:R-:W-:-:S03]  /*4e250*/  IMAD.MOV.U32 R56, RZ, RZ, R19 ;  /* 0x000000ffff387224 */ /* 0x004fc600078e0013 */
[----:B------:R-:W2:Y:S01]  /*4e260*/  LDL.LU R19, [R1+0x6cc8] ;  /* 0x006cc80001137983 */ /* 0x000ea20000300800 */
[----:B---3--:R-:W-:-:S03]  /*4e270*/  IMAD.MOV.U32 R57, RZ, RZ, R16 ;  /* 0x000000ffff397224 */ /* 0x008fc600078e0010 */
[----:B------:R-:W3:Y:S01]  /*4e280*/  LDL.LU R16, [R1+0x6cc4] ;  /* 0x006cc40001107983 */ /* 0x000ee20000300800 */
[----:B------:R-:W-:-:S03]  /*4e290*/  IMAD.MOV.U32 R48, RZ, RZ, R17 ;  /* 0x000000ffff307224 */ /* 0x000fc600078e0011 */
[----:B------:R-:W3:Y:S04]  /*4e2a0*/  LDL.LU R17, [R1+0x6cc0] ;  /* 0x006cc00001117983 */ /* 0x000ee80000300800 */
[----:B------:R-:W3:Y:S04]  /*4e2b0*/  LDL R49, [R1+0x1c] ;  /* 0x00001c0001317983 */ /* 0x000ee80000100800 */
        /* <DEDUP_REMOVED lines=8> */
[----:B0-----:R-:W3:Y:S04]  /*4e340*/  LDL.LU.64 R14, [R1+0x6cb8] ;  /* 0x006cb800010e7983 */ /* 0x001ee80000300a00 */
[----:B------:R-:W3:Y:S02]  /*4e350*/  LDL.LU.64 R12, [R1+0x6cb0] ;  /* 0x006cb000010c7983 */ /* 0x000ee40000300a00 */
[----:B---3--:R-:W-:-:S15]  /*4e360*/  HMMA.16816.F32 R12, R28, R16, R12 ;  /* 0x000000101c0c723c */ /* 0x008fde000000180c */
[----:B------:R-:W-:-:S04]  /*4e370*/  NOP ;  /* 0x0000000000007918 */ /* 0x000fc80000000000 */
[----:B------:R-:W-:Y:S04]  /*4e380*/  STL.64 [R1+0x1b90], R12 ;  /* 0x001b900c01007387 */ /* 0x000fe80000100a00 */
[----:B------:R0:W-:Y:S04]  /*4e390*/  STL.64 [R1+0x1b98], R14 ;  /* 0x001b980e01007387 */ /* 0x0001e80000100a00 */
[----:B0-----:R-:W2:Y:S04]  /*4e3a0*/  LDL.LU.64 R14, [R1+0x6ca8] ;  /* 0x006ca800010e7983 */ /* 0x001ea80000300a00 */
[----:B------:R-:W4:Y:S01]  /*4e3b0*/  LDL.LU.64 R12, [R1+0x6ca0] ;  /* 0x006ca000010c7983 */ /* 0x000f220000300a00 */
[C---:B--2---:R-:W-:Y:S08]  /*4e3c0*/  HMMA.16816.F32 R52, R28.reuse, R14, R52 ;  /* 0x0000000e1c34723c */ /* 0x044ff00000001834 */
[C---:B----4-:R-:W-:Y:S11]  /*4e3d0*/  HMMA.16816.F32 R8, R28.reuse, R12, R8 ;  /* 0x0000000c1c08723c */ /* 0x050ff60000001808 */
[----:B------:R-:W-:Y:S04]  /*4e3e0*/  STL.64 [R1+0x1b80], R52 ;  /* 0x001b803401007387 */ /* 0x000fe80000100a00 */
[----:B------:R0:W-:Y:S04]  /*4e3f0*/  STL.64 [R1+0x1b88], R54 ;  /* 0x001b883601007387 */ /* 0x0001e80000100a00 */
[----:B0-----:R-:W2:Y:S04]  /*4e400*/  LDL.LU.64 R54, [R1+0x6c98] ;  /* 0x006c980001367983 */ /* 0x001ea80000300a00 */
[----:B------:R-:W-:Y:S04]  /*4e410*/  STL.64 [R1+0x1b70], R8 ;  /* 0x001b700801007387 */ /* 0x000fe80000100a00 */
[----:B------:R0:W-:Y:S04]  /*4e420*/  STL.64 [R1+0x1b78], R10 ;  /* 0x001b780a01007387 */ /* 0x0001e80000100a00 */
[----:B0-----:R-:W3:Y:S04]  /*4e430*/  LDL.LU.64 R10, [R1+0x6c90] ;  /* 0x006c9000010a7983 */ /* 0x001ee80000300a00 */
[----:B------:R-:W4:Y:S01]  /*4e440*/  LDL.LU.64 R8, [R1+0x6c88] ;  /* 0x006c880001087983 */ /* 0x000f220000300a00 */
[----:B---3--:R-:W-:-:S15]  /*4e450*/  HMMA.16816.F32 R4, R28, R10, R4 ;  /* 0x0000000a1c04723c */ /* 0x008fde0000001804 */
[----:B------:R-:W-:-:S04]  /*4e460*/  NOP ;  /* 0x0000000000007918 */ /* 0x000fc80000000000 */
[----:B------:R-:W-:Y:S04]  /*4e470*/  STL.64 [R1+0x1b60], R4 ;  /* 0x001b600401007387 */ /* 0x000fe80000100a00 */
[----:B------:R0:W-:Y:S04]  /*4e480*/  STL.64 [R1+0x1b68], R6 ;  /* 0x001b680601007387 */ /* 0x0001e80000100a00 */
[----:B0-----:R-:W3:Y:S04]  /*4e490*/  LDL.LU.64 R6, [R1+0x6c80] ;  /* 0x006c800001067983 */ /* 0x001ee80000300a00 */
[----:B------:R-:W2:Y:S01]  /*4e4a0*/  LDL.LU.64 R4, [R1+0x6c78] ;  /* 0x006c780001047983 */ /* 0x000ea20000300a00 */
[----:B----4-:R-:W-:-:S15]  /*4e4b0*/  HMMA.16816.F32 R20, R28, R8, R20 ;  /* 0x000000081c14723c */ /* 0x010fde0000001814 */
[----:B------:R-:W-:-:S04]  /*4e4c0*/  NOP ;  /* 0x0000000000007918 */ /* 0x000fc80000000000 */
[----:B------:R-:W-:Y:S04]  /*4e4d0*/  STL.64 [R1+0x1b50], R20 ;  /* 0x001b501401007387 */ /* 0x000fe80000100a00 */
[----:B------:R0:W-:Y:S02]  /*4e4e0*/  STL.64 [R1+0x1b58], R22 ;  /* 0x001b581601007387 */ /* 0x0001e40000100a00 */
[C---:B0-----:R-:W-:Y:S08]  /*4e4f0*/  HMMA.16816.F32 R20, R28.reuse, R2, R24 ;  /* 0x000000021c14723c */ /* 0x041ff00000001818 */
[C---:B---3--:R-:W-:Y:S08]  /*4e500*/  HMMA.16816.F32 R40, R28.reuse, R6, R40 ;  /* 0x000000061c28723c */ /* 0x048ff00000001828 */
[----:B--2---:R-:W-:Y:S01]  /*4e510*/  HMMA.16816.F32 R36, R28, R4, R36 ;  /* 0x000000041c24723c */ /* 0x004fe20000001824 */
[----:B------:R-:W-:-:S10]  /*4e520*/  IMAD R28, R55, 0x100, R54 ;  /* 0x00000100371c7824 */ /* 0x000fd400078e0236 */
        /* <DEDUP_REMOVED lines=8> */
[----:B------:R-:W4:Y:S04]  /*4e5b0*/  LDL.LU.64 R40, [R1+0x1b10] ;  /* 0x001b100001287983 */ /* 0x000f280000300a00 */
[----:B------:R-:W4:Y:S04]  /*4e5c0*/  LDL.LU.64 R42, [R1+0x1b18] ;  /* 0x001b1800012a7983 */ /* 0x000f280000300a00 */
[----:B------:R-:W4:Y:S04]  /*4e5d0*/  LDL.LU.64 R52, [R1+0x1b00] ;  /* 0x001b000001347983 */ /* 0x000f280000300a00 */
[----:B------:R-:W4:Y:S04]  /*4e5e0*/  LDL.LU.64 R54, [R1+0x1b08] ;  /* 0x001b080001367983 */ /* 0x000f280000300a00 */
[----:B------:R-:W4:Y:S04]  /*4e5f0*/  LDL.LU.64 R24, [R1+0x1af0] ;  /* 0x001af00001187983 */ /* 0x000f280000300a00 */
[----:B------:R-:W4:Y:S01]  /*4e600*/  LDL.LU.64 R26, [R1+0x1af8] ;  /* 0x001af800011a7983 */ /* 0x000f220000300a00 */
[----:B------:R-:W-:-:S02]  /*4e610*/  IMAD R29, R47, 0x100, R46 ;  /* 0x000001002f1d7824 */ /* 0x000fc400078e022e */
[----:B------:R-:W-:Y:S02]  /*4e620*/  IMAD R30, R34, 0x100, R33 ;  /* 0x00000100221e7824 */ /* 0x000fe400078e0221 */
[----:B------:R-:W-:Y:S01]  /*4e630*/  IMAD R31, R0, 0x100, R35 ;  /* 0x00000100001f7824 */ /* 0x000fe200078e0223 */
[----:B------:R-:W-:Y:S01]  /*4e640*/  F2FP.F16.E4M3.UNPACK_B R28, R28 ;  /* 0x0000001cff1c723e */ /* 0x000fe200020006ff */
[----:B------:R-:W4:Y:S01]  /*4e650*/  LDL.LU.64 R44, [R1+0x1ae0] ;  /* 0x001ae000012c7983 */ /* 0x000f220000300a00 */
[----:B------:R-:W-:Y:S02]  /*4e660*/  F2FP.F16.E4M3.UNPACK_B R29, R29 ;  /* 0x0000001dff1d723e */ /* 0x000fe400020006ff */
[----:B------:R-:W-:Y:S02]  /*4e670*/  F2FP.F16.E4M3.UNPACK_B R30, R30 ;  /* 0x0000001eff1e723e */ /* 0x000fe400020006ff */
[----:B------:R-:W-:Y:S01]  /*4e680*/  F2FP.F16.E4M3.UNPACK_B R31, R31 ;  /* 0x0000001fff1f723e */ /* 0x000fe200020006ff */
[----:B------:R-:W4:Y:S04]  /*4e690*/  LDL.LU.64 R46, [R1+0x1ae8] ;  /* 0x001ae800012e7983 */ /* 0x000f280000300a00 */
[----:B------:R-:W4:Y:S04]  /*4e6a0*/  LDL.LU.64 R32, [R1+0x1ad0] ;  /* 0x001ad00001207983 */ /* 0x000f280000300a00 */
[----:B------:R-:W4:Y:S04]  /*4e6b0*/  LDL.LU.64 R34, [R1+0x1ad8] ;  /* 0x001ad80001227983 */ /* 0x000f280000300a00 */
[----:B0-----:R-:W4:Y:S04]  /*4e6c0*/  LDL.LU.64 R20, [R1+0x1ac0] ;  /* 0x001ac00001147983 */ /* 0x001f280000300a00 */
[----:B---3--:R-:W3:Y:S01]  /*4e6d0*/  LDL.LU.64 R22, [R1+0x1ac8] ;  /* 0x001ac80001167983 */ /* 0x008ee20000300a00 */
[C---:B--2---:R-:W-:Y:S08]  /*4e6e0*/  HMMA.16816.F32 R36, R28.reuse, R48, R36 ;  /* 0x000000301c24723c */ /* 0x044ff00000001824 */
[C---:B----4-:R-:W-:Y:S08]  /*4e6f0*/  HMMA.16816.F32 R40, R28.reuse, R56, R40 ;  /* 0x000000381c28723c */ /* 0x050ff00000001828 */
[C---:B------:R-:W-:Y:S08]  /*4e700*/  HMMA.16816.F32 R56, R28.reuse, R58, R52 ;  /* 0x0000003a1c38723c */ /* 0x040ff00000001834 */
[C---:B------:R-:W-:Y:S01]  /*4e710*/  HMMA.16816.F32 R48, R28.reuse, R50, R24 ;  /* 0x000000321c30723c */ /* 0x040fe20000001818 */
[----:B------:R-:W-:Y:S04]  /*4e720*/  STL.64 [R1+0x1b20], R36 ;  /* 0x001b202401007387 */ /* 0x000fe80000100a00 */
[----:B------:R0:W-:Y:S04]  /*4e730*/  STL.64 [R1+0x1b28], R38 ;  /* 0x001b282601007387 */ /* 0x0001e80000100a00 */
[----:B0-----:R-:W2:Y:S04]  /*4e740*/  LDL.LU.64 R38, [R1+0x6c70] ;  /* 0x006c700001267983 */ /* 0x001ea80000300a00 */
[----:B------:R-:W4:Y:S04]  /*4e750*/  LDL.LU.64 R36, [R1+0x6c68] ;  /* 0x006c680001247983 */ /* 0x000f280000300a00 */
[----:B------:R-:W-:Y:S04]  /*4e760*/  STL.64 [R1+0x1b10], R40 ;  /* 0x001b102801007387 */ /* 0x000fe80000100a00 */
[----:B------:R0:W-:Y:S04]  /*4e770*/  STL.64 [R1+0x1b18], R42 ;  /* 0x001b182a01007387 */ /* 0x0001e80000100a00 */
[----:B0-----:R-:W2:Y:S04]  /*4e780*/  LDL.LU.64 R42, [R1+0x6c60] ;  /* 0x006c6000012a7983 */ /* 0x001ea80000300a00 */
[----:B------:R-:W2:Y:S04]  /*4e790*/  LDL.LU.64 R40, [R1+0x6c58] ;  /* 0x006c580001287983 */ /* 0x000ea80000300a00 */
[----:B------:R-:W2:Y:S04]  /*4e7a0*/  LDL.LU.64 R54, [R1+0x6c50] ;  /* 0x006c500001367983 */ /* 0x000ea80000300a00 */
[----:B------:R-:W2:Y:S04]  /*4e7b0*/  LDL.LU.64 R52, [R1+0x6c48] ;  /* 0x006c480001347983 */ /* 0x000ea80000300a00 */
[----:B------:R-:W-:Y:S04]  /*4e7c0*/  STL.64 [R1+0x1b00], R56 ;  /* 0x001b003801007387 */ /* 0x000fe80000100a00 */
[----:B------:R0:W-:Y:S04]  /*4e7d0*/  STL.64 [R1+0x1b08], R58 ;  /* 0x001b083a01007387 */ /* 0x0001e80000100a00 */
[----:B0-----:R-:W2:Y:S04]  /*4e7e0*/  LDL.LU.64 R58, [R1+0x6c40] ;  /* 0x006c4000013a7983 */ /* 0x001ea80000300a00 */
[----:B------:R-:W3:Y:S04]  /*4e7f0*/  LDL.LU.64 R56, [R1+0x6c38] ;  /* 0x006c380001387983 */ /* 0x000ee80000300a00 */
[----:B------:R-:W3:Y:S04]  /*4e800*/  LDL.LU.64 R24, [R1+0x1ab0] ;  /* 0x001ab00001187983 */ /* 0x000ee80000300a00 */
[----:B------:R-:W4:Y:S04]  /*4e810*/  LDL.LU.64 R26, [R1+0x1ab8] ;  /* 0x001ab800011a7983 */ /* 0x000f280000300a00 */
[----:B------:R0:W-:Y:S04]  /*4e820*/  STL.64 [R1+0x1af0], R48 ;  /* 0x001af03001007387 */ /* 0x0001e80000100a00 */
[----:B------:R1:W-:Y:S04]  /*4e830*/  STL.64 [R1+0x1af8], R50 ;  /* 0x001af83201007387 */ /* 0x0003e80000100a00 */
[----:B0-----:R-:W4:Y:S04]  /*4e840*/  LDL.LU.64 R48, [R1+0x1aa0] ;  /* 0x001aa00001307983 */ /* 0x001f280000300a00 */
[----:B-1----:R-:W4:Y:S01]  /*4e850*/  LDL.LU.64 R50, [R1+0x1aa8] ;  /* 0x001aa80001327983 */ /* 0x002f220000300a00 */
[----:B------:R-:W-:-:S15]  /*4e860*/  HMMA.16816.F32 R44, R28, R60, R44 ;  /* 0x0000003c1c2c723c */ /* 0x000fde000000182c */
[----:B------:R-:W-:-:S04]  /*4e870*/  NOP ;  /* 0x0000000000007918 */ /* 0x000fc80000000000 */
[----:B------:R0:W-:Y:S04]  /*4e880*/  STL.64 [R1+0x1ae0], R44 ;  /* 0x001ae02c01007387 */ /* 0x0001e80000100a00 */
[----:B------:R1:W-:Y:S04]  /*4e890*/  STL.64 [R1+0x1ae8], R46 ;  /* 0x001ae82e01007387 */ /* 0x0003e80000100a00 */
[----:B------:R-:W-:Y:S04]  /*4e8a0*/  STL.64 [R1+0x6bb0], R60 ;  /* 0x006bb03c01007387 */ /* 0x000fe80000100a00 */
[----:B0-----:R-:W4:Y:S04]  /*4e8b0*/  LDL.LU.64 R44, [R1+0x1a90] ;  /* 0x001a9000012c7983 */ /* 0x001f280000300a00 */
[----:B-1----:R-:W4:Y:S01]  /*4e8c0*/  LDL.LU.64 R46, [R1+0x1a98] ;  /* 0x001a9800012e7983 */ /* 0x002f220000300a00 */
[C---:B--2---:R-:W-:Y:S08]  /*4e8d0*/  HMMA.16816.F32 R32, R28.reuse, R58, R32 ;  /* 0x0000003a1c20723c */ /* 0x044ff00000001820 */
[C---:B---3--:R-:W-:Y:S08]  /*4e8e0*/  HMMA.16816.F32 R20, R28.reuse, R56, R20 ;  /* 0x000000381c14723c */ /* 0x048ff00000001814 */
[C---:B----4-:R-:W-:Y:S08]  /*4e8f0*/  HMMA.16816.F32 R24, R28.reuse, R54, R24 ;  /* 0x000000361c18723c */ /* 0x050ff00000001818 */
[C---:B------:R-:W-:Y:S01]  /*4e900*/  HMMA.16816.F32 R48, R28.reuse, R52, R48 ;  /* 0x000000341c30723c */ /* 0x040fe20000001830 */
[----:B------:R0:W-:Y:S04]  /*4e910*/  STL.64 [R1+0x1ad0], R32 ;  /* 0x001ad02001007387 */ /* 0x0001e80000100a00 */
[----:B------:R1:W-:Y:S04]  /*4e920*/  STL.64 [R1+0x1ad8], R34 ;  /* 0x001ad82201007387 */ /* 0x0003e80000100a00 */
[----:B0-----:R-:W2:Y:S04]  /*4e930*/  LDL.LU.64 R32, [R1+0x1a60] ;  /* 0x001a600001207983 */ /* 0x001ea80000300a00 */
[----:B-1----:R-:W2:Y:S04]  /*4e940*/  LDL.LU.64 R34, [R1+0x1a68] ;  /* 0x001a680001227983 */ /* 0x002ea80000300a00 */
[----:B------:R0:W-:Y:S04]  /*4e950*/  STL.64 [R1+0x1ac0], R20 ;  /* 0x001ac01401007387 */ /* 0x0001e80000100a00 */
[----:B------:R1:W-:Y:S04]  /*4e960*/  STL.64 [R1+0x1ac8], R22 ;  /* 0x001ac81601007387 */ /* 0x0003e80000100a00 */
[----:B0-----:R-:W3:Y:S04]  /*4e970*/  LDL.LU.64 R20, [R1+0x1a50] ;  /* 0x001a500001147983 */ /* 0x001ee80000300a00 */
[----:B-1----:R-:W3:Y:S04]  /*4e980*/  LDL.LU.64 R22, [R1+0x1a58] ;  /* 0x001a580001167983 */ /* 0x002ee80000300a00 */
[----:B------:R-:W-:Y:S04]  /*4e990*/  STL.64 [R1+0x6b78], R58 ;  /* 0x006b783a01007387 */ /* 0x000fe80000100a00 */
[----:B------:R0:W-:Y:S04]  /*4e9a0*/  STL.64 [R1+0x6b70], R56 ;  /* 0x006b703801007387 */ /* 0x0001e80000100a00 */
[----:B0-----:R-:W4:Y:S04]  /*4e9b0*/  LDL.LU.64 R56, [R1+0x1a70] ;  /* 0x001a700001387983 */ /* 0x001f280000300a00 */
[----:B------:R-:W4:Y:S04]  /*4e9c0*/  LDL.LU.64 R58, [R1+0x1a78] ;  /* 0x001a7800013a7983 */ /* 0x000f280000300a00 */
[----:B------:R0:W-:Y:S04]  /*4e9d0*/  STL.64 [R1+0x1ab0], R24 ;  /* 0x001ab01801007387 */ /* 0x0001e80000100a00 */
[----:B------:R1:W-:Y:S04]  /*4e9e0*/  STL.64 [R1+0x1ab8], R26 ;  /* 0x001ab81a01007387 */ /* 0x0003e80000100a00 */
[----:B0-----:R-:W2:Y:S04]  /*4e9f0*/  LDL.LU.64 R24, [R1+0x1a40] ;  /* 0x001a400001187983 */ /* 0x001ea80000300a00 */
[----:B-1----:R-:W2:Y:S04]  /*4ea00*/  LDL.LU.64 R26, [R1+0x1a48] ;  /* 0x001a4800011a7983 */ /* 0x002ea80000300a00 */
[----:B------:R-:W-:Y:S04]  /*4ea10*/  STL.64 [R1+0x1aa0], R48 ;  /* 0x001aa03001007387 */ /* 0x000fe80000100a00 */
[----:B------:R0:W-:Y:S04]  /*4ea20*/  STL.64 [R1+0x1aa8], R50 ;  /* 0x001aa83201007387 */ /* 0x0001e80000100a00 */
[----:B0-----:R-:W2:Y:S04]  /*4ea30*/  LDL.LU.64 R50, [R1+0x6c30] ;  /* 0x006c300001327983 */ /* 0x001ea80000300a00 */
[----:B------:R-:W3:Y:S04]  /*4ea40*/  LDL.LU.64 R48, [R1+0x6c28] ;  /* 0x006c280001307983 */ /* 0x000ee80000300a00 */
        /* <DEDUP_REMOVED lines=8> */
[----:B0-----:R-:W4:Y:S04]  /*4ead0*/  LDL.LU.64 R46, [R1+0x6c20] ;  /* 0x006c2000012e7983 */ /* 0x001f280000300a00 */
[----:B------:R-:W2:Y:S01]  /*4eae0*/  LDL.LU.64 R44, [R1+0x6c18] ;  /* 0x006c1800012c7983 */ /* 0x000ea20000300a00 */
[----:B---3--:R-:W-:Y:S03]  /*4eaf0*/  HMMA.16816.F32 R52, R28, R48, R52 ;  /* 0x000000301c34723c */ /* 0x008fe60000001834 */
[----:B------:R-:W-:Y:S04]  /*4eb00*/  STL.64 [R1+0x6b98], R50 ;  /* 0x006b983201007387 */ /* 0x000fe80000100a00 */
[----:B------:R4:W-:-:S12]  /*4eb10*/  STL.64 [R1+0x6b90], R48 ;  /* 0x006b903001007387 */ /* 0x0009d80000100a00 */
[----:B------:R-:W-:Y:S04]  /*4eb20*/  STL.64 [R1+0x1a80], R52 ;  /* 0x001a803401007387 */ /* 0x000fe80000100a00 */
[----:B------:R-:W-:Y:S01]  /*4eb30*/  STL.64 [R1+0x1a88], R54 ;  /* 0x001a883601007387 */ /* 0x000fe20000100a00 */
[C---:B----4-:R-:W-:Y:S08]  /*4eb40*/  HMMA.16816.F32 R48, R28.reuse, R46, R56 ;  /* 0x0000002e1c30723c */ /* 0x050ff00000001838 */
[C---:B--2---:R-:W-:Y:S01]  /*4eb50*/  HMMA.16816.F32 R32, R28.reuse, R44, R32 ;  /* 0x0000002c1c20723c */ /* 0x044fe20000001820 */
[----:B------:R-:W-:Y:S10]  /*4eb60*/  STL.64 [R1+0x6ba8], R46 ;  /* 0x006ba82e01007387 */ /* 0x000ff40000100a00 */
[----:B------:R-:W-:Y:S04]  /*4eb70*/  STL.64 [R1+0x1a70], R48 ;  /* 0x001a703001007387 */ /* 0x000fe80000100a00 */
[----:B------:R-:W-:Y:S04]  /*4eb80*/  STL.64 [R1+0x1a78], R50 ;  /* 0x001a783201007387 */ /* 0x000fe80000100a00 */
[----:B------:R-:W-:Y:S04]  /*4eb90*/  STL.64 [R1+0x6ba0], R44 ;  /* 0x006ba02c01007387 */ /* 0x000fe80000100a00 */
[----:B------:R-:W-:Y:S04]  /*4eba0*/  STL.64 [R1+0x1a60], R32 ;  /* 0x001a602001007387 */ /* 0x000fe80000100a00 */
[----:B------:R0:W-:Y:S02]  /*4ebb0*/  STL.64 [R1+0x1a68], R34 ;  /* 0x001a682201007387 */ /* 0x0001e40000100a00 */
[----:B0-----:R-:W-:Y:S02]  /*4ebc0*/  HMMA.16816.F32 R32, R28, R42, R20 ;  /* 0x0000002a1c20723c */ /* 0x001fe40000001814 */
[----:B------:R-:W2:Y:S04]  /*4ebd0*/  LDL.LU.64 R20, [R1+0x1a30] ;  /* 0x001a300001147983 */ /* 0x000ea80000300a00 */
[----:B------:R-:W2:-:S13]  /*4ebe0*/  LDL.LU.64 R22, [R1+0x1a38] ;  /* 0x001a380001167983 */ /* 0x000e9a0000300a00 */
[----:B------:R0:W-:Y:S04]  /*4ebf0*/  STL.64 [R1+0x1a50], R32 ;  /* 0x001a502001007387 */ /* 0x0001e80000100a00 */
[----:B------:R1:W-:Y:S04]  /*4ec00*/  STL.64 [R1+0x1a58], R34 ;  /* 0x001a582201007387 */ /* 0x0003e80000100a00 */
[----:B0-----:R-:W3:Y:S04]  /*4ec10*/  LDL.LU.64 R32, [R1+0x1a20] ;  /* 0x001a200001207983 */ /* 0x001ee80000300a00 */
[----:B-1----:R-:W3:Y:S01]  /*4ec20*/  LDL.LU.64 R34, [R1+0x1a28] ;  /* 0x001a280001227983 */ /* 0x002ee20000300a00 */
[----:B------:R-:W-:Y:S03]  /*4ec30*/  HMMA.16816.F32 R44, R28, R40, R24 ;  /* 0x000000281c2c723c */ /* 0x000fe60000001818 */
[----:B------:R-:W4:Y:S04]  /*4ec40*/  LDL.LU.64 R24, [R1+0x1a10] ;  /* 0x001a100001187983 */ /* 0x000f280000300a00 */
[----:B------:R-:W4:-:S12]  /*4ec50*/  LDL.LU.64 R26, [R1+0x1a18] ;  /* 0x001a1800011a7983 */ /* 0x000f180000300a00 */
        /* <DEDUP_REMOVED lines=25> */
[----:B------:R0:W-:Y:S04]  /*4edf0*/  STL.64 [R1+0x6b30], R36 ;  /* 0x006b302401007387 */ /* 0x0001e80000100a00 */
[----:B0-----:R-:W2:Y:S04]  /*4ee00*/  LDL.LU.64 R36, [R1+0x1a00] ;  /* 0x001a000001247983 */ /* 0x001ea80000300a00 */
[----:B------:R-:W2:Y:S01]  /*4ee10*/  LDL.LU.64 R38, [R1+0x1a08] ;  /* 0x001a080001267983 */ /* 0x000ea20000300a00 */
[----:B----4-:R-:W-:-:S15]  /*4ee20*/  HMMA.16816.F32 R24, R28, R34, R24 ;  /* 0x000000221c18723c */ /* 0x010fde0000001818 */
[----:B------:R-:W-:-:S04]  /*4ee30*/  NOP ;  /* 0x0000000000007918 */ /* 0x000fc80000000000 */
[----:B------:R-:W-:Y:S04]  /*4ee40*/  STL.64 [R1+0x1a10], R24 ;  /* 0x001a101801007387 */ /* 0x000fe80000100a00 */
[----:B------:R0:W-:Y:S04]  /*4ee50*/  STL.64 [R1+0x1a18], R26 ;  /* 0x001a181a01007387 */ /* 0x0001e80000100a00 */
[----:B0-----:R-:W4:Y:S04]  /*4ee60*/  LDL.LU.64 R26, [R1+0x6bf0] ;  /* 0x006bf000011a7983 */ /* 0x001f280000300a00 */
[----:B------:R-:W3:Y:S01]  /*4ee70*/  LDL.LU.64 R24, [R1+0x6be8] ;  /* 0x006be80001187983 */ /* 0x000ee20000300a00 */
[----:B--2---:R-:W-:Y:S03]  /*4ee80*/  HMMA.16816.F32 R36, R28, R32, R36 ;  /* 0x000000201c24723c */ /* 0x004fe60000001824 */
[----:B------:R-:W-:Y:S04]  /*4ee90*/  STL.64 [R1+0x6b48], R34 ;  /* 0x006b482201007387 */ /* 0x000fe80000100a00 */
[----:B------:R-:W-:-:S12]  /*4eea0*/  STL.64 [R1+0x6b40], R32 ;  /* 0x006b402001007387 */ /* 0x000fd80000100a00 */
[----:B------:R-:W-:Y:S04]  /*4eeb0*/  STL.64 [R1+0x1a00], R36 ;  /* 0x001a002401007387 */ /* 0x000fe80000100a00 */
[----:B------:R4:W-:Y:S02]  /*4eec0*/  STL.64 [R1+0x1a08], R38 ;  /* 0x001a082601007387 */ /* 0x0009e40000100a00 */
[C---:B----4-:R-:W-:Y:S08]  /*4eed0*/  HMMA.16816.F32 R36, R28.reuse, R26, R40 ;  /* 0x0000001a1c24723c */ /* 0x050ff00000001828 */
[C---:B---3--:R-:W-:Y:S01]  /*4eee0*/  HMMA.16816.F32 R32, R28.reuse, R24, R56 ;  /* 0x000000181c20723c */ /* 0x048fe20000001838 */
[----:B------:R-:W-:Y:S10]  /*4eef0*/  STL.64 [R1+0x6b68], R26 ;  /* 0x006b681a01007387 */ /* 0x000ff40000100a00 */
[----:B------:R-:W-:Y:S04]  /*4ef00*/  STL.64 [R1+0x19f0], R36 ;  /* 0x0019f02401007387 */ /* 0x000fe80000100a00 */
[----:B------:R-:W-:Y:S04]  /*4ef10*/  STL.64 [R1+0x19f8], R38 ;  /* 0x0019f82601007387 */ /* 0x000fe80000100a00 */
[----:B------:R-:W-:Y:S04]  /*4ef20*/  STL.64 [R1+0x6b60], R24 ;  /* 0x006b601801007387 */ /* 0x000fe80000100a00 */
[----:B------:R-:W-:Y:S04]  /*4ef30*/  STL.64 [R1+0x19e0], R32 ;  /* 0x0019e02001007387 */ /* 0x000fe80000100a00 */
[----:B------:R0:W-:Y:S02]  /*4ef40*/  STL.64 [R1+0x19e8], R34 ;  /* 0x0019e82201007387 */ /* 0x0001e40000100a00 */
[C---:B0-----:R-:W-:Y:S08]  /*4ef50*/  HMMA.16816.F32 R32, R28.reuse, R22, R52 ;  /* 0x000000161c20723c */ /* 0x041ff00000001834 */
[C---:B------:R-:W-:Y:S01]  /*4ef60*/  HMMA.16816.F32 R24, R28.reuse, R20, R48 ;  /* 0x000000141c18723c */ /* 0x040fe20000001830 */
[----:B------:R-:W-:Y:S10]  /*4ef70*/  STL.64 [R1+0x6bc0], R22 ;  /* 0x006bc01601007387 */ /* 0x000ff40000100a00 */
[----:B------:R-:W-:Y:S04]  /*4ef80*/  STL.64 [R1+0x19d0], R32 ;  /* 0x0019d02001007387 */ /* 0x000fe80000100a00 */
[----:B------:R-:W-:Y:S04]  /*4ef90*/  STL.64 [R1+0x19d8], R34 ;  /* 0x0019d82201007387 */ /* 0x000fe80000100a00 */
[----:B------:R0:W-:Y:S04]  /*4efa0*/  STL.64 [R1+0x6bb8], R20 ;  /* 0x006bb81401007387 */ /* 0x0001e80000100a00 */
[----:B------:R-:W-:Y:S04]  /*4efb0*/  STL.64 [R1+0x19c0], R24 ;  /* 0x0019c01801007387 */ /* 0x000fe80000100a00 */
[----:B------:R1:W-:Y:S04]  /*4efc0*/  STL.64 [R1+0x19c8], R26 ;  /* 0x0019c81a01007387 */ /* 0x0003e80000100a00 */
[----:B0-----:R-:W2:Y:S04]  /*4efd0*/  LDL.LU.64 R20, [R1+0x19a0] ;  /* 0x0019a00001147983 */ /* 0x001ea80000300a00 */
[----:B------:R-:W2:Y:S01]  /*4efe0*/  LDL.LU.64 R22, [R1+0x19a8] ;  /* 0x0019a80001167983 */ /* 0x000ea20000300a00 */
[----:B-1----:R-:W-:-:S15]  /*4eff0*/  HMMA.16816.F32 R24, R28, R18, R44 ;  /* 0x000000121c18723c */ /* 0x002fde000000182c */
[----:B------:R-:W-:-:S04]  /*4f000*/  NOP ;  /* 0x0000000000007918 */ /* 0x000fc80000000000 */
[----:B------:R0:W-:Y:S04]  /*4f010*/  STL.64 [R1+0x19b0], R24 ;  /* 0x0019b01801007387 */ /* 0x0001e80000100a00 */
[----:B------:R1:W-:Y:S04]  /*4f020*/  STL.64 [R1+0x19b8], R26 ;  /* 0x0019b81a01007387 */ /* 0x0003e80000100a00 */
[----:B------:R-:W3:Y:S04]  /*4f030*/  LDL.LU.64 R52, [R1+0x1990] ;  /* 0x0019900001347983 */ /* 0x000ee80000300a00 */
[----:B------:R-:W3:Y:S04]  /*4f040*/  LDL.LU.64 R54, [R1+0x1998] ;  /* 0x0019980001367983 */ /* 0x000ee80000300a00 */
        /* <DEDUP_REMOVED lines=18> */
[----:B--2---:R-:W-:-:S15]  /*4f170*/  HMMA.16816.F32 R20, R28, R16, R20 ;  /* 0x000000101c14723c */ /* 0x004fde0000001814 */
[----:B------:R-:W-:-:S04]  /*4f180*/  NOP ;  /* 0x0000000000007918 */ /* 0x000fc80000000000 */
[----:B------:R0:W-:Y:S04]  /*4f190*/  STL.64 [R1+0x19a0], R20 ;  /* 0x0019a01401007387 */ /* 0x0001e80000100a00 */
[----:B------:R1:W-:Y:S04]  /*4f1a0*/  STL.64 [R1+0x19a8], R22 ;  /* 0x0019a81601007387 */ /* 0x0003e80000100a00 */
[----:B0-----:R-:W2:Y:S04]  /*4f1b0*/  LDL.LU.64 R20, [R1+0x780] ;  /* 0x0007800001147983 */ /* 0x001ea80000300a00 */
[----:B-1----:R-:W2:Y:S01]  /*4f1c0*/  LDL.LU.64 R22, [R1+0x788] ;  /* 0x0007880001167983 */ /* 0x002ea20000300a00 */
[C---:B---3--:R-:W-:Y:S03]  /*4f1d0*/  HMMA.16816.F32 R52, R28.reuse, R14, R52 ;  /* 0x0000000e1c34723c */ /* 0x048fe60000001834 */
[----:B------:R-:W-:Y:S04]  /*4f1e0*/  STL.64 [R1+0x6b28], R18 ;  /* 0x006b281201007387 */ /* 0x000fe80000100a00 */
[----:B------:R4:W-:Y:S02]  /*4f1f0*/  STL.64 [R1+0x6b20], R16 ;  /* 0x006b201001007387 */ /* 0x0009e40000100a00 */
[C---:B----4-:R-:W-:Y:S02]  /*4f200*/  HMMA.16816.F32 R16, R28.reuse, R12, R44 ;  /* 0x0000000c1c10723c */ /* 0x050fe4000000182c */
[----:B------:R-:W-:Y:S08]  /*4f210*/  STL.64 [R1+0x6bd0], R14 ;  /* 0x006bd00e01007387 */ /* 0x000ff00000100a00 */
[----:B------:R-:W-:Y:S04]  /*4f220*/  STL.64 [R1+0x1990], R52 ;  /* 0x0019903401007387 */ /* 0x000fe80000100a00 */
[----:B------:R-:W-:Y:S04]  /*4f230*/  STL.64 [R1+0x1998], R54 ;  /* 0x0019983601007387 */ /* 0x000fe80000100a00 */
[----:B------:R0:W-:Y:S04]  /*4f240*/  STL.64 [R1+0x6bc8], R12 ;  /* 0x006bc80c01007387 */ /* 0x0001e80000100a00 */
[----:B------:R-:W-:Y:S04]  /*4f250*/  STL.64 [R1+0x1980], R16 ;  /* 0x0019801001007387 */ /* 0x000fe80000100a00 */
[----:B------:R1:W-:Y:S01]  /*4f260*/  STL.64 [R1+0x1988], R18 ;  /* 0x0019881201007387 */ /* 0x0003e20000100a00 */
[C---:B0-----:R-:W-:Y:S08]  /*4f270*/  HMMA.16816.F32 R12, R28.reuse, R8, R36 ;  /* 0x000000081c0c723c */ /* 0x041ff00000001824 */
[----:B-1----:R-:W-:Y:S01]  /*4f280*/  HMMA.16816.F32 R16, R28, R10, R40 ;  /* 0x0000000a1c10723c */ /* 0x002fe20000001828 */
[----:B------:R-:W-:-:S15]  /*4f290*/  STL.64 [R1+0x6b18], R10 ;  /* 0x006b180a01007387 */ /* 0x000fde0000100a00 */
[----:B------:R-:W-:-:S03]  /*4f2a0*/  NOP ;  /* 0x0000000000007918 */ /* 0x000fc60000000000 */
[----:B------:R-:W-:Y:S04]  /*4f2b0*/  STL.64 [R1+0x1970], R16 ;  /* 0x0019701001007387 */ /* 0x000fe80000100a00 */
[----:B------:R-:W-:Y:S04]  /*4f2c0*/  STL.64 [R1+0x1978], R18 ;  /* 0x0019781201007387 */ /* 0x000fe80000100a00 */
[----:B------:R-:W-:Y:S04]  /*4f2d0*/  STL.64 [R1+0x6b10], R8 ;  /* 0x006b100801007387 */ /* 0x000fe80000100a00 */
[----:B------:R-:W-:Y:S04]  /*4f2e0*/  STL.64 [R1+0x1960], R12 ;  /* 0x0019600c01007387 */ /* 0x000fe80000100a00 */
[----:B------:R0:W-:Y:S02]  /*4f2f0*/  STL.64 [R1+0x1968], R14 ;  /* 0x0019680e01007387 */ /* 0x0001e40000100a00 */
[C---:B0-----:R-:W-:Y:S02]  /*4f300*/  HMMA.16816.F32 R12, R28.reuse, R6, R32 ;  /* 0x000000061c0c723c */ /* 0x041fe40000001820 */
[----:B------:R-:W-:Y:S06]  /*4f310*/  STL.64 [R1+0x6be0], R6 ;  /* 0x006be00601007387 */ /* 0x000fec0000100a00 */
[C---:B------:R-:W-:Y:S11]  /*4f320*/  HMMA.16816.F32 R8, R28.reuse, R4, R24 ;  /* 0x000000041c08723c */ /* 0x040ff60000001818 */
[----:B------:R-:W-:Y:S04]  /*4f330*/  STL.64 [R1+0x1950], R12 ;  /* 0x0019500c01007387 */ /* 0x000fe80000100a00 */
[----:B------:R-:W-:Y:S04]  /*4f340*/  STL.64 [R1+0x1958], R14 ;  /* 0x0019580e01007387 */ /* 0x000fe80000100a00 */
[----:B------:R2:W-:Y:S04]  /*4f350*/  STL.64 [R1+0x6bd8], R4 ;  /* 0x006bd80401007387 */ /* 0x0005e80000100a00 */
[----:B------:R-:W-:Y:S04]  /*4f360*/  STL.64 [R1+0x1940], R8 ;  /* 0x0019400801007387 */ /* 0x000fe80000100a00 */
[----:B------:R-:W-:Y:S04]  /*4f370*/  STL.64 [R1+0x1948], R10 ;  /* 0x0019480a01007387 */ /* 0x000fe80000100a00 */
[----:B------:R-:W3:Y:S04]  /*4f380*/  LDL R54, [R1] ;  /* 0x0000000001367983 */ /* 0x000ee80000100800 */
[----:B------:R-:W3:Y:S04]  /*4f390*/  LDL R55, [R1+0x4] ;  /* 0x0000040001377983 */ /* 0x000ee80000100800 */
[----:B------:R-:W4:Y:S04]  /*4f3a0*/  LDL.64 R60, [R1+0x10] ;  /* 0x00001000013c7983 */ /* 0x000f280000100a00 */
[----:B------:R-:W3:Y:S01]  /*4f3b0*/  LDL R52, [R1+0x8] ;  /* 0x0000080001347983 */ /* 0x000ee20000100800 */
[----:B--2---:R-:W-:-:S15]  /*4f3c0*/  HMMA.16816.F32 R4, R28, R2, R20 ;  /* 0x000000021c04723c */ /* 0x004fde0000001814 */
[----:B------:R-:W-:-:S04]  /*4f3d0*/  NOP ;  /* 0x0000000000007918 */ /* 0x000fc80000000000 */
[----:B------:R0:W-:Y:S04]  /*4f3e0*/  STL.64 [R1+0x780], R4 ;  /* 0x0007800401007387 */ /* 0x0001e80000100a00 */
[----:B------:R1:W-:Y:S04]  /*4f3f0*/  STL.64 [R1+0x788], R6 ;  /* 0x0007880601007387 */ /* 0x0003e80000100a00 */
[----:B------:R-:W3:Y:S04]  /*4f400*/  LDL R53, [R1+0xc] ;  /* 0x00000c0001357983 */ /* 0x000ee80000100800 */
[----:B------:R-:W2:Y:S04]  /*4f410*/  LDL R14, [R1+0x18] ;  /* 0x00001800010e7983 */ /* 0x000ea80000100800 */
[----:B------:R-:W2:Y:S04]  /*4f420*/  LDL R15, [R1+0x1c] ;  /* 0x00001c00010f7983 */ /* 0x000ea80000100800 */
[----:B------:R4:W-:Y:S04]  /*4f430*/  STL [R1+0x6b0c], R2 ;  /* 0x006b0c0201007387 */ /* 0x0009e80000100800 */
[----:B------:R4:W-:Y:S04]  /*4f440*/  STL [R1+0x6b08], R3 ;  /* 0x006b080301007387 */ /* 0x0009e80000100800 */
[----:B0-----:R-:W2:Y:S04]  /*4f450*/  LDL.LU.64 R4, [R1+0x1930] ;  /* 0x0019300001047983 */ /* 0x001ea80000300a00 */
[----:B-1----:R-:W2:Y:S04]  /*4f460*/  LDL.LU.64 R6, [R1+0x1938] ;  /* 0x0019380001067983 */ /* 0x002ea80000300a00 */
[----:B------:R-:W3:Y:S04]  /*4f470*/  LDL.LU.64 R20, [R1+0x1920] ;  /* 0x0019200001147983 */ /* 0x000ee80000300a00 */
[----:B------:R-:W3:Y:S01]  /*4f480*/  LDL.LU.64 R22, [R1+0x1928] ;  /* 0x0019280001167983 */ /* 0x000ee20000300a00 */
[----:B------:R-:W-:-:S02]  /*4f490*/  IMAD R28, R50, 0x100, R49 ;  /* 0x00000100321c7824 */ /* 0x000fc400078e0231 */
[----:B------:R-:W-:Y:S02]  /*4f4a0*/  IMAD R29, R56, 0x100, R51 ;  /* 0x00000100381d7824 */ /* 0x000fe400078e0233 */
[----:B------:R-:W-:Y:S02]  /*4f4b0*/  IMAD R30, R58, 0x100, R57 ;  /* 0x000001003a1e7824 */ /* 0x000fe400078e0239 */
[----:B------:R-:W-:Y:S01]  /*4f4c0*/  IMAD R31, R0, 0x100, R59 ;  /* 0x00000100001f7824 */ /* 0x000fe200078e023b */
[----:B------:R-:W3:Y:S01]  /*4f4d0*/  LDL.LU.64 R44, [R1+0x1910] ;  /* 0x00191000012c7983 */ /* 0x000ee20000300a00 */
[----:B------:R-:W-:Y:S02]  /*4f4e0*/  F2FP.F16.E4M3.UNPACK_B R28, R28 ;  /* 0x0000001cff1c723e */ /* 0x000fe400020006ff */
[----:B------:R-:W-:Y:S02]  /*4f4f0*/  F2FP.F16.E4M3.UNPACK_B R29, R29 ;  /* 0x0000001dff1d723e */ /* 0x000fe400020006ff */
[----:B------:R-:W-:-:S02]  /*4f500*/  F2FP.F16.E4M3.UNPACK_B R30, R30 ;  /* 0x0000001eff1e723e */ /* 0x000fc400020006ff */
[----:B------:R-:W-:Y:S01]  /*4f510*/  F2FP.F16.E4M3.UNPACK_B R31, R31 ;  /* 0x0000001fff1f723e */ /* 0x000fe200020006ff */
[----:B------:R-:W3:Y:S04]  /*4f520*/  LDL.LU.64 R46, [R1+0x1918] ;  /* 0x00191800012e7983 */ /* 0x000ee80000300a00 */
        /* <DEDUP_REMOVED lines=15> */
[----:B------:R-:W3:Y:S01]  /*4f620*/  LDL.LU.64 R10, [R1+0x1898] ;  /* 0x00189800010a7983 */ /* 0x000ee20000300a00 */
[----:B----4-:R-:W-:-:S02]  /*4f630*/  IMAD.MOV.U32 R2, RZ, RZ, R60 ;  /* 0x000000ffff027224 */ /* 0x010fc400078e003c */
[----:B------:R-:W-:Y:S01]  /*4f640*/  IMAD.MOV.U32 R3, RZ, RZ, R61 ;  /* 0x000000ffff037224 */ /* 0x000fe200078e003d */
[C---:B--2---:R-:W-:Y:S08]  /*4f650*/  HMMA.16816.F32 R12, R28.reuse, R14, R4 ;  /* 0x0000000e1c0c723c */ /* 0x044ff00000001804 */
[C---:B---3--:R-:W-:Y:S01]  /*4f660*/  HMMA.16816.F32 R20, R28.reuse, R60, R20 ;  /* 0x0000003c1c14723c */ /* 0x048fe20000001814 */
[----:B------:R-:W2:Y:S04]  /*4f670*/  LDL.LU.64 R6, [R1+0x6be0] ;  /* 0x006be00001067983 */ /* 0x000ea80000300a00 */
[----:B------:R-:W3:Y:S06]  /*4f680*/  LDL.LU.64 R4, [R1+0x6bd8] ;  /* 0x006bd80001047983 */ /* 0x000eec0000300a00 */
[----:B------:R-:W-:Y:S04]  /*4f690*/  STL.64 [R1+0x1930], R12 ;  /* 0x0019300c01007387 */ /* 0x000fe80000100a00 */
[----:B------:R0:W-:Y:S04]  /*4f6a0*/  STL.64 [R1+0x1938], R14 ;  /* 0x0019380e01007387 */ /* 0x0001e80000100a00 */
[----:B0-----:R-:W4:Y:S04]  /*4f6b0*/  LDL.LU.64 R14, [R1+0x6bd0] ;  /* 0x006bd000010e7983 */ /* 0x001f280000300a00 */
[----:B------:R-:W2:Y:S04]  /*4f6c0*/  LDL.LU.64 R12, [R1+0x6bc8] ;  /* 0x006bc800010c7983 */ /* 0x000ea80000300a00 */
[----:B------:R-:W-:Y:S04]  /*4f6d0*/  STL.64 [R1+0x1920], R20 ;  /* 0x0019201401007387 */ /* 0x000fe80000100a00 */
[----:B------:R0:W-:Y:S04]  /*4f6e0*/  STL.64 [R1+0x1928], R22 ;  /* 0x0019281601007387 */ /* 0x0001e80000100a00 */
[----:B0-----:R-:W2:Y:S04]  /*4f6f0*/  LDL.LU.64 R22, [R1+0x6bc0] ;  /* 0x006bc00001167983 */ /* 0x001ea80000300a00 */
[----:B------:R-:W2:Y:S04]  /*4f700*/  LDL.LU.64 R20, [R1+0x6bb8] ;  /* 0x006bb80001147983 */ /* 0x000ea80000300a00 */
[----:B------:R-:W2:Y:S01]  /*4f710*/  LDL.LU.64 R60, [R1+0x6bb0] ;  /* 0x006bb000013c7983 */ /* 0x000ea20000300a00 */
[C---:B------:R-:W-:Y:S08]  /*4f720*/  HMMA.16816.F32 R44, R28.reuse, R52, R44 ;  /* 0x000000341c2c723c */ /* 0x040ff0000000182c */
[C---:B------:R-:W-:Y:S11]  /*4f730*/  HMMA.16816.F32 R52, R28.reuse, R54, R48 ;  /* 0x000000361c34723c */ /* 0x040ff60000001830 */
[----:B------:R-:W-:Y:S04]  /*4f740*/  STL.64 [R1+0x1910], R44 ;  /* 0x0019102c01007387 */ /* 0x000fe80000100a00 */
[----:B------:R0:W-:Y:S04]  /*4f750*/  STL.64 [R1+0x1918], R46 ;  /* 0x0019182e01007387 */ /* 0x0001e80000100a00 */
[----:B0-----:R-:W3:Y:S04]  /*4f760*/  LDL.LU.64 R46, [R1+0x6ba8] ;  /* 0x006ba800012e7983 */ /* 0x001ee80000300a00 */
[----:B------:R-:W3:Y:S04]  /*4f770*/  LDL.LU.64 R44, [R1+0x6ba0] ;  /* 0x006ba000012c7983 */ /* 0x000ee80000300a00 */
[----:B------:R-:W3:Y:S04]  /*4f780*/  LDL.LU.64 R50, [R1+0x6b98] ;  /* 0x006b980001327983 */ /* 0x000ee80000300a00 */
[----:B------:R-:W4:Y:S04]  /*4f790*/  LDL.LU.64 R48, [R1+0x6b90] ;  /* 0x006b900001307983 */ /* 0x000f280000300a00 */
[----:B------:R-:W-:Y:S04]  /*4f7a0*/  STL.64 [R1+0x1900], R52 ;  /* 0x0019003401007387 */ /* 0x000fe80000100a00 */
[----:B------:R0:W-:Y:S04]  /*4f7b0*/  STL.64 [R1+0x1908], R54 ;  /* 0x0019083601007387 */ /* 0x0001e80000100a00 */
[----:B0-----:R-:W4:Y:S04]  /*4f7c0*/  LDL.LU.64 R54, [R1+0x6b88] ;  /* 0x006b880001367983 */ /* 0x001f280000300a00 */
[----:B------:R-:W4:Y:S01]  /*4f7d0*/  LDL.LU.64 R52, [R1+0x6b80] ;  /* 0x006b800001347983 */ /* 0x000f220000300a00 */
[----:B--2---:R-:W-:-:S15]  /*4f7e0*/  HMMA.16816.F32 R56, R28, R60, R56 ;  /* 0x0000003c1c38723c */ /* 0x004fde0000001838 */
[----:B------:R-:W-:-:S04]  /*4f7f0*/  NOP ;  /* 0x0000000000007918 */ /* 0x000fc80000000000 */
[----:B------:R-:W-:Y:S04]  /*4f800*/  STL.64 [R1+0x18f0], R56 ;  /* 0x0018f03801007387 */ /* 0x000fe80000100a00 */
[----:B------:R0:W-:Y:S04]  /*4f810*/  STL.64 [R1+0x18f8], R58 ;  /* 0x0018f83a01007387 */ /* 0x0001e80000100a00 */
[----:B0-----:R-:W2:Y:S04]  /*4f820*/  LDL.LU.64 R58, [R1+0x6b78] ;  /* 0x006b7800013a7983 */ /* 0x001ea80000300a00 */
[----:B------:R-:W2:Y:S01]  /*4f830*/  LDL.LU.64 R56, [R1+0x6b70] ;  /* 0x006b700001387983 */ /* 0x000ea20000300a00 */
[C---:B---3--:R-:W-:Y:S08]  /*4f840*/  HMMA.16816.F32 R16, R28.reuse, R50, R16 ;  /* 0x000000321c10723c */ /* 0x048ff00000001810 */
[C---:B----4-:R-:W-:Y:S08]  /*4f850*/  HMMA.16816.F32 R8, R28.reuse, R48, R8 ;  /* 0x000000301c08723c */ /* 0x050ff00000001808 */
[C---:B------:R-:W-:Y:S08]  /*4f860*/  HMMA.16816.F32 R32, R28.reuse, R54, R32 ;  /* 0x000000361c20723c */ /* 0x040ff00000001820 */
[C---:B------:R-:W-:Y:S08]  /*4f870*/  HMMA.16816.F32 R24, R28.reuse, R52, R24 ;  /* 0x000000341c18723c */ /* 0x040ff00000001818 */
[C---:B--2---:R-:W-:Y:S08]  /*4f880*/  HMMA.16816.F32 R40, R28.reuse, R58, R40 ;  /* 0x0000003a1c28723c */ /* 0x044ff00000001828 */
        /* <DEDUP_REMOVED lines=62> */
[----:B------:R3:W-:Y:S01]  /*4fc70*/  STL.64 [R1+0x6af8], R40 ;  /* 0x006af82801007387 */ /* 0x0007e20000100a00 */
[C---:B------:R-:W-:Y:S08]  /*4fc80*/  HMMA.16816.F32 R16, R28.reuse, R26, R16 ;  /* 0x0000001a1c10723c */ /* 0x040ff00000001810 */
[C---:B----4-:R-:W-:Y:S08]  /*4fc90*/  HMMA.16816.F32 R8, R28.reuse, R24, R8 ;  /* 0x000000181c08723c */ /* 0x050ff00000001808 */
[C---:B--2---:R-:W-:Y:S08]  /*4fca0*/  HMMA.16816.F32 R44, R28.reuse, R38, R44 ;  /* 0x000000261c2c723c */ /* 0x044ff0000000182c */
[C---:B---3--:R-:W-:Y:S01]  /*4fcb0*/  HMMA.16816.F32 R40, R28.reuse, R36, R48 ;  /* 0x000000241c28723c */ /* 0x048fe20000001830 */
[----:B------:R-:W-:Y:S10]  /*4fcc0*/  STL.64 [R1+0x6ab0], R38 ;  /* 0x006ab02601007387 */ /* 0x000ff40000100a00 */
[----:B------:R-:W-:Y:S04]  /*4fcd0*/  STL.64 [R1+0x1840], R44 ;  /* 0x0018402c01007387 */ /* 0x000fe80000100a00 */
[----:B------:R-:W-:Y:S04]  /*4fce0*/  STL.64 [R1+0x1848], R46 ;  /* 0x0018482e01007387 */ /* 0x000fe80000100a00 */
[----:B------:R0:W-:Y:S04]  /*4fcf0*/  STL.64 [R1+0x6aa8], R36 ;  /* 0x006aa82401007387 */ /* 0x0001e80000100a00 */
[----:B------:R-:W-:Y:S04]  /*4fd00*/  STL.64 [R1+0x1830], R40 ;  /* 0x0018302801007387 */ /* 0x000fe80000100a00 */
[----:B------:R1:W-:Y:S01]  /*4fd10*/  STL.64 [R1+0x1838], R42 ;  /* 0x0018382a01007387 */ /* 0x0003e20000100a00 */
[C---:B0-----:R-:W-:Y:S08]  /*4fd20*/  HMMA.16816.F32 R36, R28.reuse, R32, R52 ;  /* 0x000000201c24723c */ /* 0x041ff00000001834 */
[----:B-1----:R-:W-:-:S15]  /*4fd30*/  HMMA.16816.F32 R40, R28, R34, R56 ;  /* 0x000000221c28723c */ /* 0x002fde0000001838 */
[----:B------:R-:W-:-:S04]  /*4fd40*/  NOP ;  /* 0x0000000000007918 */ /* 0x000fc80000000000 */
[----:B------:R-:W-:Y:S04]  /*4fd50*/  STL.64 [R1+0x1820], R40 ;  /* 0x0018202801007387 */ /* 0x000fe80000100a00 */
[----:B------:R-:W-:Y:S04]  /*4fd60*/  STL.64 [R1+0x1828], R42 ;  /* 0x0018282a01007387 */ /* 0x000fe80000100a00 */
[----:B------:R-:W-:Y:S04]  /*4fd70*/  STL.64 [R1+0x1810], R36 ;  /* 0x0018102401007387 */ /* 0x000fe80000100a00 */
[----:B------:R-:W-:Y:S04]  /*4fd80*/  STL.64 [R1+0x1818], R38 ;  /* 0x0018182601007387 */ /* 0x000fe80000100a00 */
[----:B------:R-:W2:Y:S04]  /*4fd90*/  LDL.LU.64 R48, [R1+0x17e0] ;  /* 0x0017e00001307983 */ /* 0x000ea80000300a00 */
[----:B------:R0:W-:Y:S04]  /*4fda0*/  STL.64 [R1+0x1800], R16 ;  /* 0x0018001001007387 */ /* 0x0001e80000100a00 */
[----:B------:R1:W-:Y:S04]  /*4fdb0*/  STL.64 [R1+0x1808], R18 ;  /* 0x0018081201007387 */ /* 0x0003e80000100a00 */
[----:B------:R-:W2:Y:S04]  /*4fdc0*/  LDL.LU.64 R50, [R1+0x17e8] ;  /* 0x0017e80001327983 */ /* 0x000ea80000300a00 */
[----:B------:R3:W-:Y:S04]  /*4fdd0*/  STL.64 [R1+0x17f0], R8 ;  /* 0x0017f00801007387 */ /* 0x0007e80000100a00 */
[----:B------:R4:W-:Y:S04]  /*4fde0*/  STL.64 [R1+0x17f8], R10 ;  /* 0x0017f80a01007387 */ /* 0x0009e80000100a00 */
[----:B0-----:R-:W2:Y:S04]  /*4fdf0*/  LDL.LU.64 R16, [R1+0x17d0] ;  /* 0x0017d00001107983 */ /* 0x001ea80000300a00 */
[----:B-1----:R-:W2:Y:S04]  /*4fe00*/  LDL.LU.64 R18, [R1+0x17d8] ;  /* 0x0017d80001127983 */ /* 0x002ea80000300a00 */
[----:B------:R-:W2:Y:S04]  /*4fe10*/  LDL.LU.64 R44, [R1+0x17c0] ;  /* 0x0017c000012c7983 */ /* 0x000ea80000300a00 */
[----:B------:R-:W2:Y:S04]  /*4fe20*/  LDL.LU.64 R46, [R1+0x17c8] ;  /* 0x0017c800012e7983 */ /* 0x000ea80000300a00 */
        /* <DEDUP_REMOVED lines=11> */
[----:B------:R-:W4:Y:S01]  /*4fee0*/  LDL.LU R58, [R1+0x247c] ;  /* 0x00247c00013a7983 */ /* 0x000f220000300800 */
[C---:B--2---:R-:W-:Y:S08]  /*4fef0*/  HMMA.16816.F32 R48, R28.reuse, R22, R48 ;  /* 0x000000161c30723c */ /* 0x044ff00000001830 */
[C---:B------:R-:W-:Y:S11]  /*4ff00*/  HMMA.16816.F32 R16, R28.reuse, R20, R16 ;  /* 0x000000141c10723c */ /* 0x040ff60000001810 */
[----:B------:R0:W-:Y:S04]  /*4ff10*/  STL.64 [R1+0x17e0], R48 ;  /* 0x0017e03001007387 */ /* 0x0001e80000100a00 */
[----:B------:R1:W-:Y:S04]  /*4ff20*/  STL.64 [R1+0x17e8], R50 ;  /* 0x0017e83201007387 */ /* 0x0003e80000100a00 */
[----:B0-----:R-:W2:Y:S04]  /*4ff30*/  LDL.LU.64 R48, [R1+0x1770] ;  /* 0x0017700001307983 */ /* 0x001ea80000300a00 */
[----:B-1----:R-:W2:Y:S04]  /*4ff40*/  LDL.LU.64 R50, [R1+0x1778] ;  /* 0x0017780001327983 */ /* 0x002ea80000300a00 */
[----:B------:R-:W2:Y:S04]  /*4ff50*/  LDL.LU R59, [R1+0x2488] ;  /* 0x00248800013b7983 */ /* 0x000ea80000300800 */
[----:B------:R-:W2:Y:S04]  /*4ff60*/  LDL.LU R0, [R1+0x2484] ;  /* 0x0024840001007983 */ /* 0x000ea80000300800 */
[----:B------:R-:W-:Y:S04]  /*4ff70*/  STL.64 [R1+0x17d0], R16 ;  /* 0x0017d01001007387 */ /* 0x000fe80000100a00 */
[----:B------:R0:W-:Y:S04]  /*4ff80*/  STL.64 [R1+0x17d8], R18 ;  /* 0x0017d81201007387 */ /* 0x0001e80000100a00 */
[----:B0-----:R-:W2:Y:S04]  /*4ff90*/  LDL.LU.64 R18, [R1+0x6b28] ;  /* 0x006b280001127983 */ /* 0x001ea80000300a00 */
[----:B------:R-:W2:Y:S01]  /*4ffa0*/  LDL.LU.64 R16, [R1+0x6b20] ;  /* 0x006b200001107983 */ /* 0x000ea20000300a00 */
[C---:B---3--:R-:W-:Y:S08]  /*4ffb0*/  HMMA.16816.F32 R8, R28.reuse, R14, R8 ;  /* 0x0000000e1c08723c */ /* 0x048ff00000001808 */
[C---:B----4-:R-:W-:Y:S08]  /*4ffc0*/  HMMA.16816.F32 R36, R28.reuse, R12, R36 ;  /* 0x0000000c1c24723c */ /* 0x050ff00000001824 */
[C---:B--2---:R-:W-:Y:S08]  /*4ffd0*/  HMMA.16816.F32 R44, R28.reuse, R18, R44 ;  /* 0x000000121c2c723c */ /* 0x044ff0000000182c */
[C---:B------:R-:W-:Y:S11]  /*4ffe0*/  HMMA.16816.F32 R40, R28.reuse, R16, R40 ;  /* 0x000000101c28723c */ /* 0x040ff60000001828 */
        /* <DEDUP_REMOVED lines=8> */
[----:B------:R-:W-:Y:S04]  /*50070*/  STL [R1+0x6aa4], R16 ;  /* 0x006aa41001007387 */ /* 0x000fe80000100800 */
[----:B------:R-:W-:Y:S04]  /*50080*/  STL [R1+0x6aa0], R17 ;  /* 0x006aa01101007387 */ /* 0x000fe80000100800 */
[----:B------:R-:W-:Y:S04]  /*50090*/  STL.64 [R1+0x17a0], R8 ;  /* 0x0017a00801007387 */ /* 0x000fe80000100a00 */
[----:B------:R0:W-:Y:S04]  /*500a0*/  STL.64 [R1+0x17a8], R10 ;  /* 0x0017a80a01007387 */ /* 0x0001e80000100a00 */
[----:B0-----:R-:W4:Y:S04]  /*500b0*/  LDL.LU.64 R10, [R1+0x6b18] ;  /* 0x006b1800010a7983 */ /* 0x001f280000300a00 */
[----:B------:R-:W2:Y:S04]  /*500c0*/  LDL.LU.64 R8, [R1+0x6b10] ;  /* 0x006b100001087983 */ /* 0x000ea80000300a00 */
[----:B------:R0:W-:Y:S04]  /*500d0*/  STL.64 [R1+0x1790], R36 ;  /* 0x0017902401007387 */ /* 0x0001e80000100a00 */
[----:B------:R1:W-:Y:S04]  /*500e0*/  STL.64 [R1+0x1798], R38 ;  /* 0x0017982601007387 */ /* 0x0003e80000100a00 */
[----:B0-----:R-:W2:Y:S04]  /*500f0*/  LDL.LU.64 R36, [R1+0x770] ;  /* 0x0007700001247983 */ /* 0x001ea80000300a00 */
[----:B-1----:R-:W2:Y:S04]  /*50100*/  LDL.LU.64 R38, [R1+0x778] ;  /* 0x0007780001267983 */ /* 0x002ea80000300a00 */
[----:B------:R-:W-:Y:S04]  /*50110*/  STL.64 [R1+0x6a88], R14 ;  /* 0x006a880e01007387 */ /* 0x000fe80000100a00 */
[----:B------:R0:W-:Y:S04]  /*50120*/  STL.64 [R1+0x6a80], R12 ;  /* 0x006a800c01007387 */ /* 0x0001e80000100a00 */
[----:B0-----:R-:W4:Y:S04]  /*50130*/  LDL.LU.64 R12, [R1+0x1780] ;  /* 0x00178000010c7983 */ /* 0x001f280000300a00 */
[----:B------:R-:W4:Y:S02]  /*50140*/  LDL.LU.64 R14, [R1+0x1788] ;  /* 0x00178800010e7983 */ /* 0x000f240000300a00 */
[----:B----4-:R-:W-:-:S15]  /*50150*/  HMMA.16816.F32 R12, R28, R10, R12 ;  /* 0x0000000a1c0c723c */ /* 0x010fde000000180c */
[----:B------:R-:W-:-:S04]  /*50160*/  NOP ;  /* 0x0000000000007918 */ /* 0x000fc80000000000 */
[----:B------:R-:W-:Y:S04]  /*50170*/  STL.64 [R1+0x1780], R12 ;  /* 0x0017800c01007387 */ /* 0x000fe80000100a00 */
[----:B------:R2:W-:Y:S02]  /*50180*/  STL.64 [R1+0x1788], R14 ;  /* 0x0017880e01007387 */ /* 0x0005e40000100a00 */
[----:B--2---:R-:W-:Y:S01]  /*50190*/  HMMA.16816.F32 R12, R28, R8, R48 ;  /* 0x000000081c0c723c */ /* 0x004fe20000001830 */
[----:B------:R-:W-:Y:S02]  /*501a0*/  IMAD.MOV.U32 R50, RZ, RZ, R2 ;  /* 0x000000ffff327224 */ /* 0x000fe400078e0002 */
[----:B------:R-:W2:Y:S01]  /*501b0*/  LDL.LU R2, [R1+0x6b0c] ;  /* 0x006b0c0001027983 */ /* 0x000ea20000300800 */
[----:B------:R-:W-:-:S15]  /*501c0*/  IMAD.MOV.U32 R51, RZ, RZ, R3 ;  /* 0x000000ffff337224 */ /* 0x000fde00078e0003 */
[----:B------:R-:W-:Y:S04]  /*501d0*/  STL.64 [R1+0x1770], R12 ;  /* 0x0017700c01007387 */ /* 0x000fe80000100a00 */
[----:B------:R0:W-:Y:S04]  /*501e0*/  STL.64 [R1+0x1778], R14 ;  /* 0x0017780e01007387 */ /* 0x0001e80000100a00 */
[----:B------:R-:W2:Y:S04]  /*501f0*/  LDL.LU R3, [R1+0x6b08] ;  /* 0x006b080001037983 */ /* 0x000ea80000300800 */
[----:B------:R-:W4:Y:S04]  /*50200*/  LDL.64 R48, [R1+0x18] ;  /* 0x0000180001307983 */ /* 0x000f280000100a00 */
[----:B------:R-:W-:Y:S04]  /*50210*/  STL.64 [R1+0x6a78], R10 ;  /* 0x006a780a01007387 */ /* 0x000fe80000100a00 */
[----:B------:R3:W-:Y:S01]  /*50220*/  STL.64 [R1+0x6a70], R8 ;  /* 0x006a700801007387 */ /* 0x0007e20000100a00 */
[C---:B0-----:R-:W-:Y:S08]  /*50230*/  HMMA.16816.F32 R12, R28.reuse, R6, R44 ;  /* 0x000000061c0c723c */ /* 0x041ff0000000182c */
[C---:B---3--:R-:W-:Y:S01]  /*50240*/  HMMA.16816.F32 R8, R28.reuse, R4, R40 ;  /* 0x000000041c08723c */ /* 0x048fe20000001828 */
[----:B------:R-:W3:Y:S10]  /*50250*/  LDL R44, [R1+0x8] ;  /* 0x00000800012c7983 */ /* 0x000ef40000100800 */
[----:B------:R-:W-:Y:S04]  /*50260*/  STL.64 [R1+0x1760], R12 ;  /* 0x0017600c01007387 */ /* 0x000fe80000100a00 */
[----:B------:R-:W-:Y:S04]  /*50270*/  STL.64 [R1+0x1768], R14 ;  /* 0x0017680e01007387 */ /* 0x000fe80000100a00 */
[----:B------:R-:W-:Y:S04]  /*50280*/  STL.64 [R1+0x1750], R8 ;  /* 0x0017500801007387 */ /* 0x000fe80000100a00 */
[----:B------:R-:W-:Y:S04]  /*50290*/  STL.64 [R1+0x1758], R10 ;  /* 0x0017580a01007387 */ /* 0x000fe80000100a00 */
[----:B------:R-:W3:Y:S04]  /*502a0*/  LDL R45, [R1+0xc] ;  /* 0x00000c00012d7983 */ /* 0x000ee80000100800 */
[----:B------:R-:W3:Y:S04]  /*502b0*/  LDL R46, [R1] ;  /* 0x00000000012e7983 */ /* 0x000ee80000100800 */
[----:B------:R-:W3:Y:S04]  /*502c0*/  LDL R47, [R1+0x4] ;  /* 0x00000400012f7983 */ /* 0x000ee80000100800 */
[----:B------:R-:W-:Y:S04]  /*502d0*/  STL.64 [R1+0x6a98], R6 ;  /* 0x006a980601007387 */ /* 0x000fe80000100a00 */
[----:B------:R2:W-:Y:S02]  /*502e0*/  STL.64 [R1+0x6a90], R4 ;  /* 0x006a900401007387 */ /* 0x0005e40000100a00 */
[----:B--2---:R-:W-:-:S15]  /*502f0*/  HMMA.16816.F32 R4, R28, R2, R36 ;  /* 0x000000021c04723c */ /* 0x004fde0000001824 */
[----:B------:R-:W-:-:S04]  /*50300*/  NOP ;  /* 0x0000000000007918 */ /* 0x000fc80000000000 */
[----:B------:R0:W-:Y:S04]  /*50310*/  STL.64 [R1+0x770], R4 ;  /* 0x0007700401007387 */ /* 0x0001e80000100a00 */
[----:B------:R1:W-:Y:S04]  /*50320*/  STL.64 [R1+0x778], R6 ;  /* 0x0007780601007387 */ /* 0x0003e80000100a00 */
[----:B------:R-:W2:Y:S04]  /*50330*/  LDL.LU.64 R36, [R1+0x1740] ;  /* 0x0017400001247983 */ /* 0x000ea80000300a00 */
[----:B------:R-:W2:Y:S04]  /*50340*/  LDL.LU.64 R38, [R1+0x1748] ;  /* 0x0017480001267983 */ /* 0x000ea80000300a00 */
[----:B------:R-:W3:Y:S04]  /*50350*/  LDL.LU.64 R12, [R1+0x1730] ;  /* 0x00173000010c7983 */ /* 0x000ee80000300a00 */
[----:B------:R-:W3:Y:S04]  /*50360*/  LDL.LU.64 R14, [R1+0x1738] ;  /* 0x00173800010e7983 */ /* 0x000ee80000300a00 */
[----:B------:R-:W3:Y:S04]  /*50370*/  LDL.LU.64 R8, [R1+0x1720] ;  /* 0x0017200001087983 */ /* 0x000ee80000300a00 */
[----:B------:R-:W3:Y:S04]  /*50380*/  LDL.LU.64 R10, [R1+0x1728] ;  /* 0x00172800010a7983 */ /* 0x000ee80000300a00 */
[----:B------:R-:W3:Y:S04]  /*50390*/  LDL.LU.64 R40, [R1+0x1710] ;  /* 0x0017100001287983 */ /* 0x000ee80000300a00 */
[----:B------:R-:W3:Y:S01]  /*503a0*/  LDL.LU.64 R42, [R1+0x1718] ;  /* 0x00171800012a7983 */ /* 0x000ee20000300a00 */
[----:B------:R-:W-:-:S02]  /*503b0*/  IMAD R29, R56, 0x100, R55 ;  /* 0x00000100381d7824 */ /* 0x000fc400078e0237 */
[----:B------:R-:W-:Y:S02]  /*503c0*/  IMAD R30, R58, 0x100, R57 ;  /* 0x000001003a1e7824 */ /* 0x000fe400078e0239 */
[----:B------:R-:W-:Y:S01]  /*503d0*/  IMAD R31, R0, 0x100, R59 ;  /* 0x00000100001f7824 */ /* 0x000fe200078e023b */
[----:B------:R-:W3:Y:S04]  /*503e0*/  LDL.LU.64 R56, [R1+0x1700] ;  /* 0x0017000001387983 */ /* 0x000ee80000300a00 */
[----:B------:R-:W3:Y:S01]  /*503f0*/  LDL.LU.64 R58, [R1+0x1708] ;  /* 0x00170800013a7983 */ /* 0x000ee20000300a00 */
[----:B------:R-:W-:Y:S01]  /*50400*/  IMAD R28, R54, 0x100, R53 ;  /* 0x00000100361c7824 */ /* 0x000fe200078e0235 */
[----:B------:R-:W-:Y:S02]  /*50410*/  F2FP.F16.E4M3.UNPACK_B R29, R29 ;  /* 0x0000001dff1d723e */ /* 0x000fe400020006ff */
[----:B------:R-:W-:-:S02]  /*50420*/  F2FP.F16.E4M3.UNPACK_B R30, R30 ;  /* 0x0000001eff1e723e */ /* 0x000fc400020006ff */
[----:B------:R-:W-:Y:S01]  /*50430*/  F2FP.F16.E4M3.UNPACK_B R31, R31 ;  /* 0x0000001fff1f723e */ /* 0x000fe200020006ff */
[----:B------:R-:W3:Y:S01]  /*50440*/  LDL.LU.64 R52, [R1+0x16f0] ;  /* 0x0016f00001347983 */ /* 0x000ee20000300a00 */
[----:B------:R-:W-:-:S03]  /*50450*/  F2FP.F16.E4M3.UNPACK_B R28, R28 ;  /* 0x0000001cff1c723e */ /* 0x000fc600020006ff */
[----:B------:R-:W3:Y:S04]  /*50460*/  LDL.LU.64 R54, [R1+0x16f8] ;  /* 0x0016f80001367983 */ /* 0x000ee80000300a00 */
[----:B0-----:R-:W3:Y:S04]  /*50470*/  LDL.LU.64 R4, [R1+0x16e0] ;  /* 0x0016e00001047983 */ /* 0x001ee80000300a00 */
[----:B-1----:R-:W3:Y:S01]  /*50480*/  LDL.LU.64 R6, [R1+0x16e8] ;  /* 0x0016e80001067983 */ /* 0x002ee20000300a00 */
[----:B----4-:R-:W-:Y:S02]  /*50490*/  IMAD.MOV.U32 R16, RZ, RZ, R48 ;  /* 0x000000ffff107224 */ /* 0x010fe400078e0030 */
[----:B------:R-:W-:Y:S01]  /*504a0*/  IMAD.MOV.U32 R17, RZ, RZ, R49 ;  /* 0x000000ffff117224 */ /* 0x000fe200078e0031 */
[C---:B--2---:R-:W-:Y:S08]  /*504b0*/  HMMA.16816.F32 R36, R28.reuse, R48, R36 ;  /* 0x000000301c24723c */ /* 0x044ff00000001824 */
[C---:B---3--:R-:W-:Y:S08]  /*504c0*/  HMMA.16816.F32 R12, R28.reuse, R50, R12 ;  /* 0x000000321c0c723c */ /* 0x048ff0000000180c */
[C---:B------:R-:W-:Y:S08]  /*504d0*/  HMMA.16816.F32 R8, R28.reuse, R44, R8 ;  /* 0x0000002c1c08723c */ /* 0x040ff00000001808 */
[C---:B------:R-:W-:Y:S08]  /*504e0*/  HMMA.16816.F32 R44, R28.reuse, R46, R40 ;  /* 0x0000002e1c2c723c */ /* 0x040ff00000001828 */
[C---:B------:R-:W-:Y:S01]  /*504f0*/  HMMA.16816.F32 R56, R28.reuse, R60, R56 ;  /* 0x0000003c1c38723c */ /* 0x040fe20000001838 */
        /* <DEDUP_REMOVED lines=8> */
[----:B---3--:R-:W3:Y:S04]  /*50580*/  LDL.LU.64 R12, [R1+0x16a0] ;  /* 0x0016a000010c7983 */ /* 0x008ee80000300a00 */
[----:B----4-:R-:W3:Y:S04]  /*50590*/  LDL.LU.64 R14, [R1+0x16a8] ;  /* 0x0016a800010e7983 */ /* 0x010ee80000300a00 */
[----:B------:R0:W-:Y:S04]  /*505a0*/  STL.64 [R1+0x1720], R8 ;  /* 0x0017200801007387 */ /* 0x0001e80000100a00 */
[----:B------:R1:W-:Y:S04]  /*505b0*/  STL.64 [R1+0x1728], R10 ;  /* 0x0017280a01007387 */ /* 0x0003e80000100a00 */
[----:B0-----:R-:W4:Y:S04]  /*505c0*/  LDL.LU.64 R8, [R1+0x1690] ;  /* 0x0016900001087983 */ /* 0x001f280000300a00 */
[----:B-1----:R-:W4:Y:S04]  /*505d0*/  LDL.LU.64 R10, [R1+0x1698] ;  /* 0x00169800010a7983 */ /* 0x002f280000300a00 */
[----:B------:R-:W2:Y:S04]  /*505e0*/  LDL.LU.64 R42, [R1+0x6b00] ;  /* 0x006b0000012a7983 */ /* 0x000ea80000300a00 */
[----:B------:R-:W2:Y:S04]  /*505f0*/  LDL.LU.64 R40, [R1+0x6af8] ;  /* 0x006af80001287983 */ /* 0x000ea80000300a00 */
[----:B------:R-:W-:Y:S04]  /*50600*/  STL.64 [R1+0x1710], R44 ;  /* 0x0017102c01007387 */ /* 0x000fe80000100a00 */
[----:B------:R0:W-:Y:S04]  /*50610*/  STL.64 [R1+0x1718], R46 ;  /* 0x0017182e01007387 */ /* 0x0001e80000100a00 */
[----:B0-----:R-:W4:Y:S04]  /*50620*/  LDL.LU.64 R46, [R1+0x6af0] ;  /* 0x006af000012e7983 */ /* 0x001f280000300a00 */
[----:B------:R-:W2:Y:S04]  /*50630*/  LDL.LU.64 R44, [R1+0x6ae8] ;  /* 0x006ae800012c7983 */ /* 0x000ea80000300a00 */
[----:B------:R-:W-:Y:S04]  /*50640*/  STL.64 [R1+0x1700], R56 ;  /* 0x0017003801007387 */ /* 0x000fe80000100a00 */
[----:B------:R0:W-:Y:S04]  /*50650*/  STL.64 [R1+0x1708], R58 ;  /* 0x0017083a01007387 */ /* 0x0001e80000100a00 */
[----:B0-----:R-:W2:Y:S04]  /*50660*/  LDL.LU.64 R58, [R1+0x6ae0] ;  /* 0x006ae000013a7983 */ /* 0x001ea80000300a00 */
[----:B------:R-:W3:Y:S01]  /*50670*/  LDL.LU.64 R56, [R1+0x6ad8] ;  /* 0x006ad80001387983 */ /* 0x000ee20000300a00 */
[----:B--2---:R-:W-:-:S15]  /*50680*/  HMMA.16816.F32 R52, R28, R58, R52 ;  /* 0x0000003a1c34723c */ /* 0x004fde0000001834 */
[----:B------:R-:W-:-:S04]  /*50690*/  NOP ;  /* 0x0000000000007918 */ /* 0x000fc80000000000 */
[----:B------:R-:W-:Y:S04]  /*506a0*/  STL.64 [R1+0x16f0], R52 ;  /* 0x0016f03401007387 */ /* 0x000fe80000100a00 */
[----:B------:R0:W-:Y:S04]  /*506b0*/  STL.64 [R1+0x16f8], R54 ;  /* 0x0016f83601007387 */ /* 0x0001e80000100a00 */
[----:B0-----:R-:W2:Y:S01]  /*506c0*/  LDL.LU.64 R54, [R1+0x6ad0] ;  /* 0x006ad00001367983 */ /* 0x001ea20000300a00 */
[----:B---3--:R-:W-:Y:S03]  /*506d0*/  HMMA.16816.F32 R4, R28, R56, R4 ;  /* 0x000000381c04723c */ /* 0x008fe60000001804 */
[----:B------:R-:W3:-:S15]  /*506e0*/  LDL.LU.64 R52, [R1+0x6ac8] ;  /* 0x006ac80001347983 */ /* 0x000ede0000300a00 */
[----:B------:R-:W-:Y:S01]  /*506f0*/  NOP ;  /* 0x0000000000007918 */ /* 0x000fe20000000000 */
        /* <DEDUP_REMOVED lines=13> */
[----:B------:R-:W4:Y:S01]  /*507d0*/  LDL.LU.64 R48, [R1+0x6ab8] ;  /* 0x006ab80001307983 */ /* 0x000f220000300a00 */
[----:B---3--:R-:W-:Y:S03]  /*507e0*/  HMMA.16816.F32 R56, R28, R52, R56 ;  /* 0x000000341c38723c */ /* 0x008fe60000001838 */
[----:B------:R-:W-:Y:S04]  /*507f0*/  STL.64 [R1+0x6a28], R54 ;  /* 0x006a283601007387 */ /* 0x000fe80000100a00 */
[----:B------:R-:W-:-:S12]  /*50800*/  STL.64 [R1+0x6a20], R52 ;  /* 0x006a203401007387 */ /* 0x000fd80000100a00 */
[----:B------:R-:W-:Y:S04]  /*50810*/  STL.64 [R1+0x16c0], R56 ;  /* 0x0016c03801007387 */ /* 0x000fe80000100a00 */
[----:B------:R-:W-:Y:S01]  /*50820*/  STL.64 [R1+0x16c8], R58 ;  /* 0x0016c83a01007387 */ /* 0x000fe20000100a00 */
[C---:B--2---:R-:W-:Y:S08]  /*50830*/  HMMA.16816.F32 R36, R28.reuse, R50, R36 ;  /* 0x000000321c24723c */ /* 0x044ff00000001824 */
[C---:B----4-:R-:W-:Y:S01]  /*50840*/  HMMA.16816.F32 R12, R28.reuse, R48, R12 ;  /* 0x000000301c0c723c */ /* 0x050fe2000000180c */
[----:B------:R-:W-:Y:S10]  /*50850*/  STL.64 [R1+0x6a38], R50 ;  /* 0x006a383201007387 */ /* 0x000ff40000100a00 */
[----:B------:R0:W-:Y:S04]  /*50860*/  STL.64 [R1+0x16b0], R36 ;  /* 0x0016b02401007387 */ /* 0x0001e80000100a00 */
[----:B------:R1:W-:Y:S04]  /*50870*/  STL.64 [R1+0x16b8], R38 ;  /* 0x0016b82601007387 */ /* 0x0003e80000100a00 */
[----:B------:R-:W-:Y:S04]  /*50880*/  STL.64 [R1+0x6a30], R48 ;  /* 0x006a303001007387 */ /* 0x000fe80000100a00 */
[----:B------:R-:W-:Y:S04]  /*50890*/  STL.64 [R1+0x16a0], R12 ;  /* 0x0016a00c01007387 */ /* 0x000fe80000100a00 */
[----:B------:R-:W-:Y:S04]  /*508a0*/  STL.64 [R1+0x16a8], R14 ;  /* 0x0016a80e01007387 */ /* 0x000fe80000100a00 */
[----:B0-----:R-:W2:Y:S04]  /*508b0*/  LDL.LU.64 R36, [R1+0x1670] ;  /* 0x0016700001247983 */ /* 0x001ea80000300a00 */
[----:B-1----:R-:W2:Y:S01]  /*508c0*/  LDL.LU.64 R38, [R1+0x1678] ;  /* 0x0016780001267983 */ /* 0x002ea20000300a00 */
[----:B------:R-:W-:-:S15]  /*508d0*/  HMMA.16816.F32 R8, R28, R46, R8 ;  /* 0x0000002e1c08723c */ /* 0x000fde0000001808 */
[----:B------:R-:W-:-:S04]  /*508e0*/  NOP ;  /* 0x0000000000007918 */ /* 0x000fc80000000000 */
[----:B------:R-:W-:Y:S04]  /*508f0*/  STL.64 [R1+0x1690], R8 ;  /* 0x0016900801007387 */ /* 0x000fe80000100a00 */
[----:B------:R0:W-:Y:S04]  /*50900*/  STL.64 [R1+0x1698], R10 ;  /* 0x0016980a01007387 */ /* 0x0001e80000100a00 */
[----:B------:R-:W3:Y:S04]  /*50910*/  LDL.LU.64 R56, [R1+0x1650] ;  /* 0x0016500001387983 */ /* 0x000ee80000300a00 */
[----:B------:R-:W3:Y:S04]  /*50920*/  LDL.LU.64 R58, [R1+0x1658] ;  /* 0x00165800013a7983 */ /* 0x000ee80000300a00 */
[----:B------:R-:W4:Y:S04]  /*50930*/  LDL.LU.64 R52, [R1+0x1640] ;  /* 0x0016400001347983 */ /* 0x000f280000300a00 */
[----:B------:R-:W4:Y:S01]  /*50940*/  LDL.LU.64 R54, [R1+0x1648] ;  /* 0x0016480001367983 */ /* 0x000f220000300a00 */
[----:B0-----:R-:W-:Y:S03]  /*50950*/  HMMA.16816.F32 R8, R28, R44, R4 ;  /* 0x0000002c1c08723c */ /* 0x001fe60000001804 */
[----:B------:R-:W3:Y:S04]  /*50960*/  LDL.LU.64 R4, [R1+0x1630] ;  /* 0x0016300001047983 */ /* 0x000ee80000300a00 */
[----:B------:R-:W3:-:S12]  /*50970*/  LDL.LU.64 R6, [R1+0x1638] ;  /* 0x0016380001067983 */ /* 0x000ed80000300a00 */
        /* <DEDUP_REMOVED lines=17> */
[----:B------:R-:W4:Y:S04]  /*50a90*/  LDL.LU.64 R36, [R1+0x6aa8] ;  /* 0x006aa80001247983 */ /* 0x000f280000300a00 */
[----:B------:R-:W-:Y:S04]  /*50aa0*/  STL.64 [R1+0x6a18], R42 ;  /* 0x006a182a01007387 */ /* 0x000fe80000100a00 */
[----:B------:R-:W-:Y:S01]  /*50ab0*/  STL.64 [R1+0x6a10], R40 ;  /* 0x006a102801007387 */ /* 0x000fe20000100a00 */
[----:B---3--:R-:W-:-:S15]  /*50ac0*/  HMMA.16816.F32 R44, R28, R40, R44 ;  /* 0x000000281c2c723c */ /* 0x008fde000000182c */
[----:B------:R-:W-:-:S04]  /*50ad0*/  NOP ;  /* 0x0000000000007918 */ /* 0x000fc80000000000 */
[----:B------:R-:W-:Y:S04]  /*50ae0*/  STL.64 [R1+0x1660], R44 ;  /* 0x0016602c01007387 */ /* 0x000fe80000100a00 */
[----:B------:R2:W-:Y:S02]  /*50af0*/  STL.64 [R1+0x1668], R46 ;  /* 0x0016682e01007387 */ /* 0x0005e40000100a00 */
[C---:B--2---:R-:W-:Y:S08]  /*50b00*/  HMMA.16816.F32 R44, R28.reuse, R38, R56 ;  /* 0x000000261c2c723c */ /* 0x044ff00000001838 */
[C---:B----4-:R-:W-:Y:S01]  /*50b10*/  HMMA.16816.F32 R40, R28.reuse, R36, R52 ;  /* 0x000000241c28723c */ /* 0x050fe20000001834 */
[----:B------:R-:W-:Y:S10]  /*50b20*/  STL.64 [R1+0x69f8], R38 ;  /* 0x0069f82601007387 */ /* 0x000ff40000100a00 */
[----:B------:R-:W-:Y:S04]  /*50b30*/  STL.64 [R1+0x1650], R44 ;  /* 0x0016502c01007387 */ /* 0x000fe80000100a00 */
[----:B------:R-:W-:Y:S04]  /*50b40*/  STL.64 [R1+0x1658], R46 ;  /* 0x0016582e01007387 */ /* 0x000fe80000100a00 */
[----:B------:R0:W-:Y:S04]  /*50b50*/  STL.64 [R1+0x69f0], R36 ;  /* 0x0069f02401007387 */ /* 0x0001e80000100a00 */
[----:B------:R-:W-:Y:S04]  /*50b60*/  STL.64 [R1+0x1640], R40 ;  /* 0x0016402801007387 */ /* 0x000fe80000100a00 */
[----:B------:R-:W-:Y:S01]  /*50b70*/  STL.64 [R1+0x1648], R42 ;  /* 0x0016482a01007387 */ /* 0x000fe20000100a00 */
[C---:B0-----:R-:W-:Y:S03]  /*50b80*/  HMMA.16816.F32 R36, R28.reuse, R34, R4 ;  /* 0x000000221c24723c */ /* 0x041fe60000001804 */
[----:B------:R-:W2:Y:S04]  /*50b90*/  LDL.LU.64 R4, [R1+0x15f0] ;  /* 0x0015f00001047983 */ /* 0x000ea80000300a00 */
[----:B------:R-:W2:Y:S01]  /*50ba0*/  LDL.LU.64 R6, [R1+0x15f8] ;  /* 0x0015f80001067983 */ /* 0x000ea20000300a00 */
[C---:B------:R-:W-:Y:S08]  /*50bb0*/  HMMA.16816.F32 R12, R28.reuse, R26, R12 ;  /* 0x0000001a1c0c723c */ /* 0x040ff0000000180c */
[C---:B------:R-:W-:Y:S03]  /*50bc0*/  HMMA.16816.F32 R8, R28.reuse, R24, R8 ;  /* 0x000000181c08723c */ /* 0x040fe60000001808 */
[----:B------:R-:W-:Y:S04]  /*50bd0*/  STL.64 [R1+0x1630], R36 ;  /* 0x0016302401007387 */ /* 0x000fe80000100a00 */
[----:B------:R0:W-:Y:S02]  /*50be0*/  STL.64 [R1+0x1638], R38 ;  /* 0x0016382601007387 */ /* 0x0001e40000100a00 */
[----:B0-----:R-:W-:Y:S02]  /*50bf0*/  HMMA.16816.F32 R36, R28, R32, R48 ;  /* 0x000000201c24723c */ /* 0x001fe40000001830 */
[----:B------:R-:W-:Y:S04]  /*50c00*/  STL.64 [R1+0x6a08], R34 ;  /* 0x006a082201007387 */ /* 0x000fe80000100a00 */
[----:B------:R-:W-:-:S13]  /*50c10*/  STL.64 [R1+0x6a00], R32 ;  /* 0x006a002001007387 */ /* 0x000fda0000100a00 */
[----:B------:R-:W-:Y:S04]  /*50c20*/  STL.64 [R1+0x1620], R36 ;  /* 0x0016202401007387 */ /* 0x000fe80000100a00 */
[----:B------:R-:W-:Y:S04]  /*50c30*/  STL.64 [R1+0x1628], R38 ;  /* 0x0016282601007387 */ /* 0x000fe80000100a00 */
[----:B------:R-:W3:Y:S04]  /*50c40*/  LDL.LU R49, [R1+0x2490] ;  /* 0x0024900001317983 */ /* 0x000ee80000300800 */
[----:B------:R-:W-:Y:S04]  /*50c50*/  STL.64 [R1+0x1610], R12 ;  /* 0x0016100c01007387 */ /* 0x000fe80000100a00 */
[----:B------:R-:W-:Y:S04]  /*50c60*/  STL.64 [R1+0x1618], R14 ;  /* 0x0016180e01007387 */ /* 0x000fe80000100a00 */
[----:B------:R-:W3:Y:S04]  /*50c70*/  LDL.LU R50, [R1+0x248c] ;  /* 0x00248c0001327983 */ /* 0x000ee80000300800 */
[----:B------:R-:W-:Y:S04]  /*50c80*/  STL.64 [R1+0x1600], R8 ;  /* 0x0016000801007387 */ /* 0x000fe80000100a00 */
[----:B------:R-:W-:Y:S04]  /*50c90*/  STL.64 [R1+0x1608], R10 ;  /* 0x0016080a01007387 */ /* 0x000fe80000100a00 */
[----:B------:R-:W4:Y:S04]  /*50ca0*/  LDL.LU R51, [R1+0x2498] ;  /* 0x0024980001337983 */ /* 0x000f280000300800 */
[----:B------:R-:W4:Y:S04]  /*50cb0*/  LDL.LU R52, [R1+0x2494] ;  /* 0x0024940001347983 */ /* 0x000f280000300800 */
[----:B------:R-:W3:Y:S04]  /*50cc0*/  LDL.LU R53, [R1+0x24a0] ;  /* 0x0024a00001357983 */ /* 0x000ee80000300800 */
[----:B------:R-:W3:Y:S04]  /*50cd0*/  LDL.LU R54, [R1+0x249c] ;  /* 0x00249c0001367983 */ /* 0x000ee80000300800 */
[----:B------:R-:W3:Y:S04]  /*50ce0*/  LDL.LU R55, [R1+0x24a8] ;  /* 0x0024a80001377983 */ /* 0x000ee80000300800 */
[----:B------:R-:W3:Y:S04]  /*50cf0*/  LDL.LU R0, [R1+0x24a4] ;  /* 0x0024a40001007983 */ /* 0x000ee80000300800 */
[----:B------:R-:W3:Y:S04]  /*50d00*/  LDL.64 R58, [R1+0x10] ;  /* 0x00001000013a7983 */ /* 0x000ee80000100a00 */
[----:B------:R-:W-:Y:S04]  /*50d10*/  STL.64 [R1+0x6a68], R26 ;  /* 0x006a681a01007387 */ /* 0x000fe80000100a00 */
[----:B------:R0:W-:Y:S04]  /*50d20*/  STL.64 [R1+0x6a60], R24 ;  /* 0x006a601801007387 */ /* 0x0001e80000100a00 */
[----:B0-----:R-:W3:Y:S04]  /*50d30*/  LDL.LU.64 R24, [R1+0x15e0] ;  /* 0x0015e00001187983 */ /* 0x001ee80000300a00 */
[----:B------:R-:W3:Y:S01]  /*50d40*/  LDL.LU.64 R26, [R1+0x15e8] ;  /* 0x0015e800011a7983 */ /* 0x000ee20000300a00 */
[----:B------:R-:W-:-:S02]  /*50d50*/  IMAD.MOV.U32 R56, RZ, RZ, R16 ;  /* 0x000000ffff387224 */ /* 0x000fc400078e0010 */
[----:B------:R-:W-:Y:S01]  /*50d60*/  IMAD.MOV.U32 R57, RZ, RZ, R17 ;  /* 0x000000ffff397224 */ /* 0x000fe200078e0011 */
[----:B--2---:R-:W-:-:S15]  /*50d70*/  HMMA.16816.F32 R4, R28, R22, R4 ;  /* 0x000000161c04723c */ /* 0x004fde0000001804 */
[----:B------:R-:W-:-:S04]  /*50d80*/  NOP ;  /* 0x0000000000007918 */ /* 0x000fc80000000000 */
[----:B------:R0:W-:Y:S04]  /*50d90*/  STL.64 [R1+0x15f0], R4 ;  /* 0x0015f00401007387 */ /* 0x0001e80000100a00 */
[----:B------:R1:W-:Y:S04]  /*50da0*/  STL.64 [R1+0x15f8], R6 ;  /* 0x0015f80601007387 */ /* 0x0003e80000100a00 */
[----:B0-----:R-:W2:Y:S04]  /*50db0*/  LDL.LU.64 R4, [R1+0x15d0] ;  /* 0x0015d00001047983 */ /* 0x001ea80000300a00 */
[----:B-1----:R-:W2:Y:S04]  /*50dc0*/  LDL.LU.64 R6, [R1+0x15d8] ;  /* 0x0015d80001067983 */ /* 0x002ea80000300a00 */
        /* <DEDUP_REMOVED lines=12> */
[----:B------:R-:W4:Y:S04]  /*50e90*/  LDL.LU R16, [R1+0x6aa4] ;  /* 0x006aa40001107983 */ /* 0x000f280000300800 */
[----:B------:R-:W4:Y:S01]  /*50ea0*/  LDL.LU R17, [R1+0x6aa0] ;  /* 0x006aa00001117983 */ /* 0x000f220000300800 */
[----:B---3--:R-:W-:-:S15]  /*50eb0*/  HMMA.16816.F32 R24, R28, R20, R24 ;  /* 0x000000141c18723c */ /* 0x008fde0000001818 */
[----:B------:R-:W-:-:S04]  /*50ec0*/  NOP ;  /* 0x0000000000007918 */ /* 0x000fc80000000000 */
[----:B------:R0:W-:Y:S04]  /*50ed0*/  STL.64 [R1+0x15e0], R24 ;  /* 0x0015e01801007387 */ /* 0x0001e80000100a00 */
[----:B------:R1:W-:Y:S04]  /*50ee0*/  STL.64 [R1+0x15e8], R26 ;  /* 0x0015e81a01007387 */ /* 0x0003e80000100a00 */
[----:B0-----:R-:W3:Y:S04]  /*50ef0*/  LDL.LU.64 R24, [R1+0x760] ;  /* 0x0007600001187983 */ /* 0x001ee80000300a00 */
[----:B-1----:R-:W3:Y:S01]  /*50f00*/  LDL.LU.64 R26, [R1+0x768] ;  /* 0x00076800011a7983 */ /* 0x002ee20000300a00 */
[C---:B--2---:R-:W-:Y:S08]  /*50f10*/  HMMA.16816.F32 R4, R28.reuse, R18, R4 ;  /* 0x000000121c04723c */ /* 0x044ff00000001804 */
[C---:B----4-:R-:W-:Y:S11]  /*50f20*/  HMMA.16816.F32 R12, R28.reuse, R16, R12 ;  /* 0x000000101c0c723c */ /* 0x050ff6000000180c */
[----:B------:R-:W-:Y:S04]  /*50f30*/  STL.64 [R1+0x15d0], R4 ;  /* 0x0015d00401007387 */ /* 0x000fe80000100a00 */
[----:B------:R0:W-:Y:S04]  /*50f40*/  STL.64 [R1+0x15d8], R6 ;  /* 0x0015d80601007387 */ /* 0x0001e80000100a00 */
[----:B0-----:R-:W2:Y:S04]  /*50f50*/  LDL.LU.64 R6, [R1+0x6a98] ;  /* 0x006a980001067983 */ /* 0x001ea80000300a00 */
[----:B------:R-:W4:Y:S04]  /*50f60*/  LDL.LU.64 R4, [R1+0x6a90] ;  /* 0x006a900001047983 */ /* 0x000f280000300a00 */
        /* <DEDUP_REMOVED lines=14> */
[C---:B---3--:R-:W-:Y:S03]  /*51050*/  HMMA.16816.F32 R16, R28.reuse, R12, R16 ;  /* 0x0000000c1c10723c */ /* 0x048fe60000001810 */
[----:B------:R-:W-:Y:S04]  /*51060*/  STL.64 [R1+0x69d8], R14 ;  /* 0x0069d80e01007387 */ /* 0x000fe80000100a00 */
[----:B------:R2:W-:Y:S01]  /*51070*/  STL.64 [R1+0x69d0], R12 ;  /* 0x0069d00c01007387 */ /* 0x0005e20000100a00 */
[C---:B------:R-:W-:Y:S11]  /*51080*/  HMMA.16816.F32 R36, R28.reuse, R6, R36 ;  /* 0x000000061c24723c */ /* 0x040ff60000001824 */
[----:B------:R-:W-:Y:S04]  /*51090*/  STL.64 [R1+0x15a0], R16 ;  /* 0x0015a01001007387 */ /* 0x000fe80000100a00 */
[----:B------:R4:W-:Y:S01]  /*510a0*/  STL.64 [R1+0x15a8], R18 ;  /* 0x0015a81201007387 */ /* 0x0009e20000100a00 */
[C---:B--2---:R-:W-:Y:S08]  /*510b0*/  HMMA.16816.F32 R12, R28.reuse, R10, R44 ;  /* 0x0000000a1c0c723c */ /* 0x044ff0000000182c */
[C---:B----4-:R-:W-:Y:S11]  /*510c0*/  HMMA.16816.F32 R16, R28.reuse, R8, R40 ;  /* 0x000000081c10723c */ /* 0x050ff60000001828 */
[----:B------:R-:W-:Y:S04]  /*510d0*/  STL.64 [R1+0x1590], R12 ;  /* 0x0015900c01007387 */ /* 0x000fe80000100a00 */
[----:B------:R0:W-:Y:S02]  /*510e0*/  STL.64 [R1+0x1598], R14 ;  /* 0x0015980e01007387 */ /* 0x0001e40000100a00 */
[C---:B0-----:R-:W-:Y:S02]  /*510f0*/  HMMA.16816.F32 R12, R28.reuse, R4, R32 ;  /* 0x000000041c0c723c */ /* 0x041fe40000001820 */
        /* <DEDUP_REMOVED lines=9> */
[----:B-1----:R-:W3:Y:S01]  /*51190*/  LDL.LU.64 R14, [R1+0x1548] ;  /* 0x00154800010e7983 */ /* 0x002ee20000300a00 */
[----:B------:R-:W-:Y:S01]  /*511a0*/  HMMA.16816.F32 R24, R28, R2, R24 ;  /* 0x000000021c18723c */ /* 0x000fe20000001818 */
[----:B------:R-:W-:-:S02]  /*511b0*/  IMAD R28, R50, 0x100, R49 ;  /* 0x00000100321c7824 */ /* 0x000fc400078e0231 */
[----:B------:R-:W-:Y:S02]  /*511c0*/  IMAD R29, R52, 0x100, R51 ;  /* 0x00000100341d7824 */ /* 0x000fe400078e0233 */
[----:B------:R-:W-:Y:S02]  /*511d0*/  IMAD R30, R54, 0x100, R53 ;  /* 0x00000100361e7824 */ /* 0x000fe400078e0235 */
[----:B------:R-:W-:Y:S01]  /*511e0*/  IMAD R31, R0, 0x100, R55 ;  /* 0x00000100001f7824 */ /* 0x000fe200078e0237 */
[----:B------:R-:W4:Y:S01]  /*511f0*/  LDL R46, [R1] ;  /* 0x00000000012e7983 */ /* 0x000f220000100800 */
[----:B------:R-:W-:Y:S02]  /*51200*/  F2FP.F16.E4M3.UNPACK_B R28, R28 ;  /* 0x0000001cff1c723e */ /* 0x000fe400020006ff */
[----:B------:R-:W-:Y:S02]  /*51210*/  F2FP.F16.E4M3.UNPACK_B R29, R29 ;  /* 0x0000001dff1d723e */ /* 0x000fe400020006ff */
[----:B------:R-:W-:-:S02]  /*51220*/  F2FP.F16.E4M3.UNPACK_B R30, R30 ;  /* 0x0000001eff1e723e */ /* 0x000fc400020006ff */
[----:B------:R-:W-:-:S04]  /*51230*/  F2FP.F16.E4M3.UNPACK_B R31, R31 ;  /* 0x0000001fff1f723e */ /* 0x000fc800020006ff */
[----:B------:R-:W-:Y:S04]  /*51240*/  STL.64 [R1+0x760], R24 ;  /* 0x0007601801007387 */ /* 0x000fe80000100a00 */
[----:B------:R-:W-:Y:S04]  /*51250*/  STL.64 [R1+0x768], R26 ;  /* 0x0007681a01007387 */ /* 0x000fe80000100a00 */
[----:B------:R-:W4:Y:S04]  /*51260*/  LDL R47, [R1+0x4] ;  /* 0x00000400012f7983 */ /* 0x000f280000100800 */
[----:B------:R-:W4:Y:S04]  /*51270*/  LDL R44, [R1+0x8] ;  /* 0x00000800012c7983 */ /* 0x000f280000100800 */
[----:B------:R-:W4:Y:S04]  /*51280*/  LDL R45, [R1+0xc] ;  /* 0x00000c00012d7983 */ /* 0x000f280000100800 */
[----:B------:R0:W-:Y:S04]  /*51290*/  STL [R1+0x69cc], R2 ;  /* 0x0069cc0201007387 */ /* 0x0001e80000100800 */
[----:B------:R1:W-:Y:S01]  /*512a0*/  STL [R1+0x69c8], R3 ;  /* 0x0069c80301007387 */ /* 0x0003e20000100800 */
[----:B0-----:R-:W-:-:S02]  /*512b0*/  IMAD.MOV.U32 R2, RZ, RZ, R58 ;  /* 0x000000ffff027224 */ /* 0x001fc400078e003a */
[----:B-1----:R-:W-:Y:S01]  /*512c0*/  IMAD.MOV.U32 R3, RZ, RZ, R59 ;  /* 0x000000ffff037224 */ /* 0x002fe200078e003b */
[C---:B--2---:R-:W-:Y:S08]  /*512d0*/  HMMA.16816.F32 R16, R28.reuse, R56, R16 ;  /* 0x000000381c10723c */ /* 0x044ff00000001810 */
[C---:B---3--:R-:W-:Y:S11]  /*512e0*/  HMMA.16816.F32 R12, R28.reuse, R58, R12 ;  /* 0x0000003a1c0c723c */ /* 0x048ff6000000180c */
[----:B------:R-:W-:Y:S04]  /*512f0*/  STL.64 [R1+0x1550], R16 ;  /* 0x0015501001007387 */ /* 0x000fe80000100a00 */
[----:B------:R-:W-:Y:S04]  /*51300*/  STL.64 [R1+0x1558], R18 ;  /* 0x0015581201007387 */ /* 0x000fe80000100a00 */
[----:B------:R0:W-:Y:S04]  /*51310*/  STL.64 [R1+0x1540], R12 ;  /* 0x0015400c01007387 */ /* 0x0001e80000100a00 */
[----:B------:R1:W-:Y:S04]  /*51320*/  STL.64 [R1+0x1548], R14 ;  /* 0x0015480e01007387 */ /* 0x0003e80000100a00 */
[----:B0-----:R-:W4:Y:S04]  /*51330*/  LDL.LU.64 R12, [R1+0x1530] ;  /* 0x00153000010c7983 */ /* 0x001f280000300a00 */
[----:B-1----:R-:W4:Y:S04]  /*51340*/  LDL.LU.64 R14, [R1+0x1538] ;  /* 0x00153800010e7983 */ /* 0x002f280000300a00 */
[----:B------:R-:W2:Y:S04]  /*51350*/  LDL.LU.64 R24, [R1+0x1520] ;  /* 0x0015200001187983 */ /* 0x000ea80000300a00 */
[----:B------:R-:W2:Y:S04]  /*51360*/  LDL.LU.64 R26, [R1+0x1528] ;  /* 0x00152800011a7983 */ /* 0x000ea80000300a00 */
        /* <DEDUP_REMOVED lines=14> */
[C---:B----4-:R-:W-:Y:S08]  /*51450*/  HMMA.16816.F32 R12, R28.reuse, R44, R12 ;  /* 0x0000002c1c0c723c */ /* 0x050ff0000000180c */
[C---:B--2---:R-:W-:Y:S08]  /*51460*/  HMMA.16816.F32 R44, R28.reuse, R46, R24 ;  /* 0x0000002e1c2c723c */ /* 0x044ff00000001818 */
[C---:B---3--:R-:W-:Y:S03]  /*51470*/  HMMA.16816.F32 R56, R28.reuse, R60, R56 ;  /* 0x0000003c1c38723c */ /* 0x048fe60000001838 */
[----:B------:R0:W-:Y:S04]  /*51480*/  STL.64 [R1+0x1530], R12 ;  /* 0x0015300c01007387 */ /* 0x0001e80000100a00 */
[----:B------:R1:W-:Y:S04]  /*51490*/  STL.64 [R1+0x1538], R14 ;  /* 0x0015380e01007387 */ /* 0x0003e80000100a00 */
[----:B0-----:R-:W2:Y:S04]  /*514a0*/  LDL.LU.64 R12, [R1+0x14a0] ;  /* 0x0014a000010c7983 */ /* 0x001ea80000300a00 */
[----:B-1----:R-:W2:Y:S04]  /*514b0*/  LDL.LU.64 R14, [R1+0x14a8] ;  /* 0x0014a800010e7983 */ /* 0x002ea80000300a00 */
[----:B------:R-:W3:Y:S04]  /*514c0*/  LDL.LU.64 R26, [R1+0x6a68] ;  /* 0x006a6800011a7983 */ /* 0x000ee80000300a00 */
[----:B------:R-:W4:Y:S04]  /*514d0*/  LDL.LU.64 R24, [R1+0x6a60] ;  /* 0x006a600001187983 */ /* 0x000f280000300a00 */
        /* <DEDUP_REMOVED lines=16> */
[----:B0-----:R-:W3:Y:S04]  /*515e0*/  LDL.LU.64 R54, [R1+0x6a28] ;  /* 0x006a280001367983 */ /* 0x001ee80000300a00 */
[----:B------:R-:W4:Y:S04]  /*515f0*/  LDL.LU.64 R52, [R1+0x6a20] ;  /* 0x006a200001347983 */ /* 0x000f280000300a00 */
[----:B------:R-:W-:Y:S04]  /*51600*/  STL.64 [R1+0x6980], R58 ;  /* 0x0069803a01007387 */ /* 0x000fe80000100a00 */
[----:B------:R-:W-:Y:S01]  /*51610*/  STL.64 [R1+0x6978], R56 ;  /* 0x0069783801007387 */ /* 0x000fe20000100a00 */
[C---:B--2---:R-:W-:Y:S08]  /*51620*/  HMMA.16816.F32 R32, R28.reuse, R50, R32 ;  /* 0x000000321c20723c */ /* 0x044ff00000001820 */
[C---:B---3--:R-:W-:Y:S08]  /*51630*/  HMMA.16816.F32 R40, R28.reuse, R54, R40 ;  /* 0x000000361c28723c */ /* 0x048ff00000001828 */
        /* <DEDUP_REMOVED lines=8> */
[----:B------:R0:W-:Y:S04]  /*516c0*/  STL.64 [R1+0x14c0], R32 ;  /* 0x0014c02001007387 */ /* 0x0001e80000100a00 */
[----:B------:R3:W-:Y:S04]  /*516d0*/  STL.64 [R1+0x14c8], R34 ;  /* 0x0014c82201007387 */ /* 0x0007e80000100a00 */
[----:B-1----:R-:W2:Y:S01]  /*516e0*/  LDL.LU.64 R42, [R1+0x1498] ;  /* 0x00149800012a7983 */ /* 0x002ea20000300a00 */
[C---:B------:R-:W-:Y:S08]  /*516f0*/  HMMA.16816.F32 R16, R28.reuse, R48, R16 ;  /* 0x000000301c10723c */ /* 0x040ff00000001810 */
[C---:B------:R-:W-:Y:S11]  /*51700*/  HMMA.16816.F32 R12, R28.reuse, R46, R12 ;  /* 0x0000002e1c0c723c */ /* 0x040ff6000000180c */
[----:B------:R-:W-:Y:S04]  /*51710*/  STL.64 [R1+0x14b0], R16 ;  /* 0x0014b01001007387 */ /* 0x000fe80000100a00 */
[----:B------:R-:W-:Y:S04]  /*51720*/  STL.64 [R1+0x14b8], R18 ;  /* 0x0014b81201007387 */ /* 0x000fe80000100a00 */
[----:B------:R-:W-:Y:S04]  /*51730*/  STL.64 [R1+0x6970], R50 ;  /* 0x0069703201007387 */ /* 0x000fe80000100a00 */
[----:B------:R1:W-:Y:S04]  /*51740*/  STL.64 [R1+0x6968], R48 ;  /* 0x0069683001007387 */ /* 0x0003e80000100a00 */
[----:B0-----:R-:W4:Y:S04]  /*51750*/  LDL.LU.64 R32, [R1+0x1480] ;  /* 0x0014800001207983 */ /* 0x001f280000300a00 */
[----:B---3--:R-:W4:Y:S04]  /*51760*/  LDL.LU.64 R34, [R1+0x1488] ;  /* 0x0014880001227983 */ /* 0x008f280000300a00 */
        /* <DEDUP_REMOVED lines=8> */
[----:B-1----:R-:W4:Y:S04]  /*517f0*/  LDL.LU.64 R48, [R1+0x1430] ;  /* 0x0014300001307983 */ /* 0x002f280000300a00 */
[----:B------:R-:W4:Y:S04]  /*51800*/  LDL.LU.64 R50, [R1+0x1438] ;  /* 0x0014380001327983 */ /* 0x000f280000300a00 */
[----:B------:R-:W4:Y:S04]  /*51810*/  LDL.LU.64 R16, [R1+0x1420] ;  /* 0x0014200001107983 */ /* 0x000f280000300a00 */
[----:B------:R-:W4:Y:S04]  /*51820*/  LDL.LU.64 R18, [R1+0x1428] ;  /* 0x0014280001127983 */ /* 0x000f280000300a00 */
[----:B0-----:R-:W4:Y:S04]  /*51830*/  LDL.LU.64 R12, [R1+0x1410] ;  /* 0x00141000010c7983 */ /* 0x001f280000300a00 */
[----:B---3--:R-:W3:Y:S01]  /*51840*/  LDL.LU.64 R14, [R1+0x1418] ;  /* 0x00141800010e7983 */ /* 0x008ee20000300a00 */
        /* <DEDUP_REMOVED lines=36> */
[----:B------:R0:W-:Y:S02]  /*51a90*/  STL.64 [R1+0x6998], R32 ;  /* 0x0069982001007387 */ /* 0x0001e40000100a00 */
[C---:B0-----:R-:W-:Y:S02]  /*51aa0*/  HMMA.16816.F32 R32, R28.reuse, R26, R16 ;  /* 0x0000001a1c20723c */ /* 0x041fe40000001810 */
[----:B------:R-:W-:Y:S04]  /*51ab0*/  STL.64 [R1+0x1430], R36 ;  /* 0x0014302401007387 */ /* 0x000fe80000100a00 */
[----:B------:R-:W-:Y:S04]  /*51ac0*/  STL.64 [R1+0x1438], R38 ;  /* 0x0014382601007387 */ /* 0x000fe80000100a00 */
[----:B------:R-:W2:Y:S09]  /*51ad0*/  LDL.LU.64 R16, [R1+0x13f0] ;  /* 0x0013f00001107983 */ /* 0x000eb20000300a00 */
[----:B------:R-:W-:Y:S04]  /*51ae0*/  STL.64 [R1+0x1420], R32 ;  /* 0x0014202001007387 */ /* 0x000fe80000100a00 */
[----:B------:R-:W-:Y:S04]  /*51af0*/  STL.64 [R1+0x1428], R34 ;  /* 0x0014282201007387 */ /* 0x000fe80000100a00 */
[----:B------:R-:W2:Y:S04]  /*51b00*/  LDL.LU.64 R18, [R1+0x13f8] ;  /* 0x0013f80001127983 */ /* 0x000ea80000300a00 */
[----:B------:R0:W-:Y:S04]  /*51b10*/  STL.64 [R1+0x1410], R12 ;  /* 0x0014100c01007387 */ /* 0x0001e80000100a00 */
[----:B------:R1:W-:Y:S04]  /*51b20*/  STL.64 [R1+0x1418], R14 ;  /* 0x0014180e01007387 */ /* 0x0003e80000100a00 */
[----:B0-----:R-:W3:Y:S04]  /*51b30*/  LDL.LU.64 R12, [R1+0x13e0] ;  /* 0x0013e000010c7983 */ /* 0x001ee80000300a00 */
[----:B-1----:R-:W3:Y:S04]  /*51b40*/  LDL.LU.64 R14, [R1+0x13e8] ;  /* 0x0013e800010e7983 */ /* 0x002ee80000300a00 */
[----:B------:R-:W4:Y:S04]  /*51b50*/  LDL.LU.64 R32, [R1+0x13d0] ;  /* 0x0013d00001207983 */ /* 0x000f280000300a00 */
[----:B------:R-:W4:Y:S04]  /*51b60*/  LDL.LU.64 R34, [R1+0x13d8] ;  /* 0x0013d80001227983 */ /* 0x000f280000300a00 */
[----:B------:R-:W3:Y:S04]  /*51b70*/  LDL.LU.64 R44, [R1+0x13b0] ;  /* 0x0013b000012c7983 */ /* 0x000ee80000300a00 */
[----:B------:R-:W3:Y:S04]  /*51b80*/  LDL.LU.64 R46, [R1+0x13b8] ;  /* 0x0013b800012e7983 */ /* 0x000ee80000300a00 */
[----:B------:R-:W3:Y:S04]  /*51b90*/  LDL.LU.64 R40, [R1+0x13a0] ;  /* 0x0013a00001287983 */ /* 0x000ee80000300a00 */
[----:B------:R-:W3:Y:S04]  /*51ba0*/  LDL.LU.64 R42, [R1+0x13a8] ;  /* 0x0013a800012a7983 */ /* 0x000ee80000300a00 */
[----:B------:R-:W3:Y:S04]  /*51bb0*/  LDL.LU.64 R36, [R1+0x1390] ;  /* 0x0013900001247983 */ /* 0x000ee80000300a00 */
[----:B------:R-:W3:Y:S04]  /*51bc0*/  LDL.LU.64 R38, [R1+0x1398] ;  /* 0x0013980001267983 */ /* 0x000ee80000300a00 */
        /* <DEDUP_REMOVED lines=8> */
[----:B------:R-:W-:Y:S04]  /*51c50*/  STL.64 [R1+0x69b0], R26 ;  /* 0x0069b01a01007387 */ /* 0x000fe80000100a00 */
[----:B------:R0:W-:Y:S04]  /*51c60*/  STL.64 [R1+0x69a8], R24 ;  /* 0x0069a81801007387 */ /* 0x0001e80000100a00 */
[----:B0-----:R-:W3:Y:S04]  /*51c70*/  LDL.LU.64 R24, [R1+0x1400] ;  /* 0x0014000001187983 */ /* 0x001ee80000300a00 */
[----:B------:R-:W3:Y:S01]  /*51c80*/  LDL.LU.64 R26, [R1+0x1408] ;  /* 0x00140800011a7983 */ /* 0x000ee20000300a00 */
[C---:B--2---:R-:W-:Y:S08]  /*51c90*/  HMMA.16816.F32 R16, R28.reuse, R20, R16 ;  /* 0x000000141c10723c */ /* 0x044ff00000001810 */
[----:B---3--:R-:W-:-:S15]  /*51ca0*/  HMMA.16816.F32 R24, R28, R22, R24 ;  /* 0x000000161c18723c */ /* 0x008fde0000001818 */
[----:B------:R-:W-:-:S04]  /*51cb0*/  NOP ;  /* 0x0000000000007918 */ /* 0x000fc80000000000 */
[----:B------:R0:W-:Y:S04]  /*51cc0*/  STL.64 [R1+0x1400], R24 ;  /* 0x0014001801007387 */ /* 0x0001e80000100a00 */
[----:B------:R1:W-:Y:S04]  /*51cd0*/  STL.64 [R1+0x1408], R26 ;  /* 0x0014081a01007387 */ /* 0x0003e80000100a00 */
[----:B0-----:R-:W2:Y:S04]  /*51ce0*/  LDL.LU.64 R24, [R1+0x1380] ;  /* 0x0013800001187983 */ /* 0x001ea80000300a00 */
[----:B-1----:R-:W2:Y:S04]  /*51cf0*/  LDL.LU.64 R26, [R1+0x1388] ;  /* 0x00138800011a7983 */ /* 0x002ea80000300a00 */
[----:B------:R-:W-:Y:S04]  /*51d00*/  STL.64 [R1+0x13f0], R16 ;  /* 0x0013f01001007387 */ /* 0x000fe80000100a00 */
[----:B------:R0:W-:Y:S04]  /*51d10*/  STL.64 [R1+0x13f8], R18 ;  /* 0x0013f81201007387 */ /* 0x0001e80000100a00 */
[----:B0-----:R-:W3:Y:S04]  /*51d20*/  LDL.LU.64 R18, [R1+0x69e8] ;  /* 0x0069e80001127983 */ /* 0x001ee80000300a00 */
[----:B------:R-:W4:Y:S04]  /*51d30*/  LDL.LU.64 R16, [R1+0x69e0] ;  /* 0x0069e00001107983 */ /* 0x000f280000300a00 */
[----:B------:R-:W-:Y:S04]  /*51d40*/  STL.64 [R1+0x69c0], R22 ;  /* 0x0069c01601007387 */ /* 0x000fe80000100a00 */
[----:B------:R0:W-:Y:S04]  /*51d50*/  STL.64 [R1+0x69b8], R20 ;  /* 0x0069b81401007387 */ /* 0x0001e80000100a00 */
[----:B0-----:R-:W2:Y:S04]  /*51d60*/  LDL.LU.64 R20, [R1+0x13c0] ;  /* 0x0013c00001147983 */ /* 0x001ea80000300a00 */
[----:B------:R-:W2:Y:S01]  /*51d70*/  LDL.LU.64 R22, [R1+0x13c8] ;  /* 0x0013c80001167983 */ /* 0x000ea20000300a00 */
[----:B---3--:R-:W-:-:S15]  /*51d80*/  HMMA.16816.F32 R12, R28, R18, R12 ;  /* 0x000000121c0c723c */ /* 0x008fde000000180c */
[----:B------:R-:W-:-:S04]  /*51d90*/  NOP ;  /* 0x0000000000007918 */ /* 0x000fc80000000000 */
[----:B------:R-:W-:Y:S04]  /*51da0*/  STL.64 [R1+0x13e0], R12 ;  /* 0x0013e00c01007387 */ /* 0x000fe80000100a00 */
[----:B------:R0:W-:Y:S04]  /*51db0*/  STL.64 [R1+0x13e8], R14 ;  /* 0x0013e80e01007387 */ /* 0x0001e80000100a00 */
[----:B0-----:R-:W2:Y:S04]  /*51dc0*/  LDL.LU.64 R14, [R1+0x69d8] ;  /* 0x0069d800010e7983 */ /* 0x001ea80000300a00 */
[----:B------:R-:W3:Y:S01]  /*51dd0*/  LDL.LU.64 R12, [R1+0x69d0] ;  /* 0x0069d000010c7983 */ /* 0x000ee20000300a00 */
[C---:B----4-:R-:W-:Y:S08]  /*51de0*/  HMMA.16816.F32 R32, R28.reuse, R16, R32 ;  /* 0x000000101c20723c */ /* 0x050ff00000001820 */
[C---:B------:R-:W-:Y:S08]  /*51df0*/  HMMA.16816.F32 R40, R28.reuse, R10, R40 ;  /* 0x0000000a1c28723c */ /* 0x040ff00000001828 */
[C---:B------:R-:W-:Y:S03]  /*51e00*/  HMMA.16816.F32 R36, R28.reuse, R8, R36 ;  /* 0x000000081c24723c */ /* 0x040fe60000001824 */
[----:B------:R0:W-:Y:S04]  /*51e10*/  STL.64 [R1+0x13d0], R32 ;  /* 0x0013d02001007387 */ /* 0x0001e80000100a00 */
[----:B------:R1:W-:Y:S04]  /*51e20*/  STL.64 [R1+0x13d8], R34 ;  /* 0x0013d82201007387 */ /* 0x0003e80000100a00 */
[----:B0-----:R-:W4:Y:S04]  /*51e30*/  LDL.LU.64 R32, [R1+0x1370] ;  /* 0x0013700001207983 */ /* 0x001f280000300a00 */
[----:B-1----:R-:W4:Y:S01]  /*51e40*/  LDL.LU.64 R34, [R1+0x1378] ;  /* 0x0013780001227983 */ /* 0x002f220000300a00 */
[C---:B--2---:R-:W-:Y:S08]  /*51e50*/  HMMA.16816.F32 R20, R28.reuse, R14, R20 ;  /* 0x0000000e1c14723c */ /* 0x044ff00000001814 */
[C---:B---3--:R-:W-:Y:S11]  /*51e60*/  HMMA.16816.F32 R44, R28.reuse, R12, R44 ;  /* 0x0000000c1c2c723c */ /* 0x048ff6000000182c */
[----:B------:R0:W-:Y:S04]  /*51e70*/  STL.64 [R1+0x13c0], R20 ;  /* 0x0013c01401007387 */ /* 0x0001e80000100a00 */
[----:B------:R1:W-:Y:S04]  /*51e80*/  STL.64 [R1+0x13c8], R22 ;  /* 0x0013c81601007387 */ /* 0x0003e80000100a00 */
[----:B0-----:R-:W2:Y:S04]  /*51e90*/  LDL.LU.64 R20, [R1+0x750] ;  /* 0x0007500001147983 */ /* 0x001ea80000300a00 */
[----:B-1----:R-:W2:Y:S04]  /*51ea0*/  LDL.LU.64 R22, [R1+0x758] ;  /* 0x0007580001167983 */ /* 0x002ea80000300a00 */
[----:B------:R-:W-:Y:S04]  /*51eb0*/  STL.64 [R1+0x13b0], R44 ;  /* 0x0013b02c01007387 */ /* 0x000fe80000100a00 */
[----:B------:R-:W-:Y:S04]  /*51ec0*/  STL.64 [R1+0x13b8], R46 ;  /* 0x0013b82e01007387 */ /* 0x000fe80000100a00 */
[----:B------:R-:W3:Y:S04]  /*51ed0*/  LDL.64 R58, [R1+0x18] ;  /* 0x00001800013a7983 */ /* 0x000ee80000100a00 */
[----:B------:R-:W-:Y:S04]  /*51ee0*/  STL.64 [R1+0x6920], R10 ;  /* 0x0069200a01007387 */ /* 0x000fe80000100a00 */
[----:B------:R-:W-:Y:S04]  /*51ef0*/  STL.64 [R1+0x13a0], R40 ;  /* 0x0013a02801007387 */ /* 0x000fe80000100a00 */
[----:B------:R-:W-:Y:S04]  /*51f00*/  STL.64 [R1+0x13a8], R42 ;  /* 0x0013a82a01007387 */ /* 0x000fe80000100a00 */
[----:B------:R0:W-:Y:S02]  /*51f10*/  STL.64 [R1+0x6918], R8 ;  /* 0x0069180801007387 */ /* 0x0001e40000100a00 */
[----:B0-----:R-:W-:Y:S02]  /*51f20*/  HMMA.16816.F32 R8, R28, R6, R24 ;  /* 0x000000061c08723c */ /* 0x001fe40000001818 */
[----:B------:R0:W-:Y:S04]  /*51f30*/  STL.64 [R1+0x1390], R36 ;  /* 0x0013902401007387 */ /* 0x0001e80000100a00 */
[----:B------:R1:W-:Y:S01]  /*51f40*/  STL.64 [R1+0x1398], R38 ;  /* 0x0013982601007387 */ /* 0x0003e20000100a00 */
[----:B------:R-:W-:-:S03]  /*51f50*/  IMAD.MOV.U32 R26, RZ, RZ, R2 ;  /* 0x000000ffff1a7224 */ /* 0x000fc600078e0002 */
[----:B------:R-:W2:Y:S01]  /*51f60*/  LDL.LU R2, [R1+0x69cc] ;  /* 0x0069cc0001027983 */ /* 0x000ea20000300800 */
[----:B------:R-:W-:-:S08]  /*51f70*/  IMAD.MOV.U32 R27, RZ, RZ, R3 ;  /* 0x000000ffff1b7224 */ /* 0x000fd000078e0003 */
[----:B------:R0:W-:Y:S04]  /*51f80*/  STL.64 [R1+0x1380], R8 ;  /* 0x0013800801007387 */ /* 0x0001e80000100a00 */
[----:B------:R1:W-:Y:S04]  /*51f90*/  STL.64 [R1+0x1388], R10 ;  /* 0x0013880a01007387 */ /* 0x0003e80000100a00 */
[----:B------:R-:W2:Y:S04]  /*51fa0*/  LDL.LU R3, [R1+0x69c8] ;  /* 0x0069c80001037983 */ /* 0x000ea80000300800 */
[----:B0-----:R-:W3:Y:S04]  /*51fb0*/  LDL.64 R36, [R1+0x8] ;  /* 0x0000080001247983 */ /* 0x001ee80000100a00 */
[----:B-1----:R-:W3:Y:S04]  /*51fc0*/  LDL.64 R38, [R1] ;  /* 0x0000000001267983 */ /* 0x002ee80000100a00 */
[----:B------:R-:W-:Y:S04]  /*51fd0*/  STL [R1+0x692c], R6 ;  /* 0x00692c0601007387 */ /* 0x000fe80000100800 */
[----:B------:R-:W-:Y:S04]  /*51fe0*/  STL [R1+0x6928], R7 ;  /* 0x0069280701007387 */ /* 0x000fe80000100800 */
[----:B------:R-:W3:Y:S04]  /*51ff0*/  LDL.LU.64 R8, [R1+0x1360] ;  /* 0x0013600001087983 */ /* 0x000ee80000300a00 */
[----:B------:R-:W3:Y:S01]  /*52000*/  LDL.LU.64 R10, [R1+0x1368] ;  /* 0x00136800010a7983 */ /* 0x000ee20000300a00 */
[----:B----4-:R-:W-:-:S15]  /*52010*/  HMMA.16816.F32 R32, R28, R4, R32 ;  /* 0x000000041c20723c */ /* 0x010fde0000001820 */
[----:B------:R-:W-:-:S04]  /*52020*/  NOP ;  /* 0x0000000000007918 */ /* 0x000fc80000000000 */
[----:B------:R-:W-:Y:S04]  /*52030*/  STL.64 [R1+0x1370], R32 ;  /* 0x0013702001007387 */ /* 0x000fe80000100a00 */
[----:B------:R-:W-:Y:S04]  /*52040*/  STL.64 [R1+0x1378], R34 ;  /* 0x0013782201007387 */ /* 0x000fe80000100a00 */
[----:B------:R-:W-:Y:S04]  /*52050*/  STL [R1+0x6934], R4 ;  /* 0x0069340401007387 */ /* 0x000fe80000100800 */
[----:B------:R2:W-:Y:S02]  /*52060*/  STL [R1+0x6930], R5 ;  /* 0x0069300501007387 */ /* 0x0005e40000100800 */
[----:B--2---:R-:W-:Y:S01]  /*52070*/  HMMA.16816.F32 R4, R28, R2, R20 ;  /* 0x000000021c04723c */ /* 0x004fe20000001814 */
        /* <DEDUP_REMOVED lines=8> */
[----:B------:R-:W-:Y:S06]  /*52100*/  STL [R1+0x6910], R3 ;  /* 0x0069100301007387 */ /* 0x000fec0000100800 */
[----:B---3--:R-:W-:Y:S01]  /*52110*/  HMMA.16816.F32 R8, R28, R58, R8 ;  /* 0x0000003a1c08723c */ /* 0x008fe20000001808 */
[----:B------:R-:W-:Y:S04]  /*52120*/  STL.64 [R1+0x750], R4 ;  /* 0x0007500401007387 */ /* 0x000fe80000100a00 */
[----:B------:R0:W-:Y:S04]  /*52130*/  STL.64 [R1+0x758], R6 ;  /* 0x0007580601007387 */ /* 0x0001e80000100a00 */
[----:B------:R-:W2:Y:S04]  /*52140*/  LDL.LU.64 R20, [R1+0x1350] ;  /* 0x0013500001147983 */ /* 0x000ea80000300a00 */
[----:B------:R-:W2:Y:S04]  /*52150*/  LDL.LU.64 R22, [R1+0x1358] ;  /* 0x0013580001167983 */ /* 0x000ea80000300a00 */
[----:B------:R-:W3:Y:S04]  /*52160*/  LDL.LU.64 R32, [R1+0x1340] ;  /* 0x0013400001207983 */ /* 0x000ee80000300a00 */
[----:B------:R-:W3:Y:S04]  /*52170*/  LDL.LU.64 R34, [R1+0x1348] ;  /* 0x0013480001227983 */ /* 0x000ee80000300a00 */
[----:B------:R-:W4:Y:S04]  /*52180*/  LDL.LU.64 R44, [R1+0x1330] ;  /* 0x00133000012c7983 */ /* 0x000f280000300a00 */
[----:B------:R-:W4:Y:S01]  /*52190*/  LDL.LU.64 R46, [R1+0x1338] ;  /* 0x00133800012e7983 */ /* 0x000f220000300a00 */
[----:B0-----:R-:W-:-:S02]  /*521a0*/  IMAD.MOV.U32 R6, RZ, RZ, R58 ;  /* 0x000000ffff067224 */ /* 0x001fc400078e003a */
[----:B------:R-:W-:Y:S01]  /*521b0*/  IMAD.MOV.U32 R7, RZ, RZ, R59 ;  /* 0x000000ffff077224 */ /* 0x000fe200078e003b */
        /* <DEDUP_REMOVED lines=11> */
[----:B-1----:R-:W4:Y:S01]  /*52270*/  LDL.LU.64 R10, [R1+0x12e8] ;  /* 0x0012e800010a7983 */ /* 0x002f220000300a00 */
[----:B------:R-:W-:-:S02]  /*52280*/  IMAD.MOV.U32 R3, RZ, RZ, R36 ;  /* 0x000000ffff037224 */ /* 0x000fc400078e0024 */
[----:B------:R-:W-:Y:S02]  /*52290*/  IMAD.MOV.U32 R4, RZ, RZ, R38 ;  /* 0x000000ffff047224 */ /* 0x000fe400078e0026 */
[----:B------:R-:W-:Y:S01]  /*522a0*/  IMAD.MOV.U32 R5, RZ, RZ, R39 ;  /* 0x000000ffff057224 */ /* 0x000fe200078e0027 */
[C---:B--2---:R-:W-:Y:S08]  /*522b0*/  HMMA.16816.F32 R24, R28.reuse, R26, R20 ;  /* 0x0000001a1c18723c */ /* 0x044ff00000001814 */
[C---:B---3--:R-:W-:Y:S08]  /*522c0*/  HMMA.16816.F32 R32, R28.reuse, R36, R32 ;  /* 0x000000241c20723c */ /* 0x048ff00000001820 */
[C---:B----4-:R-:W-:Y:S01]  /*522d0*/  HMMA.16816.F32 R44, R28.reuse, R38, R44 ;  /* 0x000000261c2c723c */ /* 0x050fe2000000182c */
[----:B------:R-:W2:Y:S04]  /*522e0*/  LDL.LU.64 R22, [R1+0x69c0] ;  /* 0x0069c00001167983 */ /* 0x000ea80000300a00 */
[----:B------:R-:W3:Y:S03]  /*522f0*/  LDL.LU.64 R20, [R1+0x69b8] ;  /* 0x0069b80001147983 */ /* 0x000ee60000300a00 */
[C---:B------:R-:W-:Y:S01]  /*52300*/  HMMA.16816.F32 R56, R28.reuse, R60, R56 ;  /* 0x0000003c1c38723c */ /* 0x040fe20000001838 */
        /* <DEDUP_REMOVED lines=29> */
[----:B------:R2:W-:Y:S02]  /*524e0*/  STL.64 [R1+0x68d0], R56 ;  /* 0x0068d03801007387 */ /* 0x0005e40000100a00 */
[C---:B--2---:R-:W-:Y:S08]  /*524f0*/  HMMA.16816.F32 R56, R28.reuse, R54, R40 ;  /* 0x000000361c38723c */ /* 0x044ff00000001828 */
[C---:B---3--:R-:W-:Y:S01]  /*52500*/  HMMA.16816.F32 R40, R28.reuse, R52, R8 ;  /* 0x000000341c28723c */ /* 0x048fe20000001808 */
[----:B------:R-:W2:Y:S10]  /*52510*/  LDL.LU.64 R8, [R1+0x12b0] ;  /* 0x0012b00001087983 */ /* 0x000eb40000300a00 */
[----:B------:R-:W-:Y:S04]  /*52520*/  STL.64 [R1+0x12f0], R56 ;  /* 0x0012f03801007387 */ /* 0x000fe80000100a00 */
[----:B------:R-:W-:Y:S04]  /*52530*/  STL.64 [R1+0x12f8], R58 ;  /* 0x0012f83a01007387 */ /* 0x000fe80000100a00 */
[----:B------:R-:W2:Y:S04]  /*52540*/  LDL.LU.64 R10, [R1+0x12b8] ;  /* 0x0012b800010a7983 */ /* 0x000ea80000300a00 */
[----:B------:R0:W-:Y:S04]  /*52550*/  STL.64 [R1+0x12e0], R40 ;  /* 0x0012e02801007387 */ /* 0x0001e80000100a00 */
[----:B------:R1:W-:Y:S04]  /*52560*/  STL.64 [R1+0x12e8], R42 ;  /* 0x0012e82a01007387 */ /* 0x0003e80000100a00 */
[----:B0-----:R-:W3:Y:S04]  /*52570*/  LDL.LU.64 R40, [R1+0x12a0] ;  /* 0x0012a00001287983 */ /* 0x001ee80000300a00 */
[----:B-1----:R-:W3:Y:S04]  /*52580*/  LDL.LU.64 R42, [R1+0x12a8] ;  /* 0x0012a800012a7983 */ /* 0x002ee80000300a00 */
[----:B------:R-:W-:Y:S04]  /*52590*/  STL.64 [R1+0x68e8], R54 ;  /* 0x0068e83601007387 */ /* 0x000fe80000100a00 */
[----:B------:R0:W-:Y:S04]  /*525a0*/  STL.64 [R1+0x68e0], R52 ;  /* 0x0068e03401007387 */ /* 0x0001e80000100a00 */
[----:B0-----:R-:W4:Y:S04]  /*525b0*/  LDL.LU.64 R52, [R1+0x12c0] ;  /* 0x0012c00001347983 */ /* 0x001f280000300a00 */
[----:B------:R-:W4:Y:S01]  /*525c0*/  LDL.LU.64 R54, [R1+0x12c8] ;  /* 0x0012c80001367983 */ /* 0x000f220000300a00 */
[----:B------:R-:W-:Y:S03]  /*525d0*/  HMMA.16816.F32 R56, R28, R50, R36 ;  /* 0x000000321c38723c */ /* 0x000fe60000001824 */
[----:B------:R-:W4:Y:S04]  /*525e0*/  LDL.LU.64 R36, [R1+0x1290] ;  /* 0x0012900001247983 */ /* 0x000f280000300a00 */
[----:B------:R-:W4:-:S12]  /*525f0*/  LDL.LU.64 R38, [R1+0x1298] ;  /* 0x0012980001267983 */ /* 0x000f180000300a00 */
[----:B------:R0:W-:Y:S04]  /*52600*/  STL.64 [R1+0x12d0], R56 ;  /* 0x0012d03801007387 */ /* 0x0001e80000100a00 */
[----:B------:R1:W-:Y:S04]  /*52610*/  STL.64 [R1+0x12d8], R58 ;  /* 0x0012d83a01007387 */ /* 0x0003e80000100a00 */
[----:B0-----:R-:W4:Y:S04]  /*52620*/  LDL.LU.64 R56, [R1+0x1260] ;  /* 0x0012600001387983 */ /* 0x001f280000300a00 */
[----:B-1----:R-:W4:Y:S01]  /*52630*/  LDL.LU.64 R58, [R1+0x1268] ;  /* 0x00126800013a7983 */ /* 0x002f220000300a00 */
[C---:B--2---:R-:W-:Y:S08]  /*52640*/  HMMA.16816.F32 R8, R28.reuse, R46, R8 ;  /* 0x0000002e1c08723c */ /* 0x044ff00000001808 */
[C---:B---3--:R-:W-:Y:S08]  /*52650*/  HMMA.16816.F32 R40, R28.reuse, R44, R40 ;  /* 0x0000002c1c28723c */ /* 0x048ff00000001828 */
[----:B----4-:R-:W-:-:S15]  /*52660*/  HMMA.16816.F32 R52, R28, R48, R52 ;  /* 0x000000301c34723c */ /* 0x010fde0000001834 */
        /* <DEDUP_REMOVED lines=8> */
[----:B------:R-:W3:Y:S04]  /*526f0*/  LDL.LU.64 R50, [R1+0x1278] ;  /* 0x0012780001327983 */ /* 0x000ee80000300a00 */
[----:B------:R0:W-:Y:S04]  /*52700*/  STL.64 [R1+0x12b0], R8 ;  /* 0x0012b00801007387 */ /* 0x0001e80000100a00 */
[----:B------:R1:W-:Y:S04]  /*52710*/  STL.64 [R1+0x12b8], R10 ;  /* 0x0012b80a01007387 */ /* 0x0003e80000100a00 */
[----:B0-----:R-:W4:Y:S04]  /*52720*/  LDL.LU.64 R8, [R1+0x1240] ;  /* 0x0012400001087983 */ /* 0x001f280000300a00 */
[----:B-1----:R-:W4:Y:S04]  /*52730*/  LDL.LU.64 R10, [R1+0x1248] ;  /* 0x00124800010a7983 */ /* 0x002f280000300a00 */
        /* <DEDUP_REMOVED lines=14> */
[----:B---3--:R-:W-:Y:S03]  /*52820*/  HMMA.16816.F32 R44, R28, R40, R44 ;  /* 0x000000281c2c723c */ /* 0x008fe6000000182c */
[----:B------:R-:W-:Y:S04]  /*52830*/  STL.64 [R1+0x6898], R42 ;  /* 0x0068982a01007387 */ /* 0x000fe80000100a00 */
[----:B------:R-:W-:-:S12]  /*52840*/  STL.64 [R1+0x6890], R40 ;  /* 0x0068902801007387 */ /* 0x000fd80000100a00 */
[----:B------:R-:W-:Y:S04]  /*52850*/  STL.64 [R1+0x1280], R44 ;  /* 0x0012802c01007387 */ /* 0x000fe80000100a00 */
[----:B------:R2:W-:Y:S01]  /*52860*/  STL.64 [R1+0x1288], R46 ;  /* 0x0012882e01007387 */ /* 0x0005e20000100a00 */
[C---:B----4-:R-:W-:Y:S08]  /*52870*/  HMMA.16816.F32 R8, R28.reuse, R32, R8 ;  /* 0x000000201c08723c */ /* 0x050ff00000001808 */
[C---:B--2---:R-:W-:Y:S08]  /*52880*/  HMMA.16816.F32 R44, R28.reuse, R38, R48 ;  /* 0x000000261c2c723c */ /* 0x044ff00000001830 */
[C---:B------:R-:W-:Y:S01]  /*52890*/  HMMA.16816.F32 R40, R28.reuse, R36, R56 ;  /* 0x000000241c28723c */ /* 0x040fe20000001838 */
[----:B------:R-:W-:Y:S10]  /*528a0*/  STL.64 [R1+0x68c8], R38 ;  /* 0x0068c82601007387 */ /* 0x000ff40000100a00 */
[----:B------:R-:W-:Y:S04]  /*528b0*/  STL.64 [R1+0x1270], R44 ;  /* 0x0012702c01007387 */ /* 0x000fe80000100a00 */
[----:B------:R-:W-:Y:S04]  /*528c0*/  STL.64 [R1+0x1278], R46 ;  /* 0x0012782e01007387 */ /* 0x000fe80000100a00 */
[----:B------:R0:W-:Y:S02]  /*528d0*/  STL.64 [R1+0x68c0], R36 ;  /* 0x0068c02401007387 */ /* 0x0001e40000100a00 */
[C---:B0-----:R-:W-:Y:S02]  /*528e0*/  HMMA.16816.F32 R36, R28.reuse, R34, R52 ;  /* 0x000000221c24723c */ /* 0x041fe40000001834 */
[----:B------:R0:W-:Y:S04]  /*528f0*/  STL.64 [R1+0x1260], R40 ;  /* 0x0012602801007387 */ /* 0x0001e80000100a00 */
[----:B------:R1:W-:Y:S04]  /*52900*/  STL.64 [R1+0x1268], R42 ;  /* 0x0012682a01007387 */ /* 0x0003e80000100a00 */
[----:B------:R-:W2:Y:S04]  /*52910*/  LDL.LU.64 R56, [R1+0x1230] ;  /* 0x0012300001387983 */ /* 0x000ea80000300a00 */
[----:B------:R-:W2:Y:S05]  /*52920*/  LDL.LU.64 R58, [R1+0x1238] ;  /* 0x00123800013a7983 */ /* 0x000eaa0000300a00 */
[----:B------:R3:W-:Y:S04]  /*52930*/  STL.64 [R1+0x1250], R36 ;  /* 0x0012502401007387 */ /* 0x0007e80000100a00 */
[----:B------:R4:W-:Y:S04]  /*52940*/  STL.64 [R1+0x1258], R38 ;  /* 0x0012582601007387 */ /* 0x0009e80000100a00 */
[----:B------:R-:W2:Y:S04]  /*52950*/  LDL.LU.64 R48, [R1+0x1220] ;  /* 0x0012200001307983 */ /* 0x000ea80000300a00 */
[----:B------:R-:W2:Y:S04]  /*52960*/  LDL.LU.64 R50, [R1+0x1228] ;  /* 0x0012280001327983 */ /* 0x000ea80000300a00 */
[----:B0-----:R-:W2:Y:S04]  /*52970*/  LDL.LU.64 R40, [R1+0x1210] ;  /* 0x0012100001287983 */ /* 0x001ea80000300a00 */
[----:B-1----:R-:W2:Y:S04]  /*52980*/  LDL.LU.64 R42, [R1+0x1218] ;  /* 0x00121800012a7983 */ /* 0x002ea80000300a00 */
[----:B------:R0:W-:Y:S04]  /*52990*/  STL.64 [R1+0x1240], R8 ;  /* 0x0012400801007387 */ /* 0x0001e80000100a00 */
[----:B------:R1:W-:Y:S04]  /*529a0*/  STL.64 [R1+0x1248], R10 ;  /* 0x0012480a01007387 */ /* 0x0003e80000100a00 */
[----:B---3--:R-:W3:Y:S04]  /*529b0*/  LDL.LU.64 R36, [R1+0x1200] ;  /* 0x0012000001247983 */ /* 0x008ee80000300a00 */
[----:B----4-:R-:W3:Y:S04]  /*529c0*/  LDL.LU.64 R38, [R1+0x1208] ;  /* 0x0012080001267983 */ /* 0x010ee80000300a00 */
[----:B0-----:R-:W4:Y:S04]  /*529d0*/  LDL.LU.64 R8, [R1+0x11f0] ;  /* 0x0011f00001087983 */ /* 0x001f280000300a00 */
[----:B-1----:R-:W4:Y:S04]  /*529e0*/  LDL.LU.64 R10, [R1+0x11f8] ;  /* 0x0011f800010a7983 */ /* 0x002f280000300a00 */
[----:B------:R-:W3:Y:S04]  /*529f0*/  LDL.LU R45, [R1+0x3490] ;  /* 0x00349000012d7983 */ /* 0x000ee80000300800 */
[----:B------:R-:W3:Y:S04]  /*52a00*/  LDL.LU R46, [R1+0x348c] ;  /* 0x00348c00012e7983 */ /* 0x000ee80000300800 */
[----:B------:R-:W3:Y:S04]  /*52a10*/  LDL.LU R47, [R1+0x3498] ;  /* 0x00349800012f7983 */ /* 0x000ee80000300800 */
[----:B------:R-:W3:Y:S04]  /*52a20*/  LDL.LU R52, [R1+0x3494] ;  /* 0x0034940001347983 */ /* 0x000ee80000300800 */
[----:B------:R-:W3:Y:S04]  /*52a30*/  LDL.LU R53, [R1+0x34a0] ;  /* 0x0034a00001357983 */ /* 0x000ee80000300800 */
[----:B------:R-:W4:Y:S04]  /*52a40*/  LDL.LU R54, [R1+0x349c] ;  /* 0x00349c0001367983 */ /* 0x000f280000300800 */
[----:B------:R-:W-:Y:S04]  /*52a50*/  STL.64 [R1+0x68f8], R34 ;  /* 0x0068f82201007387 */ /* 0x000fe80000100a00 */
[----:B------:R0:W-:Y:S04]  /*52a60*/  STL.64 [R1+0x68f0], R32 ;  /* 0x0068f02001007387 */ /* 0x0001e80000100a00 */
[----:B------:R-:W4:Y:S01]  /*52a70*/  LDL.LU R55, [R1+0x34a8] ;  /* 0x0034a80001377983 */ /* 0x000f220000300800 */
[C---:B--2---:R-:W-:Y:S08]  /*52a80*/  HMMA.16816.F32 R56, R28.reuse, R26, R56 ;  /* 0x0000001a1c38723c */ /* 0x044ff00000001838 */
[C---:B0-----:R-:W-:Y:S11]  /*52a90*/  HMMA.16816.F32 R32, R28.reuse, R24, R48 ;  /* 0x000000181c20723c */ /* 0x041ff60000001830 */
[----:B------:R-:W-:Y:S04]  /*52aa0*/  STL.64 [R1+0x1230], R56 ;  /* 0x0012303801007387 */ /* 0x000fe80000100a00 */
[----:B------:R-:W-:Y:S04]  /*52ab0*/  STL.64 [R1+0x1238], R58 ;  /* 0x0012383a01007387 */ /* 0x000fe80000100a00 */
[----:B------:R-:W2:Y:S04]  /*52ac0*/  LDL.LU R0, [R1+0x34a4] ;  /* 0x0034a40001007983 */ /* 0x000ea80000300800 */
[----:B------:R-:W-:Y:S04]  /*52ad0*/  STL.64 [R1+0x1220], R32 ;  /* 0x0012202001007387 */ /* 0x000fe80000100a00 */
[----:B------:R0:W-:Y:S02]  /*52ae0*/  STL.64 [R1+0x1228], R34 ;  /* 0x0012282201007387 */ /* 0x0001e40000100a00 */
[C---:B0-----:R-:W-:Y:S02]  /*52af0*/  HMMA.16816.F32 R32, R28.reuse, R22, R40 ;  /* 0x000000161c20723c */ /* 0x041fe40000001828 */
[----:B------:R-:W-:Y:S04]  /*52b00*/  STL.64 [R1+0x6888], R26 ;  /* 0x0068881a01007387 */ /* 0x000fe80000100a00 */
[----:B------:R3:W-:Y:S04]  /*52b10*/  STL.64 [R1+0x6880], R24 ;  /* 0x0068801801007387 */ /* 0x0007e80000100a00 */
[----:B------:R-:W2:Y:S01]  /*52b20*/  LDL.LU.64 R56, [R1+0x11e0] ;  /* 0x0011e00001387983 */ /* 0x000ea20000300a00 */
[C---:B---3--:R-:W-:Y:S08]  /*52b30*/  HMMA.16816.F32 R24, R28.reuse, R20, R36 ;  /* 0x000000141c18723c */ /* 0x048ff00000001824 */
[----:B------:R-:W-:Y:S04]  /*52b40*/  STL.64 [R1+0x1210], R32 ;  /* 0x0012102001007387 */ /* 0x000fe80000100a00 */
[----:B------:R-:W-:Y:S04]  /*52b50*/  STL.64 [R1+0x1218], R34 ;  /* 0x0012182201007387 */ /* 0x000fe80000100a00 */
[----:B------:R-:W2:Y:S04]  /*52b60*/  LDL.LU.64 R58, [R1+0x11e8] ;  /* 0x0011e800013a7983 */ /* 0x000ea80000300a00 */
[----:B------:R-:W-:Y:S04]  /*52b70*/  STL.64 [R1+0x1200], R24 ;  /* 0x0012001801007387 */ /* 0x000fe80000100a00 */
[----:B------:R-:W-:Y:S04]  /*52b80*/  STL.64 [R1+0x1208], R26 ;  /* 0x0012081a01007387 */ /* 0x000fe80000100a00 */
[----:B------:R-:W3:Y:S04]  /*52b90*/  LDL.LU.64 R48, [R1+0x11d0] ;  /* 0x0011d00001307983 */ /* 0x000ee80000300a00 */
[----:B------:R-:W3:Y:S04]  /*52ba0*/  LDL.LU.64 R50, [R1+0x11d8] ;  /* 0x0011d80001327983 */ /* 0x000ee80000300a00 */
[----:B------:R-:W-:Y:S04]  /*52bb0*/  STL.64 [R1+0x6908], R22 ;  /* 0x0069081601007387 */ /* 0x000fe80000100a00 */
[----:B------:R4:W-:Y:S02]  /*52bc0*/  STL.64 [R1+0x6900], R20 ;  /* 0x0069001401007387 */ /* 0x0009e40000100a00 */
[----:B----4-:R-:W-:Y:S02]  /*52bd0*/  HMMA.16816.F32 R20, R28, R18, R8 ;  /* 0x000000121c14723c */ /* 0x010fe40000001808 */
[----:B------:R-:W4:Y:S04]  /*52be0*/  LDL.LU.64 R8, [R1+0x11c0] ;  /* 0x0011c00001087983 */ /* 0x000f280000300a00 */
[----:B------:R-:W4:-:S13]  /*52bf0*/  LDL.LU.64 R10, [R1+0x11c8] ;  /* 0x0011c800010a7983 */ /* 0x000f1a0000300a00 */
        /* <DEDUP_REMOVED lines=12> */
[----:B--2---:R-:W-:-:S15]  /*52cc0*/  HMMA.16816.F32 R56, R28, R16, R56 ;  /* 0x000000101c38723c */ /* 0x004fde0000001838 */
[----:B------:R-:W-:-:S04]  /*52cd0*/  NOP ;  /* 0x0000000000007918 */ /* 0x000fc80000000000 */
[----:B------:R-:W-:Y:S04]  /*52ce0*/  STL.64 [R1+0x11e0], R56 ;  /* 0x0011e03801007387 */ /* 0x000fe80000100a00 */
[----:B------:R3:W-:Y:S02]  /*52cf0*/  STL.64 [R1+0x11e8], R58 ;  /* 0x0011e83a01007387 */ /* 0x0007e40000100a00 */
[C---:B---3--:R-:W-:Y:S08]  /*52d00*/  HMMA.16816.F32 R56, R28.reuse, R14, R48 ;  /* 0x0000000e1c38723c */ /* 0x048ff00000001830 */
[----:B----4-:R-:W-:Y:S01]  /*52d10*/  HMMA.16816.F32 R8, R28, R12, R8 ;  /* 0x0000000c1c08723c */ /* 0x010fe20000001808 */
[----:B------:R-:W2:Y:S01]  /*52d20*/  LDL.64 R50, [R1+0x10] ;  /* 0x0000100001327983 */ /* 0x000ea20000100a00 */
[----:B------:R-:W-:-:S02]  /*52d30*/  IMAD.MOV.U32 R48, RZ, RZ, R6 ;  /* 0x000000ffff307224 */ /* 0x000fc400078e0006 */
[----:B------:R-:W-:-:S07]  /*52d40*/  IMAD.MOV.U32 R49, RZ, RZ, R7 ;  /* 0x000000ffff317224 */ /* 0x000fce00078e0007 */
[----:B------:R-:W-:Y:S04]  /*52d50*/  STL.64 [R1+0x11d0], R56 ;  /* 0x0011d03801007387 */ /* 0x000fe80000100a00 */
[----:B------:R0:W-:Y:S02]  /*52d60*/  STL.64 [R1+0x11d8], R58 ;  /* 0x0011d83a01007387 */ /* 0x0001e40000100a00 */
[----:B0-----:R-:W-:Y:S02]  /*52d70*/  IMAD.MOV.U32 R58, RZ, RZ, R4 ;  /* 0x000000ffff3a7224 */ /* 0x001fe400078e0004 */
[----:B------:R-:W-:Y:S01]  /*52d80*/  IMAD.MOV.U32 R59, RZ, RZ, R5 ;  /* 0x000000ffff3b7224 */ /* 0x000fe200078e0005 */
[----:B------:R-:W3:Y:S04]  /*52d90*/  LDL.LU R4, [R1+0x6934] ;  /* 0x0069340001047983 */ /* 0x000ee80000300800 */
[----:B------:R-:W3:Y:S04]  /*52da0*/  LDL.LU R5, [R1+0x6930] ;  /* 0x0069300001057983 */ /* 0x000ee80000300800 */
[----:B------:R-:W4:Y:S04]  /*52db0*/  LDL.LU R6, [R1+0x692c] ;  /* 0x00692c0001067983 */ /* 0x000f280000300800 */
[----:B------:R-:W4:Y:S04]  /*52dc0*/  LDL.LU R7, [R1+0x6928] ;  /* 0x0069280001077983 */ /* 0x000f280000300800 */
[----:B------:R-:W-:Y:S04]  /*52dd0*/  STL [R1+0x687c], R15 ;  /* 0x00687c0f01007387 */ /* 0x000fe80000100800 */
[----:B------:R-:W-:Y:S04]  /*52de0*/  STL.64 [R1+0x11c0], R8 ;  /* 0x0011c00801007387 */ /* 0x000fe80000100a00 */
[----:B------:R0:W-:Y:S01]  /*52df0*/  STL.64 [R1+0x11c8], R10 ;  /* 0x0011c80a01007387 */ /* 0x0001e20000100a00 */
[----:B------:R-:W-:-:S03]  /*52e00*/  IMAD.MOV.U32 R56, RZ, RZ, R3 ;  /* 0x000000ffff387224 */ /* 0x000fc600078e0003 */
[----:B0-----:R-:W2:Y:S04]  /*52e10*/  LDL.LU.64 R10, [R1+0x6920] ;  /* 0x00692000010a7983 */ /* 0x001ea80000300a00 */
[----:B------:R-:W2:Y:S04]  /*52e20*/  LDL.LU.64 R8, [R1+0x6918] ;  /* 0x0069180001087983 */ /* 0x000ea80000300a00 */
[----:B------:R-:W2:Y:S04]  /*52e30*/  LDL.LU R3, [R1+0x6910] ;  /* 0x0069100001037983 */ /* 0x000ea80000300800 */
[----:B------:R-:W2:Y:S04]  /*52e40*/  LDL R57, [R1+0xc] ;  /* 0x00000c0001397983 */ /* 0x000ea80000100800 */
[----:B------:R-:W-:Y:S01]  /*52e50*/  STL [R1+0x6878], R13 ;  /* 0x0068780d01007387 */ /* 0x000fe20000100800 */
[C---:B---3--:R-:W-:Y:S08]  /*52e60*/  HMMA.16816.F32 R24, R28.reuse, R4, R24 ;  /* 0x000000041c18723c */ /* 0x048ff00000001818 */
[C---:B----4-:R-:W-:Y:S08]  /*52e70*/  HMMA.16816.F32 R32, R28.reuse, R6, R32 ;  /* 0x000000061c20723c */ /* 0x050ff00000001820 */
[C---:B--2---:R-:W-:Y:S08]  /*52e80*/  HMMA.16816.F32 R40, R28.reuse, R10, R40 ;  /* 0x0000000a1c28723c */ /* 0x044ff00000001828 */
[C---:B------:R-:W-:Y:S08]  /*52e90*/  HMMA.16816.F32 R36, R28.reuse, R8, R36 ;  /* 0x000000081c24723c */ /* 0x040ff00000001824 */
[----:B------:R-:W-:Y:S03]  /*52ea0*/  HMMA.16816.F32 R20, R28, R2, R20 ;  /* 0x000000021c14723c */ /* 0x000fe60000001814 */
        /* <DEDUP_REMOVED lines=11> */
[----:B-1----:R-:W2:Y:S04]  /*52f60*/  LDL.LU.64 R22, [R1+0x1178] ;  /* 0x0011780001167983 */ /* 0x002ea80000300a00 */
[----:B------:R-:W3:Y:S04]  /*52f70*/  LDL.LU.64 R36, [R1+0x1160] ;  /* 0x0011600001247983 */ /* 0x000ee80000300a00 */
[----:B------:R-:W3:Y:S04]  /*52f80*/  LDL.LU.64 R38, [R1+0x1168] ;  /* 0x0011680001267983 */ /* 0x000ee80000300a00 */
[----:B------:R-:W4:Y:S04]  /*52f90*/  LDL.LU.64 R32, [R1+0x1150] ;  /* 0x0011500001207983 */ /* 0x000f280000300a00 */
[----:B------:R-:W4:Y:S01]  /*52fa0*/  LDL.LU.64 R34, [R1+0x1158] ;  /* 0x0011580001227983 */ /* 0x000f220000300a00 */
[----:B------:R-:W-:-:S02]  /*52fb0*/  IMAD R29, R52, 0x100, R47 ;  /* 0x00000100341d7824 */ /* 0x000fc400078e022f */
[----:B------:R-:W-:Y:S02]  /*52fc0*/  IMAD R30, R54, 0x100, R53 ;  /* 0x00000100361e7824 */ /* 0x000fe400078e0235 */
[----:B------:R-:W-:Y:S01]  /*52fd0*/  IMAD R31, R0, 0x100, R55 ;  /* 0x00000100001f7824 */ /* 0x000fe200078e0237 */
[----:B------:R-:W4:Y:S04]  /*52fe0*/  LDL.LU.64 R52, [R1+0x1140] ;  /* 0x0011400001347983 */ /* 0x000f280000300a00 */
[----:B------:R-:W4:Y:S01]  /*52ff0*/  LDL.LU.64 R54, [R1+0x1148] ;  /* 0x0011480001367983 */ /* 0x000f220000300a00 */
[----:B------:R-:W-:Y:S01]  /*53000*/  IMAD R28, R46, 0x100, R45 ;  /* 0x000001002e1c7824 */ /* 0x000fe200078e022d */
[----:B------:R-:W-:Y:S02]  /*53010*/  F2FP.F16.E4M3.UNPACK_B R29, R29 ;  /* 0x0000001dff1d723e */ /* 0x000fe400020006ff */
[----:B------:R-:W-:-:S02]  /*53020*/  F2FP.F16.E4M3.UNPACK_B R30, R30 ;  /* 0x0000001eff1e723e */ /* 0x000fc400020006ff */
[----:B------:R-:W-:Y:S01]  /*53030*/  F2FP.F16.E4M3.UNPACK_B R31, R31 ;  /* 0x0000001fff1f723e */ /* 0x000fe200020006ff */
[----:B------:R-:W4:Y:S01]  /*53040*/  LDL.LU.64 R44, [R1+0x1130] ;  /* 0x00113000012c7983 */ /* 0x000f220000300a00 */
[----:B------:R-:W-:-:S03]  /*53050*/  F2FP.F16.E4M3.UNPACK_B R28, R28 ;  /* 0x0000001cff1c723e */ /* 0x000fc600020006ff */
[----:B------:R-:W4:Y:S04]  /*53060*/  LDL.LU.64 R46, [R1+0x1138] ;  /* 0x00113800012e7983 */ /* 0x000f280000300a00 */
[----:B------:R-:W4:Y:S04]  /*53070*/  LDL.LU.64 R40, [R1+0x1120] ;  /* 0x0011200001287983 */ /* 0x000f280000300a00 */
[----:B------:R-:W4:Y:S04]  /*53080*/  LDL.LU.64 R42, [R1+0x1128] ;  /* 0x00112800012a7983 */ /* 0x000f280000300a00 */
[----:B------:R-:W4:Y:S04]  /*53090*/  LDL.LU.64 R24, [R1+0x1110] ;  /* 0x0011100001187983 */ /* 0x000f280000300a00 */
[----:B------:R-:W4:Y:S01]  /*530a0*/  LDL.LU.64 R26, [R1+0x1118] ;  /* 0x00111800011a7983 */ /* 0x000f220000300a00 */
[----:B------:R-:W-:-:S02]  /*530b0*/  IMAD.MOV.U32 R15, RZ, RZ, R50 ;  /* 0x000000ffff0f7224 */ /* 0x000fc400078e0032 */
[----:B------:R-:W-:Y:S01]  /*530c0*/  IMAD.MOV.U32 R13, RZ, RZ, R51 ;  /* 0x000000ffff0d7224 */ /* 0x000fe200078e0033 */
[C---:B--2---:R-:W-:Y:S08]  /*530d0*/  HMMA.16816.F32 R20, R28.reuse, R48, R20 ;  /* 0x000000301c14723c */ /* 0x044ff00000001814 */
[C---:B---3--:R-:W-:Y:S08]  /*530e0*/  HMMA.16816.F32 R36, R28.reuse, R50, R36 ;  /* 0x000000321c24723c */ /* 0x048ff00000001824 */
[C---:B----4-:R-:W-:Y:S08]  /*530f0*/  HMMA.16816.F32 R32, R28.reuse, R56, R32 ;  /* 0x000000381c20723c */ /* 0x050ff00000001820 */
[C---:B------:R-:W-:Y:S01]  /*53100*/  HMMA.16816.F32 R56, R28.reuse, R58, R52 ;  /* 0x0000003a1c38723c */ /* 0x040fe20000001834 */
[----:B------:R-:W-:Y:S04]  /*53110*/  STL.64 [R1+0x1170], R20 ;  /* 0x0011701401007387 */ /* 0x000fe80000100a00 */
[----:B------:R0:W-:Y:S04]  /*53120*/  STL.64 [R1+0x1178], R22 ;  /* 0x0011781601007387 */ /* 0x0001e80000100a00 */
[----:B0-----:R-:W2:Y:S04]  /*53130*/  LDL.LU.64 R22, [R1+0x6908] ;  /* 0x0069080001167983 */ /* 0x001ea80000300a00 */
[----:B------:R-:W3:Y:S04]  /*53140*/  LDL.LU.64 R20, [R1+0x6900] ;  /* 0x0069000001147983 */ /* 0x000ee80000300a00 */
        /* <DEDUP_REMOVED lines=8> */
[----:B0-----:R-:W2:Y:S04]  /*531d0*/  LDL.LU.64 R34, [R1+0x68f8] ;  /* 0x0068f80001227983 */ /* 0x001ea80000300a00 */
[----:B------:R-:W2:Y:S04]  /*531e0*/  LDL.LU.64 R32, [R1+0x68f0] ;  /* 0x0068f00001207983 */ /* 0x000ea80000300a00 */
[----:B------:R-:W4:Y:S04]  /*531f0*/  LDL.LU.64 R54, [R1+0x68e8] ;  /* 0x0068e80001367983 */ /* 0x000f280000300a00 */
[----:B------:R-:W2:Y:S04]  /*53200*/  LDL.LU.64 R52, [R1+0x68e0] ;  /* 0x0068e00001347983 */ /* 0x000ea80000300a00 */
[----:B------:R-:W-:Y:S04]  /*53210*/  STL.64 [R1+0x1140], R56 ;  /* 0x0011403801007387 */ /* 0x000fe80000100a00 */
[----:B------:R0:W-:Y:S04]  /*53220*/  STL.64 [R1+0x1148], R58 ;  /* 0x0011483a01007387 */ /* 0x0001e80000100a00 */
[----:B0-----:R-:W2:Y:S04]  /*53230*/  LDL.LU.64 R58, [R1+0x68d8] ;  /* 0x0068d800013a7983 */ /* 0x001ea80000300a00 */
[----:B------:R-:W3:Y:S01]  /*53240*/  LDL.LU.64 R56, [R1+0x68d0] ;  /* 0x0068d00001387983 */ /* 0x000ee20000300a00 */
[----:B------:R-:W-:-:S15]  /*53250*/  HMMA.16816.F32 R44, R28, R60, R44 ;  /* 0x0000003c1c2c723c */ /* 0x000fde000000182c */
[----:B------:R-:W-:-:S04]  /*53260*/  NOP ;  /* 0x0000000000007918 */ /* 0x000fc80000000000 */
[----:B------:R0:W-:Y:S04]  /*53270*/  STL.64 [R1+0x1130], R44 ;  /* 0x0011302c01007387 */ /* 0x0001e80000100a00 */
[----:B------:R1:W-:Y:S04]  /*53280*/  STL.64 [R1+0x1138], R46 ;  /* 0x0011382e01007387 */ /* 0x0003e80000100a00 */
[----:B0-----:R-:W3:Y:S04]  /*53290*/  LDL.LU.64 R44, [R1+0x10e0] ;  /* 0x0010e000012c7983 */ /* 0x001ee80000300a00 */
[----:B-1----:R-:W3:Y:S01]  /*532a0*/  LDL.LU.64 R46, [R1+0x10e8] ;  /* 0x0010e800012e7983 */ /* 0x002ee20000300a00 */
[C---:B----4-:R-:W-:Y:S08]  /*532b0*/  HMMA.16816.F32 R36, R28.reuse, R54, R36 ;  /* 0x000000361c24723c */ /* 0x050ff00000001824 */
[C---:B--2---:R-:W-:Y:S08]  /*532c0*/  HMMA.16816.F32 R40, R28.reuse, R58, R40 ;  /* 0x0000003a1c28723c */ /* 0x044ff00000001828 */
[C---:B---3--:R-:W-:Y:S08]  /*532d0*/  HMMA.16816.F32 R24, R28.reuse, R56, R24 ;  /* 0x000000381c18723c */ /* 0x048ff00000001818 */
[C---:B------:R-:W-:Y:S03]  /*532e0*/  HMMA.16816.F32 R48, R28.reuse, R52, R48 ;  /* 0x000000341c30723c */ /* 0x040fe60000001830 */
        /* <DEDUP_REMOVED lines=48> */
[----:B------:R-:W-:-:S12]  /*535f0*/  STL.64 [R1+0x6848], R44 ;  /* 0x0068482c01007387 */ /* 0x000fd80000100a00 */
[----:B------:R-:W-:Y:S04]  /*53600*/  STL.64 [R1+0x10b0], R48 ;  /* 0x0010b03001007387 */ /* 0x000fe80000100a00 */
[----:B------:R4:W-:Y:S02]  /*53610*/  STL.64 [R1+0x10b8], R50 ;  /* 0x0010b83201007387 */ /* 0x0009e40000100a00 */
        /* <DEDUP_REMOVED lines=11> */
[----:B------:R0:W-:Y:S04]  /*536d0*/  STL.64 [R1+0x6858], R40 ;  /* 0x0068582801007387 */ /* 0x0001e80000100a00 */
[----:B0-----:R-:W4:Y:S04]  /*536e0*/  LDL.LU.64 R40, [R1+0x1070] ;  /* 0x0010700001287983 */ /* 0x001f280000300a00 */
[----:B------:R-:W4:Y:S01]  /*536f0*/  LDL.LU.64 R42, [R1+0x1078] ;  /* 0x00107800012a7983 */ /* 0x000f220000300a00 */
[----:B------:R-:W-:Y:S03]  /*53700*/  HMMA.16816.F32 R44, R28, R38, R52 ;  /* 0x000000261c2c723c */ /* 0x000fe60000001834 */
[----:B------:R-:W2:Y:S04]  /*53710*/  LDL.LU.64 R52, [R1+0x1030] ;  /* 0x0010300001347983 */ /* 0x000ea80000300a00 */
[----:B------:R-:W2:-:S12]  /*53720*/  LDL.LU.64 R54, [R1+0x1038] ;  /* 0x0010380001367983 */ /* 0x000e980000300a00 */
[----:B------:R0:W-:Y:S04]  /*53730*/  STL.64 [R1+0x1080], R44 ;  /* 0x0010802c01007387 */ /* 0x0001e80000100a00 */
[----:B------:R1:W-:Y:S04]  /*53740*/  STL.64 [R1+0x1088], R46 ;  /* 0x0010882e01007387 */ /* 0x0003e80000100a00 */
[----:B------:R-:W2:Y:S04]  /*53750*/  LDL.LU.64 R48, [R1+0x1020] ;  /* 0x0010200001307983 */ /* 0x000ea80000300a00 */
[----:B------:R-:W2:Y:S04]  /*53760*/  LDL.LU.64 R50, [R1+0x1028] ;  /* 0x0010280001327983 */ /* 0x000ea80000300a00 */
[----:B0-----:R-:W2:Y:S04]  /*53770*/  LDL.LU.64 R44, [R1+0x1010] ;  /* 0x00101000012c7983 */ /* 0x001ea80000300a00 */
[----:B-1----:R-:W2:Y:S01]  /*53780*/  LDL.LU.64 R46, [R1+0x1018] ;  /* 0x00101800012e7983 */ /* 0x002ea20000300a00 */
[----:B----4-:R-:W-:-:S15]  /*53790*/  HMMA.16816.F32 R40, R28, R36, R40 ;  /* 0x000000241c28723c */ /* 0x010fde0000001828 */
[----:B------:R-:W-:-:S04]  /*537a0*/  NOP ;  /* 0x0000000000007918 */ /* 0x000fc80000000000 */
[----:B------:R0:W-:Y:S04]  /*537b0*/  STL.64 [R1+0x1070], R40 ;  /* 0x0010702801007387 */ /* 0x0001e80000100a00 */
[----:B------:R1:W-:Y:S04]  /*537c0*/  STL.64 [R1+0x1078], R42 ;  /* 0x0010782a01007387 */ /* 0x0003e80000100a00 */
[----:B0-----:R-:W4:Y:S04]  /*537d0*/  LDL.LU.64 R40, [R1+0x1000] ;  /* 0x0010000001287983 */ /* 0x001f280000300a00 */
[----:B-1----:R-:W4:Y:S04]  /*537e0*/  LDL.LU.64 R42, [R1+0x1008] ;  /* 0x00100800012a7983 */ /* 0x002f280000300a00 */
        /* <DEDUP_REMOVED lines=11> */
[----:B------:R0:W-:Y:S01]  /*538a0*/  STL.64 [R1+0x67d8], R32 ;  /* 0x0067d82001007387 */ /* 0x0001e20000100a00 */
[----:B---3--:R-:W-:-:S15]  /*538b0*/  HMMA.16816.F32 R36, R28, R32, R36 ;  /* 0x000000201c24723c */ /* 0x008fde0000001824 */
[----:B------:R-:W-:-:S04]  /*538c0*/  NOP ;  /* 0x0000000000007918 */ /* 0x000fc80000000000 */
[----:B------:R-:W-:Y:S04]  /*538d0*/  STL.64 [R1+0x1050], R36 ;  /* 0x0010502401007387 */ /* 0x000fe80000100a00 */
[----:B------:R2:W-:Y:S04]  /*538e0*/  STL.64 [R1+0x1058], R38 ;  /* 0x0010582601007387 */ /* 0x0005e80000100a00 */
[----:B0-----:R-:W3:Y:S04]  /*538f0*/  LDL.LU.64 R32, [R1+0xff0] ;  /* 0x000ff00001207983 */ /* 0x001ee80000300a00 */
[----:B------:R-:W3:Y:S01]  /*53900*/  LDL.LU.64 R34, [R1+0xff8] ;  /* 0x000ff80001227983 */ /* 0x000ee20000300a00 */
[----:B--2---:R-:W-:-:S15]  /*53910*/  HMMA.16816.F32 R36, R28, R26, R56 ;  /* 0x0000001a1c24723c */ /* 0x004fde0000001838 */
[----:B------:R-:W-:-:S04]  /*53920*/  NOP ;  /* 0x0000000000007918 */ /* 0x000fc80000000000 */
[----:B------:R-:W-:Y:S04]  /*53930*/  STL.64 [R1+0x1040], R36 ;  /* 0x0010402401007387 */ /* 0x000fe80000100a00 */
[----:B------:R4:W-:Y:S02]  /*53940*/  STL.64 [R1+0x1048], R38 ;  /* 0x0010482601007387 */ /* 0x0009e40000100a00 */
[C---:B----4-:R-:W-:Y:S02]  /*53950*/  HMMA.16816.F32 R36, R28.reuse, R24, R52 ;  /* 0x000000181c24723c */ /* 0x050fe40000001834 */
[----:B------:R-:W-:Y:S04]  /*53960*/  STL.64 [R1+0x67f0], R26 ;  /* 0x0067f01a01007387 */ /* 0x000fe80000100a00 */
[----:B------:R0:W-:Y:S02]  /*53970*/  STL.64 [R1+0x67e8], R24 ;  /* 0x0067e81801007387 */ /* 0x0001e40000100a00 */
[C---:B0-----:R-:W-:Y:S11]  /*53980*/  HMMA.16816.F32 R24, R28.reuse, R20, R44 ;  /* 0x000000141c18723c */ /* 0x041ff6000000182c */
[----:B------:R-:W-:Y:S04]  /*53990*/  STL.64 [R1+0x1030], R36 ;  /* 0x0010302401007387 */ /* 0x000fe80000100a00 */
[----:B------:R0:W-:Y:S02]  /*539a0*/  STL.64 [R1+0x1038], R38 ;  /* 0x0010382601007387 */ /* 0x0001e40000100a00 */
[----:B0-----:R-:W-:Y:S02]  /*539b0*/  HMMA.16816.F32 R36, R28, R22, R48 ;  /* 0x000000161c24723c */ /* 0x001fe40000001830 */
[----:B------:R-:W2:-:S15]  /*539c0*/  LDL.LU R49, [R1+0x34b0] ;  /* 0x0034b00001317983 */ /* 0x000e9e0000300800 */
[----:B------:R-:W-:Y:S02]  /*539d0*/  NOP ;  /* 0x0000000000007918 */ /* 0x000fe40000000000 */
[----:B------:R-:W-:Y:S04]  /*539e0*/  STL.64 [R1+0x1020], R36 ;  /* 0x0010202401007387 */ /* 0x000fe80000100a00 */
[----:B------:R-:W-:Y:S04]  /*539f0*/  STL.64 [R1+0x1028], R38 ;  /* 0x0010282601007387 */ /* 0x000fe80000100a00 */
[----:B------:R-:W2:Y:S04]  /*53a00*/  LDL.LU R50, [R1+0x34ac] ;  /* 0x0034ac0001327983 */ /* 0x000ea80000300800 */
[----:B------:R-:W-:Y:S04]  /*53a10*/  STL.64 [R1+0x1010], R24 ;  /* 0x0010101801007387 */ /* 0x000fe80000100a00 */
[----:B------:R-:W-:Y:S04]  /*53a20*/  STL.64 [R1+0x1018], R26 ;  /* 0x0010181a01007387 */ /* 0x000fe80000100a00 */
[----:B------:R-:W-:Y:S04]  /*53a30*/  STL.64 [R1+0x6810], R22 ;  /* 0x0068101601007387 */ /* 0x000fe80000100a00 */
[----:B------:R0:W-:Y:S04]  /*53a40*/  STL.64 [R1+0x6808], R20 ;  /* 0x0068081401007387 */ /* 0x0001e80000100a00 */
[----:B------:R-:W4:Y:S04]  /*53a50*/  LDL.LU R51, [R1+0x34b8] ;  /* 0x0034b80001337983 */ /* 0x000f280000300800 */
[----:B------:R-:W4:Y:S01]  /*53a60*/  LDL.LU R52, [R1+0x34b4] ;  /* 0x0034b40001347983 */ /* 0x000f220000300800 */
[----:B0-----:R-:W-:-:S15]  /*53a70*/  HMMA.16816.F32 R20, R28, R18, R40 ;  /* 0x000000121c14723c */ /* 0x001fde0000001828 */
[----:B------:R-:W-:-:S04]  /*53a80*/  NOP ;  /* 0x0000000000007918 */ /* 0x000fc80000000000 */
[----:B------:R-:W-:Y:S04]  /*53a90*/  STL.64 [R1+0x1000], R20 ;  /* 0x0010001401007387 */ /* 0x000fe80000100a00 */
[----:B------:R3:W-:Y:S04]  /*53aa0*/  STL.64 [R1+0x1008], R22 ;  /* 0x0010081601007387 */ /* 0x0007e80000100a00 */
[----:B------:R-:W2:Y:S04]  /*53ab0*/  LDL.LU R53, [R1+0x34c0] ;  /* 0x0034c00001357983 */ /* 0x000ea80000300800 */
[----:B------:R-:W2:Y:S04]  /*53ac0*/  LDL.LU R54, [R1+0x34bc] ;  /* 0x0034bc0001367983 */ /* 0x000ea80000300800 */
[----:B------:R-:W2:Y:S04]  /*53ad0*/  LDL.LU R55, [R1+0x34c8] ;  /* 0x0034c80001377983 */ /* 0x000ea80000300800 */
[----:B------:R-:W2:Y:S04]  /*53ae0*/  LDL.LU R0, [R1+0x34c4] ;  /* 0x0034c40001007983 */ /* 0x000ea80000300800 */
[----:B------:R-:W2:Y:S04]  /*53af0*/  LDL.LU.64 R44, [R1+0xfd0] ;  /* 0x000fd000012c7983 */ /* 0x000ea80000300a00 */
[----:B------:R-:W2:Y:S01]  /*53b00*/  LDL.LU.64 R46, [R1+0xfd8] ;  /* 0x000fd800012e7983 */ /* 0x000ea20000300a00 */
[----:B------:R-:W-:-:S02]  /*53b10*/  IMAD.MOV.U32 R58, RZ, RZ, R15 ;  /* 0x000000ffff3a7224 */ /* 0x000fc400078e000f */
[----:B------:R-:W-:Y:S01]  /*53b20*/  IMAD.MOV.U32 R59, RZ, RZ, R13 ;  /* 0x000000ffff3b7224 */ /* 0x000fe200078e000d */
[----:B---3--:R-:W-:-:S15]  /*53b30*/  HMMA.16816.F32 R20, R28, R16, R32 ;  /* 0x000000101c14723c */ /* 0x008fde0000001820 */
[----:B------:R-:W-:-:S04]  /*53b40*/  NOP ;  /* 0x0000000000007918 */ /* 0x000fc80000000000 */
[----:B------:R0:W-:Y:S04]  /*53b50*/  STL.64 [R1+0xff0], R20 ;  /* 0x000ff01401007387 */ /* 0x0001e80000100a00 */
[----:B------:R1:W-:Y:S04]  /*53b60*/  STL.64 [R1+0xff8], R22 ;  /* 0x000ff81601007387 */ /* 0x0003e80000100a00 */
[----:B------:R-:W3:Y:S04]  /*53b70*/  LDL.LU.64 R40, [R1+0xfc0] ;  /* 0x000fc00001287983 */ /* 0x000ee80000300a00 */
[----:B------:R-:W3:Y:S04]  /*53b80*/  LDL.LU.64 R42, [R1+0xfc8] ;  /* 0x000fc800012a7983 */ /* 0x000ee80000300a00 */
[----:B------:R-:W2:Y:S04]  /*53b90*/  LDL.LU.64 R36, [R1+0xfb0] ;  /* 0x000fb00001247983 */ /* 0x000ea80000300a00 */
[----:B------:R-:W2:Y:S04]  /*53ba0*/  LDL.LU.64 R38, [R1+0xfb8] ;  /* 0x000fb80001267983 */ /* 0x000ea80000300a00 */
[----:B------:R-:W2:Y:S04]  /*53bb0*/  LDL.LU.64 R32, [R1+0xfa0] ;  /* 0x000fa00001207983 */ /* 0x000ea80000300a00 */
[----:B------:R-:W2:Y:S04]  /*53bc0*/  LDL.LU.64 R34, [R1+0xfa8] ;  /* 0x000fa80001227983 */ /* 0x000ea80000300a00 */
[----:B------:R-:W2:Y:S04]  /*53bd0*/  LDL.64 R56, [R1+0x18] ;  /* 0x0000180001387983 */ /* 0x000ea80000100a00 */
[----:B------:R-:W2:Y:S04]  /*53be0*/  LDL.LU R15, [R1+0x687c] ;  /* 0x00687c00010f7983 */ /* 0x000ea80000300800 */
[----:B------:R-:W2:Y:S04]  /*53bf0*/  LDL.LU R13, [R1+0x6878] ;  /* 0x00687800010d7983 */ /* 0x000ea80000300800 */
[----:B------:R-:W2:Y:S04]  /*53c00*/  LDL.LU.64 R24, [R1+0xf90] ;  /* 0x000f900001187983 */ /* 0x000ea80000300a00 */
[----:B------:R-:W2:Y:S04]  /*53c10*/  LDL.LU.64 R26, [R1+0xf98] ;  /* 0x000f9800011a7983 */ /* 0x000ea80000300a00 */
[----:B0-----:R-:W2:Y:S04]  /*53c20*/  LDL.LU.64 R20, [R1+0x730] ;  /* 0x0007300001147983 */ /* 0x001ea80000300a00 */
[----:B-1----:R-:W2:Y:S04]  /*53c30*/  LDL.LU.64 R22, [R1+0x738] ;  /* 0x0007380001167983 */ /* 0x002ea80000300a00 */
        /* <DEDUP_REMOVED lines=9> */
[----:B------:R-:W-:Y:S04]  /*53cd0*/  STL.64 [R1+0x67c8], R14 ;  /* 0x0067c80e01007387 */ /* 0x000fe80000100a00 */
[----:B------:R-:W-:-:S13]  /*53ce0*/  STL.64 [R1+0x67c0], R12 ;  /* 0x0067c00c01007387 */ /* 0x000fda0000100a00 */
[----:B------:R-:W-:Y:S04]  /*53cf0*/  STL.64 [R1+0xfd0], R16 ;  /* 0x000fd01001007387 */ /* 0x000fe80000100a00 */
[----:B------:R3:W-:Y:S02]  /*53d00*/  STL.64 [R1+0xfd8], R18 ;  /* 0x000fd81201007387 */ /* 0x0007e40000100a00 */
[C---:B---3--:R-:W-:Y:S08]  /*53d10*/  HMMA.16816.F32 R16, R28.reuse, R10, R40 ;  /* 0x0000000a1c10723c */ /* 0x048ff00000001828 */
        /* <DEDUP_REMOVED lines=8> */
[----:B0-----:R-:W2:Y:S04]  /*53da0*/  LDL.LU.64 R12, [R1+0xf80] ;  /* 0x000f8000010c7983 */ /* 0x001ea80000300a00 */
[----:B-1----:R-:W2:Y:S05]  /*53db0*/  LDL.LU.64 R14, [R1+0xf88] ;  /* 0x000f8800010e7983 */ /* 0x002eaa0000300a00 */
[----:B------:R0:W-:Y:S04]  /*53dc0*/  STL.64 [R1+0xfa0], R8 ;  /* 0x000fa00801007387 */ /* 0x0001e80000100a00 */
[----:B------:R1:W-:Y:S04]  /*53dd0*/  STL.64 [R1+0xfa8], R10 ;  /* 0x000fa80a01007387 */ /* 0x0003e80000100a00 */
[----:B------:R-:W-:Y:S04]  /*53de0*/  STL [R1+0x67d4], R6 ;  /* 0x0067d40601007387 */ /* 0x000fe80000100800 */
[----:B------:R-:W-:Y:S04]  /*53df0*/  STL [R1+0x67d0], R7 ;  /* 0x0067d00701007387 */ /* 0x000fe80000100800 */
[----:B0-----:R-:W3:Y:S04]  /*53e00*/  LDL.LU.64 R8, [R1+0xf70] ;  /* 0x000f700001087983 */ /* 0x001ee80000300a00 */
[----:B-1----:R-:W3:Y:S01]  /*53e10*/  LDL.LU.64 R10, [R1+0xf78] ;  /* 0x000f7800010a7983 */ /* 0x002ee20000300a00 */
[----:B------:R-:W-:-:S15]  /*53e20*/  HMMA.16816.F32 R16, R28, R4, R24 ;  /* 0x000000041c10723c */ /* 0x000fde0000001818 */
[----:B------:R-:W-:-:S04]  /*53e30*/  NOP ;  /* 0x0000000000007918 */ /* 0x000fc80000000000 */
[----:B------:R-:W-:Y:S04]  /*53e40*/  STL.64 [R1+0xf90], R16 ;  /* 0x000f901001007387 */ /* 0x000fe80000100a00 */
[----:B------:R0:W-:Y:S04]  /*53e50*/  STL.64 [R1+0xf98], R18 ;  /* 0x000f981201007387 */ /* 0x0001e80000100a00 */
[----:B------:R-:W3:Y:S01]  /*53e60*/  LDL R46, [R1] ;  /* 0x00000000012e7983 */ /* 0x000ee20000100800 */
[----:B0-----:R-:W-:Y:S01]  /*53e70*/  HMMA.16816.F32 R16, R28, R2, R20 ;  /* 0x000000021c10723c */ /* 0x001fe20000001814 */
[----:B------:R-:W-:-:S02]  /*53e80*/  IMAD R28, R50, 0x100, R49 ;  /* 0x00000100321c7824 */ /* 0x000fc400078e0231 */
[----:B----4-:R-:W-:Y:S02]  /*53e90*/  IMAD R29, R52, 0x100, R51 ;  /* 0x00000100341d7824 */ /* 0x010fe400078e0233 */
[----:B------:R-:W-:Y:S02]  /*53ea0*/  IMAD R30, R54, 0x100, R53 ;  /* 0x00000100361e7824 */ /* 0x000fe400078e0235 */
[----:B------:R-:W-:Y:S01]  /*53eb0*/  IMAD R31, R0, 0x100, R55 ;  /* 0x00000100001f7824 */ /* 0x000fe200078e0237 */
[----:B------:R-:W-:Y:S02]  /*53ec0*/  F2FP.F16.E4M3.UNPACK_B R28, R28 ;  /* 0x0000001cff1c723e */ /* 0x000fe400020006ff */
[----:B------:R-:W-:Y:S02]  /*53ed0*/  F2FP.F16.E4M3.UNPACK_B R29, R29 ;  /* 0x0000001dff1d723e */ /* 0x000fe400020006ff */
[----:B------:R-:W-:Y:S02]  /*53ee0*/  F2FP.F16.E4M3.UNPACK_B R30, R30 ;  /* 0x0000001eff1e723e */ /* 0x000fe400020006ff */
[----:B------:R-:W-:-:S05]  /*53ef0*/  F2FP.F16.E4M3.UNPACK_B R31, R31 ;  /* 0x0000001fff1f723e */ /* 0x000fca00020006ff */
[----:B------:R0:W-:Y:S04]  /*53f00*/  STL.64 [R1+0x730], R16 ;  /* 0x0007301001007387 */ /* 0x0001e80000100a00 */
[----:B------:R1:W-:Y:S04]  /*53f10*/  STL.64 [R1+0x738], R18 ;  /* 0x0007381201007387 */ /* 0x0003e80000100a00 */
[----:B------:R-:W4:Y:S04]  /*53f20*/  LDL R47, [R1+0x4] ;  /* 0x00000400012f7983 */ /* 0x000f280000100800 */
[----:B------:R-:W4:Y:S04]  /*53f30*/  LDL R44, [R1+0x8] ;  /* 0x00000800012c7983 */ /* 0x000f280000100800 */
[----:B------:R-:W4:Y:S01]  /*53f40*/  LDL R45, [R1+0xc] ;  /* 0x00000c00012d7983 */ /* 0x000f220000100800 */
[----:B------:R-:W-:-:S02]  /*53f50*/  IMAD.MOV.U32 R6, RZ, RZ, R56 ;  /* 0x000000ffff067224 */ /* 0x000fc400078e0038 */
[----:B------:R-:W-:Y:S01]  /*53f60*/  IMAD.MOV.U32 R7, RZ, RZ, R57 ;  /* 0x000000ffff077224 */ /* 0x000fe200078e0039 */
[C---:B--2---:R-:W-:Y:S08]  /*53f70*/  HMMA.16816.F32 R12, R28.reuse, R56, R12 ;  /* 0x000000381c0c723c */ /* 0x044ff0000000180c */
[C---:B---3--:R-:W-:Y:S11]  /*53f80*/  HMMA.16816.F32 R8, R28.reuse, R58, R8 ;  /* 0x0000003a1c08723c */ /* 0x048ff60000001808 */
[----:B------:R2:W-:Y:S04]  /*53f90*/  STL.64 [R1+0xf80], R12 ;  /* 0x000f800c01007387 */ /* 0x0005e80000100a00 */
        /* <DEDUP_REMOVED lines=21> */
[----:B--2---:R-:W2:Y:S04]  /*540f0*/  LDL.LU.64 R12, [R1+0xed0] ;  /* 0x000ed000010c7983 */ /* 0x004ea80000300a00 */
[----:B---3--:R-:W2:Y:S04]  /*54100*/  LDL.LU.64 R14, [R1+0xed8] ;  /* 0x000ed800010e7983 */ /* 0x008ea80000300a00 */
[----:B0-----:R-:W3:Y:S04]  /*54110*/  LDL.LU.64 R8, [R1+0xec0] ;  /* 0x000ec00001087983 */ /* 0x001ee80000300a00 */
[----:B-1----:R-:W3:Y:S01]  /*54120*/  LDL.LU.64 R10, [R1+0xec8] ;  /* 0x000ec800010a7983 */ /* 0x002ee20000300a00 */
[C---:B----4-:R-:W-:Y:S08]  /*54130*/  HMMA.16816.F32 R16, R28.reuse, R44, R16 ;  /* 0x0000002c1c10723c */ /* 0x050ff00000001810 */
[C---:B------:R-:W-:Y:S08]  /*54140*/  HMMA.16816.F32 R44, R28.reuse, R46, R40 ;  /* 0x0000002e1c2c723c */ /* 0x040ff00000001828 */
[C---:B------:R-:W-:Y:S03]  /*54150*/  HMMA.16816.F32 R56, R28.reuse, R60, R56 ;  /* 0x0000003c1c38723c */ /* 0x040fe60000001838 */
[----:B------:R-:W-:Y:S04]  /*54160*/  STL.64 [R1+0xf60], R16 ;  /* 0x000f601001007387 */ /* 0x000fe80000100a00 */
[----:B------:R0:W-:Y:S04]  /*54170*/  STL.64 [R1+0xf68], R18 ;  /* 0x000f681201007387 */ /* 0x0001e80000100a00 */
[----:B0-----:R-:W4:Y:S04]  /*54180*/  LDL.LU.64 R18, [R1+0x6870] ;  /* 0x0068700001127983 */ /* 0x001f280000300a00 */
[----:B------:R-:W2:Y:S04]  /*54190*/  LDL.LU.64 R16, [R1+0x6868] ;  /* 0x0068680001107983 */ /* 0x000ea80000300a00 */
[----:B------:R-:W2:Y:S04]  /*541a0*/  LDL.LU.64 R42, [R1+0x6860] ;  /* 0x00686000012a7983 */ /* 0x000ea80000300a00 */
[----:B------:R-:W2:Y:S04]  /*541b0*/  LDL.LU.64 R40, [R1+0x6858] ;  /* 0x0068580001287983 */ /* 0x000ea80000300a00 */
[----:B------:R-:W-:Y:S04]  /*541c0*/  STL.64 [R1+0xf50], R44 ;  /* 0x000f502c01007387 */ /* 0x000fe80000100a00 */
[----:B------:R0:W-:Y:S04]  /*541d0*/  STL.64 [R1+0xf58], R46 ;  /* 0x000f582e01007387 */ /* 0x0001e80000100a00 */
[----:B0-----:R-:W2:Y:S04]  /*541e0*/  LDL.LU.64 R46, [R1+0x6850] ;  /* 0x00685000012e7983 */ /* 0x001ea80000300a00 */
[----:B------:R-:W3:Y:S04]  /*541f0*/  LDL.LU.64 R44, [R1+0x6848] ;  /* 0x00684800012c7983 */ /* 0x000ee80000300a00 */
        /* <DEDUP_REMOVED lines=86> */
[C---:B----4-:R-:W-:Y:S03]  /*54760*/  HMMA.16816.F32 R40, R28.reuse, R34, R40 ;  /* 0x000000221c28723c */ /* 0x050fe60000001828 */
[----:B------:R-:W-:Y:S05]  /*54770*/  STL.64 [R1+0x6758], R34 ;  /* 0x0067582201007387 */ /* 0x000fea0000100a00 */
[C---:B--2---:R-:W-:Y:S11]  /*54780*/  HMMA.16816.F32 R36, R28.reuse, R32, R44 ;  /* 0x000000201c24723c */ /* 0x044ff6000000182c */
[----:B------:R-:W-:Y:S04]  /*54790*/  STL.64 [R1+0xe70], R40 ;  /* 0x000e702801007387 */ /* 0x000fe80000100a00 */
[----:B------:R-:W-:Y:S04]  /*547a0*/  STL.64 [R1+0xe78], R42 ;  /* 0x000e782a01007387 */ /* 0x000fe80000100a00 */
[----:B------:R0:W-:Y:S02]  /*547b0*/  STL.64 [R1+0x6750], R32 ;  /* 0x0067502001007387 */ /* 0x0001e40000100a00 */
[C---:B0-----:R-:W-:Y:S02]  /*547c0*/  HMMA.16816.F32 R32, R28.reuse, R26, R56 ;  /* 0x0000001a1c20723c */ /* 0x041fe40000001838 */
[----:B------:R-:W-:Y:S06]  /*547d0*/  STL.64 [R1+0xe60], R36 ;  /* 0x000e602401007387 */ /* 0x000fec0000100a00 */
[C---:B---3--:R-:W-:Y:S01]  /*547e0*/  HMMA.16816.F32 R40, R28.reuse, R24, R52 ;  /* 0x000000181c28723c */ /* 0x048fe20000001834 */
[----:B------:R0:W-:Y:S07]  /*547f0*/  STL.64 [R1+0xe68], R38 ;  /* 0x000e682601007387 */ /* 0x0001ee0000100a00 */
[C---:B0-----:R-:W-:Y:S03]  /*54800*/  HMMA.16816.F32 R36, R28.reuse, R22, R48 ;  /* 0x000000161c24723c */ /* 0x041fe60000001830 */
[----:B------:R-:W-:Y:S04]  /*54810*/  STL.64 [R1+0xe50], R32 ;  /* 0x000e502001007387 */ /* 0x000fe80000100a00 */
[----:B------:R0:W-:Y:S02]  /*54820*/  STL.64 [R1+0xe58], R34 ;  /* 0x000e582201007387 */ /* 0x0001e40000100a00 */
[C---:B0-----:R-:W-:Y:S02]  /*54830*/  HMMA.16816.F32 R32, R28.reuse, R20, R12 ;  /* 0x000000141c20723c */ /* 0x041fe4000000180c */
[----:B------:R0:W-:Y:S04]  /*54840*/  STL.64 [R1+0xe40], R40 ;  /* 0x000e402801007387 */ /* 0x0001e80000100a00 */
[----:B------:R1:W-:Y:S04]  /*54850*/  STL.64 [R1+0xe48], R42 ;  /* 0x000e482a01007387 */ /* 0x0003e80000100a00 */
[----:B------:R-:W-:Y:S04]  /*54860*/  STL.64 [R1+0xe30], R36 ;  /* 0x000e302401007387 */ /* 0x000fe80000100a00 */
[----:B------:R-:W-:Y:S04]  /*54870*/  STL.64 [R1+0xe38], R38 ;  /* 0x000e382601007387 */ /* 0x000fe80000100a00 */
[----:B------:R-:W2:Y:S04]  /*54880*/  LDL.LU.64 R12, [R1+0xe00] ;  /* 0x000e0000010c7983 */ /* 0x000ea80000300a00 */
[----:B------:R-:W-:Y:S04]  /*54890*/  STL.64 [R1+0xe20], R32 ;  /* 0x000e202001007387 */ /* 0x000fe80000100a00 */
[----:B------:R-:W-:Y:S04]  /*548a0*/  STL.64 [R1+0xe28], R34 ;  /* 0x000e282201007387 */ /* 0x000fe80000100a00 */
[----:B------:R-:W2:Y:S01]  /*548b0*/  LDL.LU.64 R14, [R1+0xe08] ;  /* 0x000e0800010e7983 */ /* 0x000ea20000300a00 */
[----:B------:R-:W-:Y:S01]  /*548c0*/  HMMA.16816.F32 R8, R28, R18, R8 ;  /* 0x000000121c08723c */ /* 0x000fe20000001808 */
[----:B------:R-:W-:-:S02]  /*548d0*/  IMAD.MOV.U32 R54, RZ, RZ, R6 ;  /* 0x000000ffff367224 */ /* 0x000fc400078e0006 */
[----:B------:R-:W-:-:S15]  /*548e0*/  IMAD.MOV.U32 R55, RZ, RZ, R7 ;  /* 0x000000ffff377224 */ /* 0x000fde00078e0007 */
[----:B------:R-:W-:Y:S01]  /*548f0*/  NOP ;  /* 0x0000000000007918 */ /* 0x000fe20000000000 */
[----:B------:R3:W-:Y:S04]  /*54900*/  STL.64 [R1+0xe10], R8 ;  /* 0x000e100801007387 */ /* 0x0007e80000100a00 */
[----:B------:R4:W-:Y:S04]  /*54910*/  STL.64 [R1+0xe18], R10 ;  /* 0x000e180a01007387 */ /* 0x0009e80000100a00 */
[----:B0-----:R-:W2:Y:S04]  /*54920*/  LDL.LU.64 R40, [R1+0xdf0] ;  /* 0x000df00001287983 */ /* 0x001ea80000300a00 */
[----:B-1----:R-:W2:Y:S04]  /*54930*/  LDL.LU.64 R42, [R1+0xdf8] ;  /* 0x000df800012a7983 */ /* 0x002ea80000300a00 */
        /* <DEDUP_REMOVED lines=12> */
[----:B------:R-:W4:Y:S04]  /*54a00*/  LDL.LU R6, [R1+0x67d4] ;  /* 0x0067d40001067983 */ /* 0x000f280000300800 */
[----:B------:R-:W4:Y:S04]  /*54a10*/  LDL.LU R7, [R1+0x67d0] ;  /* 0x0067d00001077983 */ /* 0x000f280000300800 */
[----:B------:R-:W3:Y:S04]  /*54a20*/  LDL.LU.64 R32, [R1+0xda0] ;  /* 0x000da00001207983 */ /* 0x000ee80000300a00 */
[----:B------:R-:W3:Y:S04]  /*54a30*/  LDL.LU.64 R34, [R1+0xda8] ;  /* 0x000da80001227983 */ /* 0x000ee80000300a00 */
[----:B------:R-:W3:Y:S04]  /*54a40*/  LDL.64 R56, [R1+0x10] ;  /* 0x0000100001387983 */ /* 0x000ee80000100a00 */
[----:B------:R-:W3:Y:S01]  /*54a50*/  LDL.64 R58, [R1+0x8] ;  /* 0x00000800013a7983 */ /* 0x000ee20000100a00 */
[----:B--2---:R-:W-:-:S15]  /*54a60*/  HMMA.16816.F32 R12, R28, R16, R12 ;  /* 0x000000101c0c723c */ /* 0x004fde000000180c */
[----:B------:R-:W-:-:S04]  /*54a70*/  NOP ;  /* 0x0000000000007918 */ /* 0x000fc80000000000 */
        /* <DEDUP_REMOVED lines=20> */
[----:B0-----:R-:W3:Y:S04]  /*54bc0*/  LDL.LU.64 R12, [R1+0xdd0] ;  /* 0x000dd000010c7983 */ /* 0x001ee80000300a00 */
[----:B------:R-:W3:Y:S02]  /*54bd0*/  LDL.LU.64 R14, [R1+0xdd8] ;  /* 0x000dd800010e7983 */ /* 0x000ee40000300a00 */
[C---:B---3--:R-:W-:Y:S08]  /*54be0*/  HMMA.16816.F32 R12, R28.reuse, R10, R12 ;  /* 0x0000000a1c0c723c */ /* 0x048ff0000000180c */
[C---:B----4-:R-:W-:Y:S11]  /*54bf0*/  HMMA.16816.F32 R16, R28.reuse, R8, R16 ;  /* 0x000000081c10723c */ /* 0x050ff60000001810 */
[----:B------:R-:W-:Y:S04]  /*54c00*/  STL.64 [R1+0xdd0], R12 ;  /* 0x000dd00c01007387 */ /* 0x000fe80000100a00 */
[----:B------:R0:W-:Y:S02]  /*54c10*/  STL.64 [R1+0xdd8], R14 ;  /* 0x000dd80e01007387 */ /* 0x0001e40000100a00 */
[C---:B0-----:R-:W-:Y:S02]  /*54c20*/  HMMA.16816.F32 R12, R28.reuse, R6, R36 ;  /* 0x000000061c0c723c */ /* 0x041fe40000001824 */
[----:B------:R-:W-:Y:S04]  /*54c30*/  STL [R1+0x6718], R6 ;  /* 0x0067180601007387 */ /* 0x000fe80000100800 */
[----:B------:R-:W-:Y:S04]  /*54c40*/  STL.64 [R1+0xdc0], R16 ;  /* 0x000dc01001007387 */ /* 0x000fe80000100a00 */
[----:B------:R-:W-:Y:S04]  /*54c50*/  STL.64 [R1+0xdc8], R18 ;  /* 0x000dc81201007387 */ /* 0x000fe80000100a00 */
[----:B------:R-:W-:Y:S05]  /*54c60*/  STL [R1+0x6714], R7 ;  /* 0x0067140701007387 */ /* 0x000fea0000100800 */
[----:B------:R-:W-:Y:S04]  /*54c70*/  STL.64 [R1+0xdb0], R12 ;  /* 0x000db00c01007387 */ /* 0x000fe80000100a00 */
[----:B------:R0:W-:Y:S04]  /*54c80*/  STL.64 [R1+0xdb8], R14 ;  /* 0x000db80e01007387 */ /* 0x0001e80000100a00 */
[----:B------:R-:W3:Y:S04]  /*54c90*/  LDL.LU.64 R36, [R1+0xd90] ;  /* 0x000d900001247983 */ /* 0x000ee80000300a00 */
[----:B------:R-:W3:Y:S01]  /*54ca0*/  LDL.LU.64 R38, [R1+0xd98] ;  /* 0x000d980001267983 */ /* 0x000ee20000300a00 */
[----:B0-----:R-:W-:-:S15]  /*54cb0*/  HMMA.16816.F32 R12, R28, R4, R32 ;  /* 0x000000041c0c723c */ /* 0x001fde0000001820 */
[----:B------:R-:W-:-:S04]  /*54cc0*/  NOP ;  /* 0x0000000000007918 */ /* 0x000fc80000000000 */
[----:B------:R-:W-:Y:S04]  /*54cd0*/  STL.64 [R1+0xda0], R12 ;  /* 0x000da00c01007387 */ /* 0x000fe80000100a00 */
[----:B------:R0:W-:Y:S04]  /*54ce0*/  STL.64 [R1+0xda8], R14 ;  /* 0x000da80e01007387 */ /* 0x0001e80000100a00 */
[----:B------:R-:W4:Y:S04]  /*54cf0*/  LDL.LU.64 R32, [R1+0xd80] ;  /* 0x000d800001207983 */ /* 0x000f280000300a00 */
[----:B------:R-:W4:Y:S04]  /*54d00*/  LDL.LU.64 R34, [R1+0xd88] ;  /* 0x000d880001227983 */ /* 0x000f280000300a00 */
[----:B------:R-:W4:Y:S04]  /*54d10*/  LDL.LU.64 R16, [R1+0xd70] ;  /* 0x000d700001107983 */ /* 0x000f280000300a00 */
[----:B------:R-:W4:Y:S01]  /*54d20*/  LDL.LU.64 R18, [R1+0xd78] ;  /* 0x000d780001127983 */ /* 0x000f220000300a00 */
[----:B--2---:R-:W-:Y:S03]  /*54d30*/  HMMA.16816.F32 R28, R28, R2, R40 ;  /* 0x000000021c1c723c */ /* 0x004fe60000001828 */
[----:B------:R-:W-:Y:S04]  /*54d40*/  STL [R1+0x6710], R5 ;  /* 0x0067100501007387 */ /* 0x000fe80000100800 */
[----:B0-----:R-:W2:Y:S04]  /*54d50*/  LDL.64 R14, [R1] ;  /* 0x00000000010e7983 */ /* 0x001ea80000100a00 */
[----:B------:R-:W-:Y:S08]  /*54d60*/  STL [R1+0x670c], R2 ;  /* 0x00670c0201007387 */ /* 0x000ff00000100800 */
[----:B------:R0:W-:Y:S04]  /*54d70*/  STL.64 [R1+0x720], R28 ;  /* 0x0007201c01007387 */ /* 0x0001e80000100a00 */
[----:B------:R1:W-:Y:S01]  /*54d80*/  STL.64 [R1+0x728], R30 ;  /* 0x0007281e01007387 */ /* 0x0003e20000100a00 */
[----:B0-----:R-:W-:-:S02]  /*54d90*/  IMAD R28, R48, 0x100, R47 ;  /* 0x00000100301c7824 */ /* 0x001fc400078e022f */
[----:B------:R-:W-:Y:S02]  /*54da0*/  IMAD R29, R50, 0x100, R49 ;  /* 0x00000100321d7824 */ /* 0x000fe400078e0231 */
[----:B-1----:R-:W-:Y:S02]  /*54db0*/  IMAD R30, R52, 0x100, R51 ;  /* 0x00000100341e7824 */ /* 0x002fe400078e0233 */
[----:B------:R-:W-:Y:S01]  /*54dc0*/  IMAD R31, R0, 0x100, R53 ;  /* 0x00000100001f7824 */ /* 0x000fe200078e0235 */
[----:B------:R-:W-:Y:S02]  /*54dd0*/  F2FP.F16.E4M3.UNPACK_B R28, R28 ;  /* 0x0000001cff1c723e */ /* 0x000fe400020006ff */
[----:B------:R-:W-:Y:S02]  /*54de0*/  F2FP.F16.E4M3.UNPACK_B R29, R29 ;  /* 0x0000001dff1d723e */ /* 0x000fe400020006ff */
[----:B------:R-:W-:Y:S02]  /*54df0*/  F2FP.F16.E4M3.UNPACK_B R30, R30 ;  /* 0x0000001eff1e723e */ /* 0x000fe400020006ff */
[----:B------:R-:W-:Y:S01]  /*54e00*/  F2FP.F16.E4M3.UNPACK_B R31, R31 ;  /* 0x0000001fff1f723e */ /* 0x000fe200020006ff */
[----:B------:R-:W-:Y:S01]  /*54e10*/  STL [R1+0x6708], R3 ;  /* 0x0067080301007387 */ /* 0x000fe20000100800 */
[----:B------:R-:W-:-:S02]  /*54e20*/  IMAD.MOV.U32 R5, RZ, RZ, R56 ;  /* 0x000000ffff057224 */ /* 0x000fc400078e0038 */
[----:B------:R-:W-:Y:S02]  /*54e30*/  IMAD.MOV.U32 R2, RZ, RZ, R57 ;  /* 0x000000ffff027224 */ /* 0x000fe400078e0039 */
[----:B------:R-:W-:Y:S02]  /*54e40*/  IMAD.MOV.U32 R6, RZ, RZ, R58 ;  /* 0x000000ffff067224 */ /* 0x000fe400078e003a */
[----:B------:R-:W-:Y:S01]  /*54e50*/  IMAD.MOV.U32 R7, RZ, RZ, R59 ;  /* 0x000000ffff077224 */ /* 0x000fe200078e003b */
[C---:B---3--:R-:W-:Y:S08]  /*54e60*/  HMMA.16816.F32 R36, R28.reuse, R54, R36 ;  /* 0x000000361c24723c */ /* 0x048ff00000001824 */
[C---:B----4-:R-:W-:Y:S08]  /*54e70*/  HMMA.16816.F32 R32, R28.reuse, R56, R32 ;  /* 0x000000381c20723c */ /* 0x050ff00000001820 */
[C---:B------:R-:W-:Y:S03]  /*54e80*/  HMMA.16816.F32 R16, R28.reuse, R58, R16 ;  /* 0x0000003a1c10723c */ /* 0x040fe60000001810 */
[----:B------:R0:W-:Y:S04]  /*54e90*/  STL.64 [R1+0xd90], R36 ;  /* 0x000d902401007387 */ /* 0x0001e80000100a00 */
[----:B------:R1:W-:Y:S04]  /*54ea0*/  STL.64 [R1+0xd98], R38 ;  /* 0x000d982601007387 */ /* 0x0003e80000100a00 */
[----:B------:R3:W-:Y:S04]  /*54eb0*/  STL.64 [R1+0xd80], R32 ;  /* 0x000d802001007387 */ /* 0x0007e80000100a00 */
[----:B------:R4:W-:Y:S04]  /*54ec0*/  STL.64 [R1+0xd88], R34 ;  /* 0x000d882201007387 */ /* 0x0009e80000100a00 */
        /* <DEDUP_REMOVED lines=16> */
[----:B------:R-:W4:Y:S04]  /*54fd0*/  LDL.LU.64 R16, [R1+0xcf0] ;  /* 0x000cf00001107983 */ /* 0x000f280000300a00 */
[----:B------:R-:W4:Y:S01]  /*54fe0*/  LDL.LU.64 R18, [R1+0xcf8] ;  /* 0x000cf80001127983 */ /* 0x000f220000300a00 */
[----:B--2---:R-:W-:Y:S01]  /*54ff0*/  IMAD.MOV.U32 R3, RZ, RZ, R14 ;  /* 0x000000ffff037224 */ /* 0x004fe200078e000e */
[C---:B------:R-:W-:Y:S08]  /*55000*/  HMMA.16816.F32 R44, R28.reuse, R14, R44 ;  /* 0x0000000e1c2c723c */ /* 0x040ff0000000182c */
[C---:B------:R-:W-:Y:S11]  /*55010*/  HMMA.16816.F32 R56, R28.reuse, R60, R56 ;  /* 0x0000003c1c38723c */ /* 0x040ff60000001838 */
        /* <DEDUP_REMOVED lines=15> */
[----:B------:R-:W4:Y:S04]  /*55110*/  LDL.LU.64 R48, [R1+0x6780] ;  /* 0x0067800001307983 */ /* 0x000f280000300a00 */
        /* <DEDUP_REMOVED lines=73> */
[C---:B----4-:R-:W-:Y:S11]  /*555b0*/  HMMA.16816.F32 R36, R28.reuse, R32, R48 ;  /* 0x000000201c24723c */ /* 0x050ff60000001830 */
[----:B------:R-:W-:Y:S04]  /*555c0*/  STL.64 [R1+0xc80], R40 ;  /* 0x000c802801007387 */ /* 0x000fe80000100a00 */
[----:B------:R-:W-:Y:S04]  /*555d0*/  STL.64 [R1+0xc88], R42 ;  /* 0x000c882a01007387 */ /* 0x000fe80000100a00 */
[----:B------:R0:W-:Y:S02]  /*555e0*/  STL.64 [R1+0x66e8], R32 ;  /* 0x0066e82001007387 */ /* 0x0001e40000100a00 */
[C---:B0-----:R-:W-:Y:S08]  /*555f0*/  HMMA.16816.F32 R32, R28.reuse, R26, R16 ;  /* 0x0000001a1c20723c */ /* 0x041ff00000001810 */
[C---:B------:R-:W-:Y:S01]  /*55600*/  HMMA.16816.F32 R16, R28.reuse, R24, R12 ;  /* 0x000000181c10723c */ /* 0x040fe2000000180c */
[----:B------:R-:W-:Y:S04]  /*55610*/  STL.64 [R1+0xc70], R36 ;  /* 0x000c702401007387 */ /* 0x000fe80000100a00 */
[----:B------:R-:W-:Y:S04]  /*55620*/  STL.64 [R1+0xc78], R38 ;  /* 0x000c782601007387 */ /* 0x000fe80000100a00 */
[----:B------:R-:W2:Y:S04]  /*55630*/  LDL.LU.64 R12, [R1+0xc40] ;  /* 0x000c4000010c7983 */ /* 0x000ea80000300a00 */
        /* <DEDUP_REMOVED lines=39> */
[C---:B----4-:R-:W-:Y:S08]  /*558b0*/  HMMA.16816.F32 R44, R28.reuse, R10, R44 ;  /* 0x0000000a1c2c723c */ /* 0x050ff0000000182c */
[C---:B------:R-:W-:Y:S08]  /*558c0*/  HMMA.16816.F32 R36, R28.reuse, R8, R36 ;  /* 0x000000081c24723c */ /* 0x040ff00000001824 */
[----:B--2---:R-:W-:-:S15]  /*558d0*/  HMMA.16816.F32 R24, R28, R18, R24 ;  /* 0x000000121c18723c */ /* 0x004fde0000001818 */
[----:B------:R-:W-:-:S04]  /*558e0*/  NOP ;  /* 0x0000000000007918 */ /* 0x000fc80000000000 */
[----:B------:R-:W-:Y:S04]  /*558f0*/  STL.64 [R1+0xc20], R24 ;  /* 0x000c201801007387 */ /* 0x000fe80000100a00 */
[----:B------:R3:W-:Y:S02]  /*55900*/  STL.64 [R1+0xc28], R26 ;  /* 0x000c281a01007387 */ /* 0x0007e40000100a00 */
[C---:B---3--:R-:W-:Y:S08]  /*55910*/  HMMA.16816.F32 R24, R28.reuse, R16, R48 ;  /* 0x000000101c18723c */ /* 0x048ff00000001830 */
[C---:B------:R-:W-:Y:S11]  /*55920*/  HMMA.16816.F32 R48, R28.reuse, R14, R40 ;  /* 0x0000000e1c30723c */ /* 0x040ff60000001828 */
[----:B------:R-:W-:Y:S04]  /*55930*/  STL.64 [R1+0xc10], R24 ;  /* 0x000c101801007387 */ /* 0x000fe80000100a00 */
[----:B------:R0:W-:Y:S04]  /*55940*/  STL.64 [R1+0xc18], R26 ;  /* 0x000c181a01007387 */ /* 0x0001e80000100a00 */
[----:B------:R-:W2:Y:S01]  /*55950*/  LDL.LU.64 R40, [R1+0xbc0] ;  /* 0x000bc00001287983 */ /* 0x000ea20000300a00 */
[----:B0-----:R-:W-:Y:S03]  /*55960*/  HMMA.16816.F32 R24, R28, R12, R32 ;  /* 0x0000000c1c18723c */ /* 0x001fe60000001820 */
[----:B------:R-:W-:Y:S04]  /*55970*/  STL.64 [R1+0xc00], R48 ;  /* 0x000c003001007387 */ /* 0x000fe80000100a00 */
[----:B------:R-:W-:Y:S04]  /*55980*/  STL.64 [R1+0xc08], R50 ;  /* 0x000c083201007387 */ /* 0x000fe80000100a00 */
[----:B------:R-:W2:Y:S08]  /*55990*/  LDL.LU.64 R42, [R1+0xbc8] ;  /* 0x000bc800012a7983 */ /* 0x000eb00000300a00 */
[----:B------:R0:W-:Y:S04]  /*559a0*/  STL.64 [R1+0xbf0], R24 ;  /* 0x000bf01801007387 */ /* 0x0001e80000100a00 */
[----:B------:R1:W-:Y:S04]  /*559b0*/  STL.64 [R1+0xbf8], R26 ;  /* 0x000bf81a01007387 */ /* 0x0003e80000100a00 */
[----:B------:R-:W3:Y:S04]  /*559c0*/  LDL.LU.64 R32, [R1+0xbb0] ;  /* 0x000bb00001207983 */ /* 0x000ee80000300a00 */
[----:B------:R-:W3:Y:S04]  /*559d0*/  LDL.LU.64 R34, [R1+0xbb8] ;  /* 0x000bb80001227983 */ /* 0x000ee80000300a00 */
[----:B0-----:R-:W4:Y:S04]  /*559e0*/  LDL.LU.64 R24, [R1+0x710] ;  /* 0x0007100001187983 */ /* 0x001f280000300a00 */
[----:B-1----:R-:W4:Y:S04]  /*559f0*/  LDL.LU.64 R26, [R1+0x718] ;  /* 0x00071800011a7983 */ /* 0x002f280000300a00 */
[----:B------:R0:W-:Y:S04]  /*55a00*/  STL.64 [R1+0x6670], R14 ;  /* 0x0066700e01007387 */ /* 0x0001e80000100a00 */
[----:B------:R-:W-:Y:S04]  /*55a10*/  STL.64 [R1+0x6668], R12 ;  /* 0x0066680c01007387 */ /* 0x000fe80000100a00 */
[----:B------:R-:W-:Y:S04]  /*55a20*/  STL.64 [R1+0xbe0], R44 ;  /* 0x000be02c01007387 */ /* 0x000fe80000100a00 */
[----:B------:R-:W-:Y:S01]  /*55a30*/  STL.64 [R1+0xbe8], R46 ;  /* 0x000be82e01007387 */ /* 0x000fe20000100a00 */
[----:B0-----:R-:W-:-:S03]  /*55a40*/  IMAD.MOV.U32 R14, RZ, RZ, R6 ;  /* 0x000000ffff0e7224 */ /* 0x001fc600078e0006 */
[----:B------:R-:W2:Y:S04]  /*55a50*/  LDL.LU R6, [R1+0x6718] ;  /* 0x0067180001067983 */ /* 0x000ea80000300800 */
[----:B------:R-:W-:Y:S04]  /*55a60*/  STL.64 [R1+0xbd0], R36 ;  /* 0x000bd02401007387 */ /* 0x000fe80000100a00 */
[----:B------:R0:W-:Y:S01]  /*55a70*/  STL.64 [R1+0xbd8], R38 ;  /* 0x000bd82601007387 */ /* 0x0001e20000100a00 */
[----:B------:R-:W-:-:S03]  /*55a80*/  IMAD.MOV.U32 R15, RZ, RZ, R7 ;  /* 0x000000ffff0f7224 */ /* 0x000fc600078e0007 */
[----:B------:R-:W2:Y:S01]  /*55a90*/  LDL.LU R7, [R1+0x6714] ;  /* 0x0067140001077983 */ /* 0x000ea20000300800 */
[----:B0-----:R-:W-:Y:S02]  /*55aa0*/  IMAD.MOV.U32 R38, RZ, RZ, R5 ;  /* 0x000000ffff267224 */ /* 0x001fe400078e0005 */
[----:B------:R-:W-:Y:S01]  /*55ab0*/  IMAD.MOV.U32 R39, RZ, RZ, R2 ;  /* 0x000000ffff277224 */ /* 0x000fe200078e0002 */
[----:B------:R-:W3:Y:S04]  /*55ac0*/  LDL.LU R5, [R1+0x6710] ;  /* 0x0067100001057983 */ /* 0x000ee80000300800 */
[----:B------:R-:W4:Y:S04]  /*55ad0*/  LDL.LU R2, [R1+0x670c] ;  /* 0x00670c0001027983 */ /* 0x000f280000300800 */
[----:B------:R-:W4:Y:S04]  /*55ae0*/  LDL.64 R36, [R1+0x18] ;  /* 0x0000180001247983 */ /* 0x000f280000100a00 */
[----:B------:R0:W-:Y:S02]  /*55af0*/  STL.64 [R1+0x6660], R10 ;  /* 0x0066600a01007387 */ /* 0x0001e40000100a00 */
[----:B0-----:R-:W-:-:S02]  /*55b00*/  IMAD.MOV.U32 R10, RZ, RZ, R3 ;  /* 0x000000ffff0a7224 */ /* 0x001fc400078e0003 */
[----:B------:R-:W4:Y:S04]  /*55b10*/  LDL.LU R3, [R1+0x6708] ;  /* 0x0067080001037983 */ /* 0x000f280000300800 */
[----:B------:R-:W4:Y:S04]  /*55b20*/  LDL R11, [R1+0x4] ;  /* 0x00000400010b7983 */ /* 0x000f280000100800 */
[----:B------:R-:W-:Y:S01]  /*55b30*/  STL.64 [R1+0x6658], R8 ;  /* 0x0066580801007387 */ /* 0x000fe20000100a00 */
[C---:B--2---:R-:W-:Y:S03]  /*55b40*/  HMMA.16816.F32 R40, R28.reuse, R6, R40 ;  /* 0x000000061c28723c */ /* 0x044fe60000001828 */
[----:B------:R-:W-:Y:S05]  /*55b50*/  STL.64 [R1+0x6640], R6 ;  /* 0x0066400601007387 */ /* 0x000fea0000100a00 */
[C---:B---3--:R-:W-:Y:S11]  /*55b60*/  HMMA.16816.F32 R32, R28.reuse, R4, R32 ;  /* 0x000000041c20723c */ /* 0x048ff60000001820 */
[----:B------:R-:W-:Y:S04]  /*55b70*/  STL.64 [R1+0xbc0], R40 ;  /* 0x000bc02801007387 */ /* 0x000fe80000100a00 */
[----:B------:R-:W-:Y:S04]  /*55b80*/  STL.64 [R1+0xbc8], R42 ;  /* 0x000bc82a01007387 */ /* 0x000fe80000100a00 */
[----:B------:R4:W-:Y:S02]  /*55b90*/  STL.64 [R1+0x6638], R4 ;  /* 0x0066380401007387 */ /* 0x0009e40000100a00 */
[----:B----4-:R-:W-:Y:S02]  /*55ba0*/  HMMA.16816.F32 R4, R28, R2, R24 ;  /* 0x000000021c04723c */ /* 0x010fe40000001818 */
[----:B------:R0:W-:Y:S04]  /*55bb0*/  STL.64 [R1+0xbb0], R32 ;  /* 0x000bb02001007387 */ /* 0x0001e80000100a00 */
[----:B------:R1:W-:-:S13]  /*55bc0*/  STL.64 [R1+0xbb8], R34 ;  /* 0x000bb82201007387 */ /* 0x0003da0000100a00 */
[----:B------:R2:W-:Y:S04]  /*55bd0*/  STL.64 [R1+0x710], R4 ;  /* 0x0007100401007387 */ /* 0x0005e80000100a00 */
[----:B------:R3:W-:Y:S04]  /*55be0*/  STL.64 [R1+0x718], R6 ;  /* 0x0007180601007387 */ /* 0x0007e80000100a00 */
[----:B------:R-:W4:Y:S04]  /*55bf0*/  LDL.LU.64 R24, [R1+0xba0] ;  /* 0x000ba00001187983 */ /* 0x000f280000300a00 */
[----:B------:R-:W4:Y:S04]  /*55c00*/  LDL.LU.64 R26, [R1+0xba8] ;  /* 0x000ba800011a7983 */ /* 0x000f280000300a00 */
[----:B0-----:R-:W4:Y:S04]  /*55c10*/  LDL.LU.64 R32, [R1+0xb90] ;  /* 0x000b900001207983 */ /* 0x001f280000300a00 */
[----:B-1----:R-:W4:Y:S04]  /*55c20*/  LDL.LU.64 R34, [R1+0xb98] ;  /* 0x000b980001227983 */ /* 0x002f280000300a00 */
[----:B------:R-:W4:Y:S04]  /*55c30*/  LDL.LU.64 R44, [R1+0xb80] ;  /* 0x000b8000012c7983 */ /* 0x000f280000300a00 */
[----:B------:R-:W4:Y:S01]  /*55c40*/  LDL.LU.64 R46, [R1+0xb88] ;  /* 0x000b8800012e7983 */ /* 0x000f220000300a00 */
[----:B------:R-:W-:-:S02]  /*55c50*/  IMAD R29, R56, 0x100, R55 ;  /* 0x00000100381d7824 */ /* 0x000fc400078e0237 */
[----:B------:R-:W-:Y:S01]  /*55c60*/  IMAD R30, R58, 0x100, R57 ;  /* 0x000001003a1e7824 */ /* 0x000fe200078e0239 */
[----:B--2---:R-:W2:Y:S04]  /*55c70*/  LDL.LU.64 R4, [R1+0xb70] ;  /* 0x000b700001047983 */ /* 0x004ea80000300a00 */
[----:B---3--:R-:W2:Y:S01]  /*55c80*/  LDL.LU.64 R6, [R1+0xb78] ;  /* 0x000b780001067983 */ /* 0x008ea20000300a00 */
[----:B------:R-:W-:-:S03]  /*55c90*/  IMAD R31, R0, 0x100, R59 ;  /* 0x00000100001f7824 */ /* 0x000fc600078e023b */
[----:B------:R-:W3:Y:S04]  /*55ca0*/  LDL.LU.64 R56, [R1+0xb60] ;  /* 0x000b600001387983 */ /* 0x000ee80000300a00 */
[----:B------:R-:W3:Y:S01]  /*55cb0*/  LDL.LU.64 R58, [R1+0xb68] ;  /* 0x000b6800013a7983 */ /* 0x000ee20000300a00 */
[----:B------:R-:W-:Y:S01]  /*55cc0*/  IMAD R28, R54, 0x100, R53 ;  /* 0x00000100361c7824 */ /* 0x000fe200078e0235 */
[----:B------:R-:W-:Y:S02]  /*55cd0*/  F2FP.F16.E4M3.UNPACK_B R29, R29 ;  /* 0x0000001dff1d723e */ /* 0x000fe400020006ff */
[----:B------:R-:W-:Y:S02]  /*55ce0*/  F2FP.F16.E4M3.UNPACK_B R30, R30 ;  /* 0x0000001eff1e723e */ /* 0x000fe400020006ff */
[----:B------:R-:W-:Y:S01]  /*55cf0*/  F2FP.F16.E4M3.UNPACK_B R31, R31 ;  /* 0x0000001fff1f723e */ /* 0x000fe200020006ff */
[----:B------:R-:W-:Y:S01]  /*55d00*/  IMAD.MOV.U32 R9, RZ, RZ, R36 ;  /* 0x000000ffff097224 */ /* 0x000fe200078e0024 */
[----:B------:R-:W-:Y:S01]  /*55d10*/  F2FP.F16.E4M3.UNPACK_B R28, R28 ;  /* 0x0000001cff1c723e */ /* 0x000fe200020006ff */
[----:B------:R-:W-:Y:S01]  /*55d20*/  IMAD.MOV.U32 R8, RZ, RZ, R37 ;  /* 0x000000ffff087224 */ /* 0x000fe200078e0025 */
[----:B------:R-:W3:Y:S04]  /*55d30*/  LDL.LU.64 R48, [R1+0xb50] ;  /* 0x000b500001307983 */ /* 0x000ee80000300a00 */
[----:B------:R-:W3:Y:S04]  /*55d40*/  LDL.LU.64 R50, [R1+0xb58] ;  /* 0x000b580001327983 */ /* 0x000ee80000300a00 */
[----:B------:R-:W3:Y:S04]  /*55d50*/  LDL.LU.64 R52, [R1+0xb40] ;  /* 0x000b400001347983 */ /* 0x000ee80000300a00 */
[----:B------:R-:W3:Y:S04]  /*55d60*/  LDL.LU.64 R54, [R1+0xb48] ;  /* 0x000b480001367983 */ /* 0x000ee80000300a00 */
[----:B------:R-:W3:Y:S04]  /*55d70*/  LDL.LU.64 R40, [R1+0xb20] ;  /* 0x000b200001287983 */ /* 0x000ee80000300a00 */
[----:B------:R-:W3:Y:S01]  /*55d80*/  LDL.LU.64 R42, [R1+0xb28] ;  /* 0x000b2800012a7983 */ /* 0x000ee20000300a00 */
[C---:B----4-:R-:W-:Y:S08]  /*55d90*/  HMMA.16816.F32 R24, R28.reuse, R36, R24 ;  /* 0x000000241c18723c */ /* 0x050ff00000001818 */
[C---:B------:R-:W-:Y:S08]  /*55da0*/  HMMA.16816.F32 R36, R28.reuse, R38, R32 ;  /* 0x000000261c24723c */ /* 0x040ff00000001820 */
[C---:B------:R-:W-:Y:S08]  /*55db0*/  HMMA.16816.F32 R12, R28.reuse, R14, R44 ;  /* 0x0000000e1c0c723c */ /* 0x040ff0000000182c */
[C---:B--2---:R-:W-:Y:S08]  /*55dc0*/  HMMA.16816.F32 R4, R28.reuse, R10, R4 ;  /* 0x0000000a1c04723c */ /* 0x044ff00000001804 */
[C---:B---3--:R-:W-:Y:S01]  /*55dd0*/  HMMA.16816.F32 R56, R28.reuse, R60, R56 ;  /* 0x0000003c1c38723c */ /* 0x048fe20000001838 */
[----:B------:R-:W-:Y:S04]  /*55de0*/  STL.64 [R1+0xba0], R24 ;  /* 0x000ba01801007387 */ /* 0x000fe80000100a00 */
[----:B------:R0:W-:Y:S04]  /*55df0*/  STL.64 [R1+0xba8], R26 ;  /* 0x000ba81a01007387 */ /* 0x0001e80000100a00 */
[----:B0-----:R-:W2:Y:S04]  /*55e00*/  LDL.LU.64 R26, [R1+0x6700] ;  /* 0x00670000011a7983 */ /* 0x001ea80000300a00 */
[----:B------:R-:W3:Y:S04]  /*55e10*/  LDL.LU.64 R24, [R1+0x66f8] ;  /* 0x0066f80001187983 */ /* 0x000ee80000300a00 */
[----:B------:R-:W4:Y:S04]  /*55e20*/  LDL.LU.64 R34, [R1+0x66f0] ;  /* 0x0066f00001227983 */ /* 0x000f280000300a00 */
[----:B------:R-:W2:Y:S04]  /*55e30*/  LDL.LU.64 R32, [R1+0x66e8] ;  /* 0x0066e80001207983 */ /* 0x000ea80000300a00 */
[----:B------:R-:W-:Y:S04]  /*55e40*/  STL.64 [R1+0xb90], R36 ;  /* 0x000b902401007387 */ /* 0x000fe80000100a00 */
[----:B------:R0:W-:Y:S04]  /*55e50*/  STL.64 [R1+0xb98], R38 ;  /* 0x000b982601007387 */ /* 0x0001e80000100a00 */
[----:B0-----:R-:W2:Y:S04]  /*55e60*/  LDL.LU.64 R38, [R1+0x66e0] ;  /* 0x0066e00001267983 */ /* 0x001ea80000300a00 */
[----:B------:R-:W2:Y:S04]  /*55e70*/  LDL.LU.64 R36, [R1+0x66d8] ;  /* 0x0066d80001247983 */ /* 0x000ea80000300a00 */
[----:B------:R-:W2:Y:S04]  /*55e80*/  LDL.LU.64 R46, [R1+0x66d0] ;  /* 0x0066d000012e7983 */ /* 0x000ea80000300a00 */
[----:B------:R-:W2:Y:S04]  /*55e90*/  LDL.LU.64 R44, [R1+0x66c8] ;  /* 0x0066c800012c7983 */ /* 0x000ea80000300a00 */
[----:B------:R0:W-:Y:S04]  /*55ea0*/  STL.64 [R1+0xb80], R12 ;  /* 0x000b800c01007387 */ /* 0x0001e80000100a00 */
[----:B------:R1:W-:Y:S04]  /*55eb0*/  STL.64 [R1+0xb88], R14 ;  /* 0x000b880e01007387 */ /* 0x0003e80000100a00 */
[----:B0-----:R-:W2:Y:S04]  /*55ec0*/  LDL.LU.64 R12, [R1+0xb10] ;  /* 0x000b1000010c7983 */ /* 0x001ea80000300a00 */
[----:B-1----:R-:W2:Y:S04]  /*55ed0*/  LDL.LU.64 R14, [R1+0xb18] ;  /* 0x000b1800010e7983 */ /* 0x002ea80000300a00 */
[----:B------:R0:W-:Y:S04]  /*55ee0*/  STL.64 [R1+0xb70], R4 ;  /* 0x000b700401007387 */ /* 0x0001e80000100a00 */
[----:B------:R1:W-:Y:S04]  /*55ef0*/  STL.64 [R1+0xb78], R6 ;  /* 0x000b780601007387 */ /* 0x0003e80000100a00 */
[----:B0-----:R-:W2:Y:S04]  /*55f00*/  LDL.LU.64 R4, [R1+0xb00] ;  /* 0x000b000001047983 */ /* 0x001ea80000300a00 */
[----:B-1----:R-:W2:Y:S04]  /*55f10*/  LDL.LU.64 R6, [R1+0xb08] ;  /* 0x000b080001067983 */ /* 0x002ea80000300a00 */
        /* <DEDUP_REMOVED lines=28> */
[----:B------:R0:W-:Y:S04]  /*560e0*/  STL.64 [R1+0x6628], R52 ;  /* 0x0066283401007387 */ /* 0x0001e80000100a00 */
[----:B0-----:R-:W4:Y:S04]  /*560f0*/  LDL.LU.64 R52, [R1+0xaf0] ;  /* 0x000af00001347983 */ /* 0x001f280000300a00 */
[----:B------:R-:W4:Y:S01]  /*56100*/  LDL.LU.64 R54, [R1+0xaf8] ;  /* 0x000af80001367983 */ /* 0x000f220000300a00 */
[----:B------:R-:W-:Y:S03]  /*56110*/  HMMA.16816.F32 R12, R28, R50, R12 ;  /* 0x000000321c0c723c */ /* 0x000fe6000000180c */
[----:B------:R-:W4:Y:S04]  /*56120*/  LDL.LU.64 R56, [R1+0xac0] ;  /* 0x000ac00001387983 */ /* 0x000f280000300a00 */
[----:B------:R-:W4:-:S12]  /*56130*/  LDL.LU.64 R58, [R1+0xac8] ;  /* 0x000ac800013a7983 */ /* 0x000f180000300a00 */
[----:B------:R-:W-:Y:S04]  /*56140*/  STL.64 [R1+0xb10], R12 ;  /* 0x000b100c01007387 */ /* 0x000fe80000100a00 */
[----:B------:R3:W-:Y:S02]  /*56150*/  STL.64 [R1+0xb18], R14 ;  /* 0x000b180e01007387 */ /* 0x0007e40000100a00 */
[----:B---3--:R-:W-:Y:S02]  /*56160*/  HMMA.16816.F32 R12, R28, R48, R4 ;  /* 0x000000301c0c723c */ /* 0x008fe40000001804 */
[----:B------:R-:W3:Y:S04]  /*56170*/  LDL.LU.64 R4, [R1+0xab0] ;  /* 0x000ab00001047983 */ /* 0x000ee80000300a00 */
[----:B------:R-:W3:-:S13]  /*56180*/  LDL.LU.64 R6, [R1+0xab8] ;  /* 0x000ab80001067983 */ /* 0x000eda0000300a00 */
[----:B------:R0:W-:Y:S04]  /*56190*/  STL.64 [R1+0xb00], R12 ;  /* 0x000b000c01007387 */ /* 0x0001e80000100a00 */
[----:B------:R1:W-:Y:S04]  /*561a0*/  STL.64 [R1+0xb08], R14 ;  /* 0x000b080e01007387 */ /* 0x0003e80000100a00 */
[----:B0-----:R-:W3:Y:S04]  /*561b0*/  LDL.LU.64 R12, [R1+0xaa0] ;  /* 0x000aa000010c7983 */ /* 0x001ee80000300a00 */
[----:B-1----:R-:W3:Y:S04]  /*561c0*/  LDL.LU.64 R14, [R1+0xaa8] ;  /* 0x000aa800010e7983 */ /* 0x002ee80000300a00 */
[----:B------:R-:W-:Y:S04]  /*561d0*/  STL.64 [R1+0x6600], R50 ;  /* 0x0066003201007387 */ /* 0x000fe80000100a00 */
[----:B------:R4:W-:Y:S01]  /*561e0*/  STL.64 [R1+0x65f8], R48 ;  /* 0x0065f83001007387 */ /* 0x0009e20000100a00 */
[C---:B--2---:R-:W-:Y:S08]  /*561f0*/  HMMA.16816.F32 R40, R28.reuse, R44, R40 ;  /* 0x0000002c1c28723c */ /* 0x044ff00000001828 */
[----:B----4-:R-:W-:Y:S01]  /*56200*/  HMMA.16816.F32 R48, R28, R46, R52 ;  /* 0x0000002e1c30723c */ /* 0x010fe20000001834 */
[----:B------:R-:W2:Y:S04]  /*56210*/  LDL.LU.64 R52, [R1+0xa90] ;  /* 0x000a900001347983 */ /* 0x000ea80000300a00 */
[----:B------:R-:W2:-:S14]  /*56220*/  LDL.LU.64 R54, [R1+0xa98] ;  /* 0x000a980001367983 */ /* 0x000e9c0000300a00 */
[----:B------:R0:W-:Y:S04]  /*56230*/  STL.64 [R1+0xaf0], R48 ;  /* 0x000af03001007387 */ /* 0x0001e80000100a00 */
[----:B------:R1:W-:Y:S04]  /*56240*/  STL.64 [R1+0xaf8], R50 ;  /* 0x000af83201007387 */ /* 0x0003e80000100a00 */
[----:B0-----:R-:W4:Y:S04]  /*56250*/  LDL.LU.64 R48, [R1+0xa80] ;  /* 0x000a800001307983 */ /* 0x001f280000300a00 */
[----:B-1----:R-:W4:Y:S04]  /*56260*/  LDL.LU.64 R50, [R1+0xa88] ;  /* 0x000a880001327983 */ /* 0x002f280000300a00 */
        /* <DEDUP_REMOVED lines=11> */
[----:B------:R0:W-:Y:S04]  /*56320*/  STL.64 [R1+0xad8], R46 ;  /* 0x000ad82e01007387 */ /* 0x0001e80000100a00 */
[----:B------:R-:W-:Y:S04]  /*56330*/  STL.64 [R1+0x6650], R42 ;  /* 0x0066502a01007387 */ /* 0x000fe80000100a00 */
[----:B------:R3:W-:Y:S01]  /*56340*/  STL.64 [R1+0x6648], R40 ;  /* 0x0066482801007387 */ /* 0x0007e20000100a00 */
[C---:B0-----:R-:W-:Y:S08]  /*56350*/  HMMA.16816.F32 R44, R28.reuse, R40, R56 ;  /* 0x000000281c2c723c */ /* 0x041ff00000001838 */
[C---:B---3--:R-:W-:Y:S11]  /*56360*/  HMMA.16816.F32 R40, R28.reuse, R38, R4 ;  /* 0x000000261c28723c */ /* 0x048ff60000001804 */
[----:B------:R-:W-:Y:S04]  /*56370*/  STL.64 [R1+0xac0], R44 ;  /* 0x000ac02c01007387 */ /* 0x000fe80000100a00 */
[----:B------:R-:W-:Y:S04]  /*56380*/  STL.64 [R1+0xac8], R46 ;  /* 0x000ac82e01007387 */ /* 0x000fe80000100a00 */
[----:B------:R-:W2:Y:S04]  /*56390*/  LDL.LU.64 R4, [R1+0xa70] ;  /* 0x000a700001047983 */ /* 0x000ea80000300a00 */
[----:B------:R-:W2:Y:S04]  /*563a0*/  LDL.LU.64 R6, [R1+0xa78] ;  /* 0x000a780001067983 */ /* 0x000ea80000300a00 */
[----:B------:R-:W-:Y:S04]  /*563b0*/  STL.64 [R1+0xab0], R40 ;  /* 0x000ab02801007387 */ /* 0x000fe80000100a00 */
[----:B------:R0:W-:Y:S02]  /*563c0*/  STL.64 [R1+0xab8], R42 ;  /* 0x000ab82a01007387 */ /* 0x0001e40000100a00 */
[----:B0-----:R-:W-:Y:S02]  /*563d0*/  HMMA.16816.F32 R40, R28, R36, R12 ;  /* 0x000000241c28723c */ /* 0x001fe4000000180c */
[----:B------:R-:W3:Y:S04]  /*563e0*/  LDL.LU.64 R12, [R1+0xa60] ;  /* 0x000a6000010c7983 */ /* 0x000ee80000300a00 */
[----:B------:R-:W3:-:S13]  /*563f0*/  LDL.LU.64 R14, [R1+0xa68] ;  /* 0x000a6800010e7983 */ /* 0x000eda0000300a00 */
[----:B------:R-:W-:Y:S04]  /*56400*/  STL.64 [R1+0xaa0], R40 ;  /* 0x000aa02801007387 */ /* 0x000fe80000100a00 */
[----:B------:R0:W-:Y:S04]  /*56410*/  STL.64 [R1+0xaa8], R42 ;  /* 0x000aa82a01007387 */ /* 0x0001e80000100a00 */
[----:B------:R-:W-:Y:S04]  /*56420*/  STL.64 [R1+0x6680], R38 ;  /* 0x0066802601007387 */ /* 0x000fe80000100a00 */
[----:B------:R4:W-:Y:S01]  /*56430*/  STL.64 [R1+0x6678], R36 ;  /* 0x0066782401007387 */ /* 0x0009e20000100a00 */
[C---:B0-----:R-:W-:Y:S08]  /*56440*/  HMMA.16816.F32 R40, R28.reuse, R34, R52 ;  /* 0x000000221c28723c */ /* 0x041ff00000001834 */
[----:B----4-:R-:W-:Y:S01]  /*56450*/  HMMA.16816.F32 R36, R28, R32, R48 ;  /* 0x000000201c24723c */ /* 0x010fe20000001830 */
[----:B------:R-:W4:Y:S10]  /*56460*/  LDL.LU R48, [R1+0x350c] ;  /* 0x00350c0001307983 */ /* 0x000f340000300800 */
[----:B------:R-:W-:Y:S04]  /*56470*/  STL.64 [R1+0xa90], R40 ;  /* 0x000a902801007387 */ /* 0x000fe80000100a00 */
[----:B------:R-:W-:Y:S04]  /*56480*/  STL.64 [R1+0xa98], R42 ;  /* 0x000a982a01007387 */ /* 0x000fe80000100a00 */
[----:B------:R-:W4:Y:S04]  /*56490*/  LDL.LU R49, [R1+0x3518] ;  /* 0x0035180001317983 */ /* 0x000f280000300800 */
[----:B------:R-:W-:Y:S04]  /*564a0*/  STL.64 [R1+0xa80], R36 ;  /* 0x000a802401007387 */ /* 0x000fe80000100a00 */
[----:B------:R-:W-:Y:S04]  /*564b0*/  STL.64 [R1+0xa88], R38 ;  /* 0x000a882601007387 */ /* 0x000fe80000100a00 */
[----:B------:R-:W4:Y:S04]  /*564c0*/  LDL.LU R52, [R1+0x3514] ;  /* 0x0035140001347983 */ /* 0x000f280000300800 */
[----:B------:R-:W4:Y:S04]  /*564d0*/  LDL.LU R53, [R1+0x3520] ;  /* 0x0035200001357983 */ /* 0x000f280000300800 */
[----:B------:R-:W4:Y:S04]  /*564e0*/  LDL.LU R54, [R1+0x351c] ;  /* 0x00351c0001367983 */ /* 0x000f280000300800 */
[----:B------:R-:W4:Y:S04]  /*564f0*/  LDL.LU R55, [R1+0x3528] ;  /* 0x0035280001377983 */ /* 0x000f280000300800 */
[----:B------:R-:W4:Y:S04]  /*56500*/  LDL.LU R0, [R1+0x3524] ;  /* 0x0035240001007983 */ /* 0x000f280000300800 */
[----:B------:R-:W-:Y:S04]  /*56510*/  STL.64 [R1+0x65e0], R34 ;  /* 0x0065e02201007387 */ /* 0x000fe80000100a00 */
[----:B------:R2:W-:Y:S01]  /*56520*/  STL.64 [R1+0x65d8], R32 ;  /* 0x0065d82001007387 */ /* 0x0005e20000100a00 */
[----:B------:R-:W-:-:S02]  /*56530*/  IMAD.MOV.U32 R56, RZ, RZ, R9 ;  /* 0x000000ffff387224 */ /* 0x000fc400078e0009 */
[----:B------:R-:W-:Y:S01]  /*56540*/  IMAD.MOV.U32 R57, RZ, RZ, R8 ;  /* 0x000000ffff397224 */ /* 0x000fe200078e0008 */
[C---:B--2---:R-:W-:Y:S01]  /*56550*/  HMMA.16816.F32 R32, R28.reuse, R26, R4 ;  /* 0x0000001a1c20723c */ /* 0x044fe20000001804 */
[----:B------:R-:W2:Y:S04]  /*56560*/  LDL.LU.64 R4, [R1+0xa50] ;  /* 0x000a500001047983 */ /* 0x000ea80000300a00 */
[----:B------:R-:W2:Y:S03]  /*56570*/  LDL.LU.64 R6, [R1+0xa58] ;  /* 0x000a580001067983 */ /* 0x000ea60000300a00 */
[C---:B---3--:R-:W-:Y:S11]  /*56580*/  HMMA.16816.F32 R12, R28.reuse, R24, R12 ;  /* 0x000000181c0c723c */ /* 0x048ff6000000180c */
[----:B------:R-:W-:Y:S04]  /*56590*/  STL.64 [R1+0xa70], R32 ;  /* 0x000a702001007387 */ /* 0x000fe80000100a00 */
[----:B------:R-:W-:Y:S04]  /*565a0*/  STL.64 [R1+0xa78], R34 ;  /* 0x000a782201007387 */ /* 0x000fe80000100a00 */
[----:B------:R0:W-:Y:S04]  /*565b0*/  STL.64 [R1+0xa60], R12 ;  /* 0x000a600c01007387 */ /* 0x0001e80000100a00 */
[----:B------:R1:W-:Y:S04]  /*565c0*/  STL.64 [R1+0xa68], R14 ;  /* 0x000a680e01007387 */ /* 0x0003e80000100a00 */
[----:B------:R-:W3:Y:S04]  /*565d0*/  LDL.LU.64 R36, [R1+0xa30] ;  /* 0x000a300001247983 */ /* 0x000ee80000300a00 */
[----:B------:R-:W3:Y:S04]  /*565e0*/  LDL.LU.64 R38, [R1+0xa38] ;  /* 0x000a380001267983 */ /* 0x000ee80000300a00 */
[----:B0-----:R-:W4:Y:S04]  /*565f0*/  LDL.LU.64 R12, [R1+0xa20] ;  /* 0x000a2000010c7983 */ /* 0x001f280000300a00 */
[----:B-1----:R-:W4:Y:S04]  /*56600*/  LDL.LU.64 R14, [R1+0xa28] ;  /* 0x000a2800010e7983 */ /* 0x002f280000300a00 */
[----:B------:R-:W4:Y:S04]  /*56610*/  LDL.LU.64 R8, [R1+0xa10] ;  /* 0x000a100001087983 */ /* 0x000f280000300a00 */
[----:B------:R-:W4:Y:S04]  /*56620*/  LDL.LU.64 R10, [R1+0xa18] ;  /* 0x000a1800010a7983 */ /* 0x000f280000300a00 */
[----:B------:R-:W4:Y:S04]  /*56630*/  LDL.LU.64 R44, [R1+0xa00] ;  /* 0x000a0000012c7983 */ /* 0x000f280000300a00 */
[----:B------:R-:W4:Y:S04]  /*56640*/  LDL.LU.64 R46, [R1+0xa08] ;  /* 0x000a0800012e7983 */ /* 0x000f280000300a00 */
[----:B------:R-:W4:Y:S04]  /*56650*/  LDL.64 R58, [R1+0x10] ;  /* 0x00001000013a7983 */ /* 0x000f280000100a00 */
[----:B------:R-:W-:Y:S04]  /*56660*/  STL.64 [R1+0x65f0], R26 ;  /* 0x0065f01a01007387 */ /* 0x000fe80000100a00 */
[----:B------:R0:W-:Y:S04]  /*56670*/  STL.64 [R1+0x65e8], R24 ;  /* 0x0065e81801007387 */ /* 0x0001e80000100a00 */
[----:B0-----:R-:W4:Y:S04]  /*56680*/  LDL.LU.64 R24, [R1+0xa40] ;  /* 0x000a400001187983 */ /* 0x001f280000300a00 */
[----:B------:R-:W4:Y:S04]  /*56690*/  LDL.LU.64 R26, [R1+0xa48] ;  /* 0x000a4800011a7983 */ /* 0x000f280000300a00 */
[----:B------:R-:W4:Y:S04]  /*566a0*/  LDL.LU.64 R40, [R1+0x9f0] ;  /* 0x0009f00001287983 */ /* 0x000f280000300a00 */
[----:B------:R-:W4:Y:S01]  /*566b0*/  LDL.LU.64 R42, [R1+0x9f8] ;  /* 0x0009f800012a7983 */ /* 0x000f220000300a00 */
[----:B--2---:R-:W-:-:S15]  /*566c0*/  HMMA.16816.F32 R4, R28, R22, R4 ;  /* 0x000000161c04723c */ /* 0x004fde0000001804 */
[----:B------:R-:W-:-:S04]  /*566d0*/  NOP ;  /* 0x0000000000007918 */ /* 0x000fc80000000000 */
[----:B------:R0:W-:Y:S04]  /*566e0*/  STL.64 [R1+0xa50], R4 ;  /* 0x000a500401007387 */ /* 0x0001e80000100a00 */
[----:B------:R1:W-:Y:S04]  /*566f0*/  STL.64 [R1+0xa58], R6 ;  /* 0x000a580601007387 */ /* 0x0003e80000100a00 */
[----:B0-----:R-:W2:Y:S04]  /*56700*/  LDL.LU.64 R4, [R1+0x9e0] ;  /* 0x0009e00001047983 */ /* 0x001ea80000300a00 */
[----:B-1----:R-:W2:Y:S04]  /*56710*/  LDL.LU.64 R6, [R1+0x9e8] ;  /* 0x0009e80001067983 */ /* 0x002ea80000300a00 */
[----:B------:R-:W2:Y:S04]  /*56720*/  LDL.LU.64 R32, [R1+0x9d0] ;  /* 0x0009d00001207983 */ /* 0x000ea80000300a00 */
[----:B------:R-:W2:Y:S01]  /*56730*/  LDL.LU.64 R34, [R1+0x9d8] ;  /* 0x0009d80001227983 */ /* 0x000ea20000300a00 */
[C---:B---3--:R-:W-:Y:S08]  /*56740*/  HMMA.16816.F32 R36, R28.reuse, R18, R36 ;  /* 0x000000121c24723c */ /* 0x048ff00000001824 */
[C---:B----4-:R-:W-:Y:S08]  /*56750*/  HMMA.16816.F32 R12, R28.reuse, R16, R12 ;  /* 0x000000101c0c723c */ /* 0x050ff0000000180c */
[----:B------:R-:W-:-:S15]  /*56760*/  HMMA.16816.F32 R24, R28, R20, R24 ;  /* 0x000000141c18723c */ /* 0x000fde0000001818 */
[----:B------:R-:W-:-:S04]  /*56770*/  NOP ;  /* 0x0000000000007918 */ /* 0x000fc80000000000 */
[----:B------:R0:W-:Y:S04]  /*56780*/  STL.64 [R1+0xa40], R24 ;  /* 0x000a401801007387 */ /* 0x0001e80000100a00 */
[----:B------:R1:W-:Y:S04]  /*56790*/  STL.64 [R1+0xa48], R26 ;  /* 0x000a481a01007387 */ /* 0x0003e80000100a00 */
[----:B0-----:R-:W3:Y:S04]  /*567a0*/  LDL.LU.64 R24, [R1+0x9c0] ;  /* 0x0009c00001187983 */ /* 0x001ee80000300a00 */
[----:B-1----:R-:W3:Y:S04]  /*567b0*/  LDL.LU.64 R26, [R1+0x9c8] ;  /* 0x0009c800011a7983 */ /* 0x002ee80000300a00 */
        /* <DEDUP_REMOVED lines=12> */
[----:B0-----:R-:W2:Y:S04]  /*56880*/  LDL.LU.64 R10, [R1+0x6660] ;  /* 0x00666000010a7983 */ /* 0x001ea80000300a00 */
[----:B------:R-:W4:Y:S01]  /*56890*/  LDL.LU.64 R8, [R1+0x6658] ;  /* 0x0066580001087983 */ /* 0x000f220000300a00 */
[----:B---3--:R-:W-:-:S15]  /*568a0*/  HMMA.16816.F32 R44, R28, R12, R44 ;  /* 0x0000000c1c2c723c */ /* 0x008fde000000182c */
[----:B------:R-:W-:-:S04]  /*568b0*/  NOP ;  /* 0x0000000000007918 */ /* 0x000fc80000000000 */
[----:B------:R0:W-:Y:S04]  /*568c0*/  STL.64 [R1+0xa00], R44 ;  /* 0x000a002c01007387 */ /* 0x0001e80000100a00 */
[----:B------:R1:W-:Y:S04]  /*568d0*/  STL.64 [R1+0xa08], R46 ;  /* 0x000a082e01007387 */ /* 0x0003e80000100a00 */
[----:B0-----:R-:W3:Y:S04]  /*568e0*/  LDL.LU.64 R44, [R1+0x700] ;  /* 0x00070000012c7983 */ /* 0x001ee80000300a00 */
[----:B-1----:R-:W3:Y:S04]  /*568f0*/  LDL.LU.64 R46, [R1+0x708] ;  /* 0x00070800012e7983 */ /* 0x002ee80000300a00 */
[----:B------:R-:W3:Y:S04]  /*56900*/  LDL.LU.64 R50, [R1+0x8] ;  /* 0x0000080001327983 */ /* 0x000ee80000300a00 */
[----:B------:R-:W-:Y:S04]  /*56910*/  STL.64 [R1+0x65d0], R14 ;  /* 0x0065d00e01007387 */ /* 0x000fe80000100a00 */
[----:B------:R0:W-:Y:S04]  /*56920*/  STL.64 [R1+0x65c8], R12 ;  /* 0x0065c80c01007387 */ /* 0x0001e80000100a00 */
[----:B0-----:R-:W3:Y:S01]  /*56930*/  LDL.LU R13, [R1+0x3510] ;  /* 0x00351000010d7983 */ /* 0x001ee20000300800 */
        /* <DEDUP_REMOVED lines=10> */
[----:B------:R-:W3:Y:S01]  /*569e0*/  LDL.64 R14, [R1] ;  /* 0x00000000010e7983 */ /* 0x000ee20000100a00 */
[C---:B--2---:R-:W-:Y:S08]  /*569f0*/  HMMA.16816.F32 R32, R28.reuse, R6, R32 ;  /* 0x000000061c20723c */ /* 0x044ff00000001820 */
[C---:B---3--:R-:W-:Y:S11]  /*56a00*/  HMMA.16816.F32 R24, R28.reuse, R4, R24 ;  /* 0x000000041c18723c */ /* 0x048ff60000001818 */
        /* <DEDUP_REMOVED lines=13> */
[----:B------:R-:W4:Y:S04]  /*56ae0*/  LDL.LU.64 R44, [R1+0x990] ;  /* 0x00099000012c7983 */ /* 0x000f280000300a00 */
[----:B------:R-:W4:Y:S07]  /*56af0*/  LDL.LU.64 R46, [R1+0x998] ;  /* 0x00099800012e7983 */ /* 0x000f2e0000300a00 */
[----:B------:R0:W-:Y:S04]  /*56b00*/  STL.64 [R1+0x700], R28 ;  /* 0x0007001c01007387 */ /* 0x0001e80000100a00 */
[----:B------:R1:W-:Y:S01]  /*56b10*/  STL.64 [R1+0x708], R30 ;  /* 0x0007081e01007387 */ /* 0x0003e20000100a00 */
[----:B0-----:R-:W-:-:S02]  /*56b20*/  F2FP.F16.E4M3.UNPACK_B R28, R48 ;  /* 0x00000030ff1c723e */ /* 0x001fc400020006ff */
[----:B------:R-:W-:Y:S02]  /*56b30*/  F2FP.F16.E4M3.UNPACK_B R29, R13 ;  /* 0x0000000dff1d723e */ /* 0x000fe400020006ff */
[----:B-1----:R-:W-:Y:S02]  /*56b40*/  F2FP.F16.E4M3.UNPACK_B R30, R12 ;  /* 0x0000000cff1e723e */ /* 0x002fe400020006ff */
[----:B------:R-:W-:Y:S01]  /*56b50*/  F2FP.F16.E4M3.UNPACK_B R31, R0 ;  /* 0x00000000ff1f723e */ /* 0x000fe200020006ff */
[----:B------:R-:W-:Y:S04]  /*56b60*/  STL [R1+0x65c0], R2 ;  /* 0x0065c00201007387 */ /* 0x000fe80000100800 */
[----:B------:R0:W-:Y:S04]  /*56b70*/  STL [R1+0x65b8], R3 ;  /* 0x0065b80301007387 */ /* 0x0001e80000100800 */
[----:B------:R-:W4:Y:S04]  /*56b80*/  LDL.LU.64 R52, [R1+0x980] ;  /* 0x0009800001347983 */ /* 0x000f280000300a00 */
[----:B------:R-:W4:Y:S01]  /*56b90*/  LDL.LU.64 R54, [R1+0x988] ;  /* 0x0009880001367983 */ /* 0x000f220000300a00 */
[----:B0-----:R-:W-:Y:S01]  /*56ba0*/  IMAD.MOV.U32 R3, RZ, RZ, R58 ;  /* 0x000000ffff037224 */ /* 0x001fe200078e003a */
[C---:B--2---:R-:W-:Y:S08]  /*56bb0*/  HMMA.16816.F32 R32, R28.reuse, R56, R32 ;  /* 0x000000381c20723c */ /* 0x044ff00000001820 */
[C---:B---3--:R-:W-:Y:S11]  /*56bc0*/  HMMA.16816.F32 R24, R28.reuse, R58, R24 ;  /* 0x0000003a1c18723c */ /* 0x048ff60000001818 */
[----:B------:R0:W-:Y:S04]  /*56bd0*/  STL.64 [R1+0x9b0], R32 ;  /* 0x0009b02001007387 */ /* 0x0001e80000100a00 */
[----:B------:R1:W-:Y:S04]  /*56be0*/  STL.64 [R1+0x9b8], R34 ;  /* 0x0009b82201007387 */ /* 0x0003e80000100a00 */
[----:B------:R-:W2:Y:S04]  /*56bf0*/  LDL.LU.64 R56, [R1+0x970] ;  /* 0x0009700001387983 */ /* 0x000ea80000300a00 */
[----:B------:R3:W-:Y:S04]  /*56c00*/  STL.64 [R1+0x9a0], R24 ;  /* 0x0009a01801007387 */ /* 0x0007e80000100a00 */
[----:B------:R1:W-:Y:S04]  /*56c10*/  STL.64 [R1+0x9a8], R26 ;  /* 0x0009a81a01007387 */ /* 0x0003e80000100a00 */
[----:B------:R-:W2:Y:S01]  /*56c20*/  LDL.LU.64 R58, [R1+0x978] ;  /* 0x00097800013a7983 */ /* 0x000ea20000300a00 */
[C---:B----4-:R-:W-:Y:S03]  /*56c30*/  HMMA.16816.F32 R44, R28.reuse, R50, R44 ;  /* 0x000000321c2c723c */ /* 0x050fe6000000182c */
[----:B0-----:R-:W4:Y:S04]  /*56c40*/  LDL.LU.64 R32, [R1+0x960] ;  /* 0x0009600001207983 */ /* 0x001f280000300a00 */
[----:B-1----:R-:W4:Y:S04]  /*56c50*/  LDL.LU.64 R34, [R1+0x968] ;  /* 0x0009680001227983 */ /* 0x002f280000300a00 */
[----:B---3--:R-:W3:Y:S04]  /*56c60*/  LDL.LU.64 R24, [R1+0x950] ;  /* 0x0009500001187983 */ /* 0x008ee80000300a00 */
[----:B------:R-:W3:Y:S01]  /*56c70*/  LDL.LU.64 R26, [R1+0x958] ;  /* 0x00095800011a7983 */ /* 0x000ee20000300a00 */
[----:B------:R-:W-:Y:S03]  /*56c80*/  HMMA.16816.F32 R52, R28, R14, R52 ;  /* 0x0000000e1c34723c */ /* 0x000fe60000001834 */
[----:B------:R-:W-:Y:S04]  /*56c90*/  STL [R1+0x65c4], R3 ;  /* 0x0065c40301007387 */ /* 0x000fe80000100800 */
[----:B------:R0:W-:Y:S04]  /*56ca0*/  STL.64 [R1+0x990], R44 ;  /* 0x0009902c01007387 */ /* 0x0001e80000100a00 */
[----:B------:R1:W-:Y:S01]  /*56cb0*/  STL.64 [R1+0x998], R46 ;  /* 0x0009982e01007387 */ /* 0x0003e20000100a00 */
[----:B------:R-:W-:-:S02]  /*56cc0*/  IMAD.MOV.U32 R2, RZ, RZ, R50 ;  /* 0x000000ffff027224 */ /* 0x000fc400078e0032 */
[----:B------:R-:W-:Y:S01]  /*56cd0*/  IMAD.MOV.U32 R0, RZ, RZ, R51 ;  /* 0x000000ffff007224 */ /* 0x000fe200078e0033 */
[----:B0-----:R-:W3:Y:S04]  /*56ce0*/  LDL.LU.64 R44, [R1+0x940] ;  /* 0x00094000012c7983 */ /* 0x001ee80000300a00 */
[----:B-1----:R-:W3:Y:S04]  /*56cf0*/  LDL.LU.64 R46, [R1+0x948] ;  /* 0x00094800012e7983 */ /* 0x002ee80000300a00 */
[----:B------:R-:W3:Y:S04]  /*56d00*/  LDL.LU.64 R48, [R1+0x930] ;  /* 0x0009300001307983 */ /* 0x000ee80000300a00 */
[----:B------:R-:W3:Y:S04]  /*56d10*/  LDL.LU.64 R50, [R1+0x938] ;  /* 0x0009380001327983 */ /* 0x000ee80000300a00 */
[----:B------:R-:W-:Y:S04]  /*56d20*/  STL.64 [R1+0x980], R52 ;  /* 0x0009803401007387 */ /* 0x000fe80000100a00 */
[----:B------:R0:W-:Y:S01]  /*56d30*/  STL.64 [R1+0x988], R54 ;  /* 0x0009883601007387 */ /* 0x0001e20000100a00 */
[----:B------:R-:W-:-:S03]  /*56d40*/  IMAD.MOV.U32 R3, RZ, RZ, R14 ;  /* 0x000000ffff037224 */ /* 0x000fc600078e000e */
[----:B0-----:R-:W3:Y:S04]  /*56d50*/  LDL.LU.64 R54, [R1+0x6630] ;  /* 0x0066300001367983 */ /* 0x001ee80000300a00 */
[----:B------:R-:W4:Y:S04]  /*56d60*/  LDL.LU.64 R52, [R1+0x6628] ;  /* 0x0066280001347983 */ /* 0x000f280000300a00 */
[----:B------:R-:W4:Y:S04]  /*56d70*/  LDL.LU.64 R12, [R1+0x910] ;  /* 0x00091000010c7983 */ /* 0x000f280000300a00 */
        /* <DEDUP_REMOVED lines=39> */
[C---:B0-----:R-:W-:Y:S02]  /*56ff0*/  HMMA.16816.F32 R52, R28.reuse, R48, R12 ;  /* 0x000000301c34723c */ /* 0x041fe4000000180c */
[----:B------:R-:W2:Y:S04]  /*57000*/  LDL.LU.64 R12, [R1+0x8d0] ;  /* 0x0008d000010c7983 */ /* 0x000ea80000300a00 */
[----:B------:R-:W2:Y:S02]  /*57010*/  LDL.LU.64 R14, [R1+0x8d8] ;  /* 0x0008d800010e7983 */ /* 0x000ea40000300a00 */
[C---:B------:R-:W-:Y:S11]  /*57020*/  HMMA.16816.F32 R32, R28.reuse, R44, R32 ;  /* 0x0000002c1c20723c */ /* 0x040ff60000001820 */
[----:B------:R-:W-:Y:S04]  /*57030*/  STL.64 [R1+0x910], R52 ;  /* 0x0009103401007387 */ /* 0x000fe80000100a00 */
[----:B------:R-:W-:Y:S04]  /*57040*/  STL.64 [R1+0x918], R54 ;  /* 0x0009183601007387 */ /* 0x000fe80000100a00 */
[----:B------:R-:W-:Y:S04]  /*57050*/  STL.64 [R1+0x6518], R50 ;  /* 0x0065183201007387 */ /* 0x000fe80000100a00 */
[----:B------:R4:W-:Y:S02]  /*57060*/  STL.64 [R1+0x6510], R48 ;  /* 0x0065103001007387 */ /* 0x0009e40000100a00 */
[----:B----4-:R-:W-:Y:S02]  /*57070*/  HMMA.16816.F32 R48, R28, R46, R56 ;  /* 0x0000002e1c30723c */ /* 0x010fe40000001838 */
[----:B------:R-:W-:-:S15]  /*57080*/  STL.64 [R1+0x6538], R46 ;  /* 0x0065382e01007387 */ /* 0x000fde0000100a00 */
[----:B------:R-:W-:Y:S02]  /*57090*/  NOP ;  /* 0x0000000000007918 */ /* 0x000fe40000000000 */
[----:B------:R-:W-:Y:S04]  /*570a0*/  STL.64 [R1+0x900], R48 ;  /* 0x0009003001007387 */ /* 0x000fe80000100a00 */
[----:B------:R-:W-:Y:S04]  /*570b0*/  STL.64 [R1+0x908], R50 ;  /* 0x0009083201007387 */ /* 0x000fe80000100a00 */
[----:B------:R-:W-:Y:S04]  /*570c0*/  STL.64 [R1+0x6530], R44 ;  /* 0x0065302c01007387 */ /* 0x000fe80000100a00 */
[----:B------:R-:W-:Y:S04]  /*570d0*/  STL.64 [R1+0x8f0], R32 ;  /* 0x0008f02001007387 */ /* 0x000fe80000100a00 */
[----:B------:R3:W-:Y:S02]  /*570e0*/  STL.64 [R1+0x8f8], R34 ;  /* 0x0008f82201007387 */ /* 0x0007e40000100a00 */
[----:B---3--:R-:W-:Y:S02]  /*570f0*/  HMMA.16816.F32 R32, R28, R42, R24 ;  /* 0x0000002a1c20723c */ /* 0x008fe40000001818 */
[----:B------:R-:W3:Y:S04]  /*57100*/  LDL.LU.64 R24, [R1+0x8c0] ;  /* 0x0008c00001187983 */ /* 0x000ee80000300a00 */
[----:B------:R-:W3:-:S13]  /*57110*/  LDL.LU.64 R26, [R1+0x8c8] ;  /* 0x0008c800011a7983 */ /* 0x000eda0000300a00 */
[----:B------:R0:W-:Y:S04]  /*57120*/  STL.64 [R1+0x8e0], R32 ;  /* 0x0008e02001007387 */ /* 0x0001e80000100a00 */
[----:B------:R1:W-:Y:S04]  /*57130*/  STL.64 [R1+0x8e8], R34 ;  /* 0x0008e82201007387 */ /* 0x0003e80000100a00 */
[----:B0-----:R-:W4:Y:S04]  /*57140*/  LDL.LU.64 R32, [R1+0x8b0] ;  /* 0x0008b00001207983 */ /* 0x001f280000300a00 */
[----:B-1----:R-:W4:Y:S04]  /*57150*/  LDL.LU.64 R34, [R1+0x8b8] ;  /* 0x0008b80001227983 */ /* 0x002f280000300a00 */
[----:B------:R-:W4:Y:S04]  /*57160*/  LDL.LU.64 R56, [R1+0x890] ;  /* 0x0008900001387983 */ /* 0x000f280000300a00 */
[----:B------:R-:W4:Y:S04]  /*57170*/  LDL.LU.64 R58, [R1+0x898] ;  /* 0x00089800013a7983 */ /* 0x000f280000300a00 */
[----:B------:R-:W4:Y:S04]  /*57180*/  LDL.LU.64 R52, [R1+0x880] ;  /* 0x0008800001347983 */ /* 0x000f280000300a00 */
[----:B------:R-:W4:Y:S04]  /*57190*/  LDL.LU.64 R54, [R1+0x888] ;  /* 0x0008880001367983 */ /* 0x000f280000300a00 */
[----:B------:R-:W4:Y:S04]  /*571a0*/  LDL.LU.64 R48, [R1+0x870] ;  /* 0x0008700001307983 */ /* 0x000f280000300a00 */
        /* <DEDUP_REMOVED lines=24> */
[----:B------:R3:W-:Y:S01]  /*57330*/  STL.64 [R1+0x6500], R36 ;  /* 0x0065002401007387 */ /* 0x0007e20000100a00 */
[C---:B--2---:R-:W-:Y:S08]  /*57340*/  HMMA.16816.F32 R40, R28.reuse, R34, R40 ;  /* 0x000000221c28723c */ /* 0x044ff00000001828 */
        /* <DEDUP_REMOVED lines=9> */
[----:B------:R-:W2:Y:S10]  /*573e0*/  LDL.LU R53, [R1+0x3530] ;  /* 0x0035300001357983 */ /* 0x000eb40000300800 */
[----:B------:R-:W-:Y:S04]  /*573f0*/  STL.64 [R1+0x880], R36 ;  /* 0x0008802401007387 */ /* 0x000fe80000100a00 */
[----:B------:R-:W-:Y:S04]  /*57400*/  STL.64 [R1+0x888], R38 ;  /* 0x0008882601007387 */ /* 0x000fe80000100a00 */
[----:B------:R-:W2:Y:S04]  /*57410*/  LDL.LU R54, [R1+0x352c] ;  /* 0x00352c0001367983 */ /* 0x000ea80000300800 */
[----:B------:R-:W-:Y:S04]  /*57420*/  STL.64 [R1+0x870], R32 ;  /* 0x0008702001007387 */ /* 0x000fe80000100a00 */
[----:B------:R0:W-:Y:S02]  /*57430*/  STL.64 [R1+0x878], R34 ;  /* 0x0008782201007387 */ /* 0x0001e40000100a00 */
[C---:B0-----:R-:W-:Y:S02]  /*57440*/  HMMA.16816.F32 R32, R28.reuse, R22, R44 ;  /* 0x000000161c20723c */ /* 0x041fe4000000182c */
[----:B------:R-:W-:Y:S04]  /*57450*/  STL.64 [R1+0x64f8], R26 ;  /* 0x0064f81a01007387 */ /* 0x000fe80000100a00 */
[----:B------:R0:W-:Y:S02]  /*57460*/  STL.64 [R1+0x64f0], R24 ;  /* 0x0064f01801007387 */ /* 0x0001e40000100a00 */
[C---:B0-----:R-:W-:Y:S02]  /*57470*/  HMMA.16816.F32 R24, R28.reuse, R20, R12 ;  /* 0x000000141c18723c */ /* 0x041fe4000000180c */
[----:B------:R-:W3:Y:S09]  /*57480*/  LDL.LU.64 R12, [R1+0x840] ;  /* 0x00084000010c7983 */ /* 0x000ef20000300a00 */
        /* <DEDUP_REMOVED lines=17> */
[----:B------:R-:W2:Y:S04]  /*575a0*/  LDL.LU R55, [R1+0x3538] ;  /* 0x0035380001377983 */ /* 0x000ea80000300800 */
[----:B------:R-:W2:Y:S04]  /*575b0*/  LDL.LU R56, [R1+0x3534] ;  /* 0x0035340001387983 */ /* 0x000ea80000300800 */
[----:B------:R-:W2:Y:S04]  /*575c0*/  LDL.LU R57, [R1+0x3540] ;  /* 0x0035400001397983 */ /* 0x000ea80000300800 */
[----:B------:R-:W2:Y:S04]  /*575d0*/  LDL.LU R58, [R1+0x353c] ;  /* 0x00353c00013a7983 */ /* 0x000ea80000300800 */
        /* <DEDUP_REMOVED lines=8> */
[----:B0-----:R-:W3:Y:S04]  /*57660*/  LDL.LU.64 R14, [R1+0x65d0] ;  /* 0x0065d000010e7983 */ /* 0x001ee80000300a00 */
[----:B------:R-:W4:Y:S04]  /*57670*/  LDL.LU.64 R12, [R1+0x65c8] ;  /* 0x0065c800010c7983 */ /* 0x000f280000300a00 */
[----:B------:R-:W4:Y:S01]  /*57680*/  LDL.LU R59, [R1+0x3548] ;  /* 0x00354800013b7983 */ /* 0x000f220000300800 */
[----:B--2---:R-:W-:Y:S03]  /*57690*/  HMMA.16816.F32 R20, R28, R16, R20 ;  /* 0x000000101c14723c */ /* 0x004fe60000001814 */
[----:B------:R-:W-:-:S15]  /*576a0*/  STL.64 [R1+0x64d8], R18 ;  /* 0x0064d81201007387 */ /* 0x000fde0000100a00 */
[----:B------:R-:W-:Y:S01]  /*576b0*/  NOP ;  /* 0x0000000000007918 */ /* 0x000fe20000000000 */
[----:B------:R-:W-:Y:S04]  /*576c0*/  STL.64 [R1+0x830], R20 ;  /* 0x0008301401007387 */ /* 0x000fe80000100a00 */
[----:B------:R3:W-:Y:S04]  /*576d0*/  STL.64 [R1+0x838], R22 ;  /* 0x0008381601007387 */ /* 0x0007e80000100a00 */
[----:B------:R4:W-:Y:S01]  /*576e0*/  STL.64 [R1+0x64d0], R16 ;  /* 0x0064d01001007387 */ /* 0x0009e20000100a00 */
[C---:B---3--:R-:W-:Y:S08]  /*576f0*/  HMMA.16816.F32 R20, R28.reuse, R14, R48 ;  /* 0x0000000e1c14723c */ /* 0x048ff00000001830 */
        /* <DEDUP_REMOVED lines=18> */
[----:B------:R-:W-:Y:S04]  /*57820*/  STL.64 [R1+0x7e0], R8 ;  /* 0x0007e00801007387 */ /* 0x000fe80000100a00 */
[----:B------:R0:W-:Y:S02]  /*57830*/  STL.64 [R1+0x7e8], R10 ;  /* 0x0007e80a01007387 */ /* 0x0001e40000100a00 */
[----:B0-----:R-:W-:Y:S02]  /*57840*/  HMMA.16816.F32 R8, R28, R4, R24 ;  /* 0x000000041c08723c */ /* 0x001fe40000001818 */
[----:B------:R0:W-:Y:S04]  /*57850*/  STL.64 [R1+0x6588], R6 ;  /* 0x0065880601007387 */ /* 0x0001e80000100a00 */
[----:B------:R1:W-:Y:S01]  /*57860*/  STL.64 [R1+0x6580], R4 ;  /* 0x0065800401007387 */ /* 0x0003e20000100a00 */
[----:B------:R-:W-:-:S12]  /*57870*/  IMAD.MOV.U32 R42, RZ, RZ, R3 ;  /* 0x000000ffff2a7224 */ /* 0x000fd800078e0003 */
[----:B------:R-:W-:Y:S04]  /*57880*/  STL.64 [R1+0x7d0], R8 ;  /* 0x0007d00801007387 */ /* 0x000fe80000100a00 */
[----:B------:R-:W-:Y:S04]  /*57890*/  STL.64 [R1+0x7d8], R10 ;  /* 0x0007d80a01007387 */ /* 0x000fe80000100a00 */
[----:B------:R-:W0:Y:S04]  /*578a0*/  LDL.LU R3, [R1+0x65c4] ;  /* 0x0065c40001037983 */ /* 0x000e280000300800 */
[----:B------:R-:W3:Y:S01]  /*578b0*/  LDL.LU R43, [R1+0x4] ;  /* 0x00000400012b7983 */ /* 0x000ee20000300800 */
[----:B------:R-:W-:-:S02]  /*578c0*/  IMAD.MOV.U32 R40, RZ, RZ, R2 ;  /* 0x000000ffff287224 */ /* 0x000fc400078e0002 */
[----:B------:R-:W-:Y:S01]  /*578d0*/  IMAD.MOV.U32 R41, RZ, RZ, R0 ;  /* 0x000000ffff297224 */ /* 0x000fe200078e0000 */
[----:B------:R-:W2:Y:S04]  /*578e0*/  LDL.LU R2, [R1+0x65c0] ;  /* 0x0065c00001027983 */ /* 0x000ea80000300800 */
[----:B------:R-:W4:Y:S01]  /*578f0*/  LDL.LU R0, [R1+0x65bc] ;  /* 0x0065bc0001007983 */ /* 0x000f220000300800 */
[----:B0-----:R-:W-:-:S03]  /*57900*/  IMAD.MOV.U32 R6, RZ, RZ, R3 ;  /* 0x000000ffff067224 */ /* 0x001fc600078e0003 */
[----:B---3--:R-:W-:Y:S04]  /*57910*/  STL.64 [R1+0x6598], R42 ;  /* 0x0065982a01007387 */ /* 0x008fe80000100a00 */
[----:B------:R0:W-:Y:S04]  /*57920*/  STL.64 [R1+0x6590], R40 ;  /* 0x0065902801007387 */ /* 0x0001e80000100a00 */
[----:B------:R-:W2:Y:S04]  /*57930*/  LDL.LU R3, [R1+0x65b8] ;  /* 0x0065b80001037983 */ /* 0x000ea80000300800 */
[----:B------:R-:W3:Y:S01]  /*57940*/  LDL.LU R7, [R1+0x14] ;  /* 0x0000140001077983 */ /* 0x000ee20000300800 */
[----:B--2---:R-:W-:Y:S03]  /*57950*/  HMMA.16816.F32 R12, R28, R2, R12 ;  /* 0x000000021c0c723c */ /* 0x004fe6000000180c */
[----:B---3--:R2:W-:Y:S04]  /*57960*/  STL.64 [R1+0x65a0], R6 ;  /* 0x0065a00601007387 */ /* 0x0085e80000100a00 */
[----:B-1----:R-:W3:Y:S04]  /*57970*/  LDL.LU R4, [R1+0x18] ;  /* 0x0000180001047983 */ /* 0x002ee80000300800 */
[----:B------:R-:W3:Y:S04]  /*57980*/  LDL.LU R5, [R1+0x1c] ;  /* 0x00001c0001057983 */ /* 0x000ee80000300800 */
[----:B0-----:R-:W3:Y:S04]  /*57990*/  LDL.LU.64 R40, [R1+0x6d0] ;  /* 0x0006d00001287983 */ /* 0x001ee80000300a00 */
[----:B------:R-:W-:Y:S04]  /*579a0*/  STL.64 [R1+0x6f0], R12 ;  /* 0x0006f00c01007387 */ /* 0x000fe80000100a00 */
[----:B------:R-:W-:Y:S04]  /*579b0*/  STL.64 [R1+0x6f8], R14 ;  /* 0x0006f80e01007387 */ /* 0x000fe80000100a00 */
[----:B------:R-:W3:Y:S01]  /*579c0*/  LDL.LU.64 R42, [R1+0x6d8] ;  /* 0x0006d800012a7983 */ /* 0x000ee20000300a00 */
[----:B------:R-:W-:-:S02]  /*579d0*/  IMAD R9, R56, 0x100, R55 ;  /* 0x0000010038097824 */ /* 0x000fc400078e0237 */
[----:B------:R-:W-:Y:S02]  /*579e0*/  IMAD R8, R54, 0x100, R53 ;  /* 0x0000010036087824 */ /* 0x000fe400078e0235 */
[----:B--2---:R-:W-:Y:S02]  /*579f0*/  IMAD R7, R58, 0x100, R57 ;  /* 0x000001003a077824 */ /* 0x004fe400078e0239 */
[----:B----4-:R-:W-:Y:S02]  /*57a00*/  IMAD R0, R0, 0x100, R59 ;  /* 0x0000010000007824 */ /* 0x010fe400078e023b */
[----:B------:R-:W-:Y:S01]  /*57a10*/  IMAD.MOV.U32 R6, RZ, RZ, R9 ;  /* 0x000000ffff067224 */ /* 0x000fe200078e0009 */
[----:B---3--:R-:W-:Y:S04]  /*57a20*/  STL.64 [R1+0x65b0], R42 ;  /* 0x0065b02a01007387 */ /* 0x008fe80000100a00 */
[----:B------:R0:W-:Y:S04]  /*57a30*/  STL.64 [R1+0x65a8], R40 ;  /* 0x0065a82801007387 */ /* 0x0001e80000100a00 */
[----:B0-----:R-:W2:Y:S04]  /*57a40*/  LDL.LU.64 R40, [R1+0x6e0] ;  /* 0x0006e00001287983 */ /* 0x001ea80000300a00 */
[----:B------:R-:W2:Y:S01]  /*57a50*/  LDL.LU.64 R42, [R1+0x6e8] ;  /* 0x0006e800012a7983 */ /* 0x000ea20000300a00 */
[----:B------:R-:W-:-:S02]  /*57a60*/  F2FP.F16.E4M3.UNPACK_B R28, R8 ;  /* 0x00000008ff1c723e */ /* 0x000fc400020006ff */
[----:B------:R-:W-:Y:S02]  /*57a70*/  F2FP.F16.E4M3.UNPACK_B R29, R6 ;  /* 0x00000006ff1d723e */ /* 0x000fe400020006ff */
[----:B------:R-:W-:Y:S02]  /*57a80*/  F2FP.F16.E4M3.UNPACK_B R30, R7 ;  /* 0x00000007ff1e723e */ /* 0x000fe400020006ff */
[----:B------:R-:W-:Y:S01]  /*57a90*/  F2FP.F16.E4M3.UNPACK_B R31, R0 ;  /* 0x00000000ff1f723e */ /* 0x000fe200020006ff */
[----:B------:R-:W3:Y:S04]  /*57aa0*/  LDL.LU.64 R8, [R1+0x6c0] ;  /* 0x0006c00001087983 */ /* 0x000ee80000300a00 */
[----:B------:R-:W3:Y:S04]  /*57ab0*/  LDL.LU.64 R10, [R1+0x6c8] ;  /* 0x0006c800010a7983 */ /* 0x000ee80000300a00 */
        /* <DEDUP_REMOVED lines=20> */
[----:B--2---:R-:W-:Y:S03]  /*57c00*/  HMMA.16816.F32 R4, R28, R4, R40 ;  /* 0x000000041c04723c */ /* 0x004fe60000001828 */
[----:B------:R-:W2:Y:S04]  /*57c10*/  LDL.LU.64 R42, [R1+0x65b0] ;  /* 0x0065b000012a7983 */ /* 0x000ea80000300a00 */
[----:B------:R-:W2:-:S12]  /*57c20*/  LDL.LU.64 R40, [R1+0x65a8] ;  /* 0x0065a80001287983 */ /* 0x000e980000300a00 */
[----:B------:R-:W-:Y:S04]  /*57c30*/  STL.64 [R1+0x6e0], R4 ;  /* 0x0006e00401007387 */ /* 0x000fe80000100a00 */
[----:B------:R0:W-:Y:S04]  /*57c40*/  STL.64 [R1+0x6e8], R6 ;  /* 0x0006e80601007387 */ /* 0x0001e80000100a00 */
[----:B0-----:R-:W2:Y:S02]  /*57c50*/  LDL.LU.64 R6, [R1+0x65a0] ;  /* 0x0065a00001067983 */ /* 0x001ea40000300a00 */
[C---:B--2---:R-:W-:Y:S02]  /*57c60*/  HMMA.16816.F32 R4, R28.reuse, R6, R40 ;  /* 0x000000061c04723c */ /* 0x044fe40000001828 */
[----:B------:R-:W4:Y:S04]  /*57c70*/  LDL.LU.64 R42, [R1+0x6598] ;  /* 0x00659800012a7983 */ /* 0x000f280000300a00 */
[----:B------:R-:W2:Y:S02]  /*57c80*/  LDL.LU.64 R40, [R1+0x6590] ;  /* 0x0065900001287983 */ /* 0x000ea40000300a00 */
[C---:B---3--:R-:W-:Y:S11]  /*57c90*/  HMMA.16816.F32 R56, R28.reuse, R60, R56 ;  /* 0x0000003c1c38723c */ /* 0x048ff60000001838 */
[----:B------:R-:W-:Y:S04]  /*57ca0*/  STL.64 [R1+0x6d0], R4 ;  /* 0x0006d00401007387 */ /* 0x000fe80000100a00 */
[----:B------:R0:W-:Y:S04]  /*57cb0*/  STL.64 [R1+0x6d8], R6 ;  /* 0x0006d80601007387 */ /* 0x0001e80000100a00 */
[----:B0-----:R-:W3:Y:S04]  /*57cc0*/  LDL.LU.64 R6, [R1+0x6588] ;  /* 0x0065880001067983 */ /* 0x001ee80000300a00 */
[----:B------:R-:W3:Y:S01]  /*57cd0*/  LDL.LU.64 R4, [R1+0x6580] ;  /* 0x0065800001047983 */ /* 0x000ee20000300a00 */
[C---:B--2---:R-:W-:Y:S08]  /*57ce0*/  HMMA.16816.F32 R8, R28.reuse, R40, R8 ;  /* 0x000000281c08723c */ /* 0x044ff00000001808 */
[C---:B----4-:R-:W-:Y:S11]  /*57cf0*/  HMMA.16816.F32 R40, R28.reuse, R42, R20 ;  /* 0x0000002a1c28723c */ /* 0x050ff60000001814 */
[----:B------:R-:W-:Y:S04]  /*57d00*/  STL.64 [R1+0x6c0], R8 ;  /* 0x0006c00801007387 */ /* 0x000fe80000100a00 */
[----:B------:R0:W-:Y:S04]  /*57d10*/  STL.64 [R1+0x6c8], R10 ;  /* 0x0006c80a01007387 */ /* 0x0001e80000100a00 */
[----:B0-----:R-:W2:Y:S04]  /*57d20*/  LDL.LU.64 R10, [R1+0x6578] ;  /* 0x00657800010a7983 */ /* 0x001ea80000300a00 */
        /* <DEDUP_REMOVED lines=17> */
[----:B------:R-:W2:Y:S04]  /*57e40*/  LDL.LU.64 R54, [R1+0x6528] ;  /* 0x0065280001367983 */ /* 0x000ea80000300a00 */
[----:B------:R-:W3:Y:S04]  /*57e50*/  LDL.LU.64 R52, [R1+0x6520] ;  /* 0x0065200001347983 */ /* 0x000ee80000300a00 */
[----:B------:R0:W-:Y:S04]  /*57e60*/  STL.64 [R1+0x680], R56 ;  /* 0x0006803801007387 */ /* 0x0001e80000100a00 */
[----:B------:R1:W-:Y:S04]  /*57e70*/  STL.64 [R1+0x688], R58 ;  /* 0x0006883a01007387 */ /* 0x0003e80000100a00 */
[----:B0-----:R-:W3:Y:S04]  /*57e80*/  LDL.LU.64 R56, [R1+0x660] ;  /* 0x0006600001387983 */ /* 0x001ee80000300a00 */
[----:B-1----:R-:W3:Y:S01]  /*57e90*/  LDL.LU.64 R58, [R1+0x668] ;  /* 0x00066800013a7983 */ /* 0x002ee20000300a00 */
[----:B--2---:R-:W-:-:S15]  /*57ea0*/  HMMA.16816.F32 R48, R28, R54, R48 ;  /* 0x000000361c30723c */ /* 0x004fde0000001830 */
[----:B------:R-:W-:-:S04]  /*57eb0*/  NOP ;  /* 0x0000000000007918 */ /* 0x000fc80000000000 */
[----:B------:R-:W-:Y:S04]  /*57ec0*/  STL.64 [R1+0x670], R48 ;  /* 0x0006703001007387 */ /* 0x000fe80000100a00 */
[----:B------:R0:W-:Y:S04]  /*57ed0*/  STL.64 [R1+0x678], R50 ;  /* 0x0006783201007387 */ /* 0x0001e80000100a00 */
[----:B0-----:R-:W2:Y:S04]  /*57ee0*/  LDL.LU.64 R50, [R1+0x6518] ;  /* 0x0065180001327983 */ /* 0x001ea80000300a00 */
[----:B------:R-:W4:Y:S01]  /*57ef0*/  LDL.LU.64 R48, [R1+0x6510] ;  /* 0x0065100001307983 */ /* 0x000f220000300a00 */
[C---:B---3--:R-:W-:Y:S08]  /*57f00*/  HMMA.16816.F32 R52, R28.reuse, R52, R56 ;  /* 0x000000341c34723c */ /* 0x048ff00000001838 */
[C---:B------:R-:W-:Y:S08]  /*57f10*/  HMMA.16816.F32 R24, R28.reuse, R46, R24 ;  /* 0x0000002e1c18723c */ /* 0x040ff00000001818 */
[C---:B------:R-:W-:Y:S03]  /*57f20*/  HMMA.16816.F32 R16, R28.reuse, R44, R16 ;  /* 0x0000002c1c10723c */ /* 0x040fe60000001810 */
[----:B------:R-:W-:Y:S04]  /*57f30*/  STL.64 [R1+0x660], R52 ;  /* 0x0006603401007387 */ /* 0x000fe80000100a00 */
[----:B------:R-:W-:Y:S01]  /*57f40*/  STL.64 [R1+0x668], R54 ;  /* 0x0006683601007387 */ /* 0x000fe20000100a00 */
[C---:B--2---:R-:W-:Y:S08]  /*57f50*/  HMMA.16816.F32 R36, R28.reuse, R50, R36 ;  /* 0x000000321c24723c */ /* 0x044ff00000001824 */
[C---:B----4-:R-:W-:Y:S11]  /*57f60*/  HMMA.16816.F32 R32, R28.reuse, R48, R32 ;  /* 0x000000301c20723c */ /* 0x050ff60000001820 */
[----:B------:R0:W-:Y:S04]  /*57f70*/  STL.64 [R1+0x650], R36 ;  /* 0x0006502401007387 */ /* 0x0001e80000100a00 */
[----:B------:R1:W-:Y:S04]  /*57f80*/  STL.64 [R1+0x658], R38 ;  /* 0x0006582601007387 */ /* 0x0003e80000100a00 */
[----:B------:R-:W-:Y:S04]  /*57f90*/  STL.64 [R1+0x640], R32 ;  /* 0x0006402001007387 */ /* 0x000fe80000100a00 */
[----:B------:R-:W-:Y:S04]  /*57fa0*/  STL.64 [R1+0x648], R34 ;  /* 0x0006482201007387 */ /* 0x000fe80000100a00 */
[----:B------:R2:W-:Y:S04]  /*57fb0*/  STL.64 [R1+0x630], R24 ;  /* 0x0006301801007387 */ /* 0x0005e80000100a00 */
[----:B------:R3:W-:Y:S04]  /*57fc0*/  STL.64 [R1+0x638], R26 ;  /* 0x0006381a01007387 */ /* 0x0007e80000100a00 */
[----:B0-----:R-:W4:Y:S04]  /*57fd0*/  LDL.LU.64 R36, [R1+0x600] ;  /* 0x0006000001247983 */ /* 0x001f280000300a00 */
[----:B------:R0:W-:Y:S04]  /*57fe0*/  STL.64 [R1+0x620], R16 ;  /* 0x0006201001007387 */ /* 0x0001e80000100a00 */
[----:B------:R0:W-:Y:S04]  /*57ff0*/  STL.64 [R1+0x628], R18 ;  /* 0x0006281201007387 */ /* 0x0001e80000100a00 */
[----:B-1----:R-:W4:Y:S01]  /*58000*/  LDL.LU.64 R38, [R1+0x608] ;  /* 0x0006080001267983 */ /* 0x002f220000300a00 */
[----:B------:R-:W-:-:S15]  /*58010*/  HMMA.16816.F32 R12, R28, R42, R12 ;  /* 0x0000002a1c0c723c */ /* 0x000fde000000180c */
[----:B------:R-:W-:-:S04]  /*58020*/  NOP ;  /* 0x0000000000007918 */ /* 0x000fc80000000000 */
[----:B------:R1:W-:Y:S04]  /*58030*/  STL.64 [R1+0x610], R12 ;  /* 0x0006100c01007387 */ /* 0x0003e80000100a00 */
[----:B------:R0:W-:Y:S04]  /*58040*/  STL.64 [R1+0x618], R14 ;  /* 0x0006180e01007387 */ /* 0x0001e80000100a00 */
[----:B--2---:R-:W2:Y:S04]  /*58050*/  LDL.LU.64 R24, [R1+0x5f0] ;  /* 0x0005f00001187983 */ /* 0x004ea80000300a00 */
[----:B---3--:R-:W2:Y:S04]  /*58060*/  LDL.LU.64 R26, [R1+0x5f8] ;  /* 0x0005f800011a7983 */ /* 0x008ea80000300a00 */
[----:B------:R-:W3:Y:S04]  /*58070*/  LDL.LU.64 R32, [R1+0x5e0] ;  /* 0x0005e00001207983 */ /* 0x000ee80000300a00 */
[----:B------:R-:W3:Y:S04]  /*58080*/  LDL.LU.64 R34, [R1+0x5e8] ;  /* 0x0005e80001227983 */ /* 0x000ee80000300a00 */
[----:B------:R-:W2:Y:S04]  /*58090*/  LDL.LU.64 R48, [R1+0x400] ;  /* 0x0004000001307983 */ /* 0x000ea80000300a00 */
[----:B------:R-:W2:Y:S04]  /*580a0*/  LDL.LU.64 R50, [R1+0x408] ;  /* 0x0004080001327983 */ /* 0x000ea80000300a00 */
[----:B0-----:R-:W2:Y:S04]  /*580b0*/  LDL.LU.64 R16, [R1+0x3d0] ;  /* 0x0003d00001107983 */ /* 0x001ea80000300a00 */
[----:B------:R-:W2:Y:S04]  /*580c0*/  LDL.LU.64 R18, [R1+0x3d8] ;  /* 0x0003d80001127983 */ /* 0x000ea80000300a00 */
[----:B-1----:R-:W2:Y:S04]  /*580d0*/  LDL.LU.64 R12, [R1+0x3b0] ;  /* 0x0003b000010c7983 */ /* 0x002ea80000300a00 */
        /* <DEDUP_REMOVED lines=11> */
[----:B----4-:R-:W-:Y:S03]  /*58190*/  HMMA.16816.F32 R40, R28, R40, R36 ;  /* 0x000000281c28723c */ /* 0x010fe60000001824 */
[----:B------:R-:W2:Y:S04]  /*581a0*/  LDL.LU.64 R38, [R1+0x6508] ;  /* 0x0065080001267983 */ /* 0x000ea80000300a00 */
[----:B------:R-:W3:-:S12]  /*581b0*/  LDL.LU.64 R36, [R1+0x6500] ;  /* 0x0065000001247983 */ /* 0x000ed80000300a00 */
[----:B------:R0:W-:Y:S04]  /*581c0*/  STL.64 [R1+0x600], R40 ;  /* 0x0006002801007387 */ /* 0x0001e80000100a00 */
[----:B------:R1:W-:Y:S04]  /*581d0*/  STL.64 [R1+0x608], R42 ;  /* 0x0006082a01007387 */ /* 0x0003e80000100a00 */
[----:B0-----:R-:W4:Y:S04]  /*581e0*/  LDL.LU.64 R40, [R1+0x5d0] ;  /* 0x0005d00001287983 */ /* 0x001f280000300a00 */
[----:B-1----:R-:W4:Y:S01]  /*581f0*/  LDL.LU.64 R42, [R1+0x5d8] ;  /* 0x0005d800012a7983 */ /* 0x002f220000300a00 */
[C---:B--2---:R-:W-:Y:S08]  /*58200*/  HMMA.16816.F32 R24, R28.reuse, R38, R24 ;  /* 0x000000261c18723c */ /* 0x044ff00000001818 */
[C---:B---3--:R-:W-:Y:S11]  /*58210*/  HMMA.16816.F32 R36, R28.reuse, R36, R32 ;  /* 0x000000241c24723c */ /* 0x048ff60000001820 */
[----:B------:R-:W-:Y:S04]  /*58220*/  STL.64 [R1+0x5f0], R24 ;  /* 0x0005f01801007387 */ /* 0x000fe80000100a00 */
[----:B------:R0:W-:Y:S04]  /*58230*/  STL.64 [R1+0x5f8], R26 ;  /* 0x0005f81a01007387 */ /* 0x0001e80000100a00 */
[----:B0-----:R-:W2:Y:S04]  /*58240*/  LDL.LU.64 R26, [R1+0x64f8] ;  /* 0x0064f800011a7983 */ /* 0x001ea80000300a00 */
[----:B------:R-:W3:Y:S04]  /*58250*/  LDL.LU.64 R24, [R1+0x64f0] ;  /* 0x0064f00001187983 */ /* 0x000ee80000300a00 */
[----:B------:R-:W4:Y:S04]  /*58260*/  LDL.LU.64 R34, [R1+0x64e8] ;  /* 0x0064e80001227983 */ /* 0x000f280000300a00 */
[----:B------:R-:W2:Y:S04]  /*58270*/  LDL.LU.64 R32, [R1+0x64e0] ;  /* 0x0064e00001207983 */ /* 0x000ea80000300a00 */
[----:B------:R-:W-:Y:S04]  /*58280*/  STL.64 [R1+0x5e0], R36 ;  /* 0x0005e02401007387 */ /* 0x000fe80000100a00 */
[----:B------:R2:W-:Y:S01]  /*58290*/  STL.64 [R1+0x5e8], R38 ;  /* 0x0005e82601007387 */ /* 0x0005e20000100a00 */
[C---:B----4-:R-:W-:Y:S08]  /*582a0*/  HMMA.16816.F32 R40, R28.reuse, R34, R40 ;  /* 0x000000221c28723c */ /* 0x050ff00000001828 */
[C---:B--2---:R-:W-:Y:S08]  /*582b0*/  HMMA.16816.F32 R36, R28.reuse, R32, R48 ;  /* 0x000000201c24723c */ /* 0x044ff00000001830 */
[C---:B------:R-:W-:Y:S03]  /*582c0*/  HMMA.16816.F32 R32, R28.reuse, R26, R16 ;  /* 0x0000001a1c20723c */ /* 0x040fe60000001810 */
[----:B------:R-:W-:Y:S04]  /*582d0*/  STL.64 [R1+0x5d0], R40 ;  /* 0x0005d02801007387 */ /* 0x000fe80000100a00 */
[----:B------:R-:W-:Y:S04]  /*582e0*/  STL.64 [R1+0x5d8], R42 ;  /* 0x0005d82a01007387 */ /* 0x000fe80000100a00 */
[----:B------:R-:W2:Y:S04]  /*582f0*/  LDL.LU.64 R16, [R1+0x370] ;  /* 0x0003700001107983 */ /* 0x000ea80000300a00 */
[----:B------:R-:W-:Y:S04]  /*58300*/  STL.64 [R1+0x400], R36 ;  /* 0x0004002401007387 */ /* 0x000fe80000100a00 */
[----:B------:R-:W-:Y:S04]  /*58310*/  STL.64 [R1+0x408], R38 ;  /* 0x0004082601007387 */ /* 0x000fe80000100a00 */
[----:B------:R-:W2:Y:S01]  /*58320*/  LDL.LU.64 R18, [R1+0x378] ;  /* 0x0003780001127983 */ /* 0x000ea20000300a00 */
[C---:B---3--:R-:W-:Y:S03]  /*58330*/  HMMA.16816.F32 R24, R28.reuse, R24, R12 ;  /* 0x000000181c18723c */ /* 0x048fe6000000180c */
[----:B------:R-:W-:Y:S04]  /*58340*/  STL.64 [R1+0x3d0], R32 ;  /* 0x0003d02001007387 */ /* 0x000fe80000100a00 */
[----:B------:R-:W-:Y:S04]  /*58350*/  STL.64 [R1+0x3d8], R34 ;  /* 0x0003d82201007387 */ /* 0x000fe80000100a00 */
[----:B------:R-:W3:Y:S04]  /*58360*/  LDL.LU.64 R12, [R1+0x220] ;  /* 0x00022000010c7983 */ /* 0x000ee80000300a00 */
[----:B------:R-:W3:Y:S04]  /*58370*/  LDL.LU.64 R14, [R1+0x228] ;  /* 0x00022800010e7983 */ /* 0x000ee80000300a00 */
[----:B------:R-:W-:Y:S04]  /*58380*/  STL.64 [R1+0x3b0], R24 ;  /* 0x0003b01801007387 */ /* 0x000fe80000100a00 */
[----:B------:R0:W-:Y:S04]  /*58390*/  STL.64 [R1+0x3b8], R26 ;  /* 0x0003b81a01007387 */ /* 0x0001e80000100a00 */
[----:B------:R-:W4:Y:S04]  /*583a0*/  LDL.LU.64 R48, [R1+0x1e0] ;  /* 0x0001e00001307983 */ /* 0x000f280000300a00 */
[----:B------:R-:W4:Y:S01]  /*583b0*/  LDL.LU.64 R50, [R1+0x1e8] ;  /* 0x0001e80001327983 */ /* 0x000f220000300a00 */
[----:B0-----:R-:W-:-:S15]  /*583c0*/  HMMA.16816.F32 R24, R28, R22, R44 ;  /* 0x000000161c18723c */ /* 0x001fde000000182c */
[----:B------:R-:W-:-:S04]  /*583d0*/  NOP ;  /* 0x0000000000007918 */ /* 0x000fc80000000000 */
[----:B------:R0:W-:Y:S04]  /*583e0*/  STL.64 [R1+0x390], R24 ;  /* 0x0003901801007387 */ /* 0x0001e80000100a00 */
[----:B------:R1:W-:Y:S04]  /*583f0*/  STL.64 [R1+0x398], R26 ;  /* 0x0003981a01007387 */ /* 0x0003e80000100a00 */
        /* <DEDUP_REMOVED lines=8> */
[----:B0-----:R-:W3:Y:S04]  /*58480*/  LDL.LU.64 R24, [R1+0x100] ;  /* 0x0001000001187983 */ /* 0x001ee80000300a00 */
[----:B-1----:R-:W3:Y:S01]  /*58490*/  LDL.LU.64 R26, [R1+0x108] ;  /* 0x00010800011a7983 */ /* 0x002ee20000300a00 */
[----:B--2---:R-:W-:Y:S03]  /*584a0*/  HMMA.16816.F32 R20, R28, R20, R16 ;  /* 0x000000141c14723c */ /* 0x004fe60000001810 */
[----:B------:R-:W3:Y:S04]  /*584b0*/  LDL.LU.64 R18, [R1+0x64d8] ;  /* 0x0064d80001127983 */ /* 0x000ee80000300a00 */
[----:B------:R-:W2:-:S12]  /*584c0*/  LDL.LU.64 R16, [R1+0x64d0] ;  /* 0x0064d00001107983 */ /* 0x000e980000300a00 */
[----:B------:R0:W-:Y:S04]  /*584d0*/  STL.64 [R1+0x370], R20 ;  /* 0x0003701401007387 */ /* 0x0001e80000100a00 */
[----:B------:R1:W-:Y:S04]  /*584e0*/  STL.64 [R1+0x378], R22 ;  /* 0x0003781601007387 */ /* 0x0003e80000100a00 */
        /* <DEDUP_REMOVED lines=8> */
[----:B--2---:R-:W-:-:S15]  /*58570*/  HMMA.16816.F32 R20, R28, R16, R20 ;  /* 0x000000101c14723c */ /* 0x004fde0000001814 */
[----:B------:R-:W-:-:S04]  /*58580*/  NOP ;  /* 0x0000000000007918 */ /* 0x000fc80000000000 */
[----:B------:R-:W-:Y:S04]  /*58590*/  STL.64 [R1+0x200], R20 ;  /* 0x0002001401007387 */ /* 0x000fe80000100a00 */
[----:B------:R3:W-:Y:S04]  /*585a0*/  STL [R1+0x208], R22 ;  /* 0x0002081601007387 */ /* 0x0007e80000100800 */
[----:B------:R-:W2:Y:S04]  /*585b0*/  LDL.LU.64 R16, [R1+0xd0] ;  /* 0x0000d00001107983 */ /* 0x000ea80000300a00 */
[----:B------:R-:W2:Y:S01]  /*585c0*/  LDL.LU.64 R18, [R1+0xd8] ;  /* 0x0000d80001127983 */ /* 0x000ea20000300a00 */
[----:B------:R-:W-:-:S05]  /*585d0*/  IMAD.MOV.U32 R0, RZ, RZ, R23 ;  /* 0x000000ffff007224 */ /* 0x000fca00078e0017 */
[----:B------:R0:W-:Y:S01]  /*585e0*/  STL [R1+0x5538], R0 ;  /* 0x0055380001007387 */ /* 0x0001e20000100800 */
[C---:B----4-:R-:W-:Y:S08]  /*585f0*/  HMMA.16816.F32 R48, R28.reuse, R14, R48 ;  /* 0x0000000e1c30723c */ /* 0x050ff00000001830 */
[C---:B---3--:R-:W-:Y:S08]  /*58600*/  HMMA.16816.F32 R20, R28.reuse, R12, R44 ;  /* 0x0000000c1c14723c */ /* 0x048ff0000000182c */
[----:B------:R-:W-:Y:S11]  /*58610*/  HMMA.16816.F32 R12, R28, R8, R36 ;  /* 0x000000081c0c723c */ /* 0x000ff60000001824 */
[----:B------:R-:W-:Y:S04]  /*58620*/  STL.64 [R1+0x1a0], R20 ;  /* 0x0001a01401007387 */ /* 0x000fe80000100a00 */
[----:B------:R-:W-:Y:S04]  /*58630*/  STL.64 [R1+0x1e0], R48 ;  /* 0x0001e03001007387 */ /* 0x000fe80000100a00 */
[----:B------:R-:W-:Y:S04]  /*58640*/  STL.64 [R1+0x1e8], R50 ;  /* 0x0001e83201007387 */ /* 0x000fe80000100a00 */
[----:B------:R1:W-:Y:S01]  /*58650*/  STL [R1+0x1a8], R22 ;  /* 0x0001a81601007387 */ /* 0x0003e20000100800 */
[----:B0-----:R-:W-:-:S02]  /*58660*/  IMAD.MOV.U32 R0, RZ, RZ, R23 ;  /* 0x000000ffff007224 */ /* 0x001fc400078e0017 */
[C---:B-1----:R-:W-:Y:S03]  /*58670*/  HMMA.16816.F32 R20, R28.reuse, R10, R40 ;  /* 0x0000000a1c14723c */ /* 0x042fe60000001828 */
[----:B------:R0:W-:Y:S04]  /*58680*/  STL [R1+0x5580], R0 ;  /* 0x0055800001007387 */ /* 0x0001e80000100800 */
[----:B------:R-:W-:Y:S01]  /*58690*/  STL.64 [R1+0x150], R12 ;  /* 0x0001500c01007387 */ /* 0x000fe20000100a00 */
[----:B------:R-:W-:Y:S01]  /*586a0*/  HMMA.16816.F32 R8, R28, R4, R24 ;  /* 0x000000041c08723c */ /* 0x000fe20000001818 */
[----:B0-----:R-:W-:-:S10]  /*586b0*/  IMAD.MOV.U32 R0, RZ, RZ, R15 ;  /* 0x000000ffff007224 */ /* 0x001fd400078e000f */
[----:B------:R-:W-:Y:S04]  /*586c0*/  STL.64 [R1+0x180], R20 ;  /* 0x0001801401007387 */ /* 0x000fe80000100a00 */
[----:B------:R-:W-:Y:S04]  /*586d0*/  STL.64 [R1+0x188], R22 ;  /* 0x0001881601007387 */ /* 0x000fe80000100a00 */
[----:B------:R0:W-:Y:S02]  /*586e0*/  STL [R1+0x158], R14 ;  /* 0x0001580e01007387 */ /* 0x0001e40000100800 */
[----:B0-----:R-:W-:Y:S02]  /*586f0*/  HMMA.16816.F32 R12, R28, R6, R32 ;  /* 0x000000061c0c723c */ /* 0x001fe40000001820 */
[----:B------:R0:W-:Y:S04]  /*58700*/  STL [R1+0x5584], R0 ;  /* 0x0055840001007387 */ /* 0x0001e80000100800 */
[----:B------:R-:W-:Y:S01]  /*58710*/  STL.64 [R1+0x100], R8 ;  /* 0x0001000801007387 */ /* 0x000fe20000100a00 */
[----:B0-----:R-:W-:-:S12]  /*58720*/  IMAD.MOV.U32 R0, RZ, RZ, R11 ;  /* 0x000000ffff007224 */ /* 0x001fd800078e000b */
[----:B------:R-:W-:Y:S04]  /*58730*/  STL.64 [R1+0x110], R12 ;  /* 0x0001100c01007387 */ /* 0x000fe80000100a00 */
[----:B------:R-:W-:Y:S04]  /*58740*/  STL.64 [R1+0x118], R14 ;  /* 0x0001180e01007387 */ /* 0x000fe80000100a00 */
[----:B------:R2:W-:Y:S02]  /*58750*/  STL [R1+0x108], R10 ;  /* 0x0001080a01007387 */ /* 0x0005e40000100800 */
[----:B--2---:R-:W-:Y:S02]  /*58760*/  HMMA.16816.F32 R8, R28, R2, R16 ;  /* 0x000000021c08723c */ /* 0x004fe40000001810 */
[----:B------:R-:W-:Y:S04]  /*58770*/  STL [R1+0x55f8], R0 ;  /* 0x0055f80001007387 */ /* 0x000fe80000100800 */
[----:B------:R-:W2:-:S13]  /*58780*/  LDL.LU R44, [R1+0x240] ;  /* 0x00024000012c7983 */ /* 0x000e9a0000300800 */
[----:B------:R0:W-:Y:S04]  /*58790*/  STL.64 [R1+0xd0], R8 ;  /* 0x0000d00801007387 */ /* 0x0001e80000100a00 */
[----:B------:R1:W-:Y:S04]  /*587a0*/  STL.64 [R1+0xd8], R10 ;  /* 0x0000d80a01007387 */ /* 0x0003e80000100a00 */
[----:B------:R-:W2:Y:S04]  /*587b0*/  LDL.LU R45, [R1+0x244] ;  /* 0x00024400012d7983 */ /* 0x000ea80000300800 */
[----:B------:R-:W2:Y:S04]  /*587c0*/  LDL.LU R46, [R1+0x248] ;  /* 0x00024800012e7983 */ /* 0x000ea80000300800 */
[----:B------:R-:W2:Y:S04]  /*587d0*/  LDL.LU R47, [R1+0x24c] ;  /* 0x00024c00012f7983 */ /* 0x000ea80000300800 */
[----:B------:R-:W3:Y:S04]  /*587e0*/  LDL.LU R40, [R1+0x230] ;  /* 0x0002300001287983 */ /* 0x000ee80000300800 */
[----:B------:R-:W3:Y:S04]  /*587f0*/  LDL.LU R41, [R1+0x234] ;  /* 0x0002340001297983 */ /* 0x000ee80000300800 */
[----:B------:R-:W3:Y:S04]  /*58800*/  LDL.LU R42, [R1+0x238] ;  /* 0x00023800012a7983 */ /* 0x000ee80000300800 */
[----:B------:R-:W3:Y:S04]  /*58810*/  LDL.LU R43, [R1+0x23c] ;  /* 0x00023c00012b7983 */ /* 0x000ee80000300800 */
[----:B------:R-:W4:Y:S04]  /*58820*/  LDL.LU R36, [R1+0x210] ;  /* 0x0002100001247983 */ /* 0x000f280000300800 */
[----:B------:R-:W4:Y:S04]  /*58830*/  LDL.LU R37, [R1+0x214] ;  /* 0x0002140001257983 */ /* 0x000f280000300800 */
[----:B------:R-:W4:Y:S04]  /*58840*/  LDL.LU R38, [R1+0x218] ;  /* 0x0002180001267983 */ /* 0x000f280000300800 */
        /* <DEDUP_REMOVED lines=16> */
[----:B-1----:R-:W4:Y:S04]  /*58950*/  LDL.LU R10, [R1+0x2c] ;  /* 0x00002c00010a7983 */ /* 0x002f280000300800 */
[----:B------:R-:W4:Y:S04]  /*58960*/  LDL.LU R11, [R1+0x30] ;  /* 0x00003000010b7983 */ /* 0x000f280000300800 */
[----:B------:R-:W4:Y:S04]  /*58970*/  LDL.LU R48, [R1+0x34] ;  /* 0x0000340001307983 */ /* 0x000f280000300800 */
[----:B------:R-:W4:Y:S01]  /*58980*/  LDL.LU R49, [R1+0x38] ;  /* 0x0000380001317983 */ /* 0x000f220000300800 */
[----:B------:R-:W-:-:S03]  /*58990*/  IMAD R7, R61, 0x100, R60 ;  /* 0x000001003d077824 */ /* 0x000fc600078e023c */
[----:B------:R-:W4:Y:S04]  /*589a0*/  LDL.LU R50, [R1+0x3c] ;  /* 0x00003c0001327983 */ /* 0x000f280000300800 */
[----:B------:R-:W4:Y:S04]  /*589b0*/  LDL.LU R60, [R1+0x40] ;  /* 0x00004000013c7983 */ /* 0x000f280000300800 */
[----:B------:R-:W4:Y:S04]  /*589c0*/  LDL.LU R20, [R1+0x1d0] ;  /* 0x0001d00001147983 */ /* 0x000f280000300800 */
[----:B------:R-:W4:Y:S04]  /*589d0*/  LDL.LU R21, [R1+0x1d4] ;  /* 0x0001d40001157983 */ /* 0x000f280000300800 */
[----:B------:R-:W4:Y:S04]  /*589e0*/  LDL.LU R22, [R1+0x1d8] ;  /* 0x0001d80001167983 */ /* 0x000f280000300800 */
[----:B------:R-:W4:Y:S01]  /*589f0*/  LDL.LU R23, [R1+0x1dc] ;  /* 0x0001dc0001177983 */ /* 0x000f220000300800 */
[----:B------:R-:W-:-:S03]  /*58a00*/  IMAD R6, R59, 0x100, R58 ;  /* 0x000001003b067824 */ /* 0x000fc600078e023a */
        /* <DEDUP_REMOVED lines=16> */
[----:B------:R-:W-:-:S02]  /*58b10*/  F2FP.F16.E4M3.UNPACK_B R28, R4 ;  /* 0x00000004ff1c723e */ /* 0x000fc400020006ff */
[----:B------:R-:W-:Y:S01]  /*58b20*/  F2FP.F16.E4M3.UNPACK_B R29, R5 ;  /* 0x00000005ff1d723e */ /* 0x000fe200020006ff */
[----:B------:R-:W4:Y:S01]  /*58b30*/  LDL.LU R4, [R1+0x130] ;  /* 0x0001300001047983 */ /* 0x000f220000300800 */
[----:B------:R-:W-:-:S03]  /*58b40*/  F2FP.F16.E4M3.UNPACK_B R30, R6 ;  /* 0x00000006ff1e723e */ /* 0x000fc600020006ff */
[----:B------:R-:W4:Y:S01]  /*58b50*/  LDL.LU R5, [R1+0x134] ;  /* 0x0001340001057983 */ /* 0x000f220000300800 */
[----:B------:R-:W-:-:S03]  /*58b60*/  F2FP.F16.E4M3.UNPACK_B R31, R7 ;  /* 0x00000007ff1f723e */ /* 0x000fc600020006ff */
[----:B------:R-:W4:Y:S04]  /*58b70*/  LDL.LU R6, [R1+0x138] ;  /* 0x0001380001067983 */ /* 0x000f280000300800 */
[----:B------:R-:W4:Y:S01]  /*58b80*/  LDL.LU R7, [R1+0x13c] ;  /* 0x00013c0001077983 */ /* 0x000f220000300800 */
[----:B--2---:R-:W-:Y:S02]  /*58b90*/  F2FP.F16.E4M3.UNPACK_B R8, R8.H1 ;  /* 0x00000008ff08723e */ /* 0x004fe400030006ff */
[----:B---3--:R-:W-:Y:S02]  /*58ba0*/  F2FP.F16.E4M3.UNPACK_B R9, R9.H1 ;  /* 0x00000009ff09723e */ /* 0x008fe400030006ff */
[----:B----4-:R-:W-:Y:S02]  /*58bb0*/  F2FP.F16.E4M3.UNPACK_B R2, R0.H1 ;  /* 0x00000000ff02723e */ /* 0x010fe400030006ff */
[----:B------:R-:W-:Y:S01]  /*58bc0*/  F2FP.F16.E4M3.UNPACK_B R3, R10.H1 ;  /* 0x0000000aff03723e */ /* 0x000fe200030006ff */
[----:B------:R-:W-:Y:S02]  /*58bd0*/  STL.64 [R1+0x18], R8 ;  /* 0x0000180801007387 */ /* 0x000fe40000100a00 */
[----:B------:R-:W-:-:S15]  /*58be0*/  HMMA.16816.F32 R4, R28, R8, R4 ;  /* 0x000000081c04723c */ /* 0x000fde0000001804 */
[----:B------:R-:W-:-:S04]  /*58bf0*/  NOP ;  /* 0x0000000000007918 */ /* 0x000fc80000000000 */
[----:B------:R0:W-:Y:S02]  /*58c00*/  STL.64 [R1+0x130], R4 ;  /* 0x0001300401007387 */ /* 0x0001e40000100a00 */
[----:B0-----:R-:W-:Y:S02]  /*58c10*/  F2FP.F16.E4M3.UNPACK_B R4, R11.H1 ;  /* 0x0000000bff04723e */ /* 0x001fe400030006ff */
[----:B------:R-:W-:Y:S01]  /*58c20*/  HMMA.16816.F32 R8, R28, R2, R12 ;  /* 0x000000021c08723c */ /* 0x000fe2000000180c */
[----:B------:R-:W-:Y:S01]  /*58c30*/  F2FP.F16.E4M3.UNPACK_B R5, R48.H1 ;  /* 0x00000030ff05723e */ /* 0x000fe200030006ff */
[----:B------:R-:W-:Y:S04]  /*58c40*/  STL.64 [R1+0x138], R6 ;  /* 0x0001380601007387 */ /* 0x000fe80000100a00 */
[----:B------:R-:W-:-:S13]  /*58c50*/  STL.64 [R1+0x10], R2 ;  /* 0x0000100201007387 */ /* 0x000fda0000100a00 */
[----:B------:R-:W-:Y:S04]  /*58c60*/  STL.64 [R1+0x160], R8 ;  /* 0x0001600801007387 */ /* 0x000fe80000100a00 */
[----:B------:R-:W-:Y:S04]  /*58c70*/  STL.64 [R1+0x168], R10 ;  /* 0x0001680a01007387 */ /* 0x000fe80000100a00 */
[----:B------:R0:W-:Y:S02]  /*58c80*/  STL.64 [R1+0x8], R4 ;  /* 0x0000080401007387 */ /* 0x0001e40000100a00 */
[----:B0-----:R-:W-:Y:S01]  /*58c90*/  HMMA.16816.F32 R4, R28, R4, R16 ;  /* 0x000000041c04723c */ /* 0x001fe20000001810 */
[----:B------:R-:W-:-:S02]  /*58ca0*/  F2FP.F16.E4M3.UNPACK_B R2, R49.H1 ;  /* 0x00000031ff02723e */ /* 0x000fc400030006ff */
[----:B------:R-:W-:Y:S02]  /*58cb0*/  F2FP.F16.E4M3.UNPACK_B R3, R50.H1 ;  /* 0x00000032ff03723e */ /* 0x000fe400030006ff */
[----:B------:R-:W-:-:S14]  /*58cc0*/  F2FP.F16.E4M3.UNPACK_B R60, R60.H1 ;  /* 0x0000003cff3c723e */ /* 0x000fdc00030006ff */
[----:B------:R-:W-:Y:S04]  /*58cd0*/  STL.64 [R1+0x190], R4 ;  /* 0x0001900401007387 */ /* 0x000fe80000100a00 */
[----:B------:R0:W-:Y:S02]  /*58ce0*/  STL.64 [R1+0x198], R6 ;  /* 0x0001980601007387 */ /* 0x0001e40000100a00 */
[----:B0-----:R-:W-:Y:S01]  /*58cf0*/  HMMA.16816.F32 R4, R28, R2, R20 ;  /* 0x000000021c04723c */ /* 0x001fe20000001814 */
[----:B------:R-:W-:Y:S01]  /*58d00*/  F2FP.F16.E4M3.UNPACK_B R61, R61.H1 ;  /* 0x0000003dff3d723e */ /* 0x000fe200030006ff */
[----:B------:R-:W-:Y:S01]  /*58d10*/  STL.64 [R1], R2 ;  /* 0x0000000201007387 */ /* 0x000fe20000100a00 */
[----:B------:R-:W-:-:S15]  /*58d20*/  F2FP.F16.E4M3.UNPACK_B R58, R58.H1 ;  /* 0x0000003aff3a723e */ /* 0x000fde00030006ff */
[----:B------:R-:W-:Y:S01]  /*58d30*/  NOP ;  /* 0x0000000000007918 */ /* 0x000fe20000000000 */
[----:B------:R-:W-:Y:S04]  /*58d40*/  STL.64 [R1+0x1d0], R4 ;  /* 0x0001d00401007387 */ /* 0x000fe80000100a00 */
[----:B------:R0:W-:Y:S02]  /*58d50*/  STL.64 [R1+0x1d8], R6 ;  /* 0x0001d80601007387 */ /* 0x0001e40000100a00 */
[----:B0-----:R-:W-:Y:S01]  /*58d60*/  HMMA.16816.F32 R4, R28, R60, R24 ;  /* 0x0000003c1c04723c */ /* 0x001fe20000001818 */
[----:B------:R-:W-:Y:S01]  /*58d70*/  F2FP.F16.E4M3.UNPACK_B R59, R59.H1 ;  /* 0x0000003bff3b723e */ /* 0x000fe200030006ff */
[----:B------:R-:W-:Y:S04]  /*58d80*/  STL [R1+0x64bc], R60 ;  /* 0x0064bc3c01007387 */ /* 0x000fe80000100800 */
[----:B------:R-:W-:-:S13]  /*58d90*/  STL [R1+0x64b8], R61 ;  /* 0x0064b83d01007387 */ /* 0x000fda0000100800 */
[----:B------:R-:W-:Y:S04]  /*58da0*/  STL.64 [R1+0x1b0], R4 ;  /* 0x0001b00401007387 */ /* 0x000fe80000100a00 */
[----:B------:R0:W-:Y:S02]  /*58db0*/  STL.64 [R1+0x1b8], R6 ;  /* 0x0001b80601007387 */ /* 0x0001e40000100a00 */
[----:B0-----:R-:W-:Y:S01]  /*58dc0*/  HMMA.16816.F32 R4, R28, R58, R32 ;  /* 0x0000003a1c04723c */ /* 0x001fe20000001820 */
[----:B------:R-:W-:Y:S02]  /*58dd0*/  F2FP.F16.E4M3.UNPACK_B R56, R56.H1 ;  /* 0x00000038ff38723e */ /* 0x000fe400030006ff */
[----:B------:R-:W-:Y:S02]  /*58de0*/  F2FP.F16.E4M3.UNPACK_B R57, R57.H1 ;  /* 0x00000039ff39723e */ /* 0x000fe400030006ff */
[----:B------:R-:W-:-:S14]  /*58df0*/  F2FP.F16.E4M3.UNPACK_B R54, R54.H1 ;  /* 0x00000036ff36723e */ /* 0x000fdc00030006ff */
[----:B------:R-:W-:Y:S04]  /*58e00*/  STL.64 [R1+0x1f0], R4 ;  /* 0x0001f00401007387 */ /* 0x000fe80000100a00 */
[----:B------:R0:W-:Y:S02]  /*58e10*/  STL.64 [R1+0x1f8], R6 ;  /* 0x0001f80601007387 */ /* 0x0001e40000100a00 */
[----:B0-----:R-:W-:Y:S01]  /*58e20*/  HMMA.16816.F32 R4, R28, R56, R36 ;  /* 0x000000381c04723c */ /* 0x001fe20000001824 */
[----:B------:R-:W-:Y:S01]  /*58e30*/  F2FP.F16.E4M3.UNPACK_B R55, R55.H1 ;  /* 0x00000037ff37723e */ /* 0x000fe200030006ff */
[----:B------:R-:W-:Y:S04]  /*58e40*/  STL.64 [R1+0x6450], R58 ;  /* 0x0064503a01007387 */ /* 0x000fe80000100a00 */
[----:B------:R-:W-:-:S13]  /*58e50*/  STL.64 [R1+0x6448], R56 ;  /* 0x0064483801007387 */ /* 0x000fda0000100a00 */
[----:B------:R-:W-:Y:S04]  /*58e60*/  STL.64 [R1+0x210], R4 ;  /* 0x0002100401007387 */ /* 0x000fe80000100a00 */
[----:B------:R0:W-:Y:S02]  /*58e70*/  STL.64 [R1+0x218], R6 ;  /* 0x0002180601007387 */ /* 0x0001e40000100a00 */
[----:B0-----:R-:W-:Y:S01]  /*58e80*/  HMMA.16816.F32 R4, R28, R54, R40 ;  /* 0x000000361c04723c */ /* 0x001fe20000001828 */
[----:B------:R-:W-:Y:S02]  /*58e90*/  F2FP.F16.E4M3.UNPACK_B R52, R52.H1 ;  /* 0x00000034ff34723e */ /* 0x000fe400030006ff */
[----:B------:R-:W-:-:S15]  /*58ea0*/  F2FP.F16.E4M3.UNPACK_B R53, R53.H1 ;  /* 0x00000035ff35723e */ /* 0x000fde00030006ff */
[----:B------:R-:W-:Y:S01]  /*58eb0*/  NOP ;  /* 0x0000000000007918 */ /* 0x000fe20000000000 */
[----:B------:R-:W-:Y:S04]  /*58ec0*/  STL.64 [R1+0x230], R4 ;  /* 0x0002300401007387 */ /* 0x000fe80000100a00 */
[----:B------:R0:W-:Y:S04]  /*58ed0*/  STL.64 [R1+0x238], R6 ;  /* 0x0002380601007387 */ /* 0x0001e80000100a00 */
[----:B------:R-:W2:Y:S01]  /*58ee0*/  LDL.LU R24, [R1+0x2c0] ;  /* 0x0002c00001187983 */ /* 0x000ea20000300800 */
[----:B0-----:R-:W-:Y:S01]  /*58ef0*/  HMMA.16816.F32 R4, R28, R52, R44 ;  /* 0x000000341c04723c */ /* 0x001fe2000000182c */
[----:B------:R-:W-:-:S15]  /*58f00*/  F2FP.F16.E4M3.UNPACK_B R50, R51.H1 ;  /* 0x00000033ff32723e */ /* 0x000fde00030006ff */
[----:B------:R-:W-:-:S03]  /*58f10*/  NOP ;  /* 0x0000000000007918 */ /* 0x000fc60000000000 */
        /* <DEDUP_REMOVED lines=18> */
[----:B------:R-:W3:Y:S04]  /*59040*/  LDL.LU R48, [R1+0x70] ;  /* 0x0000700001307983 */ /* 0x000ee80000300800 */
[----:B------:R-:W4:Y:S04]  /*59050*/  LDL.LU R49, [R1+0x74] ;  /* 0x0000740001317983 */ /* 0x000f280000300800 */
[----:B------:R-:W4:Y:S04]  /*59060*/  LDL.LU R46, [R1+0x78] ;  /* 0x00007800012e7983 */ /* 0x000f280000300800 */
[----:B------:R-:W4:Y:S04]  /*59070*/  LDL.LU R47, [R1+0x7c] ;  /* 0x00007c00012f7983 */ /* 0x000f280000300800 */
[----:B------:R-:W4:Y:S04]  /*59080*/  LDL.LU R44, [R1+0x80] ;  /* 0x00008000012c7983 */ /* 0x000f280000300800 */
[----:B0-----:R-:W4:Y:S04]  /*59090*/  LDL.LU R4, [R1+0x270] ;  /* 0x0002700001047983 */ /* 0x001f280000300800 */
[----:B------:R-:W4:Y:S04]  /*590a0*/  LDL.LU R5, [R1+0x274] ;  /* 0x0002740001057983 */ /* 0x000f280000300800 */
        /* <DEDUP_REMOVED lines=22> */
[----:B0-----:R-:W4:Y:S04]  /*59210*/  LDL.LU R52, [R1+0x250] ;  /* 0x0002500001347983 */ /* 0x001f280000300800 */
[----:B------:R-:W4:Y:S04]  /*59220*/  LDL.LU R53, [R1+0x254] ;  /* 0x0002540001357983 */ /* 0x000f280000300800 */
[----:B------:R-:W4:Y:S04]  /*59230*/  LDL.LU R54, [R1+0x258] ;  /* 0x0002580001367983 */ /* 0x000f280000300800 */
[----:B------:R-:W4:Y:S01]  /*59240*/  LDL.LU R55, [R1+0x25c] ;  /* 0x00025c0001377983 */ /* 0x000f220000300800 */
[----:B--2---:R-:W-:-:S02]  /*59250*/  F2FP.F16.E4M3.UNPACK_B R51, R51.H1 ;  /* 0x00000033ff33723e */ /* 0x004fc400030006ff */
[----:B---3--:R-:W-:Y:S02]  /*59260*/  F2FP.F16.E4M3.UNPACK_B R48, R48.H1 ;  /* 0x00000030ff30723e */ /* 0x008fe400030006ff */
[----:B----4-:R-:W-:Y:S02]  /*59270*/  F2FP.F16.E4M3.UNPACK_B R49, R49.H1 ;  /* 0x00000031ff31723e */ /* 0x010fe400030006ff */
[----:B------:R-:W-:Y:S02]  /*59280*/  F2FP.F16.E4M3.UNPACK_B R46, R46.H1 ;  /* 0x0000002eff2e723e */ /* 0x000fe400030006ff */
[----:B------:R-:W-:-:S07]  /*59290*/  F2FP.F16.E4M3.UNPACK_B R47, R47.H1 ;  /* 0x0000002fff2f723e */ /* 0x000fce00030006ff */
[C---:B------:R-:W-:Y:S08]  /*592a0*/  HMMA.16816.F32 R4, R28.reuse, R46, R4 ;  /* 0x0000002e1c04723c */ /* 0x040ff00000001804 */
[----:B------:R-:W-:Y:S01]  /*592b0*/  HMMA.16816.F32 R52, R28, R50, R52 ;  /* 0x000000321c34723c */ /* 0x000fe20000001834 */
[----:B------:R-:W-:-:S15]  /*592c0*/  F2FP.F16.E4M3.UNPACK_B R44, R44.H1 ;  /* 0x0000002cff2c723e */ /* 0x000fde00030006ff */
[----:B------:R-:W-:-:S03]  /*592d0*/  NOP ;  /* 0x0000000000007918 */ /* 0x000fc60000000000 */
[----:B------:R-:W-:Y:S04]  /*592e0*/  STL.64 [R1+0x250], R52 ;  /* 0x0002503401007387 */ /* 0x000fe80000100a00 */
[----:B------:R0:W-:Y:S02]  /*592f0*/  STL.64 [R1+0x258], R54 ;  /* 0x0002583601007387 */ /* 0x0001e40000100a00 */
[----:B0-----:R-:W-:Y:S01]  /*59300*/  HMMA.16816.F32 R52, R28, R48, R56 ;  /* 0x000000301c34723c */ /* 0x001fe20000001838 */
[----:B------:R-:W-:Y:S01]  /*59310*/  F2FP.F16.E4M3.UNPACK_B R45, R45.H1 ;  /* 0x0000002dff2d723e */ /* 0x000fe200030006ff */
[----:B------:R-:W-:Y:S04]  /*59320*/  STL.64 [R1+0x6410], R50 ;  /* 0x0064103201007387 */ /* 0x000fe80000100a00 */
[----:B------:R-:W-:-:S13]  /*59330*/  STL.64 [R1+0x6408], R48 ;  /* 0x0064083001007387 */ /* 0x000fda0000100a00 */
[----:B------:R-:W-:Y:S04]  /*59340*/  STL.64 [R1+0x260], R52 ;  /* 0x0002603401007387 */ /* 0x000fe80000100a00 */
[----:B------:R-:W-:Y:S04]  /*59350*/  STL.64 [R1+0x268], R54 ;  /* 0x0002683601007387 */ /* 0x000fe80000100a00 */
[----:B------:R-:W-:Y:S04]  /*59360*/  STL.64 [R1+0x270], R4 ;  /* 0x0002700401007387 */ /* 0x000fe80000100a00 */
[----:B------:R0:W-:Y:S02]  /*59370*/  STL.64 [R1+0x278], R6 ;  /* 0x0002780601007387 */ /* 0x0001e40000100a00 */
[----:B0-----:R-:W-:Y:S01]  /*59380*/  HMMA.16816.F32 R4, R28, R44, R8 ;  /* 0x0000002c1c04723c */ /* 0x001fe20000001808 */
[----:B------:R-:W-:-:S02]  /*59390*/  F2FP.F16.E4M3.UNPACK_B R42, R42.H1 ;  /* 0x0000002aff2a723e */ /* 0x000fc400030006ff */
[----:B------:R-:W-:Y:S01]  /*593a0*/  F2FP.F16.E4M3.UNPACK_B R43, R43.H1 ;  /* 0x0000002bff2b723e */ /* 0x000fe200030006ff */
[----:B------:R-:W-:Y:S04]  /*593b0*/  STL.64 [R1+0x6420], R46 ;  /* 0x0064202e01007387 */ /* 0x000fe80000100a00 */
[----:B------:R-:W-:Y:S11]  /*593c0*/  STL.64 [R1+0x6418], R44 ;  /* 0x0064182c01007387 */ /* 0x000ff60000100a00 */
        /* <DEDUP_REMOVED lines=79> */
[----:B------:R-:W-:Y:S02]  /*598c0*/  F2FP.F16.E4M3.UNPACK_B R27, R27.H1 ;  /* 0x0000001bff1b723e */ /* 0x000fe400030006ff */
[----:B------:R-:W-:Y:S01]  /*598d0*/  F2FP.F16.E4M3.UNPACK_B R24, R24.H1 ;  /* 0x00000018ff18723e */ /* 0x000fe200030006ff */
[----:B------:R-:W-:Y:S01]  /*598e0*/  HMMA.16816.F32 R36, R28, R34, R36 ;  /* 0x000000221c24723c */ /* 0x000fe20000001824 */
[----:B------:R-:W-:-:S15]  /*598f0*/  F2FP.F16.E4M3.UNPACK_B R25, R25.H1 ;  /* 0x00000019ff19723e */ /* 0x000fde00030006ff */
[----:B------:R-:W-:-:S03]  /*59900*/  NOP ;  /* 0x0000000000007918 */ /* 0x000fc60000000000 */
[----:B------:R-:W-:Y:S04]  /*59910*/  STL.64 [R1+0x2d0], R36 ;  /* 0x0002d02401007387 */ /* 0x000fe80000100a00 */
[----:B------:R0:W-:Y:S04]  /*59920*/  STL.64 [R1+0x2d8], R38 ;  /* 0x0002d82601007387 */ /* 0x0001e80000100a00 */
[----:B------:R-:W-:Y:S04]  /*59930*/  STL.64 [R1+0x6470], R34 ;  /* 0x0064702201007387 */ /* 0x000fe80000100a00 */
[----:B------:R1:W-:Y:S01]  /*59940*/  STL.64 [R1+0x6468], R32 ;  /* 0x0064682001007387 */ /* 0x0003e20000100a00 */
[C---:B0-----:R-:W-:Y:S08]  /*59950*/  HMMA.16816.F32 R36, R28.reuse, R32, R40 ;  /* 0x000000201c24723c */ /* 0x041ff00000001828 */
[----:B-1----:R-:W-:Y:S01]  /*59960*/  HMMA.16816.F32 R32, R28, R26, R44 ;  /* 0x0000001a1c20723c */ /* 0x002fe2000000182c */
[----:B------:R-:W-:-:S02]  /*59970*/  F2FP.F16.E4M3.UNPACK_B R22, R22.H1 ;  /* 0x00000016ff16723e */ /* 0x000fc400030006ff */
[----:B------:R-:W-:-:S08]  /*59980*/  F2FP.F16.E4M3.UNPACK_B R23, R23.H1 ;  /* 0x00000017ff17723e */ /* 0x000fd000030006ff */
[----:B------:R-:W-:Y:S04]  /*59990*/  STL.64 [R1+0x2e0], R36 ;  /* 0x0002e02401007387 */ /* 0x000fe80000100a00 */
[----:B------:R-:W-:Y:S04]  /*599a0*/  STL.64 [R1+0x2e8], R38 ;  /* 0x0002e82601007387 */ /* 0x000fe80000100a00 */
[----:B------:R-:W-:Y:S04]  /*599b0*/  STL.64 [R1+0x2f0], R32 ;  /* 0x0002f02001007387 */ /* 0x000fe80000100a00 */
[----:B------:R0:W-:Y:S04]  /*599c0*/  STL.64 [R1+0x2f8], R34 ;  /* 0x0002f82201007387 */ /* 0x0001e80000100a00 */
[----:B------:R-:W-:Y:S04]  /*599d0*/  STL.64 [R1+0x63f0], R26 ;  /* 0x0063f01a01007387 */ /* 0x000fe80000100a00 */
[----:B------:R1:W-:Y:S01]  /*599e0*/  STL.64 [R1+0x63e8], R24 ;  /* 0x0063e81801007387 */ /* 0x0003e20000100a00 */
[C---:B0-----:R-:W-:Y:S08]  /*599f0*/  HMMA.16816.F32 R32, R28.reuse, R24, R48 ;  /* 0x000000181c20723c */ /* 0x041ff00000001830 */
[----:B-1----:R-:W-:Y:S01]  /*59a00*/  HMMA.16816.F32 R24, R28, R22, R52 ;  /* 0x000000161c18723c */ /* 0x002fe20000001834 */
[----:B------:R-:W-:-:S02]  /*59a10*/  F2FP.F16.E4M3.UNPACK_B R20, R20.H1 ;  /* 0x00000014ff14723e */ /* 0x000fc400030006ff */
[----:B------:R-:W-:Y:S02]  /*59a20*/  F2FP.F16.E4M3.UNPACK_B R21, R21.H1 ;  /* 0x00000015ff15723e */ /* 0x000fe400030006ff */
[----:B------:R-:W-:Y:S02]  /*59a30*/  F2FP.F16.E4M3.UNPACK_B R18, R18.H1 ;  /* 0x00000012ff12723e */ /* 0x000fe400030006ff */
[----:B------:R-:W-:-:S07]  /*59a40*/  F2FP.F16.E4M3.UNPACK_B R19, R19.H1 ;  /* 0x00000013ff13723e */ /* 0x000fce00030006ff */
[C---:B------:R-:W-:Y:S01]  /*59a50*/  HMMA.16816.F32 R4, R28.reuse, R18, R4 ;  /* 0x000000121c04723c */ /* 0x040fe20000001804 */
        /* <DEDUP_REMOVED lines=10> */
[----:B------:R-:W-:Y:S04]  /*59b00*/  STL.64 [R1+0x328], R26 ;  /* 0x0003281a01007387 */ /* 0x000fe80000100a00 */
[----:B------:R-:W-:Y:S04]  /*59b10*/  STL.64 [R1+0x330], R4 ;  /* 0x0003300401007387 */ /* 0x000fe80000100a00 */
[----:B------:R0:W-:Y:S04]  /*59b20*/  STL.64 [R1+0x338], R6 ;  /* 0x0003380601007387 */ /* 0x0001e80000100a00 */
[----:B------:R-:W2:Y:S01]  /*59b30*/  LDL.LU R56, [R1+0x3e0] ;  /* 0x0003e00001387983 */ /* 0x000ea20000300800 */
[----:B0-----:R-:W-:-:S15]  /*59b40*/  HMMA.16816.F32 R4, R28, R16, R8 ;  /* 0x000000101c04723c */ /* 0x001fde0000001808 */
[----:B------:R-:W-:-:S04]  /*59b50*/  NOP ;  /* 0x0000000000007918 */ /* 0x000fc80000000000 */
[----:B------:R-:W-:Y:S04]  /*59b60*/  STL.64 [R1+0x340], R4 ;  /* 0x0003400401007387 */ /* 0x000fe80000100a00 */
        /* <DEDUP_REMOVED lines=18> */
[----:B------:R-:W2:Y:S01]  /*59c90*/  LDL.LU R22, [R1+0x358] ;  /* 0x0003580001167983 */ /* 0x000ea20000300800 */
[----:B------:R-:W-:-:S03]  /*59ca0*/  F2FP.F16.E4M3.UNPACK_B R14, R15.H1 ;  /* 0x0000000fff0e723e */ /* 0x000fc600030006ff */
[----:B------:R-:W2:Y:S04]  /*59cb0*/  LDL.LU R23, [R1+0x35c] ;  /* 0x00035c0001177983 */ /* 0x000ea80000300800 */
[----:B------:R-:W2:Y:S04]  /*59cc0*/  LDL.LU R15, [R1+0xfc] ;  /* 0x0000fc00010f7983 */ /* 0x000ea80000300800 */
[----:B------:R-:W3:Y:S04]  /*59cd0*/  LDL.LU R12, [R1+0x120] ;  /* 0x00012000010c7983 */ /* 0x000ee80000300800 */
        /* <DEDUP_REMOVED lines=29> */
[----:B--2---:R-:W-:-:S07]  /*59eb0*/  F2FP.F16.E4M3.UNPACK_B R15, R15.H1 ;  /* 0x0000000fff0f723e */ /* 0x004fce00030006ff */
[----:B0-----:R-:W-:Y:S01]  /*59ec0*/  HMMA.16816.F32 R16, R28, R14, R20 ;  /* 0x0000000e1c10723c */ /* 0x001fe20000001814 */
[----:B---3--:R-:W-:Y:S02]  /*59ed0*/  F2FP.F16.E4M3.UNPACK_B R12, R12.H1 ;  /* 0x0000000cff0c723e */ /* 0x008fe400030006ff */
[----:B------:R-:W-:Y:S02]  /*59ee0*/  F2FP.F16.E4M3.UNPACK_B R13, R13.H1 ;  /* 0x0000000dff0d723e */ /* 0x000fe400030006ff */
[----:B----4-:R-:W-:Y:S02]  /*59ef0*/  F2FP.F16.E4M3.UNPACK_B R10, R10.H1 ;  /* 0x0000000aff0a723e */ /* 0x010fe400030006ff */
[----:B------:R-:W-:-:S12]  /*59f00*/  F2FP.F16.E4M3.UNPACK_B R11, R11.H1 ;  /* 0x0000000bff0b723e */ /* 0x000fd800030006ff */
        /* <DEDUP_REMOVED lines=9> */
[----:B------:R-:W-:-:S04]  /*59fa0*/  F2FP.F16.E4M3.UNPACK_B R7, R7.H1 ;  /* 0x00000007ff07723e */ /* 0x000fc800030006ff */
        /* <DEDUP_REMOVED lines=20> */
[----:B------:R0:W-:Y:S04]  /*5a0f0*/  STL.64 [R1+0x3f8], R10 ;  /* 0x0003f80a01007387 */ /* 0x0001e80000100a00 */
[----:B------:R-:W2:Y:S01]  /*5a100*/  LDL.LU R20, [R1+0x4d0] ;  /* 0x0004d00001147983 */ /* 0x000ea20000300800 */
[----:B0-----:R-:W-:-:S15]  /*5a110*/  HMMA.16816.F32 R8, R28, R2, R56 ;  /* 0x000000021c08723c */ /* 0x001fde0000001838 */
[----:B------:R-:W-:-:S04]  /*5a120*/  NOP ;  /* 0x0000000000007918 */ /* 0x000fc80000000000 */
[----:B------:R-:W-:Y:S04]  /*5a130*/  STL.64 [R1+0x3e0], R8 ;  /* 0x0003e00801007387 */ /* 0x000fe80000100a00 */
[----:B------:R-:W-:Y:S04]  /*5a140*/  STL.64 [R1+0x3e8], R10 ;  /* 0x0003e80a01007387 */ /* 0x000fe80000100a00 */
[----:B------:R-:W2:Y:S04]  /*5a150*/  LDL.LU R21, [R1+0x4d4] ;  /* 0x0004d40001157983 */ /* 0x000ea80000300800 */
[----:B------:R-:W3:Y:S04]  /*5a160*/  LDL.LU R22, [R1+0x4d8] ;  /* 0x0004d80001167983 */ /* 0x000ee80000300800 */
[----:B------:R-:W3:Y:S04]  /*5a170*/  LDL.LU R23, [R1+0x4dc] ;  /* 0x0004dc0001177983 */ /* 0x000ee80000300800 */
[----:B---3--:R-:W-:Y:S04]  /*5a180*/  STL.64 [R1+0x6480], R22 ;  /* 0x0064801601007387 */ /* 0x008fe80000100a00 */
[----:B--2---:R0:W-:Y:S04]  /*5a190*/  STL.64 [R1+0x6478], R20 ;  /* 0x0064781401007387 */ /* 0x0041e80000100a00 */
[----:B------:R-:W2:Y:S04]  /*5a1a0*/  LDL.LU R12, [R1+0x4f0] ;  /* 0x0004f000010c7983 */ /* 0x000ea80000300800 */
[----:B------:R-:W2:Y:S04]  /*5a1b0*/  LDL.LU R13, [R1+0x4f4] ;  /* 0x0004f400010d7983 */ /* 0x000ea80000300800 */
[----:B------:R-:W3:Y:S04]  /*5a1c0*/  LDL.LU R14, [R1+0x4f8] ;  /* 0x0004f800010e7983 */ /* 0x000ee80000300800 */
[----:B------:R-:W3:Y:S01]  /*5a1d0*/  LDL.LU R15, [R1+0x4fc] ;  /* 0x0004fc00010f7983 */ /* 0x000ee20000300800 */
[----:B------:R-:W-:-:S05]  /*5a1e0*/  IMAD R4, R52, 0x100, R51 ;  /* 0x0000010034047824 */ /* 0x000fca00078e0233 */
[----:B------:R-:W-:Y:S01]  /*5a1f0*/  F2FP.F16.E4M3.UNPACK_B R28, R4 ;  /* 0x00000004ff1c723e */ /* 0x000fe200020006ff */
[----:B---3--:R1:W-:Y:S04]  /*5a200*/  STL.64 [R1+0x6490], R14 ;  /* 0x0064900e01007387 */ /* 0x0083e80000100a00 */
[----:B--2---:R-:W-:Y:S04]  /*5a210*/  STL.64 [R1+0x6488], R12 ;  /* 0x0064880c01007387 */ /* 0x004fe80000100a00 */
[----:B------:R-:W2:Y:S04]  /*5a220*/  LDL.LU R4, [R1+0x510] ;  /* 0x0005100001047983 */ /* 0x000ea80000300800 */
[----:B------:R-:W2:Y:S04]  /*5a230*/  LDL.LU R5, [R1+0x514] ;  /* 0x0005140001057983 */ /* 0x000ea80000300800 */
[----:B------:R-:W3:Y:S04]  /*5a240*/  LDL.LU R6, [R1+0x518] ;  /* 0x0005180001067983 */ /* 0x000ee80000300800 */
[----:B------:R-:W3:Y:S04]  /*5a250*/  LDL.LU R7, [R1+0x51c] ;  /* 0x00051c0001077983 */ /* 0x000ee80000300800 */
[----:B---3--:R-:W-:Y:S04]  /*5a260*/  STL.64 [R1+0x64a0], R6 ;  /* 0x0064a00601007387 */ /* 0x008fe80000100a00 */
[----:B--2---:R2:W-:Y:S04]  /*5a270*/  STL.64 [R1+0x6498], R4 ;  /* 0x0064980401007387 */ /* 0x0045e80000100a00 */
[----:B------:R-:W3:Y:S04]  /*5a280*/  LDL.LU R40, [R1+0x570] ;  /* 0x0005700001287983 */ /* 0x000ee80000300800 */
[----:B------:R-:W3:Y:S04]  /*5a290*/  LDL.LU R41, [R1+0x574] ;  /* 0x0005740001297983 */ /* 0x000ee80000300800 */
[----:B------:R-:W4:Y:S04]  /*5a2a0*/  LDL.LU R42, [R1+0x578] ;  /* 0x00057800012a7983 */ /* 0x000f280000300800 */
[----:B------:R-:W4:Y:S01]  /*5a2b0*/  LDL.LU R43, [R1+0x57c] ;  /* 0x00057c00012b7983 */ /* 0x000f220000300800 */
[----:B------:R-:W-:-:S02]  /*5a2c0*/  IMAD R60, R60, 0x100, R53 ;  /* 0x000001003c3c7824 */ /* 0x000fc400078e0235 */
[----:B------:R-:W-:Y:S02]  /*5a2d0*/  IMAD R61, R61, 0x100, R54 ;  /* 0x000001003d3d7824 */ /* 0x000fe400078e0236 */
[----:B------:R-:W-:Y:S01]  /*5a2e0*/  IMAD R0, R0, 0x100, R55 ;  /* 0x0000010000007824 */ /* 0x000fe200078e0237 */
[----:B------:R-:W-:Y:S02]  /*5a2f0*/  F2FP.F16.E4M3.UNPACK_B R29, R60 ;  /* 0x0000003cff1d723e */ /* 0x000fe400020006ff */
[----:B------:R-:W-:Y:S01]  /*5a300*/  F2FP.F16.E4M3.UNPACK_B R30, R61 ;  /* 0x0000003dff1e723e */ /* 0x000fe200020006ff */
[----:B----4-:R-:W-:Y:S04]  /*5a310*/  STL.64 [R1+0x64b0], R42 ;  /* 0x0064b02a01007387 */ /* 0x010fe80000100a00 */
[----:B---3--:R3:W-:Y:S04]  /*5a320*/  STL.64 [R1+0x64a8], R40 ;  /* 0x0064a82801007387 */ /* 0x0087e80000100a00 */
[----:B------:R-:W4:Y:S04]  /*5a330*/  LDL.LU R56, [R1+0x580] ;  /* 0x0005800001387983 */ /* 0x000f280000300800 */
[----:B------:R-:W4:Y:S04]  /*5a340*/  LDL.LU R57, [R1+0x584] ;  /* 0x0005840001397983 */ /* 0x000f280000300800 */
[----:B------:R-:W4:Y:S04]  /*5a350*/  LDL.LU R58, [R1+0x588] ;  /* 0x00058800013a7983 */ /* 0x000f280000300800 */
[----:B------:R-:W4:Y:S04]  /*5a360*/  LDL.LU R59, [R1+0x58c] ;  /* 0x00058c00013b7983 */ /* 0x000f280000300800 */
[----:B------:R-:W4:Y:S04]  /*5a370*/  LDL R38, [R1] ;  /* 0x0000000001267983 */ /* 0x000f280000100800 */
[----:B------:R-:W4:Y:S04]  /*5a380*/  LDL R39, [R1+0x4] ;  /* 0x0000040001277983 */ /* 0x000f280000100800 */
[----:B------:R-:W4:Y:S04]  /*5a390*/  LDL R36, [R1+0x8] ;  /* 0x0000080001247983 */ /* 0x000f280000100800 */
[----:B------:R-:W4:Y:S04]  /*5a3a0*/  LDL R37, [R1+0xc] ;  /* 0x00000c0001257983 */ /* 0x000f280000100800 */
[----:B0-----:R-:W4:Y:S04]  /*5a3b0*/  LDL.LU R20, [R1+0x5a0] ;  /* 0x0005a00001147983 */ /* 0x001f280000300800 */
[----:B------:R-:W4:Y:S04]  /*5a3c0*/  LDL.LU R21, [R1+0x5a4] ;  /* 0x0005a40001157983 */ /* 0x000f280000300800 */
[----:B------:R-:W4:Y:S04]  /*5a3d0*/  LDL.LU R22, [R1+0x5a8] ;  /* 0x0005a80001167983 */ /* 0x000f280000300800 */
[----:B------:R-:W4:Y:S04]  /*5a3e0*/  LDL.LU R23, [R1+0x5ac] ;  /* 0x0005ac0001177983 */ /* 0x000f280000300800 */
[----:B-1----:R-:W4:Y:S04]  /*5a3f0*/  LDL R14, [R1+0x10] ;  /* 0x00001000010e7983 */ /* 0x002f280000100800 */
[----:B------:R-:W4:Y:S04]  /*5a400*/  LDL R15, [R1+0x14] ;  /* 0x00001400010f7983 */ /* 0x000f280000100800 */
[----:B--2---:R-:W2:Y:S04]  /*5a410*/  LDL.LU R4, [R1+0x5b0] ;  /* 0x0005b00001047983 */ /* 0x004ea80000300800 */
[----:B------:R-:W2:Y:S04]  /*5a420*/  LDL.LU R5, [R1+0x5b4] ;  /* 0x0005b40001057983 */ /* 0x000ea80000300800 */
[----:B------:R-:W2:Y:S04]  /*5a430*/  LDL.LU R6, [R1+0x5b8] ;  /* 0x0005b80001067983 */ /* 0x000ea80000300800 */
[----:B------:R-:W2:Y:S04]  /*5a440*/  LDL.LU R7, [R1+0x5bc] ;  /* 0x0005bc0001077983 */ /* 0x000ea80000300800 */
[----:B------:R-:W2:Y:S04]  /*5a450*/  LDL R12, [R1+0x18] ;  /* 0x00001800010c7983 */ /* 0x000ea80000100800 */
[----:B------:R-:W2:Y:S04]  /*5a460*/  LDL R13, [R1+0x1c] ;  /* 0x00001c00010d7983 */ /* 0x000ea80000100800 */
[----:B---3--:R-:W2:Y:S04]  /*5a470*/  LDL.LU R40, [R1+0x5c0] ;  /* 0x0005c00001287983 */ /* 0x008ea80000300800 */
[----:B------:R-:W2:Y:S04]  /*5a480*/  LDL.LU R41, [R1+0x5c4] ;  /* 0x0005c40001297983 */ /* 0x000ea80000300800 */
[----:B------:R-:W2:Y:S04]  /*5a490*/  LDL.LU R42, [R1+0x5c8] ;  /* 0x0005c800012a7983 */ /* 0x000ea80000300800 */
[----:B------:R-:W2:Y:S04]  /*5a4a0*/  LDL.LU R43, [R1+0x5cc] ;  /* 0x0005cc00012b7983 */ /* 0x000ea80000300800 */
        /* <DEDUP_REMOVED lines=29> */
[----:B------:R-:W3:Y:S01]  /*5a680*/  LDL.LU R61, [R1+0x64b8] ;  /* 0x0064b800013d7983 */ /* 0x000ee20000300800 */
[----:B------:R-:W-:-:S07]  /*5a690*/  F2FP.F16.E4M3.UNPACK_B R31, R0 ;  /* 0x00000000ff1f723e */ /* 0x000fce00020006ff */
[C---:B----4-:R-:W-:Y:S08]  /*5a6a0*/  HMMA.16816.F32 R20, R28.reuse, R36, R20 ;  /* 0x000000241c14723c */ /* 0x050ff00000001814 */
[C---:B--2---:R-:W-:Y:S08]  /*5a6b0*/  HMMA.16816.F32 R40, R28.reuse, R12, R40 ;  /* 0x0000000c1c28723c */ /* 0x044ff00000001828 */
[C---:B------:R-:W-:Y:S08]  /*5a6c0*/  HMMA.16816.F32 R12, R28.reuse, R14, R4 ;  /* 0x0000000e1c0c723c */ /* 0x040ff00000001804 */
[C---:B---3--:R-:W-:Y:S03]  /*5a6d0*/  HMMA.16816.F32 R36, R28.reuse, R38, R32 ;  /* 0x000000261c24723c */ /* 0x048fe60000001820 */
[----:B------:R-:W-:Y:S04]  /*5a6e0*/  STL.64 [R1+0x5c0], R40 ;  /* 0x0005c02801007387 */ /* 0x000fe80000100a00 */
[----:B------:R0:W-:Y:S01]  /*5a6f0*/  STL.64 [R1+0x5c8], R42 ;  /* 0x0005c82a01007387 */ /* 0x0001e20000100a00 */
[C---:B------:R-:W-:Y:S03]  /*5a700*/  HMMA.16816.F32 R56, R28.reuse, R60, R56 ;  /* 0x0000003c1c38723c */ /* 0x040fe60000001838 */
[----:B0-----:R-:W2:Y:S04]  /*5a710*/  LDL.LU.64 R42, [R1+0x64b0] ;  /* 0x0064b000012a7983 */ /* 0x001ea80000300a00 */
[----:B------:R-:W2:Y:S04]  /*5a720*/  LDL.LU.64 R40, [R1+0x64a8] ;  /* 0x0064a80001287983 */ /* 0x000ea80000300a00 */
[----:B------:R-:W3:Y:S04]  /*5a730*/  LDL.LU.64 R6, [R1+0x64a0] ;  /* 0x0064a00001067983 */ /* 0x000ee80000300a00 */
[----:B------:R-:W3:Y:S04]  /*5a740*/  LDL.LU.64 R4, [R1+0x6498] ;  /* 0x0064980001047983 */ /* 0x000ee80000300a00 */
        /* <DEDUP_REMOVED lines=18> */
[----:B------:R-:W-:Y:S01]  /*5a870*/  STL [R1+0x6380], R61 ;  /* 0x0063803d01007387 */ /* 0x000fe20000100800 */
[C---:B--2---:R-:W-:Y:S08]  /*5a880*/  HMMA.16816.F32 R40, R28.reuse, R58, R40 ;  /* 0x0000003a1c28723c */ /* 0x044ff00000001828 */
[C---:B---3--:R-:W-:Y:S11]  /*5a890*/  HMMA.16816.F32 R52, R28.reuse, R56, R52 ;  /* 0x000000381c34723c */ /* 0x048ff60000001834 */
[----:B------:R-:W-:Y:S04]  /*5a8a0*/  STL.64 [R1+0x570], R40 ;  /* 0x0005702801007387 */ /* 0x000fe80000100a00 */
[----:B------:R0:W-:Y:S04]  /*5a8b0*/  STL.64 [R1+0x578], R42 ;  /* 0x0005782a01007387 */ /* 0x0001e80000100a00 */
[----:B0-----:R-:W4:Y:S04]  /*5a8c0*/  LDL.LU.64 R42, [R1+0x6440] ;  /* 0x00644000012a7983 */ /* 0x001f280000300a00 */
[----:B------:R-:W2:Y:S04]  /*5a8d0*/  LDL.LU.64 R40, [R1+0x6438] ;  /* 0x0064380001287983 */ /* 0x000ea80000300a00 */
[----:B------:R-:W-:Y:S04]  /*5a8e0*/  STL.64 [R1+0x560], R52 ;  /* 0x0005603401007387 */ /* 0x000fe80000100a00 */
[----:B------:R0:W-:Y:S04]  /*5a8f0*/  STL.64 [R1+0x568], R54 ;  /* 0x0005683601007387 */ /* 0x0001e80000100a00 */
[----:B0-----:R-:W3:Y:S04]  /*5a900*/  LDL.LU.64 R54, [R1+0x6430] ;  /* 0x0064300001367983 */ /* 0x001ee80000300a00 */
[----:B------:R-:W2:Y:S04]  /*5a910*/  LDL.LU.64 R52, [R1+0x6428] ;  /* 0x0064280001347983 */ /* 0x000ea80000300a00 */
[----:B------:R-:W-:Y:S04]  /*5a920*/  STL.64 [R1+0x6378], R58 ;  /* 0x0063783a01007387 */ /* 0x000fe80000100a00 */
[----:B------:R0:W-:Y:S04]  /*5a930*/  STL.64 [R1+0x6370], R56 ;  /* 0x0063703801007387 */ /* 0x0001e80000100a00 */
[----:B0-----:R-:W4:Y:S04]  /*5a940*/  LDL.LU R56, [R1+0x520] ;  /* 0x0005200001387983 */ /* 0x001f280000300800 */
[----:B------:R-:W4:Y:S04]  /*5a950*/  LDL.LU R57, [R1+0x524] ;  /* 0x0005240001397983 */ /* 0x000f280000300800 */
[----:B------:R-:W4:Y:S04]  /*5a960*/  LDL.LU R58, [R1+0x528] ;  /* 0x00052800013a7983 */ /* 0x000f280000300800 */
[----:B------:R-:W4:Y:S01]  /*5a970*/  LDL.LU R59, [R1+0x52c] ;  /* 0x00052c00013b7983 */ /* 0x000f220000300800 */
[C---:B---3--:R-:W-:Y:S08]  /*5a980*/  HMMA.16816.F32 R44, R28.reuse, R54, R44 ;  /* 0x000000361c2c723c */ /* 0x048ff0000000182c */
[C---:B--2---:R-:W-:Y:S11]  /*5a990*/  HMMA.16816.F32 R48, R28.reuse, R52, R48 ;  /* 0x000000341c30723c */ /* 0x044ff60000001830 */
        /* <DEDUP_REMOVED lines=10> */
[----:B0-----:R-:W2:Y:S04]  /*5aa40*/  LDL.LU R52, [R1+0x530] ;  /* 0x0005300001347983 */ /* 0x001ea80000300800 */
[----:B------:R-:W2:Y:S04]  /*5aa50*/  LDL.LU R53, [R1+0x534] ;  /* 0x0005340001357983 */ /* 0x000ea80000300800 */
[----:B------:R-:W2:Y:S04]  /*5aa60*/  LDL.LU R54, [R1+0x538] ;  /* 0x0005380001367983 */ /* 0x000ea80000300800 */
[----:B------:R-:W2:Y:S02]  /*5aa70*/  LDL.LU R55, [R1+0x53c] ;  /* 0x00053c0001377983 */ /* 0x000ea40000300800 */
[----:B--2---:R-:W-:-:S15]  /*5aa80*/  HMMA.16816.F32 R52, R28, R50, R52 ;  /* 0x000000321c34723c */ /* 0x004fde0000001834 */
[----:B------:R-:W-:-:S04]  /*5aa90*/  NOP ;  /* 0x0000000000007918 */ /* 0x000fc80000000000 */
[----:B------:R-:W-:Y:S04]  /*5aaa0*/  STL.64 [R1+0x530], R52 ;  /* 0x0005303401007387 */ /* 0x000fe80000100a00 */
[----:B------:R4:W-:Y:S04]  /*5aab0*/  STL.64 [R1+0x538], R54 ;  /* 0x0005383601007387 */ /* 0x0009e80000100a00 */
[----:B------:R-:W-:Y:S04]  /*5aac0*/  STL.64 [R1+0x6400], R50 ;  /* 0x0064003201007387 */ /* 0x000fe80000100a00 */
[----:B------:R0:W-:Y:S01]  /*5aad0*/  STL.64 [R1+0x63f8], R48 ;  /* 0x0063f83001007387 */ /* 0x0001e20000100a00 */
[C---:B----4-:R-:W-:Y:S08]  /*5aae0*/  HMMA.16816.F32 R52, R28.reuse, R48, R56 ;  /* 0x000000301c34723c */ /* 0x050ff00000001838 */
[C---:B0-----:R-:W-:Y:S08]  /*5aaf0*/  HMMA.16816.F32 R48, R28.reuse, R46, R4 ;  /* 0x0000002e1c30723c */ /* 0x041ff00000001804 */
[C---:B---3--:R-:W-:Y:S08]  /*5ab00*/  HMMA.16816.F32 R4, R28.reuse, R44, R8 ;  /* 0x0000002c1c04723c */ /* 0x048ff00000001808 */
[C---:B------:R-:W-:Y:S01]  /*5ab10*/  HMMA.16816.F32 R8, R28.reuse, R42, R12 ;  /* 0x0000002a1c08723c */ /* 0x040fe2000000180c */
[----:B------:R-:W-:Y:S04]  /*5ab20*/  STL.64 [R1+0x520], R52 ;  /* 0x0005203401007387 */ /* 0x000fe80000100a00 */
[----:B------:R-:W-:Y:S04]  /*5ab30*/  STL.64 [R1+0x528], R54 ;  /* 0x0005283601007387 */ /* 0x000fe80000100a00 */
[----:B------:R-:W-:Y:S04]  /*5ab40*/  STL.64 [R1+0x6358], R46 ;  /* 0x0063582e01007387 */ /* 0x000fe80000100a00 */
[----:B------:R-:W-:Y:S04]  /*5ab50*/  STL.64 [R1+0x510], R48 ;  /* 0x0005103001007387 */ /* 0x000fe80000100a00 */
[----:B------:R-:W-:Y:S04]  /*5ab60*/  STL.64 [R1+0x518], R50 ;  /* 0x0005183201007387 */ /* 0x000fe80000100a00 */
[----:B------:R-:W-:Y:S04]  /*5ab70*/  STL.64 [R1+0x6350], R44 ;  /* 0x0063502c01007387 */ /* 0x000fe80000100a00 */
[----:B------:R-:W-:Y:S04]  /*5ab80*/  STL.64 [R1+0x500], R4 ;  /* 0x0005000401007387 */ /* 0x000fe80000100a00 */
[----:B------:R0:W-:Y:S02]  /*5ab90*/  STL.64 [R1+0x508], R6 ;  /* 0x0005080601007387 */ /* 0x0001e40000100a00 */
[C---:B0-----:R-:W-:Y:S02]  /*5aba0*/  HMMA.16816.F32 R4, R28.reuse, R40, R16 ;  /* 0x000000281c04723c */ /* 0x041fe40000001810 */
[----:B------:R-:W-:Y:S04]  /*5abb0*/  STL.64 [R1+0x6338], R42 ;  /* 0x0063382a01007387 */ /* 0x000fe80000100a00 */
[----:B------:R-:W-:Y:S04]  /*5abc0*/  STL.64 [R1+0x4f0], R8 ;  /* 0x0004f00801007387 */ /* 0x000fe80000100a00 */
[----:B------:R0:W-:Y:S04]  /*5abd0*/  STL.64 [R1+0x4f8], R10 ;  /* 0x0004f80a01007387 */ /* 0x0001e80000100a00 */
[----:B------:R-:W-:Y:S01]  /*5abe0*/  STL.64 [R1+0x6330], R40 ;  /* 0x0063302801007387 */ /* 0x000fe20000100a00 */
[C---:B0-----:R-:W-:Y:S04]  /*5abf0*/  HMMA.16816.F32 R8, R28.reuse, R38, R20 ;  /* 0x000000261c08723c */ /* 0x041fe80000001814 */
[----:B------:R-:W-:Y:S04]  /*5ac00*/  STL.64 [R1+0x4e0], R4 ;  /* 0x0004e00401007387 */ /* 0x000fe80000100a00 */
[----:B------:R0:W-:Y:S04]  /*5ac10*/  STL.64 [R1+0x4e8], R6 ;  /* 0x0004e80601007387 */ /* 0x0001e80000100a00 */
[----:B------:R-:W2:Y:S01]  /*5ac20*/  LDL.LU R44, [R1+0x2100] ;  /* 0x00210000012c7983 */ /* 0x000ea20000300800 */
[C---:B0-----:R-:W-:Y:S06]  /*5ac30*/  HMMA.16816.F32 R4, R28.reuse, R36, R24 ;  /* 0x000000241c04723c */ /* 0x041fec0000001818 */
[----:B------:R-:W-:Y:S04]  /*5ac40*/  STL.64 [R1+0x4d0], R8 ;  /* 0x0004d00801007387 */ /* 0x000fe80000100a00 */
[----:B------:R-:W-:Y:S09]  /*5ac50*/  STL.64 [R1+0x4d8], R10 ;  /* 0x0004d80a01007387 */ /* 0x000ff20000100a00 */
        /* <DEDUP_REMOVED lines=53> */
[C---:B--2---:R-:W-:Y:S08]  /*5afb0*/  HMMA.16816.F32 R24, R28.reuse, R32, R24 ;  /* 0x000000201c18723c */ /* 0x044ff00000001818 */
[----:B---3--:R-:W-:-:S15]  /*5afc0*/  HMMA.16816.F32 R48, R28, R34, R48 ;  /* 0x000000221c30723c */ /* 0x008fde0000001830 */
        /* <DEDUP_REMOVED lines=11> */
[----:B0-----:R-:W3:Y:S04]  /*5b080*/  LDL.LU R32, [R1+0x410] ;  /* 0x0004100001207983 */ /* 0x001ee80000300800 */
[----:B------:R-:W3:Y:S04]  /*5b090*/  LDL.LU R33, [R1+0x414] ;  /* 0x0004140001217983 */ /* 0x000ee80000300800 */
[----:B------:R-:W3:Y:S04]  /*5b0a0*/  LDL.LU R34, [R1+0x418] ;  /* 0x0004180001227983 */ /* 0x000ee80000300800 */
[----:B------:R-:W3:Y:S01]  /*5b0b0*/  LDL.LU R35, [R1+0x41c] ;  /* 0x00041c0001237983 */ /* 0x000ee20000300800 */
        /* <DEDUP_REMOVED lines=12> */
[----:B0-----:R-:W4:Y:S04]  /*5b180*/  LDL.LU R24, [R1+0x420] ;  /* 0x0004200001187983 */ /* 0x001f280000300800 */
[----:B------:R-:W4:Y:S04]  /*5b190*/  LDL.LU R25, [R1+0x424] ;  /* 0x0004240001197983 */ /* 0x000f280000300800 */
[----:B------:R-:W4:Y:S04]  /*5b1a0*/  LDL.LU R26, [R1+0x428] ;  /* 0x00042800011a7983 */ /* 0x000f280000300800 */
[----:B------:R-:W4:Y:S01]  /*5b1b0*/  LDL.LU R27, [R1+0x42c] ;  /* 0x00042c00011b7983 */ /* 0x000f220000300800 */
        /* <DEDUP_REMOVED lines=28> */
[----:B------:R-:W-:Y:S01]  /*5b380*/  IMAD R61, R0, 0x100, R61 ;  /* 0x00000100003d7824 */ /* 0x000fe200078e023d */
        /* <DEDUP_REMOVED lines=18> */
[----:B------:R-:W-:Y:S10]  /*5b4b0*/  STL.64 [R1+0x6298], R6 ;  /* 0x0062980601007387 */ /* 0x000ff40000100a00 */
[----:B------:R0:W-:Y:S04]  /*5b4c0*/  STL.64 [R1+0x2110], R12 ;  /* 0x0021100c01007387 */ /* 0x0001e80000100a00 */
[----:B------:R1:W-:Y:S04]  /*5b4d0*/  STL.64 [R1+0x2118], R14 ;  /* 0x0021180e01007387 */ /* 0x0003e80000100a00 */
[----:B------:R2:W-:Y:S04]  /*5b4e0*/  STL.64 [R1+0x6290], R4 ;  /* 0x0062900401007387 */ /* 0x0005e80000100a00 */
[----:B------:R3:W-:Y:S04]  /*5b4f0*/  STL.64 [R1+0x2100], R8 ;  /* 0x0021000801007387 */ /* 0x0007e80000100a00 */
[----:B------:R4:W-:Y:S04]  /*5b500*/  STL.64 [R1+0x2108], R10 ;  /* 0x0021080a01007387 */ /* 0x0009e80000100a00 */
        /* <DEDUP_REMOVED lines=14> */
[----:B--2---:R-:W2:Y:S04]  /*5b5f0*/  LDL.LU R4, [R1+0x20f0] ;  /* 0x0020f00001047983 */ /* 0x004ea80000300800 */
[----:B------:R-:W2:Y:S04]  /*5b600*/  LDL.LU R5, [R1+0x20f4] ;  /* 0x0020f40001057983 */ /* 0x000ea80000300800 */
[----:B------:R-:W2:Y:S04]  /*5b610*/  LDL.LU R6, [R1+0x20f8] ;  /* 0x0020f80001067983 */ /* 0x000ea80000300800 */
[----:B------:R-:W2:Y:S01]  /*5b620*/  LDL.LU R7, [R1+0x20fc] ;  /* 0x0020fc0001077983 */ /* 0x000ea20000300800 */
[----:B------:R-:W-:-:S03]  /*5b630*/  IMAD R41, R57, 0x100, R56 ;  /* 0x0000010039297824 */ /* 0x000fc600078e0238 */
[----:B---3--:R-:W2:Y:S04]  /*5b640*/  LDL.64 R8, [R1+0x18] ;  /* 0x0000180001087983 */ /* 0x008ea80000100a00 */
[----:B------:R-:W3:Y:S01]  /*5b650*/  LDL.LU R56, [R1+0x20e0] ;  /* 0x0020e00001387983 */ /* 0x000ee20000300800 */
[----:B------:R-:W-:-:S03]  /*5b660*/  IMAD R40, R59, 0x100, R58 ;  /* 0x000001003b287824 */ /* 0x000fc600078e023a */
[----:B------:R-:W3:Y:S04]  /*5b670*/  LDL.LU R57, [R1+0x20e4] ;  /* 0x0020e40001397983 */ /* 0x000ee80000300800 */
[----:B------:R-:W3:Y:S04]  /*5b680*/  LDL.LU R58, [R1+0x20e8] ;  /* 0x0020e800013a7983 */ /* 0x000ee80000300800 */
[----:B------:R-:W3:Y:S04]  /*5b690*/  LDL.LU R59, [R1+0x20ec] ;  /* 0x0020ec00013b7983 */ /* 0x000ee80000300800 */
[----:B----4-:R-:W3:Y:S04]  /*5b6a0*/  LDL.64 R10, [R1+0x10] ;  /* 0x00001000010a7983 */ /* 0x010ee80000100a00 */
[----:B------:R-:W4:Y:S04]  /*5b6b0*/  LDL.64 R20, [R1+0x8] ;  /* 0x0000080001147983 */ /* 0x000f280000100a00 */
[----:B------:R-:W4:Y:S04]  /*5b6c0*/  LDL.LU R16, [R1+0x20c0] ;  /* 0x0020c00001107983 */ /* 0x000f280000300800 */
[----:B------:R-:W4:Y:S04]  /*5b6d0*/  LDL.LU R17, [R1+0x20c4] ;  /* 0x0020c40001117983 */ /* 0x000f280000300800 */
[----:B------:R-:W4:Y:S04]  /*5b6e0*/  LDL.LU R18, [R1+0x20c8] ;  /* 0x0020c80001127983 */ /* 0x000f280000300800 */
[----:B------:R-:W4:Y:S04]  /*5b6f0*/  LDL.LU R19, [R1+0x20cc] ;  /* 0x0020cc0001137983 */ /* 0x000f280000300800 */
[----:B------:R-:W4:Y:S04]  /*5b700*/  LDL.64 R22, [R1] ;  /* 0x0000000001167983 */ /* 0x000f280000100a00 */
        /* <DEDUP_REMOVED lines=8> */
[----:B------:R-:W-:Y:S01]  /*5b790*/  HMMA.16816.F32 R44, R28, R2, R44 ;  /* 0x000000021c2c723c */ /* 0x000fe2000000182c */
[----:B------:R-:W-:Y:S01]  /*5b7a0*/  IMAD R0, R0, 0x100, R43 ;  /* 0x0000010000007824 */ /* 0x000fe200078e022b */
[----:B------:R-:W-:-:S02]  /*5b7b0*/  F2FP.F16.E4M3.UNPACK_B R28, R41 ;  /* 0x00000029ff1c723e */ /* 0x000fc400020006ff */
[----:B------:R-:W-:Y:S02]  /*5b7c0*/  F2FP.F16.E4M3.UNPACK_B R29, R40 ;  /* 0x00000028ff1d723e */ /* 0x000fe400020006ff */
[----:B------:R-:W-:Y:S02]  /*5b7d0*/  F2FP.F16.E4M3.UNPACK_B R30, R61 ;  /* 0x0000003dff1e723e */ /* 0x000fe400020006ff */
[----:B------:R-:W-:-:S07]  /*5b7e0*/  F2FP.F16.E4M3.UNPACK_B R31, R0 ;  /* 0x00000000ff1f723e */ /* 0x000fce00020006ff */
[C---:B--2---:R-:W-:Y:S08]  /*5b7f0*/  HMMA.16816.F32 R4, R28.reuse, R8, R4 ;  /* 0x000000081c04723c */ /* 0x044ff00000001804 */
[C---:B---3--:R-:W-:Y:S01]  /*5b800*/  HMMA.16816.F32 R56, R28.reuse, R10, R56 ;  /* 0x0000000a1c38723c */ /* 0x048fe20000001838 */
[----:B------:R0:W-:Y:S04]  /*5b810*/  STL.64 [R1+0x7c0], R44 ;  /* 0x0007c02c01007387 */ /* 0x0001e80000100a00 */
[----:B------:R1:W-:Y:S04]  /*5b820*/  STL.64 [R1+0x7c8], R46 ;  /* 0x0007c82e01007387 */ /* 0x0003e80000100a00 */
[----:B------:R-:W2:Y:S04]  /*5b830*/  LDL.LU R40, [R1+0x2080] ;  /* 0x0020800001287983 */ /* 0x000ea80000300800 */
[----:B------:R-:W2:Y:S04]  /*5b840*/  LDL.LU R41, [R1+0x2084] ;  /* 0x0020840001297983 */ /* 0x000ea80000300800 */
[----:B------:R-:W2:Y:S04]  /*5b850*/  LDL.LU R42, [R1+0x2088] ;  /* 0x00208800012a7983 */ /* 0x000ea80000300800 */
[----:B------:R-:W2:Y:S04]  /*5b860*/  LDL.LU R43, [R1+0x208c] ;  /* 0x00208c00012b7983 */ /* 0x000ea80000300800 */
[----:B0-----:R-:W3:Y:S04]  /*5b870*/  LDL.LU R44, [R1+0x2070] ;  /* 0x00207000012c7983 */ /* 0x001ee80000300800 */
[----:B------:R-:W3:Y:S04]  /*5b880*/  LDL.LU R45, [R1+0x2074] ;  /* 0x00207400012d7983 */ /* 0x000ee80000300800 */
[----:B-1----:R-:W3:Y:S04]  /*5b890*/  LDL.LU R46, [R1+0x2078] ;  /* 0x00207800012e7983 */ /* 0x002ee80000300800 */
[----:B------:R-:W3:Y:S04]  /*5b8a0*/  LDL.LU R47, [R1+0x207c] ;  /* 0x00207c00012f7983 */ /* 0x000ee80000300800 */
[----:B------:R-:W2:Y:S04]  /*5b8b0*/  LDL.LU R61, [R1+0x6380] ;  /* 0x00638000013d7983 */ /* 0x000ea80000300800 */
[----:B------:R-:W-:Y:S04]  /*5b8c0*/  STL.64 [R1+0x20f0], R4 ;  /* 0x0020f00401007387 */ /* 0x000fe80000100a00 */
[----:B------:R-:W-:Y:S04]  /*5b8d0*/  STL.64 [R1+0x20f8], R6 ;  /* 0x0020f80601007387 */ /* 0x000fe80000100a00 */
[----:B------:R-:W-:Y:S04]  /*5b8e0*/  STL.64 [R1+0x20e0], R56 ;  /* 0x0020e03801007387 */ /* 0x000fe80000100a00 */
[----:B------:R0:W-:Y:S04]  /*5b8f0*/  STL.64 [R1+0x20e8], R58 ;  /* 0x0020e83a01007387 */ /* 0x0001e80000100a00 */
[----:B0-----:R-:W3:Y:S04]  /*5b900*/  LDL.LU.64 R58, [R1+0x6378] ;  /* 0x00637800013a7983 */ /* 0x001ee80000300a00 */
[----:B------:R-:W3:Y:S01]  /*5b910*/  LDL.LU.64 R56, [R1+0x6370] ;  /* 0x0063700001387983 */ /* 0x000ee20000300a00 */
[----:B----4-:R-:W-:Y:S01]  /*5b920*/  HMMA.16816.F32 R12, R28, R20, R12 ;  /* 0x000000141c0c723c */ /* 0x010fe2000000180c */
[----:B------:R-:W-:-:S02]  /*5b930*/  IMAD.MOV.U32 R6, RZ, RZ, R10 ;  /* 0x000000ffff067224 */ /* 0x000fc400078e000a */
[----:B------:R-:W-:Y:S02]  /*5b940*/  IMAD.MOV.U32 R7, RZ, RZ, R21 ;  /* 0x000000ffff077224 */ /* 0x000fe400078e0015 */
[----:B------:R-:W-:Y:S02]  /*5b950*/  IMAD.MOV.U32 R4, RZ, RZ, R8 ;  /* 0x000000ffff047224 */ /* 0x000fe400078e0008 */
[----:B------:R-:W-:-:S12]  /*5b960*/  IMAD.MOV.U32 R5, RZ, RZ, R11 ;  /* 0x000000ffff057224 */ /* 0x000fd800078e000b */
[----:B------:R-:W-:Y:S04]  /*5b970*/  STL.64 [R1+0x20d0], R12 ;  /* 0x0020d00c01007387 */ /* 0x000fe80000100a00 */
[----:B------:R-:W-:Y:S04]  /*5b980*/  STL.64 [R1+0x20d8], R14 ;  /* 0x0020d80e01007387 */ /* 0x000fe80000100a00 */
[----:B------:R-:W-:Y:S04]  /*5b990*/  STL.64 [R1+0x6368], R6 ;  /* 0x0063680601007387 */ /* 0x000fe80000100a00 */
[----:B------:R0:W-:Y:S02]  /*5b9a0*/  STL.64 [R1+0x6360], R4 ;  /* 0x0063600401007387 */ /* 0x0001e40000100a00 */
[----:B0-----:R-:W-:-:S15]  /*5b9b0*/  HMMA.16816.F32 R4, R28, R22, R16 ;  /* 0x000000161c04723c */ /* 0x001fde0000001810 */
[----:B------:R-:W-:-:S04]  /*5b9c0*/  NOP ;  /* 0x0000000000007918 */ /* 0x000fc80000000000 */
[----:B------:R-:W-:Y:S04]  /*5b9d0*/  STL.64 [R1+0x20c0], R4 ;  /* 0x0020c00401007387 */ /* 0x000fe80000100a00 */
[----:B------:R0:W-:Y:S01]  /*5b9e0*/  STL.64 [R1+0x20c8], R6 ;  /* 0x0020c80601007387 */ /* 0x0001e20000100a00 */
[C---:B--2---:R-:W-:Y:S08]  /*5b9f0*/  HMMA.16816.F32 R12, R28.reuse, R60, R24 ;  /* 0x0000003c1c0c723c */ /* 0x044ff00000001818 */
[C---:B---3--:R-:W-:Y:S08]  /*5ba00*/  HMMA.16816.F32 R16, R28.reuse, R58, R32 ;  /* 0x0000003a1c10723c */ /* 0x048ff00000001820 */
[C---:B0-----:R-:W-:Y:S03]  /*5ba10*/  HMMA.16816.F32 R4, R28.reuse, R56, R36 ;  /* 0x000000381c04723c */ /* 0x041fe60000001824 */
[----:B------:R0:W-:Y:S04]  /*5ba20*/  STL.64 [R1+0x20b0], R12 ;  /* 0x0020b00c01007387 */ /* 0x0001e80000100a00 */
[----:B------:R1:W-:Y:S04]  /*5ba30*/  STL.64 [R1+0x20b8], R14 ;  /* 0x0020b80e01007387 */ /* 0x0003e80000100a00 */
[----:B0-----:R-:W2:Y:S04]  /*5ba40*/  LDL.LU R12, [R1+0x1f90] ;  /* 0x001f9000010c7983 */ /* 0x001ea80000300800 */
[----:B------:R-:W-:Y:S04]  /*5ba50*/  STL.64 [R1+0x20a0], R16 ;  /* 0x0020a01001007387 */ /* 0x000fe80000100a00 */
[----:B------:R0:W-:Y:S04]  /*5ba60*/  STL.64 [R1+0x20a8], R18 ;  /* 0x0020a81201007387 */ /* 0x0001e80000100a00 */
[----:B------:R-:W-:Y:S04]  /*5ba70*/  STL.64 [R1+0x2090], R4 ;  /* 0x0020900401007387 */ /* 0x000fe80000100a00 */
[----:B------:R3:W-:Y:S04]  /*5ba80*/  STL.64 [R1+0x2098], R6 ;  /* 0x0020980601007387 */ /* 0x0007e80000100a00 */
[----:B------:R-:W2:Y:S04]  /*5ba90*/  LDL.LU R13, [R1+0x1f94] ;  /* 0x001f9400010d7983 */ /* 0x000ea80000300800 */
[----:B-1----:R-:W2:Y:S04]  /*5baa0*/  LDL.LU R14, [R1+0x1f98] ;  /* 0x001f9800010e7983 */ /* 0x002ea80000300800 */
[----:B------:R-:W2:Y:S01]  /*5bab0*/  LDL.LU R15, [R1+0x1f9c] ;  /* 0x001f9c00010f7983 */ /* 0x000ea20000300800 */
[C---:B0-----:R-:W-:Y:S08]  /*5bac0*/  HMMA.16816.F32 R16, R28.reuse, R54, R40 ;  /* 0x000000361c10723c */ /* 0x041ff00000001828 */
[----:B---3--:R-:W-:Y:S01]  /*5bad0*/  HMMA.16816.F32 R4, R28, R52, R44 ;  /* 0x000000341c04723c */ /* 0x008fe2000000182c */
[----:B------:R-:W-:Y:S04]  /*5bae0*/  STL.64 [R1+0x6288], R58 ;  /* 0x0062883a01007387 */ /* 0x000fe80000100a00 */
[----:B------:R0:W-:Y:S04]  /*5baf0*/  STL.64 [R1+0x6280], R56 ;  /* 0x0062803801007387 */ /* 0x0001e80000100a00 */
[----:B0-----:R-:W3:Y:S04]  /*5bb00*/  LDL.LU R56, [R1+0x1fa0] ;  /* 0x001fa00001387983 */ /* 0x001ee80000300800 */
[----:B------:R-:W3:Y:S04]  /*5bb10*/  LDL.LU R57, [R1+0x1fa4] ;  /* 0x001fa40001397983 */ /* 0x000ee80000300800 */
[----:B------:R-:W3:Y:S04]  /*5bb20*/  LDL.LU R58, [R1+0x1fa8] ;  /* 0x001fa800013a7983 */ /* 0x000ee80000300800 */
[----:B------:R-:W3:Y:S04]  /*5bb30*/  LDL.LU R59, [R1+0x1fac] ;  /* 0x001fac00013b7983 */ /* 0x000ee80000300800 */
[----:B------:R-:W4:Y:S04]  /*5bb40*/  LDL.LU R44, [R1+0x2050] ;  /* 0x00205000012c7983 */ /* 0x000f280000300800 */
[----:B------:R-:W-:Y:S04]  /*5bb50*/  STL.64 [R1+0x2080], R16 ;  /* 0x0020801001007387 */ /* 0x000fe80000100a00 */
[----:B------:R-:W-:Y:S04]  /*5bb60*/  STL.64 [R1+0x2088], R18 ;  /* 0x0020881201007387 */ /* 0x000fe80000100a00 */
[----:B------:R0:W-:Y:S04]  /*5bb70*/  STL.64 [R1+0x2070], R4 ;  /* 0x0020700401007387 */ /* 0x0001e80000100a00 */
[----:B------:R1:W-:Y:S04]  /*5bb80*/  STL.64 [R1+0x2078], R6 ;  /* 0x0020780601007387 */ /* 0x0003e80000100a00 */
[----:B------:R-:W4:Y:S04]  /*5bb90*/  LDL.LU R45, [R1+0x2054] ;  /* 0x00205400012d7983 */ /* 0x000f280000300800 */
[----:B------:R-:W4:Y:S04]  /*5bba0*/  LDL.LU R46, [R1+0x2058] ;  /* 0x00205800012e7983 */ /* 0x000f280000300800 */
[----:B------:R-:W4:Y:S04]  /*5bbb0*/  LDL.LU R47, [R1+0x205c] ;  /* 0x00205c00012f7983 */ /* 0x000f280000300800 */
[----:B0-----:R-:W2:Y:S04]  /*5bbc0*/  LDL.LU R4, [R1+0x2060] ;  /* 0x0020600001047983 */ /* 0x001ea80000300800 */
[----:B------:R-:W2:Y:S04]  /*5bbd0*/  LDL.LU R5, [R1+0x2064] ;  /* 0x0020640001057983 */ /* 0x000ea80000300800 */
[----:B-1----:R-:W2:Y:S04]  /*5bbe0*/  LDL.LU R6, [R1+0x2068] ;  /* 0x0020680001067983 */ /* 0x002ea80000300800 */
        /* <DEDUP_REMOVED lines=17> */
[----:B------:R-:W3:Y:S01]  /*5bd00*/  LDL.LU R21, [R1+0x2024] ;  /* 0x0020240001157983 */ /* 0x000ee20000300800 */
[----:B------:R-:W-:-:S03]  /*5bd10*/  IMAD.MOV.U32 R9, RZ, RZ, R23 ;  /* 0x000000ffff097224 */ /* 0x000fc600078e0017 */
        /* <DEDUP_REMOVED lines=12> */
[----:B0-----:R-:W3:Y:S04]  /*5bde0*/  LDL.LU R52, [R1+0x1fb0] ;  /* 0x001fb00001347983 */ /* 0x001ee80000300800 */
[----:B------:R-:W3:Y:S04]  /*5bdf0*/  LDL.LU R53, [R1+0x1fb4] ;  /* 0x001fb40001357983 */ /* 0x000ee80000300800 */
[----:B------:R-:W3:Y:S04]  /*5be00*/  LDL.LU R54, [R1+0x1fb8] ;  /* 0x001fb80001367983 */ /* 0x000ee80000300800 */
[----:B------:R-:W3:Y:S01]  /*5be10*/  LDL.LU R55, [R1+0x1fbc] ;  /* 0x001fbc0001377983 */ /* 0x000ee20000300800 */
[C---:B----4-:R-:W-:Y:S08]  /*5be20*/  HMMA.16816.F32 R44, R28.reuse, R48, R44 ;  /* 0x000000301c2c723c */ /* 0x050ff0000000182c */
[----:B--2---:R-:W-:-:S15]  /*5be30*/  HMMA.16816.F32 R4, R28, R50, R4 ;  /* 0x000000321c04723c */ /* 0x004fde0000001804 */
[----:B------:R-:W-:-:S04]  /*5be40*/  NOP ;  /* 0x0000000000007918 */ /* 0x000fc80000000000 */
        /* <DEDUP_REMOVED lines=58> */
[C---:B------:R-:W-:Y:S08]  /*5c1f0*/  HMMA.16816.F32 R12, R28.reuse, R20, R12 ;  /* 0x000000141c0c723c */ /* 0x040ff0000000180c */
        /* <DEDUP_REMOVED lines=10> */
[C---:B---3--:R-:W-:Y:S11]  /*5c2a0*/  HMMA.16816.F32 R32, R28.reuse, R24, R52 ;  /* 0x000000181c20723c */ /* 0x048ff60000001834 */
[----:B------:R-:W-:Y:S04]  /*5c2b0*/  STL.64 [R1+0x1fc0], R36 ;  /* 0x001fc02401007387 */ /* 0x000fe80000100a00 */
[----:B------:R-:W-:Y:S04]  /*5c2c0*/  STL.64 [R1+0x1fc8], R38 ;  /* 0x001fc82601007387 */ /* 0x000fe80000100a00 */
[----:B------:R0:W-:Y:S02]  /*5c2d0*/  STL.64 [R1+0x6250], R24 ;  /* 0x0062501801007387 */ /* 0x0001e40000100a00 */
[----:B0-----:R-:W-:Y:S02]  /*5c2e0*/  HMMA.16816.F32 R24, R28, R22, R56 ;  /* 0x000000161c18723c */ /* 0x001fe40000001838 */
[----:B------:R-:W-:Y:S04]  /*5c2f0*/  STL.64 [R1+0x1fb0], R32 ;  /* 0x001fb02001007387 */ /* 0x000fe80000100a00 */
[----:B------:R-:W-:Y:S01]  /*5c300*/  STL.64 [R1+0x1fb8], R34 ;  /* 0x001fb82201007387 */ /* 0x000fe20000100a00 */
[----:B------:R-:W-:-:S02]  /*5c310*/  IMAD.MOV.U32 R58, RZ, RZ, R10 ;  /* 0x000000ffff3a7224 */ /* 0x000fc400078e000a */
[----:B------:R-:W-:Y:S02]  /*5c320*/  IMAD.MOV.U32 R59, RZ, RZ, R9 ;  /* 0x000000ffff3b7224 */ /* 0x000fe400078e0009 */
[----:B------:R-:W-:Y:S02]  /*5c330*/  IMAD.MOV.U32 R56, RZ, RZ, R8 ;  /* 0x000000ffff387224 */ /* 0x000fe400078e0008 */
[----:B------:R-:W-:-:S06]  /*5c340*/  IMAD.MOV.U32 R57, RZ, RZ, R7 ;  /* 0x000000ffff397224 */ /* 0x000fcc00078e0007 */
[----:B------:R0:W-:Y:S04]  /*5c350*/  STL.64 [R1+0x1fa0], R24 ;  /* 0x001fa01801007387 */ /* 0x0001e80000100a00 */
[----:B------:R1:W-:Y:S04]  /*5c360*/  STL.64 [R1+0x1fa8], R26 ;  /* 0x001fa81a01007387 */ /* 0x0003e80000100a00 */
[----:B------:R-:W-:Y:S04]  /*5c370*/  STL.64 [R1+0x1f90], R12 ;  /* 0x001f900c01007387 */ /* 0x000fe80000100a00 */
[----:B------:R-:W-:Y:S04]  /*5c380*/  STL.64 [R1+0x1f98], R14 ;  /* 0x001f980e01007387 */ /* 0x000fe80000100a00 */
[----:B------:R-:W-:Y:S04]  /*5c390*/  STL.64 [R1+0x62a8], R58 ;  /* 0x0062a83a01007387 */ /* 0x000fe80000100a00 */
[----:B------:R-:W-:Y:S04]  /*5c3a0*/  STL.64 [R1+0x62a0], R56 ;  /* 0x0062a03801007387 */ /* 0x000fe80000100a00 */
[----:B------:R-:W2:Y:S04]  /*5c3b0*/  LDL.LU R48, [R1+0x1ee0] ;  /* 0x001ee00001307983 */ /* 0x000ea80000300800 */
[----:B------:R-:W2:Y:S04]  /*5c3c0*/  LDL.LU R49, [R1+0x1ee4] ;  /* 0x001ee40001317983 */ /* 0x000ea80000300800 */
[----:B------:R-:W3:Y:S04]  /*5c3d0*/  LDL.LU R50, [R1+0x1ee8] ;  /* 0x001ee80001327983 */ /* 0x000ee80000300800 */
[----:B------:R-:W3:Y:S04]  /*5c3e0*/  LDL.LU R51, [R1+0x1eec] ;  /* 0x001eec0001337983 */ /* 0x000ee80000300800 */
[----:B---3--:R-:W-:Y:S04]  /*5c3f0*/  STL.64 [R1+0x62c8], R50 ;  /* 0x0062c83201007387 */ /* 0x008fe80000100a00 */
[----:B--2---:R-:W-:Y:S04]  /*5c400*/  STL.64 [R1+0x62c0], R48 ;  /* 0x0062c03001007387 */ /* 0x004fe80000100a00 */
[----:B------:R-:W2:Y:S04]  /*5c410*/  LDL.LU R40, [R1+0x1ef0] ;  /* 0x001ef00001287983 */ /* 0x000ea80000300800 */
[----:B------:R-:W2:Y:S04]  /*5c420*/  LDL.LU R41, [R1+0x1ef4] ;  /* 0x001ef40001297983 */ /* 0x000ea80000300800 */
[----:B------:R-:W3:Y:S04]  /*5c430*/  LDL.LU R42, [R1+0x1ef8] ;  /* 0x001ef800012a7983 */ /* 0x000ee80000300800 */
[----:B------:R-:W3:Y:S01]  /*5c440*/  LDL.LU R43, [R1+0x1efc] ;  /* 0x001efc00012b7983 */ /* 0x000ee20000300800 */
[----:B------:R-:W-:-:S03]  /*5c450*/  IMAD.MOV.U32 R45, RZ, RZ, R0 ;  /* 0x000000ffff2d7224 */ /* 0x000fc600078e0000 */
[----:B---3--:R-:W-:Y:S04]  /*5c460*/  STL.64 [R1+0x62e8], R42 ;  /* 0x0062e82a01007387 */ /* 0x008fe80000100a00 */
[----:B--2---:R2:W-:Y:S04]  /*5c470*/  STL.64 [R1+0x62e0], R40 ;  /* 0x0062e02801007387 */ /* 0x0045e80000100a00 */
[----:B0-----:R-:W3:Y:S04]  /*5c480*/  LDL.LU R24, [R1+0x35b4] ;  /* 0x0035b40001187983 */ /* 0x001ee80000300800 */
[----:B------:R-:W4:Y:S04]  /*5c490*/  LDL.LU R25, [R1+0x35c0] ;  /* 0x0035c00001197983 */ /* 0x000f280000300800 */
[----:B-1----:R-:W4:Y:S04]  /*5c4a0*/  LDL.LU R26, [R1+0x35bc] ;  /* 0x0035bc00011a7983 */ /* 0x002f280000300800 */
[----:B------:R-:W3:Y:S04]  /*5c4b0*/  LDL.LU R27, [R1+0x35c8] ;  /* 0x0035c800011b7983 */ /* 0x000ee80000300800 */
[----:B------:R-:W3:Y:S04]  /*5c4c0*/  LDL.LU R0, [R1+0x35c4] ;  /* 0x0035c40001007983 */ /* 0x000ee80000300800 */
[----:B------:R-:W3:Y:S04]  /*5c4d0*/  LDL.LU R32, [R1+0x7b0] ;  /* 0x0007b00001207983 */ /* 0x000ee80000300800 */
[----:B------:R-:W3:Y:S04]  /*5c4e0*/  LDL.LU R33, [R1+0x7b4] ;  /* 0x0007b40001217983 */ /* 0x000ee80000300800 */
[----:B------:R-:W3:Y:S04]  /*5c4f0*/  LDL.LU R34, [R1+0x7b8] ;  /* 0x0007b80001227983 */ /* 0x000ee80000300800 */
[----:B------:R-:W3:Y:S04]  /*5c500*/  LDL.LU R35, [R1+0x7bc] ;  /* 0x0007bc0001237983 */ /* 0x000ee80000300800 */
[----:B--2---:R-:W2:Y:S04]  /*5c510*/  LDL.LU R40, [R1+0x1f80] ;  /* 0x001f800001287983 */ /* 0x004ea80000300800 */
        /* <DEDUP_REMOVED lines=18> */
[----:B------:R-:W-:-:S03]  /*5c640*/  IMAD.MOV.U32 R44, RZ, RZ, R4 ;  /* 0x000000ffff2c7224 */ /* 0x000fc600078e0004 */
[----:B------:R-:W4:Y:S01]  /*5c650*/  LDL.LU R59, [R1+0x1f4c] ;  /* 0x001f4c00013b7983 */ /* 0x000f220000300800 */
[----:B------:R-:W-:-:S03]  /*5c660*/  IMAD.MOV.U32 R47, RZ, RZ, R5 ;  /* 0x000000ffff2f7224 */ /* 0x000fc600078e0005 */
[----:B------:R-:W4:Y:S01]  /*5c670*/  LDL.LU R4, [R1+0x1f30] ;  /* 0x001f300001047983 */ /* 0x000f220000300800 */
[----:B------:R-:W-:-:S03]  /*5c680*/  IMAD.MOV.U32 R46, RZ, RZ, R6 ;  /* 0x000000ffff2e7224 */ /* 0x000fc600078e0006 */
        /* <DEDUP_REMOVED lines=11> */
[----:B------:R0:W-:Y:S04]  /*5c740*/  STL.64 [R1+0x6278], R22 ;  /* 0x0062781601007387 */ /* 0x0001e80000100a00 */
[----:B0-----:R-:W4:Y:S04]  /*5c750*/  LDL.LU R22, [R1+0x35ac] ;  /* 0x0035ac0001167983 */ /* 0x001f280000300800 */
[----:B------:R-:W4:Y:S04]  /*5c760*/  LDL.LU R23, [R1+0x35b8] ;  /* 0x0035b80001177983 */ /* 0x000f280000300800 */
[----:B------:R0:W-:Y:S04]  /*5c770*/  STL.64 [R1+0x6270], R20 ;  /* 0x0062701401007387 */ /* 0x0001e80000100a00 */
[----:B0-----:R-:W4:Y:S01]  /*5c780*/  LDL.LU R21, [R1+0x35b0] ;  /* 0x0035b00001157983 */ /* 0x001f220000300800 */
[C---:B--2---:R-:W-:Y:S08]  /*5c790*/  HMMA.16816.F32 R40, R28.reuse, R18, R40 ;  /* 0x000000121c28723c */ /* 0x044ff00000001828 */
[C---:B---3--:R-:W-:Y:S11]  /*5c7a0*/  HMMA.16816.F32 R12, R28.reuse, R16, R12 ;  /* 0x000000101c0c723c */ /* 0x048ff6000000180c */
[----:B------:R-:W-:Y:S04]  /*5c7b0*/  STL.64 [R1+0x1f80], R40 ;  /* 0x001f802801007387 */ /* 0x000fe80000100a00 */
[----:B------:R0:W-:Y:S04]  /*5c7c0*/  STL.64 [R1+0x1f88], R42 ;  /* 0x001f882a01007387 */ /* 0x0001e80000100a00 */
[----:B0-----:R-:W2:Y:S04]  /*5c7d0*/  LDL.LU.64 R42, [R1+0x62e8] ;  /* 0x0062e800012a7983 */ /* 0x001ea80000300a00 */
[----:B------:R-:W2:Y:S04]  /*5c7e0*/  LDL.LU.64 R40, [R1+0x62e0] ;  /* 0x0062e00001287983 */ /* 0x000ea80000300a00 */
[----:B------:R-:W-:Y:S04]  /*5c7f0*/  STL.64 [R1+0x1f70], R12 ;  /* 0x001f700c01007387 */ /* 0x000fe80000100a00 */
[----:B------:R0:W-:Y:S04]  /*5c800*/  STL.64 [R1+0x1f78], R14 ;  /* 0x001f780e01007387 */ /* 0x0001e80000100a00 */
[----:B0-----:R-:W4:Y:S04]  /*5c810*/  LDL.LU.64 R14, [R1+0x62d8] ;  /* 0x0062d800010e7983 */ /* 0x001f280000300a00 */
[----:B------:R-:W3:Y:S04]  /*5c820*/  LDL.LU.64 R12, [R1+0x62d0] ;  /* 0x0062d000010c7983 */ /* 0x000ee80000300a00 */
[----:B------:R-:W-:Y:S04]  /*5c830*/  STL.64 [R1+0x61e8], R18 ;  /* 0x0061e81201007387 */ /* 0x000fe80000100a00 */
[----:B------:R0:W-:Y:S04]  /*5c840*/  STL.64 [R1+0x61e0], R16 ;  /* 0x0061e01001007387 */ /* 0x0001e80000100a00 */
[----:B0-----:R-:W2:Y:S04]  /*5c850*/  LDL.LU R16, [R1+0x1f10] ;  /* 0x001f100001107983 */ /* 0x001ea80000300800 */
[----:B------:R-:W2:Y:S04]  /*5c860*/  LDL.LU R17, [R1+0x1f14] ;  /* 0x001f140001117983 */ /* 0x000ea80000300800 */
[----:B------:R-:W2:Y:S04]  /*5c870*/  LDL.LU R18, [R1+0x1f18] ;  /* 0x001f180001127983 */ /* 0x000ea80000300800 */
[----:B------:R-:W2:Y:S01]  /*5c880*/  LDL.LU R19, [R1+0x1f1c] ;  /* 0x001f1c0001137983 */ /* 0x000ea20000300800 */
[C---:B----4-:R-:W-:Y:S08]  /*5c890*/  HMMA.16816.F32 R48, R28.reuse, R14, R48 ;  /* 0x0000000e1c30723c */ /* 0x050ff00000001830 */
[C---:B---3--:R-:W-:Y:S11]  /*5c8a0*/  HMMA.16816.F32 R8, R28.reuse, R12, R8 ;  /* 0x0000000c1c08723c */ /* 0x048ff60000001808 */
[----:B------:R-:W-:Y:S04]  /*5c8b0*/  STL.64 [R1+0x1f60], R48 ;  /* 0x001f603001007387 */ /* 0x000fe80000100a00 */
[----:B------:R0:W-:Y:S04]  /*5c8c0*/  STL.64 [R1+0x1f68], R50 ;  /* 0x001f683201007387 */ /* 0x0001e80000100a00 */
[----:B0-----:R-:W3:Y:S04]  /*5c8d0*/  LDL.LU.64 R50, [R1+0x62c8] ;  /* 0x0062c80001327983 */ /* 0x001ee80000300a00 */
        /* <DEDUP_REMOVED lines=23> */
[----:B------:R-:W-:Y:S01]  /*5ca50*/  IMAD R0, R0, 0x100, R27 ;  /* 0x0000010000007824 */ /* 0x000fe200078e021b */
[C---:B---3--:R-:W-:Y:S08]  /*5ca60*/  HMMA.16816.F32 R12, R28.reuse, R6, R12 ;  /* 0x000000061c0c723c */ /* 0x048ff0000000180c */
[----:B--2---:R-:W-:Y:S01]  /*5ca70*/  HMMA.16816.F32 R8, R28, R4, R16 ;  /* 0x000000041c08723c */ /* 0x004fe20000001810 */
[----:B------:R-:W-:Y:S10]  /*5ca80*/  STL.64 [R1+0x61d8], R6 ;  /* 0x0061d80601007387 */ /* 0x000ff40000100a00 */
[----:B------:R-:W-:Y:S04]  /*5ca90*/  STL.64 [R1+0x1f20], R12 ;  /* 0x001f200c01007387 */ /* 0x000fe80000100a00 */
[----:B------:R-:W-:Y:S04]  /*5caa0*/  STL.64 [R1+0x1f28], R14 ;  /* 0x001f280e01007387 */ /* 0x000fe80000100a00 */
[----:B------:R0:W-:Y:S04]  /*5cab0*/  STL.64 [R1+0x61d0], R4 ;  /* 0x0061d00401007387 */ /* 0x0001e80000100a00 */
[----:B------:R1:W-:Y:S01]  /*5cac0*/  STL.64 [R1+0x1f10], R8 ;  /* 0x001f100801007387 */ /* 0x0003e20000100a00 */
[----:B0-----:R-:W-:-:S02]  /*5cad0*/  IMAD R5, R24, 0x100, R23 ;  /* 0x0000010018057824 */ /* 0x001fc400078e0217 */
[----:B-1----:R-:W-:Y:S02]  /*5cae0*/  IMAD R8, R22, 0x100, R21 ;  /* 0x0000010016087824 */ /* 0x002fe400078e0215 */
[----:B------:R-:W-:Y:S01]  /*5caf0*/  IMAD R4, R26, 0x100, R25 ;  /* 0x000001001a047824 */ /* 0x000fe200078e0219 */
[----:B------:R-:W-:Y:S01]  /*5cb00*/  HMMA.16816.F32 R12, R28, R2, R32 ;  /* 0x000000021c0c723c */ /* 0x000fe20000001820 */
[----:B------:R-:W-:Y:S02]  /*5cb10*/  F2FP.F16.E4M3.UNPACK_B R31, R0 ;  /* 0x00000000ff1f723e */ /* 0x000fe400020006ff */
[----:B------:R-:W-:Y:S02]  /*5cb20*/  F2FP.F16.E4M3.UNPACK_B R29, R5 ;  /* 0x00000005ff1d723e */ /* 0x000fe400020006ff */
[----:B------:R-:W-:Y:S02]  /*5cb30*/  F2FP.F16.E4M3.UNPACK_B R28, R8 ;  /* 0x00000008ff1c723e */ /* 0x000fe400020006ff */
[----:B------:R-:W-:-:S07]  /*5cb40*/  F2FP.F16.E4M3.UNPACK_B R30, R4 ;  /* 0x00000004ff1e723e */ /* 0x000fce00020006ff */
[C---:B------:R-:W-:Y:S01]  /*5cb50*/  HMMA.16816.F32 R4, R28.reuse, R44, R36 ;  /* 0x0000002c1c04723c */ /* 0x040fe20000001824 */
[----:B------:R4:W-:Y:S04]  /*5cb60*/  STL.64 [R1+0x1f18], R10 ;  /* 0x001f180a01007387 */ /* 0x0009e80000100a00 */
[----:B------:R-:W-:Y:S04]  /*5cb70*/  STL.64 [R1+0x7b0], R12 ;  /* 0x0007b00c01007387 */ /* 0x000fe80000100a00 */
[----:B------:R0:W-:Y:S01]  /*5cb80*/  STL.64 [R1+0x7b8], R14 ;  /* 0x0007b80e01007387 */ /* 0x0001e20000100a00 */
[C---:B----4-:R-:W-:Y:S08]  /*5cb90*/  HMMA.16816.F32 R8, R28.reuse, R56, R48 ;  /* 0x000000381c08723c */ /* 0x050ff00000001830 */
[C---:B0-----:R-:W-:Y:S01]  /*5cba0*/  HMMA.16816.F32 R12, R28.reuse, R46, R40 ;  /* 0x0000002e1c0c723c */ /* 0x041fe20000001828 */
[----:B------:R-:W-:Y:S04]  /*5cbb0*/  STL.64 [R1+0x1f00], R4 ;  /* 0x001f000401007387 */ /* 0x000fe80000100a00 */
[----:B------:R0:W-:Y:S03]  /*5cbc0*/  STL.64 [R1+0x1f08], R6 ;  /* 0x001f080601007387 */ /* 0x0001e60000100a00 */
[C---:B0-----:R-:W-:Y:S11]  /*5cbd0*/  HMMA.16816.F32 R4, R28.reuse, R58, R52 ;  /* 0x0000003a1c04723c */ /* 0x041ff60000001834 */
[----:B------:R0:W-:Y:S04]  /*5cbe0*/  STL.64 [R1+0x1ef0], R12 ;  /* 0x001ef00c01007387 */ /* 0x0001e80000100a00 */
[----:B------:R1:W-:Y:S04]  /*5cbf0*/  STL.64 [R1+0x1ef8], R14 ;  /* 0x001ef80e01007387 */ /* 0x0003e80000100a00 */
[----:B0-----:R-:W2:Y:S04]  /*5cc00*/  LDL.LU R12, [R1+0x1dd0] ;  /* 0x001dd000010c7983 */ /* 0x001ea80000300800 */
[----:B------:R-:W-:Y:S04]  /*5cc10*/  STL.64 [R1+0x1ee0], R8 ;  /* 0x001ee00801007387 */ /* 0x000fe80000100a00 */
[----:B------:R-:W-:Y:S04]  /*5cc20*/  STL.64 [R1+0x1ee8], R10 ;  /* 0x001ee80a01007387 */ /* 0x000fe80000100a00 */
[----:B------:R0:W-:Y:S04]  /*5cc30*/  STL.64 [R1+0x1ed0], R4 ;  /* 0x001ed00401007387 */ /* 0x0001e80000100a00 */
[----:B------:R3:W-:Y:S04]  /*5cc40*/  STL.64 [R1+0x1ed8], R6 ;  /* 0x001ed80601007387 */ /* 0x0007e80000100a00 */
[----:B------:R-:W2:Y:S04]  /*5cc50*/  LDL.LU R13, [R1+0x1dd4] ;  /* 0x001dd400010d7983 */ /* 0x000ea80000300800 */
[----:B-1----:R-:W2:Y:S04]  /*5cc60*/  LDL.LU R14, [R1+0x1dd8] ;  /* 0x001dd800010e7983 */ /* 0x002ea80000300800 */
[----:B------:R-:W2:Y:S04]  /*5cc70*/  LDL.LU R15, [R1+0x1ddc] ;  /* 0x001ddc00010f7983 */ /* 0x000ea80000300800 */
[----:B0-----:R-:W4:Y:S04]  /*5cc80*/  LDL.LU R4, [R1+0x1df0] ;  /* 0x001df00001047983 */ /* 0x001f280000300800 */
[----:B------:R-:W4:Y:S04]  /*5cc90*/  LDL.LU R5, [R1+0x1df4] ;  /* 0x001df40001057983 */ /* 0x000f280000300800 */
[----:B---3--:R-:W4:Y:S04]  /*5cca0*/  LDL.LU R6, [R1+0x1df8] ;  /* 0x001df80001067983 */ /* 0x008f280000300800 */
[----:B------:R-:W4:Y:S04]  /*5ccb0*/  LDL.LU R7, [R1+0x1dfc] ;  /* 0x001dfc0001077983 */ /* 0x000f280000300800 */
[----:B------:R-:W3:Y:S04]  /*5ccc0*/  LDL.LU R8, [R1+0x1de0] ;  /* 0x001de00001087983 */ /* 0x000ee80000300800 */
[----:B------:R-:W3:Y:S04]  /*5ccd0*/  LDL.LU R9, [R1+0x1de4] ;  /* 0x001de40001097983 */ /* 0x000ee80000300800 */
[----:B------:R-:W3:Y:S04]  /*5cce0*/  LDL.LU R10, [R1+0x1de8] ;  /* 0x001de800010a7983 */ /* 0x000ee80000300800 */
[----:B------:R-:W3:Y:S04]  /*5ccf0*/  LDL.LU R11, [R1+0x1dec] ;  /* 0x001dec00010b7983 */ /* 0x000ee80000300800 */
        /* <DEDUP_REMOVED lines=40> */
[----:B--2---:R-:W-:-:S15]  /*5cf80*/  HMMA.16816.F32 R56, R28, R60, R56 ;  /* 0x0000003c1c38723c */ /* 0x004fde0000001838 */
[----:B------:R-:W-:-:S04]  /*5cf90*/  NOP ;  /* 0x0000000000007918 */ /* 0x000fc80000000000 */
        /* <DEDUP_REMOVED lines=61> */
[----:B------:R-:W4:Y:S04]  /*5d370*/  LDL.LU.64 R40, [R1+0x6200] ;  /* 0x0062000001287983 */ /* 0x000f280000300a00 */
        /* <DEDUP_REMOVED lines=9> */
[----:B------:R4:W-:Y:S02]  /*5d410*/  STL.64 [R1+0x1e38], R46 ;  /* 0x001e382e01007387 */ /* 0x0009e40000100a00 */
[----:B----4-:R-:W-:Y:S02]  /*5d420*/  HMMA.16816.F32 R44, R28, R40, R48 ;  /* 0x000000281c2c723c */ /* 0x010fe40000001830 */
[----:B------:R-:W-:Y:S04]  /*5d430*/  STL.64 [R1+0x6108], R42 ;  /* 0x0061082a01007387 */ /* 0x000fe80000100a00 */
[----:B------:R-:W-:-:S13]  /*5d440*/  STL.64 [R1+0x6100], R40 ;  /* 0x0061002801007387 */ /* 0x000fda0000100a00 */
        /* <DEDUP_REMOVED lines=8> */
[C---:B0-----:R-:W-:Y:S08]  /*5d4d0*/  HMMA.16816.F32 R36, R28.reuse, R34, R4 ;  /* 0x000000221c24723c */ /* 0x041ff00000001804 */
[C---:B------:R-:W-:Y:S01]  /*5d4e0*/  HMMA.16816.F32 R4, R28.reuse, R32, R8 ;  /* 0x000000201c04723c */ /* 0x040fe20000001808 */
[----:B------:R-:W-:Y:S04]  /*5d4f0*/  STL.64 [R1+0x1e00], R40 ;  /* 0x001e002801007387 */ /* 0x000fe80000100a00 */
[----:B------:R-:W-:Y:S04]  /*5d500*/  STL.64 [R1+0x1e08], R42 ;  /* 0x001e082a01007387 */ /* 0x000fe80000100a00 */
[----:B------:R-:W-:Y:S01]  /*5d510*/  STL.64 [R1+0x6148], R34 ;  /* 0x0061482201007387 */ /* 0x000fe20000100a00 */
[C---:B------:R-:W-:Y:S03]  /*5d520*/  HMMA.16816.F32 R8, R28.reuse, R26, R12 ;  /* 0x0000001a1c08723c */ /* 0x040fe6000000180c */
[----:B------:R-:W-:Y:S04]  /*5d530*/  STL.64 [R1+0x1df0], R36 ;  /* 0x001df02401007387 */ /* 0x000fe80000100a00 */
[----:B------:R-:W-:Y:S04]  /*5d540*/  STL.64 [R1+0x1df8], R38 ;  /* 0x001df82601007387 */ /* 0x000fe80000100a00 */
[----:B------:R-:W-:Y:S04]  /*5d550*/  STL.64 [R1+0x6140], R32 ;  /* 0x0061402001007387 */ /* 0x000fe80000100a00 */
[----:B------:R-:W-:Y:S04]  /*5d560*/  STL.64 [R1+0x1de0], R4 ;  /* 0x001de00401007387 */ /* 0x000fe80000100a00 */
[----:B------:R0:W-:Y:S04]  /*5d570*/  STL.64 [R1+0x1de8], R6 ;  /* 0x001de80601007387 */ /* 0x0001e80000100a00 */
[----:B------:R-:W2:Y:S01]  /*5d580*/  LDL.LU R48, [R1+0x7a0] ;  /* 0x0007a00001307983 */ /* 0x000ea20000300800 */
[----:B0-----:R-:W-:Y:S03]  /*5d590*/  HMMA.16816.F32 R4, R28, R24, R16 ;  /* 0x000000181c04723c */ /* 0x001fe60000001810 */
[----:B------:R-:W-:Y:S04]  /*5d5a0*/  STL.64 [R1+0x1dd0], R8 ;  /* 0x001dd00801007387 */ /* 0x000fe80000100a00 */
[----:B------:R-:W-:-:S12]  /*5d5b0*/  STL.64 [R1+0x1dd8], R10 ;  /* 0x001dd80a01007387 */ /* 0x000fd80000100a00 */
        /* <DEDUP_REMOVED lines=19> */
[----:B0-----:R-:W2:Y:S04]  /*5d6f0*/  LDL.LU R48, [R1+0x1db0] ;  /* 0x001db00001307983 */ /* 0x001ea80000300800 */
        /* <DEDUP_REMOVED lines=27> */
[----:B------:R-:W3:Y:S04]  /*5d8b0*/  LDL.64 R58, [R1+0x18] ;  /* 0x00001800013a7983 */ /* 0x000ee80000100a00 */
        /* <DEDUP_REMOVED lines=12> */
[----:B------:R-:W2:Y:S04]  /*5d980*/  LDL.LU.64 R48, [R1+0x61f0] ;  /* 0x0061f00001307983 */ /* 0x000ea80000300a00 */
[----:B------:R-:W-:Y:S04]  /*5d990*/  STL.64 [R1+0x1da0], R16 ;  /* 0x001da01001007387 */ /* 0x000fe80000100a00 */
[----:B------:R0:W-:Y:S04]  /*5d9a0*/  STL.64 [R1+0x1da8], R18 ;  /* 0x001da81201007387 */ /* 0x0001e80000100a00 */
[----:B0-----:R-:W3:Y:S04]  /*5d9b0*/  LDL.LU.64 R18, [R1+0x61e8] ;  /* 0x0061e80001127983 */ /* 0x001ee80000300a00 */
[----:B------:R-:W4:Y:S04]  /*5d9c0*/  LDL.LU.64 R16, [R1+0x61e0] ;  /* 0x0061e00001107983 */ /* 0x000f280000300a00 */
[----:B------:R-:W-:Y:S04]  /*5d9d0*/  STL.64 [R1+0x60d8], R22 ;  /* 0x0060d81601007387 */ /* 0x000fe80000100a00 */
[----:B------:R0:W-:Y:S04]  /*5d9e0*/  STL.64 [R1+0x60d0], R20 ;  /* 0x0060d01401007387 */ /* 0x0001e80000100a00 */
[----:B0-----:R-:W2:Y:S04]  /*5d9f0*/  LDL.LU R20, [R1+0x1d50] ;  /* 0x001d500001147983 */ /* 0x001ea80000300800 */
[----:B------:R-:W2:Y:S04]  /*5da00*/  LDL.LU R21, [R1+0x1d54] ;  /* 0x001d540001157983 */ /* 0x000ea80000300800 */
[----:B------:R-:W2:Y:S04]  /*5da10*/  LDL.LU R22, [R1+0x1d58] ;  /* 0x001d580001167983 */ /* 0x000ea80000300800 */
[----:B------:R-:W2:Y:S01]  /*5da20*/  LDL.LU R23, [R1+0x1d5c] ;  /* 0x001d5c0001177983 */ /* 0x000ea20000300800 */
        /* <DEDUP_REMOVED lines=12> */
[----:B0-----:R-:W3:Y:S04]  /*5daf0*/  LDL.LU R16, [R1+0x1d60] ;  /* 0x001d600001107983 */ /* 0x001ee80000300800 */
        /* <DEDUP_REMOVED lines=13> */
[----:B------:R2:W-:Y:S01]  /*5dbd0*/  STL.64 [R1+0x1d68], R18 ;  /* 0x001d681201007387 */ /* 0x0005e20000100a00 */
[----:B------:R-:W-:Y:S01]  /*5dbe0*/  IMAD R0, R0, 0x100, R57 ;  /* 0x0000010000007824 */ /* 0x000fe200078e0239 */
        /* <DEDUP_REMOVED lines=23> */
[----:B------:R-:W-:Y:S01]  /*5dd60*/  HMMA.16816.F32 R4, R28, R58, R52 ;  /* 0x0000003a1c04723c */ /* 0x000fe20000001834 */
[----:B------:R-:W-:Y:S04]  /*5dd70*/  STL.64 [R1+0x1d28], R10 ;  /* 0x001d280a01007387 */ /* 0x000fe80000100a00 */
[----:B------:R0:W-:Y:S04]  /*5dd80*/  STL.64 [R1+0x7a0], R12 ;  /* 0x0007a00c01007387 */ /* 0x0001e80000100a00 */
[----:B------:R1:W-:Y:S04]  /*5dd90*/  STL.64 [R1+0x7a8], R14 ;  /* 0x0007a80e01007387 */ /* 0x0003e80000100a00 */
[----:B------:R-:W2:Y:S06]  /*5dda0*/  LDL.LU R20, [R1+0x1bf0] ;  /* 0x001bf00001147983 */ /* 0x000eac0000300800 */
[----:B------:R3:W-:Y:S04]  /*5ddb0*/  STL.64 [R1+0x1d10], R4 ;  /* 0x001d100401007387 */ /* 0x0007e80000100a00 */
[----:B------:R4:W-:Y:S04]  /*5ddc0*/  STL.64 [R1+0x1d18], R6 ;  /* 0x001d180601007387 */ /* 0x0009e80000100a00 */
[----:B------:R-:W2:Y:S04]  /*5ddd0*/  LDL.LU R21, [R1+0x1bf4] ;  /* 0x001bf40001157983 */ /* 0x000ea80000300800 */
[----:B------:R-:W2:Y:S04]  /*5dde0*/  LDL.LU R22, [R1+0x1bf8] ;  /* 0x001bf80001167983 */ /* 0x000ea80000300800 */
[----:B------:R-:W2:Y:S04]  /*5ddf0*/  LDL.LU R23, [R1+0x1bfc] ;  /* 0x001bfc0001177983 */ /* 0x000ea80000300800 */
[----:B--2---:R-:W-:Y:S04]  /*5de00*/  STL.64 [R1+0x6178], R22 ;  /* 0x0061781601007387 */ /* 0x004fe80000100a00 */
[----:B------:R2:W-:Y:S04]  /*5de10*/  STL.64 [R1+0x6170], R20 ;  /* 0x0061701401007387 */ /* 0x0005e80000100a00 */
[----:B0-----:R-:W2:Y:S04]  /*5de20*/  LDL.LU R12, [R1+0x1c10] ;  /* 0x001c1000010c7983 */ /* 0x001ea80000300800 */
[----:B------:R-:W2:Y:S04]  /*5de30*/  LDL.LU R13, [R1+0x1c14] ;  /* 0x001c1400010d7983 */ /* 0x000ea80000300800 */
[----:B-1----:R-:W2:Y:S04]  /*5de40*/  LDL.LU R14, [R1+0x1c18] ;  /* 0x001c1800010e7983 */ /* 0x002ea80000300800 */
[----:B------:R-:W2:Y:S04]  /*5de50*/  LDL.LU R15, [R1+0x1c1c] ;  /* 0x001c1c00010f7983 */ /* 0x000ea80000300800 */
[----:B--2---:R-:W-:Y:S04]  /*5de60*/  STL.64 [R1+0x6188], R14 ;  /* 0x0061880e01007387 */ /* 0x004fe80000100a00 */
[----:B------:R0:W-:Y:S04]  /*5de70*/  STL.64 [R1+0x6180], R12 ;  /* 0x0061800c01007387 */ /* 0x0001e80000100a00 */
[----:B---3--:R-:W2:Y:S04]  /*5de80*/  LDL.LU R4, [R1+0x1c30] ;  /* 0x001c300001047983 */ /* 0x008ea80000300800 */
[----:B------:R-:W2:Y:S04]  /*5de90*/  LDL.LU R5, [R1+0x1c34] ;  /* 0x001c340001057983 */ /* 0x000ea80000300800 */
[----:B----4-:R-:W3:Y:S04]  /*5dea0*/  LDL.LU R6, [R1+0x1c38] ;  /* 0x001c380001067983 */ /* 0x010ee80000300800 */
[----:B------:R-:W3:Y:S04]  /*5deb0*/  LDL.LU R7, [R1+0x1c3c] ;  /* 0x001c3c0001077983 */ /* 0x000ee80000300800 */
[----:B---3--:R1:W-:Y:S04]  /*5dec0*/  STL.64 [R1+0x6198], R6 ;  /* 0x0061980601007387 */ /* 0x0083e80000100a00 */
        /* <DEDUP_REMOVED lines=8> */
[----:B------:R-:W3:Y:S04]  /*5df50*/  LDL.LU R56, [R1+0x1cd0] ;  /* 0x001cd00001387983 */ /* 0x000ee80000300800 */
[----:B------:R-:W3:Y:S04]  /*5df60*/  LDL.LU R57, [R1+0x1cd4] ;  /* 0x001cd40001397983 */ /* 0x000ee80000300800 */
[----:B------:R-:W3:Y:S04]  /*5df70*/  LDL.LU R58, [R1+0x1cd8] ;  /* 0x001cd800013a7983 */ /* 0x000ee80000300800 */
[----:B------:R-:W3:Y:S04]  /*5df80*/  LDL.LU R59, [R1+0x1cdc] ;  /* 0x001cdc00013b7983 */ /* 0x000ee80000300800 */
[----:B------:R-:W4:Y:S04]  /*5df90*/  LDL R26, [R1] ;  /* 0x00000000011a7983 */ /* 0x000f280000100800 */
[----:B------:R-:W4:Y:S04]  /*5dfa0*/  LDL R27, [R1+0x4] ;  /* 0x00000400011b7983 */ /* 0x000f280000100800 */
        /* <DEDUP_REMOVED lines=8> */
[----:B-1----:R-:W4:Y:S04]  /*5e030*/  LDL R6, [R1+0x10] ;  /* 0x0000100001067983 */ /* 0x002f280000100800 */
[----:B------:R-:W4:Y:S04]  /*5e040*/  LDL R7, [R1+0x14] ;  /* 0x0000140001077983 */ /* 0x000f280000100800 */
[----:B--2---:R-:W4:Y:S04]  /*5e050*/  LDL.LU R52, [R1+0x1d00] ;  /* 0x001d000001347983 */ /* 0x004f280000300800 */
[----:B------:R-:W4:Y:S04]  /*5e060*/  LDL.LU R53, [R1+0x1d04] ;  /* 0x001d040001357983 */ /* 0x000f280000300800 */
[----:B------:R-:W4:Y:S04]  /*5e070*/  LDL.LU R54, [R1+0x1d08] ;  /* 0x001d080001367983 */ /* 0x000f280000300800 */
[----:B------:R-:W4:Y:S04]  /*5e080*/  LDL.LU R55, [R1+0x1d0c] ;  /* 0x001d0c0001377983 */ /* 0x000f280000300800 */
[----:B------:R-:W2:Y:S04]  /*5e090*/  LDL.64 R24, [R1+0x8] ;  /* 0x0000080001187983 */ /* 0x000ea80000100a00 */
        /* <DEDUP_REMOVED lines=28> */
[----:B------:R0:W-:Y:S01]  /*5e260*/  STL [R1+0x6088], R0 ;  /* 0x0060880001007387 */ /* 0x0001e20000100800 */
[C---:B---3--:R-:W-:Y:S08]  /*5e270*/  HMMA.16816.F32 R56, R28.reuse, R60, R56 ;  /* 0x0000003c1c38723c */ /* 0x048ff00000001838 */
[C---:B----4-:R-:W-:Y:S08]  /*5e280*/  HMMA.16816.F32 R4, R28.reuse, R6, R52 ;  /* 0x000000061c04723c */ /* 0x050ff00000001834 */
[----:B--2---:R-:W-:Y:S01]  /*5e290*/  HMMA.16816.F32 R12, R28, R24, R12 ;  /* 0x000000181c0c723c */ /* 0x004fe2000000180c */
[----:B0-----:R-:W-:-:S07]  /*5e2a0*/  IMAD.MOV.U32 R0, RZ, RZ, R25 ;  /* 0x000000ffff007224 */ /* 0x001fce00078e0019 */
[C---:B------:R-:W-:Y:S01]  /*5e2b0*/  HMMA.16816.F32 R24, R28.reuse, R26, R20 ;  /* 0x0000001a1c18723c */ /* 0x040fe20000001814 */
[----:B------:R-:W2:Y:S04]  /*5e2c0*/  LDL.LU.64 R54, [R1+0x61a8] ;  /* 0x0061a80001367983 */ /* 0x000ea80000300a00 */
[----:B------:R-:W2:Y:S04]  /*5e2d0*/  LDL.LU.64 R52, [R1+0x61a0] ;  /* 0x0061a00001347983 */ /* 0x000ea80000300a00 */
[----:B------:R-:W-:Y:S04]  /*5e2e0*/  STL.64 [R1+0x1d00], R4 ;  /* 0x001d000401007387 */ /* 0x000fe80000100a00 */
[----:B------:R0:W-:Y:S04]  /*5e2f0*/  STL.64 [R1+0x1d08], R6 ;  /* 0x001d080601007387 */ /* 0x0001e80000100a00 */
[----:B0-----:R-:W3:Y:S04]  /*5e300*/  LDL.LU.64 R6, [R1+0x6198] ;  /* 0x0061980001067983 */ /* 0x001ee80000300a00 */
[----:B------:R-:W3:Y:S04]  /*5e310*/  LDL.LU.64 R4, [R1+0x6190] ;  /* 0x0061900001047983 */ /* 0x000ee80000300a00 */
[----:B------:R-:W-:Y:S04]  /*5e320*/  STL.64 [R1+0x1cf0], R12 ;  /* 0x001cf00c01007387 */ /* 0x000fe80000100a00 */
[----:B------:R0:W-:Y:S04]  /*5e330*/  STL.64 [R1+0x1cf8], R14 ;  /* 0x001cf80e01007387 */ /* 0x0001e80000100a00 */
[----:B0-----:R-:W4:Y:S04]  /*5e340*/  LDL.LU.64 R14, [R1+0x6188] ;  /* 0x00618800010e7983 */ /* 0x001f280000300a00 */
        /* <DEDUP_REMOVED lines=58> */
[----:B------:R-:W2:Y:S01]  /*5e6f0*/  LDL.LU R51, [R1+0x1c6c] ;  /* 0x001c6c0001337983 */ /* 0x000ea20000300800 */
[C---:B------:R-:W-:Y:S08]  /*5e700*/  HMMA.16816.F32 R8, R28.reuse, R38, R8 ;  /* 0x000000261c08723c */ /* 0x040ff00000001808 */
[C---:B---3--:R-:W-:Y:S08]  /*5e710*/  HMMA.16816.F32 R4, R28.reuse, R40, R4 ;  /* 0x000000281c04723c */ /* 0x048ff00000001804 */
[----:B--2---:R-:W-:-:S15]  /*5e720*/  HMMA.16816.F32 R48, R28, R46, R48 ;  /* 0x0000002e1c30723c */ /* 0x004fde0000001830 */
[----:B------:R-:W-:-:S04]  /*5e730*/  NOP ;  /* 0x0000000000007918 */ /* 0x000fc80000000000 */
[----:B------:R-:W-:Y:S04]  /*5e740*/  STL.64 [R1+0x1c60], R48 ;  /* 0x001c603001007387 */ /* 0x000fe80000100a00 */
[----:B------:R4:W-:Y:S04]  /*5e750*/  STL.64 [R1+0x1c68], R50 ;  /* 0x001c683201007387 */ /* 0x0009e80000100a00 */
[----:B------:R-:W-:Y:S04]  /*5e760*/  STL.64 [R1+0x5fc0], R46 ;  /* 0x005fc02e01007387 */ /* 0x000fe80000100a00 */
[----:B------:R0:W-:Y:S01]  /*5e770*/  STL.64 [R1+0x5fb8], R44 ;  /* 0x005fb82c01007387 */ /* 0x0001e20000100a00 */
[C---:B----4-:R-:W-:Y:S08]  /*5e780*/  HMMA.16816.F32 R48, R28.reuse, R44, R52 ;  /* 0x0000002c1c30723c */ /* 0x050ff00000001834 */
[C---:B0-----:R-:W-:Y:S11]  /*5e790*/  HMMA.16816.F32 R44, R28.reuse, R42, R56 ;  /* 0x0000002a1c2c723c */ /* 0x041ff60000001838 */
        /* <DEDUP_REMOVED lines=43> */
[----:B0-----:R-:W3:Y:S04]  /*5ea50*/  LDL.LU R44, [R1+0x1be0] ;  /* 0x001be000012c7983 */ /* 0x001ee80000300800 */
        /* <DEDUP_REMOVED lines=98> */
[----:B------:R0:W-:Y:S02]  /*5f080*/  STL.64 [R1+0x1b48], R14 ;  /* 0x001b480e01007387 */ /* 0x0001e40000100a00 */
[----:B0-----:R-:W-:Y:S02]  /*5f090*/  HMMA.16816.F32 R12, R28, R2, R56 ;  /* 0x000000021c0c723c */ /* 0x001fe40000001838 */
[----:B------:R-:W-:Y:S04]  /*5f0a0*/  STL.64 [R1+0x5f88], R4 ;  /* 0x005f880401007387 */ /* 0x000fe80000100a00 */
[----:B------:R0:W-:Y:S04]  /*5f0b0*/  STL.64 [R1+0x1b30], R8 ;  /* 0x001b300801007387 */ /* 0x0001e80000100a00 */
[----:B------:R1:W-:Y:S09]  /*5f0c0*/  STL.64 [R1+0x1b38], R10 ;  /* 0x001b380a01007387 */ /* 0x0003f20000100a00 */
[----:B------:R-:W-:Y:S04]  /*5f0d0*/  STL.64 [R1+0x790], R12 ;  /* 0x0007900c01007387 */ /* 0x000fe80000100a00 */
[----:B------:R-:W-:Y:S04]  /*5f0e0*/  STL.64 [R1+0x798], R14 ;  /* 0x0007980e01007387 */ /* 0x000fe80000100a00 */
[----:B------:R-:W2:Y:S04]  /*5f0f0*/  LDL.LU R16, [R1+0x1a10] ;  /* 0x001a100001107983 */ /* 0x000ea80000300800 */
[----:B------:R-:W2:Y:S04]  /*5f100*/  LDL.LU R17, [R1+0x1a14] ;  /* 0x001a140001117983 */ /* 0x000ea80000300800 */
[----:B------:R-:W3:Y:S04]  /*5f110*/  LDL.LU R18, [R1+0x1a18] ;  /* 0x001a180001127983 */ /* 0x000ee80000300800 */
[----:B------:R-:W3:Y:S01]  /*5f120*/  LDL.LU R19, [R1+0x1a1c] ;  /* 0x001a1c0001137983 */ /* 0x000ee20000300800 */
[----:B0-----:R-:W-:-:S05]  /*5f130*/  IMAD R8, R49, 0x100, R48 ;  /* 0x0000010031087824 */ /* 0x001fca00078e0230 */
[----:B------:R-:W-:Y:S01]  /*5f140*/  F2FP.F16.E4M3.UNPACK_B R28, R8 ;  /* 0x00000008ff1c723e */ /* 0x000fe200020006ff */
[----:B---3--:R-:W-:Y:S04]  /*5f150*/  STL.64 [R1+0x6040], R18 ;  /* 0x0060401201007387 */ /* 0x008fe80000100a00 */
[----:B--2---:R0:W-:Y:S04]  /*5f160*/  STL.64 [R1+0x6038], R16 ;  /* 0x0060381001007387 */ /* 0x0041e80000100a00 */
[----:B------:R-:W2:Y:S04]  /*5f170*/  LDL.LU R8, [R1+0x1a30] ;  /* 0x001a300001087983 */ /* 0x000ea80000300800 */
[----:B------:R-:W2:Y:S04]  /*5f180*/  LDL.LU R9, [R1+0x1a34] ;  /* 0x001a340001097983 */ /* 0x000ea80000300800 */
[----:B-1----:R-:W3:Y:S04]  /*5f190*/  LDL.LU R10, [R1+0x1a38] ;  /* 0x001a3800010a7983 */ /* 0x002ee80000300800 */
[----:B------:R-:W3:Y:S01]  /*5f1a0*/  LDL.LU R11, [R1+0x1a3c] ;  /* 0x001a3c00010b7983 */ /* 0x000ee20000300800 */
[----:B------:R-:W-:-:S02]  /*5f1b0*/  IMAD R4, R55, 0x100, R54 ;  /* 0x0000010037047824 */ /* 0x000fc400078e0236 */
[----:B------:R-:W-:Y:S02]  /*5f1c0*/  IMAD R5, R53, 0x100, R52 ;  /* 0x0000010035057824 */ /* 0x000fe400078e0234 */
[----:B------:R-:W-:Y:S01]  /*5f1d0*/  IMAD R6, R51, 0x100, R50 ;  /* 0x0000010033067824 */ /* 0x000fe200078e0232 */
[----:B------:R-:W-:Y:S02]  /*5f1e0*/  F2FP.F16.E4M3.UNPACK_B R31, R4 ;  /* 0x00000004ff1f723e */ /* 0x000fe400020006ff */
[----:B------:R-:W-:Y:S02]  /*5f1f0*/  F2FP.F16.E4M3.UNPACK_B R30, R5 ;  /* 0x00000005ff1e723e */ /* 0x000fe400020006ff */
[----:B------:R-:W-:Y:S01]  /*5f200*/  F2FP.F16.E4M3.UNPACK_B R29, R6 ;  /* 0x00000006ff1d723e */ /* 0x000fe200020006ff */
[----:B---3--:R-:W-:Y:S04]  /*5f210*/  STL.64 [R1+0x6050], R10 ;  /* 0x0060500a01007387 */ /* 0x008fe80000100a00 */
[----:B--2---:R-:W-:Y:S04]  /*5f220*/  STL.64 [R1+0x6048], R8 ;  /* 0x0060480801007387 */ /* 0x004fe80000100a00 */
[----:B------:R-:W2:Y:S04]  /*5f230*/  LDL.LU R4, [R1+0x1a40] ;  /* 0x001a400001047983 */ /* 0x000ea80000300800 */
[----:B------:R-:W2:Y:S04]  /*5f240*/  LDL.LU R5, [R1+0x1a44] ;  /* 0x001a440001057983 */ /* 0x000ea80000300800 */
[----:B------:R-:W3:Y:S04]  /*5f250*/  LDL.LU R6, [R1+0x1a48] ;  /* 0x001a480001067983 */ /* 0x000ee80000300800 */
[----:B------:R-:W3:Y:S04]  /*5f260*/  LDL.LU R7, [R1+0x1a4c] ;  /* 0x001a4c0001077983 */ /* 0x000ee80000300800 */
        /* <DEDUP_REMOVED lines=12> */
[----:B------:R-:W-:-:S03]  /*5f330*/  IMAD.MOV.U32 R25, RZ, RZ, R0 ;  /* 0x000000ffff197224 */ /* 0x000fc600078e0000 */
[----:B----4-:R-:W-:Y:S04]  /*5f340*/  STL.64 [R1+0x6080], R58 ;  /* 0x0060803a01007387 */ /* 0x010fe80000100a00 */
[----:B---3--:R3:W-:Y:S04]  /*5f350*/  STL.64 [R1+0x6078], R56 ;  /* 0x0060783801007387 */ /* 0x0087e80000100a00 */
[----:B------:R-:W4:Y:S04]  /*5f360*/  LDL R26, [R1] ;  /* 0x00000000011a7983 */ /* 0x000f280000100800 */
[----:B------:R-:W4:Y:S04]  /*5f370*/  LDL R27, [R1+0x4] ;  /* 0x00000400011b7983 */ /* 0x000f280000100800 */
[----:B0-----:R-:W4:Y:S04]  /*5f380*/  LDL.LU R16, [R1+0x1af0] ;  /* 0x001af00001107983 */ /* 0x001f280000300800 */
[----:B------:R-:W4:Y:S04]  /*5f390*/  LDL.LU R17, [R1+0x1af4] ;  /* 0x001af40001117983 */ /* 0x000f280000300800 */
[----:B------:R-:W4:Y:S04]  /*5f3a0*/  LDL.LU R18, [R1+0x1af8] ;  /* 0x001af80001127983 */ /* 0x000f280000300800 */
[----:B------:R-:W4:Y:S04]  /*5f3b0*/  LDL.LU R19, [R1+0x1afc] ;  /* 0x001afc0001137983 */ /* 0x000f280000300800 */
[----:B------:R-:W4:Y:S04]  /*5f3c0*/  LDL R24, [R1+0x8] ;  /* 0x0000080001187983 */ /* 0x000f280000100800 */
        /* <DEDUP_REMOVED lines=44> */
[----:B----4-:R-:W-:-:S07]  /*5f690*/  IMAD.MOV.U32 R5, RZ, RZ, R0 ;  /* 0x000000ffff057224 */ /* 0x010fce00078e0000 */
[----:B--2---:R-:W-:-:S15]  /*5f6a0*/  HMMA.16816.F32 R56, R28, R4, R56 ;  /* 0x000000041c38723c */ /* 0x004fde0000001838 */
[----:B------:R-:W-:-:S04]  /*5f6b0*/  NOP ;  /* 0x0000000000007918 */ /* 0x000fc80000000000 */
[----:B------:R-:W-:Y:S04]  /*5f6c0*/  STL.64 [R1+0x1b20], R56 ;  /* 0x001b203801007387 */ /* 0x000fe80000100a00 */
[----:B------:R0:W-:Y:S04]  /*5f6d0*/  STL.64 [R1+0x1b28], R58 ;  /* 0x001b283a01007387 */ /* 0x0001e80000100a00 */
[----:B0-----:R-:W2:Y:S04]  /*5f6e0*/  LDL.LU.64 R58, [R1+0x6080] ;  /* 0x00608000013a7983 */ /* 0x001ea80000300a00 */
[----:B------:R-:W2:Y:S01]  /*5f6f0*/  LDL.LU.64 R56, [R1+0x6078] ;  /* 0x0060780001387983 */ /* 0x000ea20000300a00 */
[C---:B------:R-:W-:Y:S08]  /*5f700*/  HMMA.16816.F32 R4, R28.reuse, R6, R32 ;  /* 0x000000061c04723c */ /* 0x040ff00000001820 */
[C---:B---3--:R-:W-:Y:S08]  /*5f710*/  HMMA.16816.F32 R8, R28.reuse, R24, R8 ;  /* 0x000000181c08723c */ /* 0x048ff00000001808 */
[C---:B------:R-:W-:Y:S01]  /*5f720*/  HMMA.16816.F32 R24, R28.reuse, R26, R16 ;  /* 0x0000001a1c18723c */ /* 0x040fe20000001810 */
        /* <DEDUP_REMOVED lines=8> */
[----:B0-----:R-:W3:Y:S04]  /*5f7b0*/  LDL.LU.64 R10, [R1+0x6050] ;  /* 0x00605000010a7983 */ /* 0x001ee80000300a00 */
[----:B------:R-:W3:Y:S04]  /*5f7c0*/  LDL.LU.64 R8, [R1+0x6048] ;  /* 0x0060480001087983 */ /* 0x000ee80000300a00 */
[----:B------:R-:W3:Y:S04]  /*5f7d0*/  LDL.LU.64 R18, [R1+0x6040] ;  /* 0x0060400001127983 */ /* 0x000ee80000300a00 */
        /* <DEDUP_REMOVED lines=10> */
[----:B------:R-:W2:Y:S01]  /*5f880*/  LDL.LU.64 R56, [R1+0x6018] ;  /* 0x0060180001387983 */ /* 0x000ea20000300a00 */
        /* <DEDUP_REMOVED lines=44> */
[----:B0-----:R-:W3:Y:S04]  /*5fb50*/  LDL.LU R48, [R1+0x1a70] ;  /* 0x001a700001307983 */ /* 0x001ee80000300800 */
[----:B------:R-:W3:Y:S04]  /*5fb60*/  LDL.LU R49, [R1+0x1a74] ;  /* 0x001a740001317983 */ /* 0x000ee80000300800 */
[----:B------:R-:W3:Y:S04]  /*5fb70*/  LDL.LU R50, [R1+0x1a78] ;  /* 0x001a780001327983 */ /* 0x000ee80000300800 */
[----:B------:R-:W3:Y:S01]  /*5fb80*/  LDL.LU R51, [R1+0x1a7c] ;  /* 0x001a7c0001337983 */ /* 0x000ee20000300800 */
[C---:B------:R-:W-:Y:S08]  /*5fb90*/  HMMA.16816.F32 R8, R28.reuse, R38, R8 ;  /* 0x000000261c08723c */ /* 0x040ff00000001808 */
[C---:B----4-:R-:W-:Y:S08]  /*5fba0*/  HMMA.16816.F32 R4, R28.reuse, R40, R4 ;  /* 0x000000281c04723c */ /* 0x050ff00000001804 */
[----:B---3--:R-:W-:-:S15]  /*5fbb0*/  HMMA.16816.F32 R48, R28, R46, R48 ;  /* 0x0000002e1c30723c */ /* 0x008fde0000001830 */
[----:B------:R-:W-:-:S04]  /*5fbc0*/  NOP ;  /* 0x0000000000007918 */ /* 0x000fc80000000000 */
[----:B------:R-:W-:Y:S04]  /*5fbd0*/  STL.64 [R1+0x1a70], R48 ;  /* 0x001a703001007387 */ /* 0x000fe80000100a00 */
[----:B------:R0:W-:Y:S04]  /*5fbe0*/  STL.64 [R1+0x1a78], R50 ;  /* 0x001a783201007387 */ /* 0x0001e80000100a00 */
[----:B------:R-:W-:Y:S04]  /*5fbf0*/  STL.64 [R1+0x5ec0], R46 ;  /* 0x005ec02e01007387 */ /* 0x000fe80000100a00 */
[----:B--2---:R1:W-:Y:S01]  /*5fc00*/  STL.64 [R1+0x5eb8], R44 ;  /* 0x005eb82c01007387 */ /* 0x0043e20000100a00 */
[C---:B0-----:R-:W-:Y:S08]  /*5fc10*/  HMMA.16816.F32 R48, R28.reuse, R44, R52 ;  /* 0x0000002c1c30723c */ /* 0x041ff00000001834 */
[C---:B-1----:R-:W-:Y:S11]  /*5fc20*/  HMMA.16816.F32 R44, R28.reuse, R42, R56 ;  /* 0x0000002a1c2c723c */ /* 0x042ff60000001838 */
        /* <DEDUP_REMOVED lines=142> */
[----:B------:R0:W-:Y:S02]  /*60510*/  STL.64 [R1+0x1958], R14 ;  /* 0x0019580e01007387 */ /* 0x0001e40000100a00 */
[----:B0-----:R-:W-:Y:S02]  /*60520*/  HMMA.16816.F32 R12, R28, R2, R56 ;  /* 0x000000021c0c723c */ /* 0x001fe40000001838 */
[----:B------:R-:W-:Y:S04]  /*60530*/  STL.64 [R1+0x5e98], R4 ;  /* 0x005e980401007387 */ /* 0x000fe80000100a00 */
[----:B------:R-:W-:Y:S04]  /*60540*/  STL.64 [R1+0x1940], R8 ;  /* 0x0019400801007387 */ /* 0x000fe80000100a00 */
[----:B------:R-:W-:Y:S04]  /*60550*/  STL.64 [R1+0x1948], R10 ;  /* 0x0019480a01007387 */ /* 0x000fe80000100a00 */
[----:B------:R-:W-:Y:S04]  /*60560*/  STL [R1+0x5e44], R2 ;  /* 0x005e440201007387 */ /* 0x000fe80000100800 */
[----:B------:R-:W-:Y:S04]  /*60570*/  STL [R1+0x5e40], R3 ;  /* 0x005e400301007387 */ /* 0x000fe80000100800 */
[----:B------:R0:W-:Y:S04]  /*60580*/  STL.64 [R1+0x780], R12 ;  /* 0x0007800c01007387 */ /* 0x0001e80000100a00 */
[----:B------:R1:W-:Y:S04]  /*60590*/  STL.64 [R1+0x788], R14 ;  /* 0x0007880e01007387 */ /* 0x0003e80000100a00 */
[----:B------:R-:W2:Y:S04]  /*605a0*/  LDL.LU R20, [R1+0x1840] ;  /* 0x0018400001147983 */ /* 0x000ea80000300800 */
[----:B------:R-:W2:Y:S04]  /*605b0*/  LDL.LU R21, [R1+0x1844] ;  /* 0x0018440001157983 */ /* 0x000ea80000300800 */
[----:B------:R-:W3:Y:S04]  /*605c0*/  LDL.LU R22, [R1+0x1848] ;  /* 0x0018480001167983 */ /* 0x000ee80000300800 */
[----:B------:R-:W3:Y:S04]  /*605d0*/  LDL.LU R23, [R1+0x184c] ;  /* 0x00184c0001177983 */ /* 0x000ee80000300800 */
[----:B---3--:R-:W-:Y:S04]  /*605e0*/  STL.64 [R1+0x5f20], R22 ;  /* 0x005f201601007387 */ /* 0x008fe80000100a00 */
[----:B--2---:R2:W-:Y:S04]  /*605f0*/  STL.64 [R1+0x5f18], R20 ;  /* 0x005f181401007387 */ /* 0x0045e80000100a00 */
[----:B0-----:R-:W3:Y:S04]  /*60600*/  LDL.LU R12, [R1+0x1860] ;  /* 0x00186000010c7983 */ /* 0x001ee80000300800 */
[----:B------:R-:W3:Y:S04]  /*60610*/  LDL.LU R13, [R1+0x1864] ;  /* 0x00186400010d7983 */ /* 0x000ee80000300800 */
[----:B-1----:R-:W4:Y:S04]  /*60620*/  LDL.LU R14, [R1+0x1868] ;  /* 0x00186800010e7983 */ /* 0x002f280000300800 */
[----:B------:R-:W4:Y:S01]  /*60630*/  LDL.LU R15, [R1+0x186c] ;  /* 0x00186c00010f7983 */ /* 0x000f220000300800 */
[----:B------:R-:W-:-:S02]  /*60640*/  IMAD R5, R52, 0x100, R51 ;  /* 0x0000010034057824 */ /* 0x000fc400078e0233 */
[----:B------:R-:W-:Y:S02]  /*60650*/  IMAD R4, R54, 0x100, R53 ;  /* 0x0000010036047824 */ /* 0x000fe400078e0235 */
[----:B------:R-:W-:Y:S01]  /*60660*/  IMAD R0, R0, 0x100, R55 ;  /* 0x0000010000007824 */ /* 0x000fe200078e0237 */
[----:B----4-:R-:W-:Y:S04]  /*60670*/  STL.64 [R1+0x5f30], R14 ;  /* 0x005f300e01007387 */ /* 0x010fe80000100a00 */
[----:B---3--:R0:W-:Y:S04]  /*60680*/  STL.64 [R1+0x5f28], R12 ;  /* 0x005f280c01007387 */ /* 0x0081e80000100a00 */
[----:B------:R-:W3:Y:S04]  /*60690*/  LDL.LU R52, [R1+0x18d0] ;  /* 0x0018d00001347983 */ /* 0x000ee80000300800 */
[----:B------:R-:W3:Y:S04]  /*606a0*/  LDL.LU R53, [R1+0x18d4] ;  /* 0x0018d40001357983 */ /* 0x000ee80000300800 */
[----:B------:R-:W4:Y:S04]  /*606b0*/  LDL.LU R54, [R1+0x18d8] ;  /* 0x0018d80001367983 */ /* 0x000f280000300800 */
[----:B------:R-:W4:Y:S04]  /*606c0*/  LDL.LU R55, [R1+0x18dc] ;  /* 0x0018dc0001377983 */ /* 0x000f280000300800 */
[----:B----4-:R1:W-:Y:S04]  /*606d0*/  STL.64 [R1+0x5f40], R54 ;  /* 0x005f403601007387 */ /* 0x0103e80000100a00 */
[----:B---3--:R-:W-:Y:S04]  /*606e0*/  STL.64 [R1+0x5f38], R52 ;  /* 0x005f383401007387 */ /* 0x008fe80000100a00 */
[----:B------:R-:W3:Y:S04]  /*606f0*/  LDL.LU R40, [R1+0x18e0] ;  /* 0x0018e00001287983 */ /* 0x000ee80000300800 */
[----:B------:R-:W3:Y:S04]  /*60700*/  LDL.LU R41, [R1+0x18e4] ;  /* 0x0018e40001297983 */ /* 0x000ee80000300800 */
[----:B------:R-:W4:Y:S04]  /*60710*/  LDL.LU R42, [R1+0x18e8] ;  /* 0x0018e800012a7983 */ /* 0x000f280000300800 */
[----:B------:R-:W4:Y:S04]  /*60720*/  LDL.LU R43, [R1+0x18ec] ;  /* 0x0018ec00012b7983 */ /* 0x000f280000300800 */
[----:B----4-:R-:W-:Y:S04]  /*60730*/  STL.64 [R1+0x5f50], R42 ;  /* 0x005f502a01007387 */ /* 0x010fe80000100a00 */
[----:B---3--:R3:W-:Y:S04]  /*60740*/  STL.64 [R1+0x5f48], R40 ;  /* 0x005f482801007387 */ /* 0x0087e80000100a00 */
[----:B------:R-:W4:Y:S04]  /*60750*/  LDL.LU R36, [R1+0x1900] ;  /* 0x0019000001247983 */ /* 0x000f280000300800 */
[----:B------:R-:W4:Y:S04]  /*60760*/  LDL.LU R37, [R1+0x1904] ;  /* 0x0019040001257983 */ /* 0x000f280000300800 */
[----:B------:R-:W4:Y:S04]  /*60770*/  LDL.LU R38, [R1+0x1908] ;  /* 0x0019080001267983 */ /* 0x000f280000300800 */
[----:B------:R-:W4:Y:S04]  /*60780*/  LDL.LU R39, [R1+0x190c] ;  /* 0x00190c0001277983 */ /* 0x000f280000300800 */
[----:B------:R-:W4:Y:S04]  /*60790*/  LDL R34, [R1+0x8] ;  /* 0x0000080001227983 */ /* 0x000f280000100800 */
[----:B------:R-:W4:Y:S04]  /*607a0*/  LDL R35, [R1+0xc] ;  /* 0x00000c0001237983 */ /* 0x000f280000100800 */
[----:B--2---:R-:W4:Y:S04]  /*607b0*/  LDL.LU R20, [R1+0x1910] ;  /* 0x0019100001147983 */ /* 0x004f280000300800 */
[----:B------:R-:W4:Y:S04]  /*607c0*/  LDL.LU R21, [R1+0x1914] ;  /* 0x0019140001157983 */ /* 0x000f280000300800 */
[----:B------:R-:W4:Y:S04]  /*607d0*/  LDL.LU R22, [R1+0x1918] ;  /* 0x0019180001167983 */ /* 0x000f280000300800 */
[----:B------:R-:W4:Y:S04]  /*607e0*/  LDL.LU R23, [R1+0x191c] ;  /* 0x00191c0001177983 */ /* 0x000f280000300800 */
[----:B------:R-:W2:Y:S04]  /*607f0*/  LDL R32, [R1+0x10] ;  /* 0x0000100001207983 */ /* 0x000ea80000100800 */
[----:B------:R-:W2:Y:S04]  /*60800*/  LDL R33, [R1+0x14] ;  /* 0x0000140001217983 */ /* 0x000ea80000100800 */
[----:B0-----:R-:W2:Y:S04]  /*60810*/  LDL.LU R12, [R1+0x1920] ;  /* 0x00192000010c7983 */ /* 0x001ea80000300800 */
[----:B------:R-:W2:Y:S04]  /*60820*/  LDL.LU R13, [R1+0x1924] ;  /* 0x00192400010d7983 */ /* 0x000ea80000300800 */
[----:B------:R-:W2:Y:S04]  /*60830*/  LDL.LU R14, [R1+0x1928] ;  /* 0x00192800010e7983 */ /* 0x000ea80000300800 */
[----:B------:R-:W2:Y:S04]  /*60840*/  LDL.LU R15, [R1+0x192c] ;  /* 0x00192c00010f7983 */ /* 0x000ea80000300800 */
[----:B-1----:R-:W4:Y:S04]  /*60850*/  LDL R54, [R1+0x18] ;  /* 0x0000180001367983 */ /* 0x002f280000100800 */
[----:B------:R-:W4:Y:S04]  /*60860*/  LDL R55, [R1+0x1c] ;  /* 0x00001c0001377983 */ /* 0x000f280000100800 */
[----:B---3--:R-:W4:Y:S04]  /*60870*/  LDL.LU R40, [R1+0x1930] ;  /* 0x0019300001287983 */ /* 0x008f280000300800 */
[----:B------:R-:W4:Y:S04]  /*60880*/  LDL.LU R41, [R1+0x1934] ;  /* 0x0019340001297983 */ /* 0x000f280000300800 */
[----:B------:R-:W4:Y:S04]  /*60890*/  LDL.LU R42, [R1+0x1938] ;  /* 0x00193800012a7983 */ /* 0x000f280000300800 */
[----:B------:R-:W4:Y:S04]  /*608a0*/  LDL.LU R43, [R1+0x193c] ;  /* 0x00193c00012b7983 */ /* 0x000f280000300800 */
[----:B------:R-:W3:Y:S04]  /*608b0*/  LDL.64 R2, [R1] ;  /* 0x0000000001027983 */ /* 0x000ee80000100a00 */
[----:B------:R-:W3:Y:S04]  /*608c0*/  LDL.LU R56, [R1+0x18f0] ;  /* 0x0018f00001387983 */ /* 0x000ee80000300800 */
[----:B------:R-:W3:Y:S04]  /*608d0*/  LDL.LU R57, [R1+0x18f4] ;  /* 0x0018f40001397983 */ /* 0x000ee80000300800 */
[----:B------:R-:W3:Y:S04]  /*608e0*/  LDL.LU R58, [R1+0x18f8] ;  /* 0x0018f800013a7983 */ /* 0x000ee80000300800 */
[----:B------:R-:W3:Y:S01]  /*608f0*/  LDL.LU R59, [R1+0x18fc] ;  /* 0x0018fc00013b7983 */ /* 0x000ee20000300800 */
[----:B------:R-:W-:Y:S01]  /*60900*/  IMAD R8, R50, 0x100, R49 ;  /* 0x0000010032087824 */ /* 0x000fe200078e0231 */
[----:B------:R-:W-:-:S02]  /*60910*/  F2FP.F16.E4M3.UNPACK_B R29, R5 ;  /* 0x00000005ff1d723e */ /* 0x000fc400020006ff */
[----:B------:R-:W-:Y:S01]  /*60920*/  F2FP.F16.E4M3.UNPACK_B R30, R4 ;  /* 0x00000004ff1e723e */ /* 0x000fe200020006ff */
[----:B------:R-:W3:Y:S01]  /*60930*/  LDL.LU R48, [R1+0x18b0] ;  /* 0x0018b00001307983 */ /* 0x000ee20000300800 */
[----:B------:R-:W-:Y:S02]  /*60940*/  F2FP.F16.E4M3.UNPACK_B R31, R0 ;  /* 0x00000000ff1f723e */ /* 0x000fe400020006ff */
[----:B------:R-:W-:Y:S01]  /*60950*/  F2FP.F16.E4M3.UNPACK_B R28, R8 ;  /* 0x00000008ff1c723e */ /* 0x000fe200020006ff */
        /* <DEDUP_REMOVED lines=23> */
[C---:B--2---:R-:W-:Y:S08]  /*60ad0*/  HMMA.16816.F32 R12, R28.reuse, R32, R12 ;  /* 0x000000201c0c723c */ /* 0x044ff0000000180c */
[C---:B----4-:R-:W-:Y:S08]  /*60ae0*/  HMMA.16816.F32 R52, R28.reuse, R54, R40 ;  /* 0x000000361c34723c */ /* 0x050ff00000001828 */
[C---:B------:R-:W-:Y:S08]  /*60af0*/  HMMA.16816.F32 R32, R28.reuse, R34, R20 ;  /* 0x000000221c20723c */ /* 0x040ff00000001814 */
[C---:B---3--:R-:W-:Y:S01]  /*60b00*/  HMMA.16816.F32 R36, R28.reuse, R2, R36 ;  /* 0x000000021c24723c */ /* 0x048fe20000001824 */
[----:B------:R-:W2:Y:S04]  /*60b10*/  LDL.LU.64 R42, [R1+0x5f50] ;  /* 0x005f5000012a7983 */ /* 0x000ea80000300a00 */
[----:B------:R-:W2:Y:S03]  /*60b20*/  LDL.LU.64 R40, [R1+0x5f48] ;  /* 0x005f480001287983 */ /* 0x000ea60000300a00 */
[C---:B------:R-:W-:Y:S01]  /*60b30*/  HMMA.16816.F32 R56, R28.reuse, R60, R56 ;  /* 0x0000003c1c38723c */ /* 0x040fe20000001838 */
        /* <DEDUP_REMOVED lines=22> */
[----:B------:R-:W-:Y:S01]  /*60ca0*/  STL.64 [R1+0x5df8], R60 ;  /* 0x005df83c01007387 */ /* 0x000fe20000100a00 */
        /* <DEDUP_REMOVED lines=31> */
[----:B------:R-:W3:Y:S04]  /*60ea0*/  LDL.LU R55, [R1+0x18ac] ;  /* 0x0018ac0001377983 */ /* 0x000ee80000300800 */
[----:B--2---:R-:W-:Y:S01]  /*60eb0*/  STL.64 [R1+0x5e10], R50 ;  /* 0x005e103201007387 */ /* 0x004fe20000100a00 */
[----:B---3--:R-:W-:-:S15]  /*60ec0*/  HMMA.16816.F32 R52, R28, R50, R52 ;  /* 0x000000321c34723c */ /* 0x008fde0000001834 */
[----:B------:R-:W-:-:S04]  /*60ed0*/  NOP ;  /* 0x0000000000007918 */ /* 0x000fc80000000000 */
[----:B------:R-:W-:Y:S04]  /*60ee0*/  STL.64 [R1+0x18a0], R52 ;  /* 0x0018a03401007387 */ /* 0x000fe80000100a00 */
[----:B------:R4:W-:Y:S04]  /*60ef0*/  STL.64 [R1+0x18a8], R54 ;  /* 0x0018a83601007387 */ /* 0x0009e80000100a00 */
[----:B------:R-:W-:Y:S04]  /*60f00*/  STL [R1+0x5e2c], R48 ;  /* 0x005e2c3001007387 */ /* 0x000fe80000100800 */
[----:B------:R0:W-:Y:S01]  /*60f10*/  STL [R1+0x5e28], R49 ;  /* 0x005e283101007387 */ /* 0x0001e20000100800 */
[C---:B----4-:R-:W-:Y:S08]  /*60f20*/  HMMA.16816.F32 R52, R28.reuse, R48, R56 ;  /* 0x000000301c34723c */ /* 0x050ff00000001838 */
[C---:B0-----:R-:W-:Y:S08]  /*60f30*/  HMMA.16816.F32 R48, R28.reuse, R46, R4 ;  /* 0x0000002e1c30723c */ /* 0x041ff00000001804 */
[C---:B------:R-:W-:Y:S08]  /*60f40*/  HMMA.16816.F32 R4, R28.reuse, R44, R8 ;  /* 0x0000002c1c04723c */ /* 0x040ff00000001808 */
        /* <DEDUP_REMOVED lines=18> */
[----:B0-----:R-:W-:Y:S06]  /*61070*/  HMMA.16816.F32 R4, R28, R36, R24 ;  /* 0x000000241c04723c */ /* 0x001fec0000001818 */
        /* <DEDUP_REMOVED lines=109> */
[C---:B----4-:R-:W-:Y:S02]  /*61750*/  HMMA.16816.F32 R20, R28.reuse, R16, R24 ;  /* 0x000000101c14723c */ /* 0x050fe40000001818 */
        /* <DEDUP_REMOVED lines=20> */
[----:B------:R1:W-:Y:S01]  /*618a0*/  STL.64 [R1+0x1778], R14 ;  /* 0x0017780e01007387 */ /* 0x0003e20000100a00 */
[C---:B0-----:R-:W-:Y:S08]  /*618b0*/  HMMA.16816.F32 R8, R28.reuse, R4, R52 ;  /* 0x000000041c08723c */ /* 0x041ff00000001834 */
[----:B-1----:R-:W-:Y:S01]  /*618c0*/  HMMA.16816.F32 R12, R28, R6, R48 ;  /* 0x000000061c0c723c */ /* 0x002fe20000001830 */
[----:B------:R0:W-:Y:S02]  /*618d0*/  STL [R1+0x5d40], R5 ;  /* 0x005d400501007387 */ /* 0x0001e40000100800 */
[----:B0-----:R-:W-:-:S15]  /*618e0*/  IMAD R5, R0, 0x100, R3 ;  /* 0x0000010000057824 */ /* 0x001fde00078e0203 */
[----:B------:R-:W-:Y:S01]  /*618f0*/  NOP ;  /* 0x0000000000007918 */ /* 0x000fe20000000000 */
[----:B------:R0:W-:Y:S04]  /*61900*/  STL.64 [R1+0x1760], R12 ;  /* 0x0017600c01007387 */ /* 0x0001e80000100a00 */
[----:B------:R1:W-:Y:S04]  /*61910*/  STL.64 [R1+0x1768], R14 ;  /* 0x0017680e01007387 */ /* 0x0003e80000100a00 */
[----:B------:R-:W-:Y:S04]  /*61920*/  STL.64 [R1+0x1750], R8 ;  /* 0x0017500801007387 */ /* 0x000fe80000100a00 */
[----:B------:R-:W-:Y:S04]  /*61930*/  STL.64 [R1+0x1758], R10 ;  /* 0x0017580a01007387 */ /* 0x000fe80000100a00 */
[----:B------:R-:W-:Y:S04]  /*61940*/  STL.64 [R1+0x5e38], R6 ;  /* 0x005e380601007387 */ /* 0x000fe80000100a00 */
[----:B------:R2:W-:Y:S04]  /*61950*/  STL.64 [R1+0x5e30], R4 ;  /* 0x005e300401007387 */ /* 0x0005e80000100a00 */
        /* <DEDUP_REMOVED lines=8> */
[----:B------:R-:W3:Y:S04]  /*619e0*/  LDL.LU R16, [R1+0x16f0] ;  /* 0x0016f00001107983 */ /* 0x000ee80000300800 */
[----:B------:R-:W3:Y:S04]  /*619f0*/  LDL.LU R17, [R1+0x16f4] ;  /* 0x0016f40001117983 */ /* 0x000ee80000300800 */
[----:B------:R-:W3:Y:S04]  /*61a00*/  LDL.LU R18, [R1+0x16f8] ;  /* 0x0016f80001127983 */ /* 0x000ee80000300800 */
[----:B------:R-:W3:Y:S04]  /*61a10*/  LDL.LU R19, [R1+0x16fc] ;  /* 0x0016fc0001137983 */ /* 0x000ee80000300800 */
[----:B0-----:R-:W3:Y:S04]  /*61a20*/  LDL.LU R12, [R1+0x1700] ;  /* 0x00170000010c7983 */ /* 0x001ee80000300800 */
[----:B------:R-:W3:Y:S04]  /*61a30*/  LDL.LU R13, [R1+0x1704] ;  /* 0x00170400010d7983 */ /* 0x000ee80000300800 */
[----:B-1----:R-:W3:Y:S04]  /*61a40*/  LDL.LU R14, [R1+0x1708] ;  /* 0x00170800010e7983 */ /* 0x002ee80000300800 */
[----:B------:R-:W3:Y:S04]  /*61a50*/  LDL.LU R15, [R1+0x170c] ;  /* 0x00170c00010f7983 */ /* 0x000ee80000300800 */
[----:B------:R-:W3:Y:S04]  /*61a60*/  LDL.LU R3, [R1+0x3648] ;  /* 0x0036480001037983 */ /* 0x000ee80000300800 */
[----:B------:R-:W3:Y:S04]  /*61a70*/  LDL.LU R0, [R1+0x3644] ;  /* 0x0036440001007983 */ /* 0x000ee80000300800 */
[----:B--2---:R-:W2:Y:S04]  /*61a80*/  LDL.LU R4, [R1+0x770] ;  /* 0x0007700001047983 */ /* 0x004ea80000300800 */
[----:B------:R-:W2:Y:S04]  /*61a90*/  LDL.LU R5, [R1+0x774] ;  /* 0x0007740001057983 */ /* 0x000ea80000300800 */
[----:B------:R-:W2:Y:S04]  /*61aa0*/  LDL.LU R6, [R1+0x778] ;  /* 0x0007780001067983 */ /* 0x000ea80000300800 */
[----:B------:R-:W2:Y:S04]  /*61ab0*/  LDL.LU R7, [R1+0x77c] ;  /* 0x00077c0001077983 */ /* 0x000ea80000300800 */
[----:B------:R-:W2:Y:S04]  /*61ac0*/  LDL.LU R44, [R1+0x1740] ;  /* 0x00174000012c7983 */ /* 0x000ea80000300800 */
[----:B------:R-:W2:Y:S04]  /*61ad0*/  LDL.LU R45, [R1+0x1744] ;  /* 0x00174400012d7983 */ /* 0x000ea80000300800 */
[----:B------:R-:W2:Y:S04]  /*61ae0*/  LDL.LU R46, [R1+0x1748] ;  /* 0x00174800012e7983 */ /* 0x000ea80000300800 */
[----:B------:R-:W2:Y:S04]  /*61af0*/  LDL.LU R47, [R1+0x174c] ;  /* 0x00174c00012f7983 */ /* 0x000ea80000300800 */
[----:B------:R-:W2:Y:S04]  /*61b00*/  LDL.64 R50, [R1+0x18] ;  /* 0x0000180001327983 */ /* 0x000ea80000100a00 */
[----:B------:R-:W2:Y:S04]  /*61b10*/  LDL.LU R52, [R1+0x1730] ;  /* 0x0017300001347983 */ /* 0x000ea80000300800 */
[----:B------:R-:W2:Y:S04]  /*61b20*/  LDL.LU R53, [R1+0x1734] ;  /* 0x0017340001357983 */ /* 0x000ea80000300800 */
[----:B------:R-:W2:Y:S01]  /*61b30*/  LDL.LU R54, [R1+0x1738] ;  /* 0x0017380001367983 */ /* 0x000ea20000300800 */
[----:B------:R-:W-:-:S03]  /*61b40*/  IMAD R49, R61, 0x100, R60 ;  /* 0x000001003d317824 */ /* 0x000fc600078e023c */
[----:B------:R-:W2:Y:S04]  /*61b50*/  LDL.LU R55, [R1+0x173c] ;  /* 0x00173c0001377983 */ /* 0x000ea80000300800 */
[----:B------:R-:W2:Y:S04]  /*61b60*/  LDL.64 R60, [R1+0x10] ;  /* 0x00001000013c7983 */ /* 0x000ea80000100a00 */
[----:B------:R-:W2:Y:S01]  /*61b70*/  LDL R10, [R1] ;  /* 0x00000000010a7983 */ /* 0x000ea20000100800 */
[----:B------:R-:W-:-:S03]  /*61b80*/  IMAD.MOV.U32 R11, RZ, RZ, R2 ;  /* 0x000000ffff0b7224 */ /* 0x000fc600078e0002 */
[----:B------:R-:W2:Y:S04]  /*61b90*/  LDL.LU R2, [R1+0x5e44] ;  /* 0x005e440001027983 */ /* 0x000ea80000300800 */
[----:B------:R-:W2:Y:S04]  /*61ba0*/  LDL.64 R8, [R1+0x8] ;  /* 0x0000080001087983 */ /* 0x000ea80000100a00 */
[----:B------:R-:W2:Y:S01]  /*61bb0*/  LDL.LU R56, [R1+0x1710] ;  /* 0x0017100001387983 */ /* 0x000ea20000300800 */
[----:B------:R-:W-:-:S03]  /*61bc0*/  IMAD R48, R59, 0x100, R58 ;  /* 0x000001003b307824 */ /* 0x000fc600078e023a */
        /* <DEDUP_REMOVED lines=15> */
[----:B---3--:R-:W-:-:S03]  /*61cc0*/  IMAD R0, R0, 0x100, R3 ;  /* 0x0000010000007824 */ /* 0x008fc600078e0203 */
[----:B------:R-:W2:Y:S02]  /*61cd0*/  LDL.LU R3, [R1+0x5e40] ;  /* 0x005e400001037983 */ /* 0x000ea40000300800 */
[----:B--2---:R-:W-:Y:S02]  /*61ce0*/  HMMA.16816.F32 R28, R28, R2, R4 ;  /* 0x000000021c1c723c */ /* 0x004fe40000001804 */
[----:B------:R-:W2:Y:S04]  /*61cf0*/  LDL.LU.64 R6, [R1+0x5e38] ;  /* 0x005e380001067983 */ /* 0x000ea80000300a00 */
[----:B------:R-:W3:Y:S04]  /*61d00*/  LDL.LU.64 R4, [R1+0x5e30] ;  /* 0x005e300001047983 */ /* 0x000ee80000300a00 */
[----:B------:R-:W-:Y:S04]  /*61d10*/  STL [R1+0x5d14], R2 ;  /* 0x005d140201007387 */ /* 0x000fe80000100800 */
[----:B------:R-:W-:Y:S05]  /*61d20*/  STL [R1+0x5d10], R3 ;  /* 0x005d100301007387 */ /* 0x000fea0000100800 */
[----:B------:R0:W-:Y:S04]  /*61d30*/  STL.64 [R1+0x770], R28 ;  /* 0x0007701c01007387 */ /* 0x0001e80000100a00 */
[----:B------:R1:W-:Y:S01]  /*61d40*/  STL.64 [R1+0x778], R30 ;  /* 0x0007781e01007387 */ /* 0x0003e20000100a00 */
[----:B0-----:R-:W-:-:S02]  /*61d50*/  F2FP.F16.E4M3.UNPACK_B R28, R48 ;  /* 0x00000030ff1c723e */ /* 0x001fc400020006ff */
[----:B------:R-:W-:Y:S02]  /*61d60*/  F2FP.F16.E4M3.UNPACK_B R29, R49 ;  /* 0x00000031ff1d723e */ /* 0x000fe400020006ff */
[----:B-1----:R-:W-:Y:S01]  /*61d70*/  F2FP.F16.E4M3.UNPACK_B R31, R0 ;  /* 0x00000000ff1f723e */ /* 0x002fe200020006ff */
[----:B------:R-:W2:Y:S04]  /*61d80*/  LDL.LU R48, [R1+0x5e2c] ;  /* 0x005e2c0001307983 */ /* 0x000ea80000300800 */
[----:B------:R-:W2:Y:S01]  /*61d90*/  LDL.LU R49, [R1+0x5e28] ;  /* 0x005e280001317983 */ /* 0x000ea20000300800 */
[----:B------:R-:W-:Y:S02]  /*61da0*/  IMAD.MOV.U32 R2, RZ, RZ, R50 ;  /* 0x000000ffff027224 */ /* 0x000fe400078e0032 */
[----:B------:R-:W-:Y:S01]  /*61db0*/  IMAD.MOV.U32 R0, RZ, RZ, R51 ;  /* 0x000000ffff007224 */ /* 0x000fe200078e0033 */
[----:B---3--:R-:W-:-:S07]  /*61dc0*/  F2FP.F16.E4M3.UNPACK_B R30, R5 ;  /* 0x00000005ff1e723e */ /* 0x008fce00020006ff */
[C---:B------:R-:W-:Y:S08]  /*61dd0*/  HMMA.16816.F32 R44, R28.reuse, R50, R44 ;  /* 0x000000321c2c723c */ /* 0x040ff0000000182c */
[----:B------:R-:W-:Y:S01]  /*61de0*/  HMMA.16816.F32 R52, R28, R60, R52 ;  /* 0x0000003c1c34723c */ /* 0x000fe20000001834 */
[----:B------:R-:W-:-:S10]  /*61df0*/  IMAD.MOV.U32 R5, RZ, RZ, R60 ;  /* 0x000000ffff057224 */ /* 0x000fd400078e003c */
[----:B------:R-:W-:Y:S04]  /*61e00*/  STL.64 [R1+0x1740], R44 ;  /* 0x0017402c01007387 */ /* 0x000fe80000100a00 */
[----:B------:R0:W-:Y:S04]  /*61e10*/  STL.64 [R1+0x1748], R46 ;  /* 0x0017482e01007387 */ /* 0x0001e80000100a00 */
[----:B0-----:R-:W3:Y:S04]  /*61e20*/  LDL.LU.64 R46, [R1+0x5e20] ;  /* 0x005e2000012e7983 */ /* 0x001ee80000300a00 */
[----:B------:R-:W3:Y:S04]  /*61e30*/  LDL.LU.64 R44, [R1+0x5e18] ;  /* 0x005e1800012c7983 */ /* 0x000ee80000300a00 */
[----:B------:R-:W3:Y:S04]  /*61e40*/  LDL.LU.64 R50, [R1+0x5e10] ;  /* 0x005e100001327983 */ /* 0x000ee80000300a00 */
[----:B------:R-:W-:Y:S04]  /*61e50*/  STL.64 [R1+0x1730], R52 ;  /* 0x0017303401007387 */ /* 0x000fe80000100a00 */
[----:B------:R0:W-:Y:S04]  /*61e60*/  STL.64 [R1+0x1738], R54 ;  /* 0x0017383601007387 */ /* 0x0001e80000100a00 */
[----:B0-----:R-:W4:Y:S04]  /*61e70*/  LDL.LU.64 R54, [R1+0x5e08] ;  /* 0x005e080001367983 */ /* 0x001f280000300a00 */
[----:B------:R-:W3:Y:S04]  /*61e80*/  LDL.LU.64 R52, [R1+0x5e00] ;  /* 0x005e000001347983 */ /* 0x000ee80000300a00 */
[----:B------:R-:W3:Y:S04]  /*61e90*/  LDL.LU.64 R60, [R1+0x5df8] ;  /* 0x005df800013c7983 */ /* 0x000ee80000300a00 */
[----:B--2---:R-:W-:Y:S04]  /*61ea0*/  STL.64 [R1+0x5d50], R6 ;  /* 0x005d500601007387 */ /* 0x004fe80000100a00 */
[----:B------:R0:W-:Y:S04]  /*61eb0*/  STL.64 [R1+0x5d48], R4 ;  /* 0x005d480401007387 */ /* 0x0001e80000100a00 */
[----:B0-----:R-:W2:Y:S04]  /*61ec0*/  LDL.LU R4, [R1+0x1720] ;  /* 0x0017200001047983 */ /* 0x001ea80000300800 */
[----:B------:R-:W2:Y:S04]  /*61ed0*/  LDL.LU R5, [R1+0x1724] ;  /* 0x0017240001057983 */ /* 0x000ea80000300800 */
[----:B------:R-:W2:Y:S04]  /*61ee0*/  LDL.LU R6, [R1+0x1728] ;  /* 0x0017280001067983 */ /* 0x000ea80000300800 */
[----:B------:R-:W2:Y:S01]  /*61ef0*/  LDL.LU R7, [R1+0x172c] ;  /* 0x00172c0001077983 */ /* 0x000ea20000300800 */
[----:B------:R-:W-:Y:S01]  /*61f00*/  IMAD.MOV.U32 R3, RZ, RZ, R9 ;  /* 0x000000ffff037224 */ /* 0x000fe200078e0009 */
[----:B--2---:R-:W-:-:S15]  /*61f10*/  HMMA.16816.F32 R4, R28, R8, R4 ;  /* 0x000000081c04723c */ /* 0x004fde0000001804 */
[----:B------:R-:W-:-:S04]  /*61f20*/  NOP ;  /* 0x0000000000007918 */ /* 0x000fc80000000000 */
[----:B------:R0:W-:Y:S04]  /*61f30*/  STL.64 [R1+0x1720], R4 ;  /* 0x0017200401007387 */ /* 0x0001e80000100a00 */
[----:B------:R-:W-:Y:S01]  /*61f40*/  STL.64 [R1+0x1728], R6 ;  /* 0x0017280601007387 */ /* 0x000fe20000100a00 */
[----:B0-----:R-:W-:Y:S02]  /*61f50*/  IMAD.MOV.U32 R4, RZ, RZ, R8 ;  /* 0x000000ffff047224 */ /* 0x001fe400078e0008 */
[----:B------:R-:W-:Y:S01]  /*61f60*/  HMMA.16816.F32 R8, R28, R10, R56 ;  /* 0x0000000a1c08723c */ /* 0x000fe20000001838 */
[----:B------:R-:W2:Y:S04]  /*61f70*/  LDL.LU.64 R58, [R1+0x5df0] ;  /* 0x005df000013a7983 */ /* 0x000ea80000300a00 */
[----:B------:R-:W4:-:S14]  /*61f80*/  LDL.LU.64 R56, [R1+0x5de8] ;  /* 0x005de80001387983 */ /* 0x000f1c0000300a00 */
[----:B------:R-:W-:Y:S04]  /*61f90*/  STL.64 [R1+0x1710], R8 ;  /* 0x0017100801007387 */ /* 0x000fe80000100a00 */
[----:B------:R3:W-:Y:S02]  /*61fa0*/  STL.64 [R1+0x1718], R10 ;  /* 0x0017180a01007387 */ /* 0x0007e40000100a00 */
[----:B---3--:R-:W-:Y:S02]  /*61fb0*/  HMMA.16816.F32 R8, R28, R60, R12 ;  /* 0x0000003c1c08723c */ /* 0x008fe4000000180c */
[----:B------:R-:W-:-:S15]  /*61fc0*/  STL [R1+0x5d18], R61 ;  /* 0x005d183d01007387 */ /* 0x000fde0000100800 */
[----:B------:R-:W-:Y:S02]  /*61fd0*/  NOP ;  /* 0x0000000000007918 */ /* 0x000fe40000000000 */
[----:B------:R-:W-:Y:S04]  /*61fe0*/  STL.64 [R1+0x1700], R8 ;  /* 0x0017000801007387 */ /* 0x000fe80000100a00 */
[----:B------:R4:W-:Y:S01]  /*61ff0*/  STL.64 [R1+0x1708], R10 ;  /* 0x0017080a01007387 */ /* 0x0009e20000100a00 */
[C---:B--2---:R-:W-:Y:S08]  /*62000*/  HMMA.16816.F32 R12, R28.reuse, R58, R16 ;  /* 0x0000003a1c0c723c */ /* 0x044ff00000001810 */
[C---:B----4-:R-:W-:Y:S01]  /*62010*/  HMMA.16816.F32 R8, R28.reuse, R56, R20 ;  /* 0x000000381c08723c */ /* 0x050fe20000001814 */
[----:B------:R-:W-:Y:S10]  /*62020*/  STL.64 [R1+0x5ce8], R58 ;  /* 0x005ce83a01007387 */ /* 0x000ff40000100a00 */
[----:B------:R-:W-:Y:S04]  /*62030*/  STL.64 [R1+0x16f0], R12 ;  /* 0x0016f00c01007387 */ /* 0x000fe80000100a00 */
[----:B------:R0:W-:Y:S04]  /*62040*/  STL.64 [R1+0x16f8], R14 ;  /* 0x0016f80e01007387 */ /* 0x0001e80000100a00 */
[----:B------:R-:W-:Y:S04]  /*62050*/  STL.64 [R1+0x5ce0], R56 ;  /* 0x005ce03801007387 */ /* 0x000fe80000100a00 */
[----:B------:R-:W-:Y:S04]  /*62060*/  STL.64 [R1+0x16e0], R8 ;  /* 0x0016e00801007387 */ /* 0x000fe80000100a00 */
[----:B------:R1:W-:Y:S01]  /*62070*/  STL.64 [R1+0x16e8], R10 ;  /* 0x0016e80a01007387 */ /* 0x0003e20000100a00 */
[C---:B0-----:R-:W-:Y:S08]  /*62080*/  HMMA.16816.F32 R12, R28.reuse, R54, R24 ;  /* 0x000000361c0c723c */ /* 0x041ff00000001818 */
[C---:B-1----:R-:W-:Y:S01]  /*62090*/  HMMA.16816.F32 R8, R28.reuse, R52, R32 ;  /* 0x000000341c08723c */ /* 0x042fe20000001820 */
[----:B------:R-:W-:Y:S10]  /*620a0*/  STL.64 [R1+0x5cf8], R54 ;  /* 0x005cf83601007387 */ /* 0x000ff40000100a00 */
[----:B------:R-:W-:Y:S04]  /*620b0*/  STL.64 [R1+0x16d0], R12 ;  /* 0x0016d00c01007387 */ /* 0x000fe80000100a00 */
[----:B------:R0:W-:Y:S04]  /*620c0*/  STL.64 [R1+0x16d8], R14 ;  /* 0x0016d80e01007387 */ /* 0x0001e80000100a00 */
[----:B------:R-:W-:Y:S04]  /*620d0*/  STL.64 [R1+0x5cf0], R52 ;  /* 0x005cf03401007387 */ /* 0x000fe80000100a00 */
[----:B------:R-:W-:Y:S04]  /*620e0*/  STL.64 [R1+0x16c0], R8 ;  /* 0x0016c00801007387 */ /* 0x000fe80000100a00 */
[----:B------:R1:W-:Y:S04]  /*620f0*/  STL.64 [R1+0x16c8], R10 ;  /* 0x0016c80a01007387 */ /* 0x0003e80000100a00 */
[----:B------:R-:W2:Y:S01]  /*62100*/  LDL.LU R56, [R1+0x15a0] ;  /* 0x0015a00001387983 */ /* 0x000ea20000300800 */
[C---:B0-----:R-:W-:Y:S08]  /*62110*/  HMMA.16816.F32 R12, R28.reuse, R50, R36 ;  /* 0x000000321c0c723c */ /* 0x041ff00000001824 */
[C---:B-1----:R-:W-:Y:S11]  /*62120*/  HMMA.16816.F32 R8, R28.reuse, R48, R40 ;  /* 0x000000301c08723c */ /* 0x042ff60000001828 */
[----:B------:R-:W-:Y:S04]  /*62130*/  STL.64 [R1+0x16b0], R12 ;  /* 0x0016b00c01007387 */ /* 0x000fe80000100a00 */
[----:B------:R-:W-:Y:S04]  /*62140*/  STL.64 [R1+0x16b8], R14 ;  /* 0x0016b80e01007387 */ /* 0x000fe80000100a00 */
        /* <DEDUP_REMOVED lines=51> */
[----:B0-----:R-:W3:Y:S04]  /*62480*/  LDL.LU.64 R42, [R1+0x5de0] ;  /* 0x005de000012a7983 */ /* 0x001ee80000300a00 */
[----:B------:R-:W2:Y:S01]  /*62490*/  LDL.LU.64 R40, [R1+0x5dd8] ;  /* 0x005dd80001287983 */ /* 0x000ea20000300a00 */
[----:B----4-:R-:W-:-:S15]  /*624a0*/  HMMA.16816.F32 R20, R28, R44, R20 ;  /* 0x0000002c1c14723c */ /* 0x010fde0000001814 */
[----:B------:R-:W-:-:S04]  /*624b0*/  NOP ;  /* 0x0000000000007918 */ /* 0x000fc80000000000 */
[----:B------:R0:W-:Y:S04]  /*624c0*/  STL.64 [R1+0x1680], R20 ;  /* 0x0016801401007387 */ /* 0x0001e80000100a00 */
[----:B------:R1:W-:Y:S04]  /*624d0*/  STL.64 [R1+0x1688], R22 ;  /* 0x0016881601007387 */ /* 0x0003e80000100a00 */
[----:B0-----:R-:W4:Y:S04]  /*624e0*/  LDL.LU R20, [R1+0x1610] ;  /* 0x0016100001147983 */ /* 0x001f280000300800 */
[----:B------:R-:W4:Y:S04]  /*624f0*/  LDL.LU R21, [R1+0x1614] ;  /* 0x0016140001157983 */ /* 0x000f280000300800 */
[----:B-1----:R-:W4:Y:S04]  /*62500*/  LDL.LU R22, [R1+0x1618] ;  /* 0x0016180001167983 */ /* 0x002f280000300800 */
[----:B------:R-:W4:Y:S04]  /*62510*/  LDL.LU R23, [R1+0x161c] ;  /* 0x00161c0001177983 */ /* 0x000f280000300800 */
        /* <DEDUP_REMOVED lines=50> */
[----:B0-----:R-:W2:Y:S04]  /*62840*/  LDL.LU R32, [R1+0x1600] ;  /* 0x0016000001207983 */ /* 0x001ea80000300800 */
[----:B------:R-:W2:Y:S04]  /*62850*/  LDL.LU R33, [R1+0x1604] ;  /* 0x0016040001217983 */ /* 0x000ea80000300800 */
[----:B------:R-:W2:Y:S04]  /*62860*/  LDL.LU R34, [R1+0x1608] ;  /* 0x0016080001227983 */ /* 0x000ea80000300800 */
[----:B------:R-:W2:Y:S01]  /*62870*/  LDL.LU R35, [R1+0x160c] ;  /* 0x00160c0001237983 */ /* 0x000ea20000300800 */
        /* <DEDUP_REMOVED lines=27> */
[----:B------:R-:W2:Y:S01]  /*62a30*/  LDL.LU R44, [R1+0x14d0] ;  /* 0x0014d000012c7983 */ /* 0x000ea20000300800 */
[C---:B0-----:R-:W-:Y:S08]  /*62a40*/  HMMA.16816.F32 R16, R28.reuse, R12, R56 ;  /* 0x0000000c1c10723c */ /* 0x041ff00000001838 */
[----:B-1----:R-:W-:-:S15]  /*62a50*/  HMMA.16816.F32 R20, R28, R14, R52 ;  /* 0x0000000e1c14723c */ /* 0x002fde0000001834 */
[----:B------:R-:W-:-:S04]  /*62a60*/  NOP ;  /* 0x0000000000007918 */ /* 0x000fc80000000000 */
[----:B------:R0:W-:Y:S04]  /*62a70*/  STL.64 [R1+0x15b0], R20 ;  /* 0x0015b01401007387 */ /* 0x0001e80000100a00 */
[----:B------:R-:W-:Y:S04]  /*62a80*/  STL.64 [R1+0x15b8], R22 ;  /* 0x0015b81601007387 */ /* 0x000fe80000100a00 */
[----:B------:R1:W-:Y:S04]  /*62a90*/  STL.64 [R1+0x15a0], R16 ;  /* 0x0015a01001007387 */ /* 0x0003e80000100a00 */
[----:B------:R3:W-:Y:S04]  /*62aa0*/  STL.64 [R1+0x15a8], R18 ;  /* 0x0015a81201007387 */ /* 0x0007e80000100a00 */
[----:B------:R-:W2:Y:S04]  /*62ab0*/  LDL.LU R45, [R1+0x14d4] ;  /* 0x0014d400012d7983 */ /* 0x000ea80000300800 */
[----:B------:R-:W4:Y:S04]  /*62ac0*/  LDL.LU R46, [R1+0x14d8] ;  /* 0x0014d800012e7983 */ /* 0x000f280000300800 */
[----:B------:R-:W4:Y:S04]  /*62ad0*/  LDL.LU R47, [R1+0x14dc] ;  /* 0x0014dc00012f7983 */ /* 0x000f280000300800 */
[----:B----4-:R-:W-:Y:S04]  /*62ae0*/  STL.64 [R1+0x5d28], R46 ;  /* 0x005d282e01007387 */ /* 0x010fe80000100a00 */
[----:B--2---:R-:W-:Y:S04]  /*62af0*/  STL.64 [R1+0x5d20], R44 ;  /* 0x005d202c01007387 */ /* 0x004fe80000100a00 */
[----:B------:R-:W2:Y:S04]  /*62b00*/  LDL.LU R36, [R1+0x14f0] ;  /* 0x0014f00001247983 */ /* 0x000ea80000300800 */
        /* <DEDUP_REMOVED lines=8> */
[----:B------:R-:W4:Y:S01]  /*62b90*/  LDL.LU R27, [R1+0x151c] ;  /* 0x00151c00011b7983 */ /* 0x000f220000300800 */
[----:B0-----:R-:W-:-:S03]  /*62ba0*/  IMAD.MOV.U32 R20, RZ, RZ, R4 ;  /* 0x000000ffff147224 */ /* 0x001fc600078e0004 */
[----:B----4-:R-:W-:Y:S04]  /*62bb0*/  STL.64 [R1+0x5d60], R26 ;  /* 0x005d601a01007387 */ /* 0x010fe80000100a00 */
[----:B--2---:R0:W-:Y:S04]  /*62bc0*/  STL.64 [R1+0x5d58], R24 ;  /* 0x005d581801007387 */ /* 0x0041e80000100a00 */
[----:B-1----:R-:W2:Y:S04]  /*62bd0*/  LDL.LU R16, [R1+0x1520] ;  /* 0x0015200001107983 */ /* 0x002ea80000300800 */
[----:B------:R-:W2:Y:S04]  /*62be0*/  LDL.LU R17, [R1+0x1524] ;  /* 0x0015240001117983 */ /* 0x000ea80000300800 */
[----:B---3--:R-:W2:Y:S04]  /*62bf0*/  LDL.LU R18, [R1+0x1528] ;  /* 0x0015280001127983 */ /* 0x008ea80000300800 */
[----:B------:R-:W2:Y:S04]  /*62c00*/  LDL.LU R19, [R1+0x152c] ;  /* 0x00152c0001137983 */ /* 0x000ea80000300800 */
[----:B------:R-:W2:Y:S04]  /*62c10*/  LDL.64 R22, [R1] ;  /* 0x0000000001167983 */ /* 0x000ea80000100a00 */
        /* <DEDUP_REMOVED lines=26> */
[----:B------:R-:W3:Y:S01]  /*62dc0*/  LDL.LU R56, [R1+0x364c] ;  /* 0x00364c0001387983 */ /* 0x000ee20000300800 */
[----:B------:R-:W-:-:S03]  /*62dd0*/  IMAD.MOV.U32 R21, RZ, RZ, R3 ;  /* 0x000000ffff157224 */ /* 0x000fc600078e0003 */
[----:B------:R-:W3:Y:S04]  /*62de0*/  LDL.LU R2, [R1+0x3658] ;  /* 0x0036580001027983 */ /* 0x000ee80000300800 */
        /* <DEDUP_REMOVED lines=29> */
[----:B------:R4:W-:Y:S02]  /*62fc0*/  STL.64 [R1+0x5c48], R10 ;  /* 0x005c480a01007387 */ /* 0x0009e40000100a00 */
[----:B----4-:R-:W-:-:S02]  /*62fd0*/  IMAD.MOV.U32 R10, RZ, RZ, R5 ;  /* 0x000000ffff0a7224 */ /* 0x010fc400078e0005 */
[----:B------:R-:W4:Y:S04]  /*62fe0*/  LDL.LU R5, [R1+0x5d40] ;  /* 0x005d400001057983 */ /* 0x000f280000300800 */
[----:B------:R-:W2:Y:S04]  /*62ff0*/  LDL R11, [R1+0x14] ;  /* 0x00001400010b7983 */ /* 0x000ea80000100800 */
[----:B------:R0:W-:Y:S04]  /*63000*/  STL.64 [R1+0x5c40], R8 ;  /* 0x005c400801007387 */ /* 0x0001e80000100a00 */
[----:B0-----:R-:W2:Y:S04]  /*63010*/  LDL.LU R9, [R1+0x3654] ;  /* 0x0036540001097983 */ /* 0x001ea80000300800 */
[----:B------:R-:W2:Y:S01]  /*63020*/  LDL.LU R8, [R1+0x365c] ;  /* 0x00365c0001087983 */ /* 0x000ea20000300800 */
[----:B---3--:R-:W-:Y:S01]  /*63030*/  HMMA.16816.F32 R36, R28, R6, R36 ;  /* 0x000000061c24723c */ /* 0x008fe20000001824 */
[----:B------:R-:W-:-:S15]  /*63040*/  IMAD R56, R56, 0x100, R61 ;  /* 0x0000010038387824 */ /* 0x000fde00078e023d */
[----:B------:R-:W-:-:S03]  /*63050*/  NOP ;  /* 0x0000000000007918 */ /* 0x000fc60000000000 */
[----:B------:R-:W-:Y:S04]  /*63060*/  STL.64 [R1+0x1570], R36 ;  /* 0x0015702401007387 */ /* 0x000fe80000100a00 */
[----:B------:R0:W-:Y:S04]  /*63070*/  STL.64 [R1+0x1578], R38 ;  /* 0x0015782601007387 */ /* 0x0001e80000100a00 */
[----:B0-----:R-:W3:Y:S04]  /*63080*/  LDL.LU.64 R38, [R1+0x5d38] ;  /* 0x005d380001267983 */ /* 0x001ee80000300a00 */
[----:B------:R-:W3:Y:S01]  /*63090*/  LDL.LU.64 R36, [R1+0x5d30] ;  /* 0x005d300001247983 */ /* 0x000ee20000300a00 */
[----:B----4-:R-:W-:-:S15]  /*630a0*/  HMMA.16816.F32 R44, R28, R4, R44 ;  /* 0x000000041c2c723c */ /* 0x010fde000000182c */
[----:B------:R-:W-:-:S04]  /*630b0*/  NOP ;  /* 0x0000000000007918 */ /* 0x000fc80000000000 */
[----:B------:R-:W-:Y:S04]  /*630c0*/  STL.64 [R1+0x1560], R44 ;  /* 0x0015602c01007387 */ /* 0x000fe80000100a00 */
[----:B------:R0:W-:Y:S01]  /*630d0*/  STL.64 [R1+0x1568], R46 ;  /* 0x0015682e01007387 */ /* 0x0001e20000100a00 */
[----:B--2---:R-:W-:Y:S02]  /*630e0*/  IMAD R9, R9, 0x100, R2 ;  /* 0x0000010009097824 */ /* 0x004fe400078e0202 */
[----:B------:R-:W-:Y:S01]  /*630f0*/  IMAD R8, R8, 0x100, R3 ;  /* 0x0000010008087824 */ /* 0x000fe200078e0203 */
[----:B0-----:R-:W2:Y:S04]  /*63100*/  LDL.LU.64 R46, [R1+0x5d28] ;  /* 0x005d2800012e7983 */ /* 0x001ea80000300a00 */
[----:B------:R-:W2:Y:S04]  /*63110*/  LDL.LU.64 R44, [R1+0x5d20] ;  /* 0x005d2000012c7983 */ /* 0x000ea80000300a00 */
[----:B------:R-:W-:Y:S04]  /*63120*/  STL.64 [R1+0x5c28], R6 ;  /* 0x005c280601007387 */ /* 0x000fe80000100a00 */
[----:B------:R0:W-:Y:S04]  /*63130*/  STL.64 [R1+0x5c20], R4 ;  /* 0x005c200401007387 */ /* 0x0001e80000100a00 */
[----:B0-----:R-:W4:Y:S04]  /*63140*/  LDL.LU R4, [R1+0x1540] ;  /* 0x0015400001047983 */ /* 0x001f280000300800 */
[----:B------:R-:W4:Y:S04]  /*63150*/  LDL.LU R5, [R1+0x1544] ;  /* 0x0015440001057983 */ /* 0x000f280000300800 */
[----:B------:R-:W4:Y:S04]  /*63160*/  LDL.LU R6, [R1+0x1548] ;  /* 0x0015480001067983 */ /* 0x000f280000300800 */
[----:B------:R-:W4:Y:S04]  /*63170*/  LDL.LU R7, [R1+0x154c] ;  /* 0x00154c0001077983 */ /* 0x000f280000300800 */
[----:B------:R-:W2:Y:S04]  /*63180*/  LDL.LU R61, [R1+0x5d18] ;  /* 0x005d1800013d7983 */ /* 0x000ea80000300800 */
[----:B------:R-:W2:Y:S04]  /*63190*/  LDL.LU R2, [R1+0x5d14] ;  /* 0x005d140001027983 */ /* 0x000ea80000300800 */
[----:B------:R-:W2:Y:S01]  /*631a0*/  LDL.LU R3, [R1+0x5d10] ;  /* 0x005d100001037983 */ /* 0x000ea20000300800 */
[----:B------:R-:W-:Y:S01]  /*631b0*/  IMAD R0, R0, 0x100, R57 ;  /* 0x0000010000007824 */ /* 0x000fe200078e0239 */
[----:B--2---:R-:W-:Y:S02]  /*631c0*/  HMMA.16816.F32 R28, R28, R2, R48 ;  /* 0x000000021c1c723c */ /* 0x004fe40000001830 */
[----:B------:R-:W2:Y:S04]  /*631d0*/  LDL.LU.64 R50, [R1+0x5d08] ;  /* 0x005d080001327983 */ /* 0x000ea80000300a00 */
[----:B------:R-:W2:-:S13]  /*631e0*/  LDL.LU.64 R48, [R1+0x5d00] ;  /* 0x005d000001307983 */ /* 0x000e9a0000300a00 */
[----:B------:R0:W-:Y:S04]  /*631f0*/  STL.64 [R1+0x760], R28 ;  /* 0x0007601c01007387 */ /* 0x0001e80000100a00 */
[----:B------:R1:W-:Y:S01]  /*63200*/  STL.64 [R1+0x768], R30 ;  /* 0x0007681e01007387 */ /* 0x0003e20000100a00 */
[----:B0-----:R-:W-:Y:S02]  /*63210*/  F2FP.F16.E4M3.UNPACK_B R28, R56 ;  /* 0x00000038ff1c723e */ /* 0x001fe400020006ff */
[----:B------:R-:W-:Y:S02]  /*63220*/  F2FP.F16.E4M3.UNPACK_B R29, R9 ;  /* 0x00000009ff1d723e */ /* 0x000fe400020006ff */
[----:B-1----:R-:W-:Y:S02]  /*63230*/  F2FP.F16.E4M3.UNPACK_B R30, R8 ;  /* 0x00000008ff1e723e */ /* 0x002fe400020006ff */
[----:B------:R-:W-:-:S07]  /*63240*/  F2FP.F16.E4M3.UNPACK_B R31, R0 ;  /* 0x00000000ff1f723e */ /* 0x000fce00020006ff */
[----:B------:R-:W-:Y:S01]  /*63250*/  HMMA.16816.F32 R56, R28, R58, R52 ;  /* 0x0000003a1c38723c */ /* 0x000fe20000001834 */
[----:B------:R-:W2:Y:S04]  /*63260*/  LDL.LU.64 R54, [R1+0x5cf8] ;  /* 0x005cf80001367983 */ /* 0x000ea80000300a00 */
[----:B------:R-:W3:-:S14]  /*63270*/  LDL.LU.64 R52, [R1+0x5cf0] ;  /* 0x005cf00001347983 */ /* 0x000edc0000300a00 */
[----:B------:R-:W-:Y:S04]  /*63280*/  STL.64 [R1+0x1550], R56 ;  /* 0x0015503801007387 */ /* 0x000fe80000100a00 */
[----:B------:R0:W-:Y:S04]  /*63290*/  STL.64 [R1+0x1558], R58 ;  /* 0x0015583a01007387 */ /* 0x0001e80000100a00 */
[----:B0-----:R-:W3:Y:S04]  /*632a0*/  LDL.LU.64 R58, [R1+0x5ce8] ;  /* 0x005ce800013a7983 */ /* 0x001ee80000300a00 */
[----:B------:R-:W3:Y:S01]  /*632b0*/  LDL.LU.64 R56, [R1+0x5ce0] ;  /* 0x005ce00001387983 */ /* 0x000ee20000300a00 */
[C---:B----4-:R-:W-:Y:S08]  /*632c0*/  HMMA.16816.F32 R4, R28.reuse, R10, R4 ;  /* 0x0000000a1c04723c */ /* 0x050ff00000001804 */
[C---:B------:R-:W-:Y:S08]  /*632d0*/  HMMA.16816.F32 R12, R28.reuse, R20, R12 ;  /* 0x000000141c0c723c */ /* 0x040ff0000000180c */
        /* <DEDUP_REMOVED lines=10> */
[C---:B--2---:R-:W-:Y:S08]  /*63380*/  HMMA.16816.F32 R16, R28.reuse, R54, R40 ;  /* 0x000000361c10723c */ /* 0x044ff00000001828 */
[C---:B---3--:R-:W-:Y:S08]  /*63390*/  HMMA.16816.F32 R12, R28.reuse, R58, R32 ;  /* 0x0000003a1c0c723c */ /* 0x048ff00000001820 */
[C---:B------:R-:W-:Y:S01]  /*633a0*/  HMMA.16816.F32 R8, R28.reuse, R56, R36 ;  /* 0x000000381c08723c */ /* 0x040fe20000001824 */
[----:B------:R-:W-:Y:S10]  /*633b0*/  STL.64 [R1+0x5c18], R58 ;  /* 0x005c183a01007387 */ /* 0x000ff40000100a00 */
[----:B------:R-:W-:Y:S04]  /*633c0*/  STL.64 [R1+0x1500], R12 ;  /* 0x0015000c01007387 */ /* 0x000fe80000100a00 */
[----:B------:R0:W-:Y:S02]  /*633d0*/  STL.64 [R1+0x1508], R14 ;  /* 0x0015080e01007387 */ /* 0x0001e40000100a00 */
[----:B0-----:R-:W-:Y:S02]  /*633e0*/  HMMA.16816.F32 R12, R28, R52, R44 ;  /* 0x000000341c0c723c */ /* 0x001fe4000000182c */
[----:B------:R-:W-:Y:S04]  /*633f0*/  STL.64 [R1+0x5c10], R56 ;  /* 0x005c103801007387 */ /* 0x000fe80000100a00 */
        /* <DEDUP_REMOVED lines=58> */
[----:B0-----:R-:W4:Y:S04]  /*637a0*/  LDL.LU.64 R46, [R1+0x5cd8] ;  /* 0x005cd800012e7983 */ /* 0x001f280000300a00 */
[----:B------:R-:W2:Y:S01]  /*637b0*/  LDL.LU.64 R44, [R1+0x5cd0] ;  /* 0x005cd000012c7983 */ /* 0x000ea20000300a00 */
[----:B------:R-:W-:-:S15]  /*637c0*/  HMMA.16816.F32 R24, R28, R48, R24 ;  /* 0x000000301c18723c */ /* 0x000fde0000001818 */
[----:B------:R-:W-:-:S04]  /*637d0*/  NOP ;  /* 0x0000000000007918 */ /* 0x000fc80000000000 */
[----:B------:R0:W-:Y:S04]  /*637e0*/  STL.64 [R1+0x14b0], R24 ;  /* 0x0014b01801007387 */ /* 0x0001e80000100a00 */
[----:B------:R1:W-:Y:S04]  /*637f0*/  STL.64 [R1+0x14b8], R26 ;  /* 0x0014b81a01007387 */ /* 0x0003e80000100a00 */
[----:B0-----:R-:W3:Y:S04]  /*63800*/  LDL.LU R24, [R1+0x1440] ;  /* 0x0014400001187983 */ /* 0x001ee80000300800 */
[----:B------:R-:W3:Y:S04]  /*63810*/  LDL.LU R25, [R1+0x1444] ;  /* 0x0014440001197983 */ /* 0x000ee80000300800 */
[----:B-1----:R-:W3:Y:S04]  /*63820*/  LDL.LU R26, [R1+0x1448] ;  /* 0x00144800011a7983 */ /* 0x002ee80000300800 */
        /* <DEDUP_REMOVED lines=81> */
[----:B0-----:R-:W-:Y:S02]  /*63d40*/  HMMA.16816.F32 R20, R28, R18, R56 ;  /* 0x000000121c14723c */ /* 0x001fe40000001838 */
[----:B------:R-:W-:Y:S04]  /*63d50*/  STL.64 [R1+0x13f0], R24 ;  /* 0x0013f01801007387 */ /* 0x000fe80000100a00 */
[----:B------:R-:W-:-:S13]  /*63d60*/  STL.64 [R1+0x13f8], R26 ;  /* 0x0013f81a01007387 */ /* 0x000fda0000100a00 */
        /* <DEDUP_REMOVED lines=14> */
[----:B------:R-:W-:-:S03]  /*63e50*/  IMAD.MOV.U32 R58, RZ, RZ, R4 ;  /* 0x000000ffff3a7224 */ /* 0x000fc600078e0004 */
[----:B---3--:R-:W-:Y:S04]  /*63e60*/  STL.64 [R1+0x5c58], R34 ;  /* 0x005c582201007387 */ /* 0x008fe80000100a00 */
[----:B--2---:R1:W-:Y:S04]  /*63e70*/  STL.64 [R1+0x5c50], R32 ;  /* 0x005c502001007387 */ /* 0x0043e80000100a00 */
        /* <DEDUP_REMOVED lines=8> */
[----:B-1----:R-:W4:Y:S04]  /*63f00*/  LDL.LU R32, [R1+0x13c0] ;  /* 0x0013c00001207983 */ /* 0x002f280000300800 */
        /* <DEDUP_REMOVED lines=20> */
[----:B------:R-:W3:Y:S04]  /*64050*/  LDL.64 R44, [R1+0x18] ;  /* 0x00001800012c7983 */ /* 0x000ee80000100a00 */
[----:B------:R-:W3:Y:S04]  /*64060*/  LDL.LU R40, [R1+0x1350] ;  /* 0x0013500001287983 */ /* 0x000ee80000300800 */
[----:B------:R-:W3:Y:S04]  /*64070*/  LDL.LU R41, [R1+0x1354] ;  /* 0x0013540001297983 */ /* 0x000ee80000300800 */
[----:B------:R-:W3:Y:S04]  /*64080*/  LDL.LU R42, [R1+0x1358] ;  /* 0x00135800012a7983 */ /* 0x000ee80000300800 */
[----:B------:R-:W3:Y:S04]  /*64090*/  LDL.LU R43, [R1+0x135c] ;  /* 0x00135c00012b7983 */ /* 0x000ee80000300800 */
[----:B------:R-:W3:Y:S04]  /*640a0*/  LDL.64 R46, [R1+0x10] ;  /* 0x00001000012e7983 */ /* 0x000ee80000100a00 */
[----:B------:R-:W3:Y:S04]  /*640b0*/  LDL.64 R56, [R1+0x8] ;  /* 0x0000080001387983 */ /* 0x000ee80000100a00 */
        /* <DEDUP_REMOVED lines=31> */
[----:B------:R-:W3:Y:S04]  /*642b0*/  LDL.LU.64 R48, [R1+0x5c30] ;  /* 0x005c300001307983 */ /* 0x000ee80000300a00 */
[----:B------:R-:W-:Y:S04]  /*642c0*/  STL.64 [R1+0x1390], R4 ;  /* 0x0013900401007387 */ /* 0x000fe80000100a00 */
[----:B------:R0:W-:Y:S04]  /*642d0*/  STL.64 [R1+0x1398], R6 ;  /* 0x0013980601007387 */ /* 0x0001e80000100a00 */
[----:B0-----:R-:W2:Y:S04]  /*642e0*/  LDL.LU.64 R6, [R1+0x5c28] ;  /* 0x005c280001067983 */ /* 0x001ea80000300a00 */
[----:B------:R-:W4:Y:S04]  /*642f0*/  LDL.LU.64 R4, [R1+0x5c20] ;  /* 0x005c200001047983 */ /* 0x000f280000300a00 */
[----:B------:R-:W-:Y:S04]  /*64300*/  STL.64 [R1+0x5b38], R10 ;  /* 0x005b380a01007387 */ /* 0x000fe80000100a00 */
[----:B------:R4:W-:Y:S01]  /*64310*/  STL.64 [R1+0x5b30], R8 ;  /* 0x005b300801007387 */ /* 0x0009e20000100a00 */
[----:B------:R-:W-:Y:S01]  /*64320*/  IMAD R0, R0, 0x100, R27 ;  /* 0x0000010000007824 */ /* 0x000fe200078e021b */
[C---:B--2---:R-:W-:Y:S08]  /*64330*/  HMMA.16816.F32 R12, R28.reuse, R6, R12 ;  /* 0x000000061c0c723c */ /* 0x044ff0000000180c */
[----:B----4-:R-:W-:Y:S01]  /*64340*/  HMMA.16816.F32 R8, R28, R4, R16 ;  /* 0x000000041c08723c */ /* 0x010fe20000001810 */
        /* <DEDUP_REMOVED lines=12> */
[----:B------:R-:W-:Y:S01]  /*64410*/  F2FP.F16.E4M3.UNPACK_B R30, R4 ;  /* 0x00000004ff1e723e */ /* 0x000fe200020006ff */
[----:B------:R0:W-:Y:S06]  /*64420*/  STL.64 [R1+0x1378], R10 ;  /* 0x0013780a01007387 */ /* 0x0001ec0000100a00 */
[C---:B0-----:R-:W-:Y:S05]  /*64430*/  HMMA.16816.F32 R8, R28.reuse, R44, R36 ;  /* 0x0000002c1c08723c */ /* 0x041fea0000001824 */
[----:B------:R-:W-:Y:S04]  /*64440*/  STL.64 [R1+0x750], R12 ;  /* 0x0007500c01007387 */ /* 0x000fe80000100a00 */
[----:B------:R-:W-:Y:S10]  /*64450*/  STL.64 [R1+0x758], R14 ;  /* 0x0007580e01007387 */ /* 0x000ff40000100a00 */
[----:B------:R-:W-:Y:S04]  /*64460*/  STL.64 [R1+0x1360], R8 ;  /* 0x0013600801007387 */ /* 0x000fe80000100a00 */
[----:B------:R0:W-:Y:S02]  /*64470*/  STL.64 [R1+0x1368], R10 ;  /* 0x0013680a01007387 */ /* 0x0001e40000100a00 */
[C---:B0-----:R-:W-:Y:S08]  /*64480*/  HMMA.16816.F32 R8, R28.reuse, R46, R40 ;  /* 0x0000002e1c08723c */ /* 0x041ff00000001828 */
[C---:B---3--:R-:W-:Y:S11]  /*64490*/  HMMA.16816.F32 R12, R28.reuse, R56, R48 ;  /* 0x000000381c0c723c */ /* 0x048ff60000001830 */
[----:B------:R-:W-:Y:S04]  /*644a0*/  STL.64 [R1+0x1350], R8 ;  /* 0x0013500801007387 */ /* 0x000fe80000100a00 */
[----:B------:R0:W-:Y:S02]  /*644b0*/  STL.64 [R1+0x1358], R10 ;  /* 0x0013580a01007387 */ /* 0x0001e40000100a00 */
[----:B0-----:R-:W-:Y:S02]  /*644c0*/  HMMA.16816.F32 R8, R28, R58, R52 ;  /* 0x0000003a1c08723c */ /* 0x001fe40000001834 */
[----:B------:R0:W-:Y:S04]  /*644d0*/  STL.64 [R1+0x1340], R12 ;  /* 0x0013400c01007387 */ /* 0x0001e80000100a00 */
[----:B------:R1:W-:Y:S04]  /*644e0*/  STL.64 [R1+0x1348], R14 ;  /* 0x0013480e01007387 */ /* 0x0003e80000100a00 */
[----:B0-----:R-:W2:Y:S09]  /*644f0*/  LDL.LU R12, [R1+0x1230] ;  /* 0x00123000010c7983 */ /* 0x001eb20000300800 */
        /* <DEDUP_REMOVED lines=12> */
[----:B------:R-:W3:Y:S01]  /*645c0*/  LDL.LU R55, [R1+0x131c] ;  /* 0x00131c0001377983 */ /* 0x000ee20000300800 */
[----:B------:R-:W-:-:S03]  /*645d0*/  IMAD.MOV.U32 R0, RZ, RZ, R57 ;  /* 0x000000ffff007224 */ /* 0x000fc600078e0039 */
        /* <DEDUP_REMOVED lines=26> */
[----:B------:R-:W3:Y:S01]  /*64780*/  LDL.LU R44, [R1+0x12c0] ;  /* 0x0012c000012c7983 */ /* 0x000ee20000300800 */
[----:B------:R-:W-:-:S03]  /*64790*/  IMAD.MOV.U32 R7, RZ, RZ, R46 ;  /* 0x000000ffff077224 */ /* 0x000fc600078e002e */
        /* <DEDUP_REMOVED lines=18> */
[----:B---3--:R-:W-:-:S15]  /*648c0*/  HMMA.16816.F32 R52, R28, R58, R52 ;  /* 0x0000003a1c34723c */ /* 0x008fde0000001834 */
        /* <DEDUP_REMOVED lines=9> */
[----:B0-----:R-:W2:Y:S04]  /*64960*/  LDL.LU R36, [R1+0x1290] ;  /* 0x0012900001247983 */ /* 0x001ea80000300800 */
[----:B------:R-:W2:Y:S04]  /*64970*/  LDL.LU R37, [R1+0x1294] ;  /* 0x0012940001257983 */ /* 0x000ea80000300800 */
[----:B-1----:R-:W2:Y:S04]  /*64980*/  LDL.LU R38, [R1+0x1298] ;  /* 0x0012980001267983 */ /* 0x002ea80000300800 */
[----:B------:R-:W2:Y:S04]  /*64990*/  LDL.LU R39, [R1+0x129c] ;  /* 0x00129c0001277983 */ /* 0x000ea80000300800 */
        /* <DEDUP_REMOVED lines=66> */
[C---:B------:R-:W-:Y:S08]  /*64dc0*/  HMMA.16816.F32 R12, R28.reuse, R26, R12 ;  /* 0x0000001a1c0c723c */ /* 0x040ff0000000180c */
[C---:B----4-:R-:W-:Y:S01]  /*64dd0*/  HMMA.16816.F32 R44, R28.reuse, R38, R48 ;  /* 0x000000261c2c723c */ /* 0x050fe20000001830 */
[----:B------:R-:W-:Y:S07]  /*64de0*/  STL.64 [R1+0x5ac8], R38 ;  /* 0x005ac82601007387 */ /* 0x000fee0000100a00 */
[C---:B--2---:R-:W-:Y:S11]  /*64df0*/  HMMA.16816.F32 R40, R28.reuse, R36, R52 ;  /* 0x000000241c28723c */ /* 0x044ff60000001834 */
[----:B------:R-:W-:Y:S04]  /*64e00*/  STL.64 [R1+0x1270], R44 ;  /* 0x0012702c01007387 */ /* 0x000fe80000100a00 */
[----:B------:R-:W-:Y:S04]  /*64e10*/  STL.64 [R1+0x1278], R46 ;  /* 0x0012782e01007387 */ /* 0x000fe80000100a00 */
[----:B------:R0:W-:Y:S02]  /*64e20*/  STL.64 [R1+0x5ac0], R36 ;  /* 0x005ac02401007387 */ /* 0x0001e40000100a00 */
[C---:B0-----:R-:W-:Y:S02]  /*64e30*/  HMMA.16816.F32 R36, R28.reuse, R34, R56 ;  /* 0x000000221c24723c */ /* 0x041fe40000001838 */
[----:B------:R-:W-:Y:S04]  /*64e40*/  STL.64 [R1+0x1260], R40 ;  /* 0x0012602801007387 */ /* 0x000fe80000100a00 */
[----:B------:R-:W-:Y:S04]  /*64e50*/  STL.64 [R1+0x1268], R42 ;  /* 0x0012682a01007387 */ /* 0x000fe80000100a00 */
[----:B------:R-:W-:Y:S09]  /*64e60*/  STL.64 [R1+0x5ae8], R34 ;  /* 0x005ae82201007387 */ /* 0x000ff20000100a00 */
[----:B------:R-:W-:Y:S04]  /*64e70*/  STL.64 [R1+0x1250], R36 ;  /* 0x0012502401007387 */ /* 0x000fe80000100a00 */
[----:B------:R-:W-:Y:S04]  /*64e80*/  STL.64 [R1+0x1258], R38 ;  /* 0x0012582601007387 */ /* 0x000fe80000100a00 */
[----:B------:R-:W-:Y:S04]  /*64e90*/  STL.64 [R1+0x5ae0], R32 ;  /* 0x005ae02001007387 */ /* 0x000fe80000100a00 */
[----:B------:R-:W-:Y:S04]  /*64ea0*/  STL.64 [R1+0x1240], R8 ;  /* 0x0012400801007387 */ /* 0x000fe80000100a00 */
[----:B------:R0:W-:Y:S02]  /*64eb0*/  STL.64 [R1+0x1248], R10 ;  /* 0x0012480a01007387 */ /* 0x0001e40000100a00 */
[----:B0-----:R-:W-:Y:S02]  /*64ec0*/  HMMA.16816.F32 R8, R28, R24, R16 ;  /* 0x000000181c08723c */ /* 0x001fe40000001810 */
[----:B------:R-:W-:Y:S04]  /*64ed0*/  STL.64 [R1+0x1230], R12 ;  /* 0x0012300c01007387 */ /* 0x000fe80000100a00 */
[----:B------:R-:W-:-:S13]  /*64ee0*/  STL.64 [R1+0x1238], R14 ;  /* 0x0012380e01007387 */ /* 0x000fda0000100a00 */
[----:B------:R0:W-:Y:S04]  /*64ef0*/  STL.64 [R1+0x1220], R8 ;  /* 0x0012200801007387 */ /* 0x0001e80000100a00 */
[----:B------:R1:W-:Y:S04]  /*64f00*/  STL.64 [R1+0x1228], R10 ;  /* 0x0012280a01007387 */ /* 0x0003e80000100a00 */
[----:B------:R-:W2:Y:S04]  /*64f10*/  LDL.LU R52, [R1+0x1160] ;  /* 0x0011600001347983 */ /* 0x000ea80000300800 */
[----:B------:R-:W2:Y:S04]  /*64f20*/  LDL.LU R53, [R1+0x1164] ;  /* 0x0011640001357983 */ /* 0x000ea80000300800 */
[----:B------:R-:W3:Y:S04]  /*64f30*/  LDL.LU R54, [R1+0x1168] ;  /* 0x0011680001367983 */ /* 0x000ee80000300800 */
[----:B------:R-:W3:Y:S01]  /*64f40*/  LDL.LU R55, [R1+0x116c] ;  /* 0x00116c0001377983 */ /* 0x000ee20000300800 */
[----:B------:R-:W-:-:S02]  /*64f50*/  IMAD.MOV.U32 R58, RZ, RZ, R7 ;  /* 0x000000ffff3a7224 */ /* 0x000fc400078e0007 */
[----:B------:R-:W-:Y:S02]  /*64f60*/  IMAD.MOV.U32 R59, RZ, RZ, R6 ;  /* 0x000000ffff3b7224 */ /* 0x000fe400078e0006 */
[----:B------:R-:W-:Y:S02]  /*64f70*/  IMAD.MOV.U32 R56, RZ, RZ, R5 ;  /* 0x000000ffff387224 */ /* 0x000fe400078e0005 */
[----:B------:R-:W-:Y:S01]  /*64f80*/  IMAD.MOV.U32 R57, RZ, RZ, R4 ;  /* 0x000000ffff397224 */ /* 0x000fe200078e0004 */
[----:B---3--:R-:W-:Y:S04]  /*64f90*/  STL.64 [R1+0x5b68], R54 ;  /* 0x005b683601007387 */ /* 0x008fe80000100a00 */
[----:B--2---:R-:W-:Y:S04]  /*64fa0*/  STL.64 [R1+0x5b60], R52 ;  /* 0x005b603401007387 */ /* 0x004fe80000100a00 */
[----:B------:R-:W-:Y:S04]  /*64fb0*/  STL.64 [R1+0x5b88], R58 ;  /* 0x005b883a01007387 */ /* 0x000fe80000100a00 */
[----:B------:R2:W-:Y:S04]  /*64fc0*/  STL.64 [R1+0x5b80], R56 ;  /* 0x005b803801007387 */ /* 0x0005e80000100a00 */
[----:B------:R-:W3:Y:S04]  /*64fd0*/  LDL.LU R32, [R1+0x1180] ;  /* 0x0011800001207983 */ /* 0x000ee80000300800 */
[----:B------:R-:W3:Y:S04]  /*64fe0*/  LDL.LU R33, [R1+0x1184] ;  /* 0x0011840001217983 */ /* 0x000ee80000300800 */
[----:B------:R-:W3:Y:S04]  /*64ff0*/  LDL.LU R34, [R1+0x1188] ;  /* 0x0011880001227983 */ /* 0x000ee80000300800 */
[----:B------:R-:W3:Y:S04]  /*65000*/  LDL.LU R35, [R1+0x118c] ;  /* 0x00118c0001237983 */ /* 0x000ee80000300800 */
[----:B0-----:R-:W4:Y:S04]  /*65010*/  LDL.LU R8, [R1+0x11c0] ;  /* 0x0011c00001087983 */ /* 0x001f280000300800 */
[----:B------:R-:W4:Y:S04]  /*65020*/  LDL.LU R9, [R1+0x11c4] ;  /* 0x0011c40001097983 */ /* 0x000f280000300800 */
[----:B-1----:R-:W4:Y:S04]  /*65030*/  LDL.LU R10, [R1+0x11c8] ;  /* 0x0011c800010a7983 */ /* 0x002f280000300800 */
        /* <DEDUP_REMOVED lines=97> */
[----:B----4-:R-:W-:Y:S01]  /*65650*/  HMMA.16816.F32 R8, R28, R4, R32 ;  /* 0x000000041c08723c */ /* 0x010fe20000001820 */
[----:B------:R0:W-:Y:S02]  /*65660*/  STL.64 [R1+0x5a68], R6 ;  /* 0x005a680601007387 */ /* 0x0001e40000100a00 */
[----:B0-----:R-:W-:-:S08]  /*65670*/  IMAD R6, R39, 0x100, R38 ;  /* 0x0000010027067824 */ /* 0x001fd000078e0226 */
        /* <DEDUP_REMOVED lines=13> */
[C---:B------:R-:W-:Y:S08]  /*65750*/  HMMA.16816.F32 R4, R28.reuse, R58, R52 ;  /* 0x0000003a1c04723c */ /* 0x040ff00000001834 */
[----:B0-----:R-:W-:Y:S01]  /*65760*/  HMMA.16816.F32 R8, R28, R56, R48 ;  /* 0x000000381c08723c */ /* 0x001fe20000001830 */
[----:B------:R-:W-:Y:S04]  /*65770*/  STL.64 [R1+0x740], R12 ;  /* 0x0007400c01007387 */ /* 0x000fe80000100a00 */
[----:B------:R-:W-:Y:S04]  /*65780*/  STL.64 [R1+0x748], R14 ;  /* 0x0007480e01007387 */ /* 0x000fe80000100a00 */
[----:B------:R-:W2:Y:S10]  /*65790*/  LDL.LU R16, [R1+0x1060] ;  /* 0x0010600001107983 */ /* 0x000eb40000300800 */
[----:B------:R0:W-:Y:S04]  /*657a0*/  STL.64 [R1+0x1170], R8 ;  /* 0x0011700801007387 */ /* 0x0001e80000100a00 */
[----:B------:R1:W-:Y:S04]  /*657b0*/  STL.64 [R1+0x1178], R10 ;  /* 0x0011780a01007387 */ /* 0x0003e80000100a00 */
        /* <DEDUP_REMOVED lines=15> */
[----:B----4-:R-:W2:Y:S04]  /*658b0*/  LDL.LU R6, [R1+0x1098] ;  /* 0x0010980001067983 */ /* 0x010ea80000300800 */
[----:B------:R-:W2:Y:S04]  /*658c0*/  LDL.LU R7, [R1+0x109c] ;  /* 0x00109c0001077983 */ /* 0x000ea80000300800 */
        /* <DEDUP_REMOVED lines=10> */
[----:B------:R-:W2:Y:S04]  /*65970*/  LDL R24, [R1+0x8] ;  /* 0x0000080001187983 */ /* 0x000ea80000100800 */
        /* <DEDUP_REMOVED lines=39> */
[C---:B---3--:R-:W-:Y:S03]  /*65bf0*/  HMMA.16816.F32 R56, R28.reuse, R60, R56 ;  /* 0x0000003c1c38723c */ /* 0x048fe60000001838 */
[----:B------:R-:W-:Y:S04]  /*65c00*/  STL.64 [R1+0x1150], R8 ;  /* 0x0011500801007387 */ /* 0x000fe80000100a00 */
[----:B------:R0:W-:Y:S04]  /*65c10*/  STL.64 [R1+0x1158], R10 ;  /* 0x0011580a01007387 */ /* 0x0001e80000100a00 */
[----:B0-----:R-:W2:Y:S04]  /*65c20*/  LDL.LU.64 R10, [R1+0x5b28] ;  /* 0x005b2800010a7983 */ /* 0x001ea80000300a00 */
[----:B------:R-:W2:Y:S04]  /*65c30*/  LDL.LU.64 R8, [R1+0x5b20] ;  /* 0x005b200001087983 */ /* 0x000ea80000300a00 */
[----:B------:R-:W3:Y:S04]  /*65c40*/  LDL.LU.64 R18, [R1+0x5b18] ;  /* 0x005b180001127983 */ /* 0x000ee80000300a00 */
        /* <DEDUP_REMOVED lines=8> */
[----:B------:R-:W3:Y:S04]  /*65cd0*/  LDL.LU.64 R56, [R1+0x5af0] ;  /* 0x005af00001387983 */ /* 0x000ee80000300a00 */
[----:B------:R-:W-:Y:S04]  /*65ce0*/  STL [R1+0x5a2c], R60 ;  /* 0x005a2c3c01007387 */ /* 0x000fe80000100800 */
[----:B------:R-:W-:Y:S01]  /*65cf0*/  STL [R1+0x5a28], R61 ;  /* 0x005a283d01007387 */ /* 0x000fe20000100800 */
        /* <DEDUP_REMOVED lines=204> */
[----:B------:R-:W-:Y:S04]  /*669c0*/  STL.64 [R1+0xf98], R10 ;  /* 0x000f980a01007387 */ /* 0x000fe80000100a00 */
[----:B------:R-:W2:Y:S09]  /*669d0*/  LDL.LU R20, [R1+0xe90] ;  /* 0x000e900001147983 */ /* 0x000eb20000300800 */
[----:B------:R0:W-:Y:S04]  /*669e0*/  STL.64 [R1+0x730], R4 ;  /* 0x0007300401007387 */ /* 0x0001e80000100a00 */
[----:B------:R1:W-:Y:S04]  /*669f0*/  STL.64 [R1+0x738], R6 ;  /* 0x0007380601007387 */ /* 0x0003e80000100a00 */
        /* <DEDUP_REMOVED lines=8> */
[----:B------:R-:W4:Y:S04]  /*66a80*/  LDL.LU R15, [R1+0xebc] ;  /* 0x000ebc00010f7983 */ /* 0x000f280000300800 */
[----:B----4-:R4:W-:Y:S04]  /*66a90*/  STL.64 [R1+0x5a00], R14 ;  /* 0x005a000e01007387 */ /* 0x0109e80000100a00 */
[----:B---3--:R-:W-:Y:S04]  /*66aa0*/  STL.64 [R1+0x59f8], R12 ;  /* 0x0059f80c01007387 */ /* 0x008fe80000100a00 */
[----:B0-----:R-:W3:Y:S04]  /*66ab0*/  LDL.LU R4, [R1+0xed0] ;  /* 0x000ed00001047983 */ /* 0x001ee80000300800 */
[----:B------:R-:W3:Y:S04]  /*66ac0*/  LDL.LU R5, [R1+0xed4] ;  /* 0x000ed40001057983 */ /* 0x000ee80000300800 */
[----:B-1----:R-:W2:Y:S04]  /*66ad0*/  LDL.LU R6, [R1+0xed8] ;  /* 0x000ed80001067983 */ /* 0x002ea80000300800 */
[----:B------:R-:W2:Y:S04]  /*66ae0*/  LDL.LU R7, [R1+0xedc] ;  /* 0x000edc0001077983 */ /* 0x000ea80000300800 */
[----:B--2---:R-:W-:Y:S04]  /*66af0*/  STL.64 [R1+0x5a10], R6 ;  /* 0x005a100601007387 */ /* 0x004fe80000100a00 */
[----:B---3--:R0:W-:Y:S04]  /*66b00*/  STL.64 [R1+0x5a08], R4 ;  /* 0x005a080401007387 */ /* 0x0081e80000100a00 */
[----:B------:R-:W2:Y:S04]  /*66b10*/  LDL.LU R40, [R1+0xf30] ;  /* 0x000f300001287983 */ /* 0x000ea80000300800 */
[----:B------:R-:W2:Y:S04]  /*66b20*/  LDL.LU R41, [R1+0xf34] ;  /* 0x000f340001297983 */ /* 0x000ea80000300800 */
[----:B------:R-:W3:Y:S04]  /*66b30*/  LDL.LU R42, [R1+0xf38] ;  /* 0x000f3800012a7983 */ /* 0x000ee80000300800 */
[----:B------:R-:W3:Y:S01]  /*66b40*/  LDL.LU R43, [R1+0xf3c] ;  /* 0x000f3c00012b7983 */ /* 0x000ee20000300800 */
[----:B------:R-:W-:-:S02]  /*66b50*/  IMAD R8, R52, 0x100, R51 ;  /* 0x0000010034087824 */ /* 0x000fc400078e0233 */
[----:B------:R-:W-:Y:S02]  /*66b60*/  IMAD R60, R60, 0x100, R53 ;  /* 0x000001003c3c7824 */ /* 0x000fe400078e0235 */
[----:B------:R-:W-:Y:S02]  /*66b70*/  IMAD R61, R61, 0x100, R54 ;  /* 0x000001003d3d7824 */ /* 0x000fe400078e0236 */
[----:B------:R-:W-:Y:S01]  /*66b80*/  IMAD R0, R0, 0x100, R55 ;  /* 0x0000010000007824 */ /* 0x000fe200078e0237 */
[----:B------:R-:W-:Y:S02]  /*66b90*/  F2FP.F16.E4M3.UNPACK_B R28, R8 ;  /* 0x00000008ff1c723e */ /* 0x000fe400020006ff */
[----:B------:R-:W-:Y:S02]  /*66ba0*/  F2FP.F16.E4M3.UNPACK_B R29, R60 ;  /* 0x0000003cff1d723e */ /* 0x000fe400020006ff */
[----:B------:R-:W-:Y:S01]  /*66bb0*/  F2FP.F16.E4M3.UNPACK_B R30, R61 ;  /* 0x0000003dff1e723e */ /* 0x000fe200020006ff */
[----:B---3--:R-:W-:Y:S04]  /*66bc0*/  STL.64 [R1+0x5a20], R42 ;  /* 0x005a202a01007387 */ /* 0x008fe80000100a00 */
[----:B--2---:R1:W-:Y:S04]  /*66bd0*/  STL.64 [R1+0x5a18], R40 ;  /* 0x005a182801007387 */ /* 0x0043e80000100a00 */
[----:B------:R-:W2:Y:S04]  /*66be0*/  LDL.LU R56, [R1+0xf40] ;  /* 0x000f400001387983 */ /* 0x000ea80000300800 */
[----:B------:R-:W2:Y:S04]  /*66bf0*/  LDL.LU R57, [R1+0xf44] ;  /* 0x000f440001397983 */ /* 0x000ea80000300800 */
[----:B------:R-:W2:Y:S04]  /*66c00*/  LDL.LU R58, [R1+0xf48] ;  /* 0x000f4800013a7983 */ /* 0x000ea80000300800 */
[----:B------:R-:W2:Y:S04]  /*66c10*/  LDL.LU R59, [R1+0xf4c] ;  /* 0x000f4c00013b7983 */ /* 0x000ea80000300800 */
[----:B------:R-:W3:Y:S04]  /*66c20*/  LDL R38, [R1] ;  /* 0x0000000001267983 */ /* 0x000ee80000100800 */
[----:B------:R-:W3:Y:S04]  /*66c30*/  LDL R39, [R1+0x4] ;  /* 0x0000040001277983 */ /* 0x000ee80000100800 */
[----:B------:R-:W2:Y:S04]  /*66c40*/  LDL R36, [R1+0x8] ;  /* 0x0000080001247983 */ /* 0x000ea80000100800 */
[----:B------:R-:W2:Y:S04]  /*66c50*/  LDL R37, [R1+0xc] ;  /* 0x00000c0001257983 */ /* 0x000ea80000100800 */
[----:B------:R-:W2:Y:S04]  /*66c60*/  LDL.LU R20, [R1+0xf60] ;  /* 0x000f600001147983 */ /* 0x000ea80000300800 */
[----:B------:R-:W2:Y:S04]  /*66c70*/  LDL.LU R21, [R1+0xf64] ;  /* 0x000f640001157983 */ /* 0x000ea80000300800 */
[----:B------:R-:W2:Y:S04]  /*66c80*/  LDL.LU R22, [R1+0xf68] ;  /* 0x000f680001167983 */ /* 0x000ea80000300800 */
[----:B------:R-:W2:Y:S04]  /*66c90*/  LDL.LU R23, [R1+0xf6c] ;  /* 0x000f6c0001177983 */ /* 0x000ea80000300800 */
[----:B----4-:R-:W4:Y:S04]  /*66ca0*/  LDL R14, [R1+0x10] ;  /* 0x00001000010e7983 */ /* 0x010f280000100800 */
[----:B------:R-:W4:Y:S04]  /*66cb0*/  LDL R15, [R1+0x14] ;  /* 0x00001400010f7983 */ /* 0x000f280000100800 */
[----:B0-----:R-:W4:Y:S04]  /*66cc0*/  LDL.LU R4, [R1+0xf70] ;  /* 0x000f700001047983 */ /* 0x001f280000300800 */
[----:B------:R-:W4:Y:S04]  /*66cd0*/  LDL.LU R5, [R1+0xf74] ;  /* 0x000f740001057983 */ /* 0x000f280000300800 */
[----:B------:R-:W4:Y:S04]  /*66ce0*/  LDL.LU R6, [R1+0xf78] ;  /* 0x000f780001067983 */ /* 0x000f280000300800 */
[----:B------:R-:W4:Y:S04]  /*66cf0*/  LDL.LU R7, [R1+0xf7c] ;  /* 0x000f7c0001077983 */ /* 0x000f280000300800 */
[----:B------:R-:W3:Y:S04]  /*66d00*/  LDL R12, [R1+0x18] ;  /* 0x00001800010c7983 */ /* 0x000ee80000100800 */
[----:B------:R-:W3:Y:S04]  /*66d10*/  LDL R13, [R1+0x1c] ;  /* 0x00001c00010d7983 */ /* 0x000ee80000100800 */
[----:B-1----:R-:W3:Y:S04]  /*66d20*/  LDL.LU R40, [R1+0xf80] ;  /* 0x000f800001287983 */ /* 0x002ee80000300800 */
        /* <DEDUP_REMOVED lines=33> */
[----:B------:R-:W-:-:S07]  /*66f40*/  F2FP.F16.E4M3.UNPACK_B R31, R0 ;  /* 0x00000000ff1f723e */ /* 0x000fce00020006ff */
[C---:B--2---:R-:W-:Y:S08]  /*66f50*/  HMMA.16816.F32 R20, R28.reuse, R36, R20 ;  /* 0x000000241c14723c */ /* 0x044ff00000001814 */
[C---:B---3--:R-:W-:Y:S08]  /*66f60*/  HMMA.16816.F32 R40, R28.reuse, R12, R40 ;  /* 0x0000000c1c28723c */ /* 0x048ff00000001828 */
[C---:B----4-:R-:W-:Y:S08]  /*66f70*/  HMMA.16816.F32 R12, R28.reuse, R14, R4 ;  /* 0x0000000e1c0c723c */ /* 0x050ff00000001804 */
[C---:B------:R-:W-:Y:S03]  /*66f80*/  HMMA.16816.F32 R36, R28.reuse, R38, R32 ;  /* 0x000000261c24723c */ /* 0x040fe60000001820 */
        /* <DEDUP_REMOVED lines=1180> */
[----:B------:R0:W-:Y:S04]  /*6b950*/  STL.64 [R1+0x5508], R4 ;  /* 0x0055080401007387 */ /* 0x0001e80000100a00 */
[----:B------:R1:W-:Y:S01]  /*6b960*/  STL.64 [R1+0x7d0], R8 ;  /* 0x0007d00801007387 */ /* 0x0003e20000100a00 */
[----:B------:R-:W-:-:S03]  /*6b970*/  IMAD R6, R51, 0x100, R50 ;  /* 0x0000010033067824 */ /* 0x000fc600078e0232 */
[----:B------:R-:W-:Y:S01]  /*6b980*/  STL.64 [R1+0x7d8], R10 ;  /* 0x0007d80a01007387 */ /* 0x000fe20000100a00 */
[----:B0-----:R-:W-:Y:S02]  /*6b990*/  IMAD R4, R55, 0x100, R54 ;  /* 0x0000010037047824 */ /* 0x001fe400078e0236 */
[----:B------:R-:W-:Y:S01]  /*6b9a0*/  IMAD R5, R53, 0x100, R52 ;  /* 0x0000010035057824 */ /* 0x000fe200078e0234 */
[----:B------:R-:W-:Y:S02]  /*6b9b0*/  F2FP.F16.E4M3.UNPACK_B R29, R6 ;  /* 0x00000006ff1d723e */ /* 0x000fe400020006ff */
[----:B------:R-:W-:-:S03]  /*6b9c0*/  F2FP.F16.E4M3.UNPACK_B R31, R4 ;  /* 0x00000004ff1f723e */ /* 0x000fc600020006ff */
[----:B------:R-:W-:Y:S04]  /*6b9d0*/  STL.64 [R1+0x6f0], R12 ;  /* 0x0006f00c01007387 */ /* 0x000fe80000100a00 */
[----:B------:R-:W-:Y:S01]  /*6b9e0*/  STL.64 [R1+0x6f8], R14 ;  /* 0x0006f80e01007387 */ /* 0x000fe20000100a00 */
[----:B------:R-:W-:-:S03]  /*6b9f0*/  F2FP.F16.E4M3.UNPACK_B R30, R5 ;  /* 0x00000005ff1e723e */ /* 0x000fc600020006ff */
        /* <DEDUP_REMOVED lines=10> */
[----:B-1----:R-:W-:-:S02]  /*6baa0*/  IMAD R8, R49, 0x100, R48 ;  /* 0x0000010031087824 */ /* 0x002fc400078e0230 */
[----:B------:R-:W-:Y:S01]  /*6bab0*/  IMAD.MOV.U32 R53, RZ, RZ, R0 ;  /* 0x000000ffff357224 */ /* 0x000fe200078e0000 */
[----:B---3--:R-:W-:Y:S04]  /*6bac0*/  STL.64 [R1+0x55f0], R58 ;  /* 0x0055f03a01007387 */ /* 0x008fe80000100a00 */
[----:B--2---:R1:W-:Y:S04]  /*6bad0*/  STL.64 [R1+0x55e8], R56 ;  /* 0x0055e83801007387 */ /* 0x0043e80000100a00 */
[----:B------:R-:W2:Y:S04]  /*6bae0*/  LDL.LU R54, [R1] ;  /* 0x0000000001367983 */ /* 0x000ea80000300800 */
[----:B------:R-:W2:Y:S04]  /*6baf0*/  LDL.LU R55, [R1+0x4] ;  /* 0x0000040001377983 */ /* 0x000ea80000300800 */
[----:B------:R-:W2:Y:S04]  /*6bb00*/  LDL.LU R48, [R1+0x6b0] ;  /* 0x0006b00001307983 */ /* 0x000ea80000300800 */
[----:B------:R-:W2:Y:S04]  /*6bb10*/  LDL.LU R49, [R1+0x6b4] ;  /* 0x0006b40001317983 */ /* 0x000ea80000300800 */
[----:B------:R-:W2:Y:S04]  /*6bb20*/  LDL.LU R50, [R1+0x6b8] ;  /* 0x0006b80001327983 */ /* 0x000ea80000300800 */
[----:B------:R-:W2:Y:S04]  /*6bb30*/  LDL.LU R51, [R1+0x6bc] ;  /* 0x0006bc0001337983 */ /* 0x000ea80000300800 */
[----:B------:R-:W3:Y:S04]  /*6bb40*/  LDL.LU R52, [R1+0x8] ;  /* 0x0000080001347983 */ /* 0x000ee80000300800 */
[----:B------:R-:W4:Y:S04]  /*6bb50*/  LDL.LU R0, [R1+0x55fc] ;  /* 0x0055fc0001007983 */ /* 0x000f280000300800 */
[----:B------:R-:W2:Y:S04]  /*6bb60*/  LDL.LU R42, [R1+0x10] ;  /* 0x00001000012a7983 */ /* 0x000ea80000300800 */
[----:B------:R-:W2:Y:S04]  /*6bb70*/  LDL.LU R43, [R1+0x14] ;  /* 0x00001400012b7983 */ /* 0x000ea80000300800 */
[----:B0-----:R-:W2:Y:S04]  /*6bb80*/  LDL.LU R4, [R1+0x6d0] ;  /* 0x0006d00001047983 */ /* 0x001ea80000300800 */
[----:B------:R-:W2:Y:S04]  /*6bb90*/  LDL.LU R5, [R1+0x6d4] ;  /* 0x0006d40001057983 */ /* 0x000ea80000300800 */
[----:B------:R-:W2:Y:S04]  /*6bba0*/  LDL.LU R6, [R1+0x6d8] ;  /* 0x0006d80001067983 */ /* 0x000ea80000300800 */
[----:B------:R-:W2:Y:S04]  /*6bbb0*/  LDL.LU R7, [R1+0x6dc] ;  /* 0x0006dc0001077983 */ /* 0x000ea80000300800 */
[----:B------:R-:W2:Y:S01]  /*6bbc0*/  LDL.LU R40, [R1+0x18] ;  /* 0x0000180001287983 */ /* 0x000ea20000300800 */
[----:B----4-:R-:W-:-:S03]  /*6bbd0*/  IMAD.MOV.U32 R41, RZ, RZ, R0 ;  /* 0x000000ffff297224 */ /* 0x010fc600078e0000 */
[----:B------:R-:W4:Y:S04]  /*6bbe0*/  LDL.LU R0, [R1+0x55f8] ;  /* 0x0055f80001007983 */ /* 0x000f280000300800 */
[----:B-1----:R-:W2:Y:S04]  /*6bbf0*/  LDL.LU R56, [R1+0x6e0] ;  /* 0x0006e00001387983 */ /* 0x002ea80000300800 */
[----:B------:R-:W2:Y:S04]  /*6bc00*/  LDL.LU R57, [R1+0x6e4] ;  /* 0x0006e40001397983 */ /* 0x000ea80000300800 */
[----:B------:R-:W2:Y:S04]  /*6bc10*/  LDL.LU R58, [R1+0x6e8] ;  /* 0x0006e800013a7983 */ /* 0x000ea80000300800 */
[----:B------:R-:W2:Y:S04]  /*6bc20*/  LDL.LU R59, [R1+0x6ec] ;  /* 0x0006ec00013b7983 */ /* 0x000ea80000300800 */
[----:B------:R-:W3:Y:S04]  /*6bc30*/  LDL.LU R44, [R1+0x6c0] ;  /* 0x0006c000012c7983 */ /* 0x000ee80000300800 */
[----:B------:R-:W3:Y:S04]  /*6bc40*/  LDL.LU R45, [R1+0x6c4] ;  /* 0x0006c400012d7983 */ /* 0x000ee80000300800 */
[----:B------:R-:W3:Y:S01]  /*6bc50*/  LDL.LU R46, [R1+0x6c8] ;  /* 0x0006c800012e7983 */ /* 0x000ee20000300800 */
[----:B------:R-:W-:-:S03]  /*6bc60*/  F2FP.F16.E4M3.UNPACK_B R28, R8 ;  /* 0x00000008ff1c723e */ /* 0x000fc600020006ff */
        /* <DEDUP_REMOVED lines=42> */
[----:B0-----:R-:W3:Y:S04]  /*6bf10*/  LDL.LU.64 R42, [R1+0x55d0] ;  /* 0x0055d000012a7983 */ /* 0x001ee80000300a00 */
[----:B------:R-:W3:Y:S04]  /*6bf20*/  LDL.LU.64 R40, [R1+0x55c8] ;  /* 0x0055c80001287983 */ /* 0x000ee80000300a00 */
        /* <DEDUP_REMOVED lines=9> */
[----:B------:R-:W4:Y:S01]  /*6bfc0*/  LDL.LU.64 R52, [R1+0x5598] ;  /* 0x0055980001347983 */ /* 0x000f220000300a00 */
        /* <DEDUP_REMOVED lines=9> */
[----:B------:R2:W-:Y:S02]  /*6c060*/  STL.64 [R1+0x698], R6 ;  /* 0x0006980601007387 */ /* 0x0005e40000100a00 */
[----:B--2---:R-:W-:Y:S02]  /*6c070*/  HMMA.16816.F32 R4, R28, R56, R8 ;  /* 0x000000381c04723c */ /* 0x004fe40000001808 */
[----:B------:R-:W2:-:S15]  /*6c080*/  LDL.LU R56, [R1+0xd0] ;  /* 0x0000d00001387983 */ /* 0x000e9e0000300800 */
[----:B------:R-:W-:Y:S02]  /*6c090*/  NOP ;  /* 0x0000000000007918 */ /* 0x000fe40000000000 */
[----:B------:R-:W-:Y:S04]  /*6c0a0*/  STL.64 [R1+0x680], R4 ;  /* 0x0006800401007387 */ /* 0x000fe80000100a00 */
[----:B------:R4:W-:Y:S04]  /*6c0b0*/  STL.64 [R1+0x688], R6 ;  /* 0x0006880601007387 */ /* 0x0009e80000100a00 */
[----:B------:R-:W2:Y:S04]  /*6c0c0*/  LDL.LU R57, [R1+0xd4] ;  /* 0x0000d40001397983 */ /* 0x000ea80000300800 */
[----:B------:R-:W3:Y:S04]  /*6c0d0*/  LDL.LU R58, [R1+0xd8] ;  /* 0x0000d800013a7983 */ /* 0x000ee80000300800 */
[----:B------:R-:W3:Y:S01]  /*6c0e0*/  LDL.LU R59, [R1+0xdc] ;  /* 0x0000dc00013b7983 */ /* 0x000ee20000300800 */
[C---:B------:R-:W-:Y:S08]  /*6c0f0*/  HMMA.16816.F32 R8, R28.reuse, R54, R12 ;  /* 0x000000361c08723c */ /* 0x040ff0000000180c */
[C---:B----4-:R-:W-:Y:S01]  /*6c100*/  HMMA.16816.F32 R4, R28.reuse, R52, R16 ;  /* 0x000000341c04723c */ /* 0x050fe20000001810 */
[----:B---3--:R-:W-:Y:S04]  /*6c110*/  STL.64 [R1+0x5530], R58 ;  /* 0x0055303a01007387 */ /* 0x008fe80000100a00 */
[----:B--2---:R-:W-:Y:S04]  /*6c120*/  STL.64 [R1+0x5528], R56 ;  /* 0x0055283801007387 */ /* 0x004fe80000100a00 */
[----:B------:R-:W2:Y:S04]  /*6c130*/  LDL.LU R52, [R1+0x100] ;  /* 0x0001000001347983 */ /* 0x000ea80000300800 */
[----:B------:R-:W-:Y:S04]  /*6c140*/  STL.64 [R1+0x670], R8 ;  /* 0x0006700801007387 */ /* 0x000fe80000100a00 */
[----:B------:R0:W-:Y:S04]  /*6c150*/  STL.64 [R1+0x678], R10 ;  /* 0x0006780a01007387 */ /* 0x0001e80000100a00 */
[----:B------:R-:W-:Y:S04]  /*6c160*/  STL.64 [R1+0x660], R4 ;  /* 0x0006600401007387 */ /* 0x000fe80000100a00 */
[----:B------:R1:W-:Y:S04]  /*6c170*/  STL.64 [R1+0x668], R6 ;  /* 0x0006680601007387 */ /* 0x0003e80000100a00 */
[----:B------:R-:W2:Y:S04]  /*6c180*/  LDL.LU R53, [R1+0x104] ;  /* 0x0001040001357983 */ /* 0x000ea80000300800 */
[----:B------:R-:W3:Y:S01]  /*6c190*/  LDL.LU R54, [R1+0x108] ;  /* 0x0001080001367983 */ /* 0x000ee20000300800 */
[C---:B0-----:R-:W-:Y:S08]  /*6c1a0*/  HMMA.16816.F32 R8, R28.reuse, R50, R20 ;  /* 0x000000321c08723c */ /* 0x041ff00000001814 */
[----:B-1----:R-:W-:Y:S01]  /*6c1b0*/  HMMA.16816.F32 R4, R28, R48, R24 ;  /* 0x000000301c04723c */ /* 0x002fe20000001818 */
[----:B------:R-:W-:-:S02]  /*6c1c0*/  IMAD.MOV.U32 R55, RZ, RZ, R0 ;  /* 0x000000ffff377224 */ /* 0x000fc400078e0000 */
[----:B------:R-:W4:Y:S04]  /*6c1d0*/  LDL.LU R0, [R1+0x5584] ;  /* 0x0055840001007983 */ /* 0x000f280000300800 */
[----:B---3--:R-:W-:Y:S04]  /*6c1e0*/  STL.64 [R1+0x5558], R54 ;  /* 0x0055583601007387 */ /* 0x008fe80000100a00 */
[----:B--2---:R-:W-:Y:S04]  /*6c1f0*/  STL.64 [R1+0x5550], R52 ;  /* 0x0055503401007387 */ /* 0x004fe80000100a00 */
[----:B------:R-:W2:Y:S04]  /*6c200*/  LDL.LU R48, [R1+0x110] ;  /* 0x0001100001307983 */ /* 0x000ea80000300800 */
[----:B------:R-:W-:Y:S04]  /*6c210*/  STL.64 [R1+0x650], R8 ;  /* 0x0006500801007387 */ /* 0x000fe80000100a00 */
[----:B------:R-:W-:Y:S04]  /*6c220*/  STL.64 [R1+0x658], R10 ;  /* 0x0006580a01007387 */ /* 0x000fe80000100a00 */
[----:B------:R-:W-:Y:S04]  /*6c230*/  STL.64 [R1+0x640], R4 ;  /* 0x0006400401007387 */ /* 0x000fe80000100a00 */
[----:B------:R0:W-:Y:S04]  /*6c240*/  STL.64 [R1+0x648], R6 ;  /* 0x0006480601007387 */ /* 0x0001e80000100a00 */
[----:B------:R-:W2:Y:S04]  /*6c250*/  LDL.LU R49, [R1+0x114] ;  /* 0x0001140001317983 */ /* 0x000ea80000300800 */
[----:B------:R-:W3:Y:S04]  /*6c260*/  LDL.LU R50, [R1+0x118] ;  /* 0x0001180001327983 */ /* 0x000ee80000300800 */
[----:B------:R-:W3:Y:S01]  /*6c270*/  LDL.LU R51, [R1+0x11c] ;  /* 0x00011c0001337983 */ /* 0x000ee20000300800 */
[C---:B------:R-:W-:Y:S08]  /*6c280*/  HMMA.16816.F32 R12, R28.reuse, R46, R32 ;  /* 0x0000002e1c0c723c */ /* 0x040ff00000001820 */
[----:B0-----:R-:W-:Y:S01]  /*6c290*/  HMMA.16816.F32 R4, R28, R44, R36 ;  /* 0x0000002c1c04723c */ /* 0x001fe20000001824 */
[----:B---3--:R-:W-:Y:S04]  /*6c2a0*/  STL.64 [R1+0x5578], R50 ;  /* 0x0055783201007387 */ /* 0x008fe80000100a00 */
[----:B--2---:R0:W-:Y:S04]  /*6c2b0*/  STL.64 [R1+0x5570], R48 ;  /* 0x0055703001007387 */ /* 0x0041e80000100a00 */
[----:B------:R-:W2:Y:S04]  /*6c2c0*/  LDL.LU R8, [R1+0x390] ;  /* 0x0003900001087983 */ /* 0x000ea80000300800 */
[----:B------:R-:W-:Y:S04]  /*6c2d0*/  STL.64 [R1+0x630], R12 ;  /* 0x0006300c01007387 */ /* 0x000fe80000100a00 */
[----:B------:R-:W-:Y:S04]  /*6c2e0*/  STL.64 [R1+0x638], R14 ;  /* 0x0006380e01007387 */ /* 0x000fe80000100a00 */
[----:B------:R1:W-:Y:S04]  /*6c2f0*/  STL.64 [R1+0x620], R4 ;  /* 0x0006200401007387 */ /* 0x0003e80000100a00 */
[----:B------:R3:W-:Y:S04]  /*6c300*/  STL.64 [R1+0x628], R6 ;  /* 0x0006280601007387 */ /* 0x0007e80000100a00 */
        /* <DEDUP_REMOVED lines=31> */
[----:B-1----:R-:W2:Y:S04]  /*6c500*/  LDL.LU R4, [R1+0x3d0] ;  /* 0x0003d00001047983 */ /* 0x002ea80000300800 */
[----:B------:R-:W2:Y:S04]  /*6c510*/  LDL.LU R5, [R1+0x3d4] ;  /* 0x0003d40001057983 */ /* 0x000ea80000300800 */
[----:B---3--:R-:W3:Y:S04]  /*6c520*/  LDL.LU R6, [R1+0x3d8] ;  /* 0x0003d80001067983 */ /* 0x008ee80000300800 */
        /* <DEDUP_REMOVED lines=12> */
[----:B----4-:R-:W-:-:S03]  /*6c5f0*/  IMAD.MOV.U32 R47, RZ, RZ, R0 ;  /* 0x000000ffff2f7224 */ /* 0x010fc600078e0000 */
[----:B------:R-:W4:Y:S01]  /*6c600*/  LDL.LU R0, [R1+0x5580] ;  /* 0x0055800001007983 */ /* 0x000f220000300800 */
[C---:B--2---:R-:W-:Y:S08]  /*6c610*/  HMMA.16816.F32 R48, R28.reuse, R42, R48 ;  /* 0x0000002a1c30723c */ /* 0x044ff00000001830 */
[C---:B------:R-:W-:Y:S11]  /*6c620*/  HMMA.16816.F32 R40, R28.reuse, R40, R36 ;  /* 0x000000281c28723c */ /* 0x040ff60000001824 */
[----:B------:R-:W-:Y:S04]  /*6c630*/  STL.64 [R1+0x610], R48 ;  /* 0x0006103001007387 */ /* 0x000fe80000100a00 */
[----:B------:R0:W-:Y:S04]  /*6c640*/  STL.64 [R1+0x618], R50 ;  /* 0x0006183201007387 */ /* 0x0001e80000100a00 */
[----:B0-----:R-:W2:Y:S04]  /*6c650*/  LDL.LU.64 R50, [R1+0x5578] ;  /* 0x0055780001327983 */ /* 0x001ea80000300a00 */
[----:B------:R-:W2:Y:S04]  /*6c660*/  LDL.LU.64 R48, [R1+0x5570] ;  /* 0x0055700001307983 */ /* 0x000ea80000300a00 */
[----:B------:R-:W2:Y:S04]  /*6c670*/  LDL.LU.64 R38, [R1+0x5568] ;  /* 0x0055680001267983 */ /* 0x000ea80000300a00 */
[----:B------:R-:W3:Y:S04]  /*6c680*/  LDL.LU.64 R36, [R1+0x5560] ;  /* 0x0055600001247983 */ /* 0x000ee80000300a00 */
[----:B------:R0:W-:Y:S04]  /*6c690*/  STL.64 [R1+0x600], R40 ;  /* 0x0006002801007387 */ /* 0x0001e80000100a00 */
[----:B------:R1:W-:Y:S04]  /*6c6a0*/  STL.64 [R1+0x608], R42 ;  /* 0x0006082a01007387 */ /* 0x0003e80000100a00 */
[----:B0-----:R-:W4:Y:S04]  /*6c6b0*/  LDL.LU R40, [R1+0x180] ;  /* 0x0001800001287983 */ /* 0x001f280000300800 */
[----:B------:R-:W4:Y:S04]  /*6c6c0*/  LDL.LU R41, [R1+0x184] ;  /* 0x0001840001297983 */ /* 0x000f280000300800 */
[----:B-1----:R-:W4:Y:S04]  /*6c6d0*/  LDL.LU R42, [R1+0x188] ;  /* 0x00018800012a7983 */ /* 0x002f280000300800 */
[----:B------:R-:W4:Y:S01]  /*6c6e0*/  LDL.LU R43, [R1+0x18c] ;  /* 0x00018c00012b7983 */ /* 0x000f220000300800 */
[C---:B--2---:R-:W-:Y:S08]  /*6c6f0*/  HMMA.16816.F32 R52, R28.reuse, R38, R52 ;  /* 0x000000261c34723c */ /* 0x044ff00000001834 */
[----:B---3--:R-:W-:Y:S11]  /*6c700*/  HMMA.16816.F32 R36, R28, R36, R32 ;  /* 0x000000241c24723c */ /* 0x008ff60000001820 */
[----:B------:R-:W-:Y:S04]  /*6c710*/  STL.64 [R1+0x5f0], R52 ;  /* 0x0005f03401007387 */ /* 0x000fe80000100a00 */
[----:B------:R0:W-:Y:S04]  /*6c720*/  STL.64 [R1+0x5f8], R54 ;  /* 0x0005f83601007387 */ /* 0x0001e80000100a00 */
[----:B0-----:R-:W2:Y:S04]  /*6c730*/  LDL.LU.64 R54, [R1+0x5558] ;  /* 0x0055580001367983 */ /* 0x001ea80000300a00 */
[----:B------:R-:W2:Y:S04]  /*6c740*/  LDL.LU.64 R52, [R1+0x5550] ;  /* 0x0055500001347983 */ /* 0x000ea80000300a00 */
[----:B------:R-:W3:Y:S04]  /*6c750*/  LDL.LU.64 R34, [R1+0x5548] ;  /* 0x0055480001227983 */ /* 0x000ee80000300a00 */
[----:B------:R-:W2:Y:S04]  /*6c760*/  LDL.LU.64 R32, [R1+0x5540] ;  /* 0x0055400001207983 */ /* 0x000ea80000300a00 */
[----:B------:R0:W-:Y:S04]  /*6c770*/  STL.64 [R1+0x5e0], R36 ;  /* 0x0005e02401007387 */ /* 0x0001e80000100a00 */
[----:B------:R1:W-:Y:S04]  /*6c780*/  STL.64 [R1+0x5e8], R38 ;  /* 0x0005e82601007387 */ /* 0x0003e80000100a00 */
[----:B0-----:R-:W2:Y:S04]  /*6c790*/  LDL.LU R36, [R1+0x1a0] ;  /* 0x0001a00001247983 */ /* 0x001ea80000300800 */
[----:B------:R-:W2:Y:S04]  /*6c7a0*/  LDL.LU R37, [R1+0x1a4] ;  /* 0x0001a40001257983 */ /* 0x000ea80000300800 */
[----:B-1----:R-:W2:Y:S01]  /*6c7b0*/  LDL.LU R38, [R1+0x1a8] ;  /* 0x0001a80001267983 */ /* 0x002ea20000300800 */
[----:B----4-:R-:W-:-:S03]  /*6c7c0*/  IMAD.MOV.U32 R39, RZ, RZ, R0 ;  /* 0x000000ffff277224 */ /* 0x010fc600078e0000 */
[----:B------:R-:W4:Y:S01]  /*6c7d0*/  LDL.LU R0, [R1+0x5538] ;  /* 0x0055380001007983 */ /* 0x000f220000300800 */
[C---:B---3--:R-:W-:Y:S08]  /*6c7e0*/  HMMA.16816.F32 R56, R28.reuse, R34, R56 ;  /* 0x000000221c38723c */ /* 0x048ff00000001838 */
[C---:B--2---:R-:W-:Y:S11]  /*6c7f0*/  HMMA.16816.F32 R32, R28.reuse, R32, R24 ;  /* 0x000000201c20723c */ /* 0x044ff60000001818 */
        /* <DEDUP_REMOVED lines=8> */
[----:B0-----:R-:W4:Y:S04]  /*6c880*/  LDL.LU R32, [R1+0x1e0] ;  /* 0x0001e00001207983 */ /* 0x001f280000300800 */
[----:B------:R-:W4:Y:S04]  /*6c890*/  LDL.LU R33, [R1+0x1e4] ;  /* 0x0001e40001217983 */ /* 0x000f280000300800 */
[----:B-1----:R-:W4:Y:S04]  /*6c8a0*/  LDL.LU R34, [R1+0x1e8] ;  /* 0x0001e80001227983 */ /* 0x002f280000300800 */
[----:B------:R-:W4:Y:S01]  /*6c8b0*/  LDL.LU R35, [R1+0x1ec] ;  /* 0x0001ec0001237983 */ /* 0x000f220000300800 */
[C---:B---3--:R-:W-:Y:S08]  /*6c8c0*/  HMMA.16816.F32 R4, R28.reuse, R26, R4 ;  /* 0x0000001a1c04723c */ /* 0x048ff00000001804 */
[C---:B--2---:R-:W-:Y:S11]  /*6c8d0*/  HMMA.16816.F32 R20, R28.reuse, R24, R20 ;  /* 0x000000181c14723c */ /* 0x044ff60000001814 */
[----:B------:R-:W-:Y:S04]  /*6c8e0*/  STL.64 [R1+0x3d0], R4 ;  /* 0x0003d00401007387 */ /* 0x000fe80000100a00 */
[----:B------:R0:W-:Y:S04]  /*6c8f0*/  STL.64 [R1+0x3d8], R6 ;  /* 0x0003d80601007387 */ /* 0x0001e80000100a00 */
[----:B0-----:R-:W2:Y:S04]  /*6c900*/  LDL.LU.64 R6, [R1+0x5510] ;  /* 0x0055100001067983 */ /* 0x001ea80000300a00 */
[----:B------:R-:W3:Y:S04]  /*6c910*/  LDL.LU.64 R4, [R1+0x5508] ;  /* 0x0055080001047983 */ /* 0x000ee80000300a00 */
[----:B------:R-:W2:Y:S04]  /*6c920*/  LDL.LU R27, [R1+0x2408] ;  /* 0x00240800011b7983 */ /* 0x000ea80000300800 */
[----:B------:R-:W-:Y:S04]  /*6c930*/  STL.64 [R1+0x3b0], R20 ;  /* 0x0003b01401007387 */ /* 0x000fe80000100a00 */
[----:B------:R0:W-:Y:S04]  /*6c940*/  STL.64 [R1+0x3b8], R22 ;  /* 0x0003b81601007387 */ /* 0x0001e80000100a00 */
[----:B0-----:R-:W2:Y:S04]  /*6c950*/  LDL.LU.64 R22, [R1+0x5500] ;  /* 0x0055000001167983 */ /* 0x001ea80000300a00 */
[----:B------:R-:W3:Y:S01]  /*6c960*/  LDL.LU.64 R20, [R1+0x54f8] ;  /* 0x0054f80001147983 */ /* 0x000ee20000300a00 */
[C---:B--2---:R-:W-:Y:S08]  /*6c970*/  HMMA.16816.F32 R8, R28.reuse, R22, R8 ;  /* 0x000000161c08723c */ /* 0x044ff00000001808 */
[----:B---3--:R-:W-:Y:S11]  /*6c980*/  HMMA.16816.F32 R20, R28, R20, R16 ;  /* 0x000000141c14723c */ /* 0x008ff60000001810 */
        /* <DEDUP_REMOVED lines=8> */
[----:B0-----:R-:W3:Y:S04]  /*6ca10*/  LDL.LU R20, [R1+0x200] ;  /* 0x0002000001147983 */ /* 0x001ee80000300800 */
[----:B------:R-:W3:Y:S04]  /*6ca20*/  LDL.LU R21, [R1+0x204] ;  /* 0x0002040001157983 */ /* 0x000ee80000300800 */
[----:B-1----:R-:W3:Y:S01]  /*6ca30*/  LDL.LU R22, [R1+0x208] ;  /* 0x0002080001167983 */ /* 0x002ee20000300800 */
[----:B----4-:R-:W-:-:S03]  /*6ca40*/  IMAD.MOV.U32 R23, RZ, RZ, R0 ;  /* 0x000000ffff177224 */ /* 0x010fc600078e0000 */
[----:B------:R4:W5:Y:S01]  /*6ca50*/  LDL.LU R0, [R1+0x54d0] ;  /* 0x0054d00001007983 */ /* 0x0009620000300800 */
        /* <DEDUP_REMOVED lines=8> */
[----:B------:R-:W-:Y:S04]  /*6cae0*/  STL.64 [R1+0x200], R20 ;  /* 0x0002001401007387 */ /* 0x000fe80000100a00 */
[----:B------:R0:W-:Y:S02]  /*6caf0*/  STL.64 [R1+0x208], R22 ;  /* 0x0002081601007387 */ /* 0x0001e40000100a00 */
[----:B0-----:R-:W-:Y:S01]  /*6cb00*/  HMMA.16816.F32 R20, R28, R10, R40 ;  /* 0x0000000a1c14723c */ /* 0x001fe20000001828 */
[----:B------:R-:W-:-:S07]  /*6cb10*/  VIADD R27, R27, 0x1 ;  /* 0x000000011b1b7836 */ /* 0x000fce0000000000 */
[C---:B--2---:R-:W-:Y:S08]  /*6cb20*/  HMMA.16816.F32 R16, R28.reuse, R14, R32 ;  /* 0x0000000e1c10723c */ /* 0x044ff00000001820 */
[C---:B----4-:R-:W-:Y:S11]  /*6cb30*/  HMMA.16816.F32 R12, R28.reuse, R12, R36 ;  /* 0x0000000c1c0c723c */ /* 0x050ff60000001824 */
[----:B------:R-:W-:Y:S04]  /*6cb40*/  STL.64 [R1+0x1e0], R16 ;  /* 0x0001e01001007387 */ /* 0x000fe80000100a00 */
[----:B------:R0:W-:Y:S04]  /*6cb50*/  STL.64 [R1+0x1e8], R18 ;  /* 0x0001e81201007387 */ /* 0x0001e80000100a00 */
[----:B------:R-:W-:Y:S04]  /*6cb60*/  STL.64 [R1+0x1a0], R12 ;  /* 0x0001a00c01007387 */ /* 0x000fe80000100a00 */
[----:B------:R1:W-:Y:S01]  /*6cb70*/  STL.64 [R1+0x1a8], R14 ;  /* 0x0001a80e01007387 */ /* 0x0003e20000100a00 */
[C---:B0-----:R-:W-:Y:S08]  /*6cb80*/  HMMA.16816.F32 R16, R28.reuse, R8, R44 ;  /* 0x000000081c10723c */ /* 0x041ff0000000182c */
[C---:B-1----:R-:W-:Y:S08]  /*6cb90*/  HMMA.16816.F32 R12, R28.reuse, R6, R48 ;  /* 0x000000061c0c723c */ /* 0x042ff00000001830 */
[C---:B------:R-:W-:Y:S08]  /*6cba0*/  HMMA.16816.F32 R8, R28.reuse, R4, R52 ;  /* 0x000000041c08723c */ /* 0x040ff00000001834 */
[----:B------:R-:W-:Y:S01]  /*6cbb0*/  HMMA.16816.F32 R4, R28, R2, R56 ;  /* 0x000000021c04723c */ /* 0x000fe20000001838 */
        /* <DEDUP_REMOVED lines=8> */
[----:B------:R-:W2:Y:S04]  /*6cc40*/  LDL.LU R32, [R1+0x23a4] ;  /* 0x0023a40001207983 */ /* 0x000ea80000300800 */
[----:B------:R-:W3:Y:S04]  /*6cc50*/  LDL.LU R33, [R1+0x239c] ;  /* 0x00239c0001217983 */ /* 0x000ee80000300800 */
[----:B------:R-:W-:Y:S04]  /*6cc60*/  STL.64 [R1+0xd0], R4 ;  /* 0x0000d00401007387 */ /* 0x000fe80000100a00 */
[----:B------:R-:W-:Y:S04]  /*6cc70*/  STL.64 [R1+0xd8], R6 ;  /* 0x0000d80601007387 */ /* 0x000fe80000100a00 */
        /* <DEDUP_REMOVED lines=29> */
[----:B------:R-:W-:-:S02]  /*6ce50*/  ISETP.NE.U32.AND P0, PT, R27, UR22, PT ;  /* 0x000000161b007c0c */ /* 0x000fc4000bf05070 */
[----:B--2---:R-:W-:Y:S02]  /*6ce60*/  IADD3 R32, P6, PT, R32, UR53, RZ ;  /* 0x0000003520207c10 */ /* 0x004fe4000ffde0ff */
[----:B---3--:R-:W-:Y:S02]  /*6ce70*/  IADD3 R33, P1, PT, R33, UR53, RZ ;  /* 0x0000003521217c10 */ /* 0x008fe4000ff3e0ff */
[----:B----4-:R-:W-:Y:S02]  /*6ce80*/  IADD3 R34, P2, PT, R34, UR53, RZ ;  /* 0x0000003522227c10 */ /* 0x010fe4000ff5e0ff */
[----:B------:R-:W-:Y:S02]  /*6ce90*/  IADD3 R35, P3, PT, R35, UR53, RZ ;  /* 0x0000003523237c10 */ /* 0x000fe4000ff7e0ff */
[----:B------:R-:W-:Y:S01]  /*6cea0*/  IADD3 R36, P4, PT, R36, UR53, RZ ;  /* 0x0000003524247c10 */ /* 0x000fe2000ff9e0ff */
[----:B------:R1:W-:Y:S01]  /*6ceb0*/  STL [R1+0x23a4], R32 ;  /* 0x0023a42001007387 */ /* 0x0003e20000100800 */
[----:B------:R-:W-:-:S03]  /*6cec0*/  IADD3 R37, P5, PT, R37, UR53, RZ ;  /* 0x0000003525257c10 */ /* 0x000fc6000ffbe0ff */
[----:B------:R2:W-:Y:S01]  /*6ced0*/  STL [R1+0x239c], R33 ;  /* 0x00239c2101007387 */ /* 0x0005e20000100800 */
[----:B------:R-:W-:-:S03]  /*6cee0*/  IADD3.X R38, PT, PT, R38, UR52, RZ, P6, !PT ;  /* 0x0000003426267c10 */ /* 0x000fc6000b7fe4ff */
        /* <DEDUP_REMOVED lines=40> */
[----:B------:R0:W-:Y:S04]  /*6d170*/  STL [R1+0x2c68], R54 ;  /* 0x002c683601007387 */ /* 0x0001e80000100800 */
[----:B------:R0:W-:Y:S01]  /*6d180*/  STL [R1+0x2c3c], R55 ;  /* 0x002c3c3701007387 */ /* 0x0001e20000100800 */
[----:B------:R-:W-:-:S03]  /*6d190*/  IADD3 R59, P4, PT, R59, UR53, RZ ;  /* 0x000000353b3b7c10 */ /* 0x000fc6000ff9e0ff */
[----:B------:R0:W-:Y:S01]  /*6d1a0*/  STL [R1+0x2c60], R56 ;  /* 0x002c603801007387 */ /* 0x0001e20000100800 */
[----:B------:R-:W-:-:S03]  /*6d1b0*/  IADD3.X R60, PT, PT, R60, UR52, RZ, P5, !PT ;  /* 0x000000343c3c7c10 */ /* 0x000fc6000affe4ff */
[----:B------:R1:W-:Y:S04]  /*6d1c0*/  STL [R1+0x2c34], R57 ;  /* 0x002c343901007387 */ /* 0x0003e80000100800 */
[----:B------:R1:W-:Y:S01]  /*6d1d0*/  STL [R1+0x2c58], R58 ;  /* 0x002c583a01007387 */ /* 0x0003e20000100800 */
[----:B------:R-:W-:-:S03]  /*6d1e0*/  IADD3 R61, P5, PT, R61, UR53, RZ ;  /* 0x000000353d3d7c10 */ /* 0x000fc6000ffbe0ff */
[----:B0-----:R-:W4:Y:S04]  /*6d1f0*/  LDL.LU R27, [R1+0x2c48] ;  /* 0x002c4800011b7983 */ /* 0x001f280000300800 */
[----:B------:R0:W-:Y:S04]  /*6d200*/  STL [R1+0x2c2c], R59 ;  /* 0x002c2c3b01007387 */ /* 0x0001e80000100800 */
[----:B-1----:R-:W4:Y:S04]  /*6d210*/  LDL.LU R32, [R1+0x2c1c] ;  /* 0x002c1c0001207983 */ /* 0x002f280000300800 */
[----:B------:R1:W-:Y:S04]  /*6d220*/  STL [R1+0x2c50], R60 ;  /* 0x002c503c01007387 */ /* 0x0003e80000100800 */
[----:B--2---:R-:W2:Y:S04]  /*6d230*/  LDL.LU R33, [R1+0x2c40] ;  /* 0x002c400001217983 */ /* 0x004ea80000300800 */
[----:B------:R0:W-:Y:S04]  /*6d240*/  STL [R1+0x2c24], R61 ;  /* 0x002c243d01007387 */ /* 0x0001e80000100800 */
[----:B---3--:R-:W3:Y:S04]  /*6d250*/  LDL.LU R34, [R1+0x2c14] ;  /* 0x002c140001227983 */ /* 0x008ee80000300800 */
[----:B----4-:R-:W4:Y:S04]  /*6d260*/  LDL.LU R35, [R1+0x2c38] ;  /* 0x002c380001237983 */ /* 0x010f280000300800 */
        /* <DEDUP_REMOVED lines=24> */
[----:B-1----:R-:W4:Y:S04]  /*6d3f0*/  LDL.LU R60, [R1+0x2bac] ;  /* 0x002bac00013c7983 */ /* 0x002f280000300800 */
[----:B------:R-:W4:Y:S01]  /*6d400*/  LDL.LU R61, [R1+0x2bd0] ;  /* 0x002bd000013d7983 */ /* 0x000f220000300800 */
[----:B------:R-:W-:-:S02]  /*6d410*/  IADD3.X R27, PT, PT, R27, UR52, RZ, P6, !PT ;  /* 0x000000341b1b7c10 */ /* 0x000fc4000b7fe4ff */
[----:B------:R-:W-:Y:S02]  /*6d420*/  IADD3 R32, P6, PT, R32, UR53, RZ ;  /* 0x0000003520207c10 */ /* 0x000fe4000ffde0ff */
[----:B--2---:R-:W-:Y:S02]  /*6d430*/  IADD3.X R33, PT, PT, R33, UR52, RZ, P1, !PT ;  /* 0x0000003421217c10 */ /* 0x004fe40008ffe4ff */
[----:B---3--:R-:W-:Y:S02]  /*6d440*/  IADD3 R34, P1, PT, R34, UR53, RZ ;  /* 0x0000003522227c10 */ /* 0x008fe4000ff3e0ff */
[----:B----4-:R-:W-:Y:S01]  /*6d450*/  IADD3.X R35, PT, PT, R35, UR52, RZ, P2, !PT ;  /* 0x0000003423237c10 */ /* 0x010fe200097fe4ff */
        /* <DEDUP_REMOVED lines=46> */
[----:B------:R0:W-:Y:S04]  /*6d740*/  STL [R1+0x2bc4], R54 ;  /* 0x002bc43601007387 */ /* 0x0001e80000100800 */
[----:B------:R0:W-:Y:S01]  /*6d750*/  STL [R1+0x2be8], R55 ;  /* 0x002be83701007387 */ /* 0x0001e20000100800 */
[----:B------:R-:W-:-:S03]  /*6d760*/  IADD3.X R59, PT, PT, R59, UR52, RZ, P2, !PT ;  /* 0x000000343b3b7c10 */ /* 0x000fc600097fe4ff */
[----:B------:R0:W-:Y:S01]  /*6d770*/  STL [R1+0x2bbc], R56 ;  /* 0x002bbc3801007387 */ /* 0x0001e20000100800 */
[----:B------:R-:W-:-:S03]  /*6d780*/  IADD3 R60, P2, PT, R60, UR53, RZ ;  /* 0x000000353c3c7c10 */ /* 0x000fc6000ff5e0ff */
[----:B------:R1:W-:Y:S04]  /*6d790*/  STL [R1+0x2be0], R57 ;  /* 0x002be03901007387 */ /* 0x0003e80000100800 */
[----:B------:R1:W-:Y:S01]  /*6d7a0*/  STL [R1+0x2bb4], R58 ;  /* 0x002bb43a01007387 */ /* 0x0003e20000100800 */
[----:B------:R-:W-:-:S03]  /*6d7b0*/  IADD3.X R61, PT, PT, R61, UR52, RZ, P3, !PT ;  /* 0x000000343d3d7c10 */ /* 0x000fc60009ffe4ff */
        /* <DEDUP_REMOVED lines=34> */
[----:B------:R-:W-:-:S02]  /*6d9e0*/  IADD3 R27, P3, PT, R27, UR53, RZ ;  /* 0x000000351b1b7c10 */ /* 0x000fc4000ff7e0ff */
[----:B------:R-:W-:Y:S02]  /*6d9f0*/  IADD3.X R32, PT, PT, R32, UR52, RZ, P4, !PT ;  /* 0x0000003420207c10 */ /* 0x000fe4000a7fe4ff */
[----:B--2---:R-:W-:Y:S02]  /*6da00*/  IADD3 R33, P4, PT, R33, UR53, RZ ;  /* 0x0000003521217c10 */ /* 0x004fe4000ff9e0ff */
[----:B---3--:R-:W-:Y:S02]  /*6da10*/  IADD3.X R34, PT, PT, R34, UR52, RZ, P5, !PT ;  /* 0x0000003422227c10 */ /* 0x008fe4000affe4ff */
[----:B----4-:R-:W-:Y:S01]  /*6da20*/  IADD3 R35, P5, PT, R35, UR53, RZ ;  /* 0x0000003523237c10 */ /* 0x010fe2000ffbe0ff */
        /* <DEDUP_REMOVED lines=2790> */
[----:B------:R-:W-:Y:S01]  /*78890*/  STL [R1+0x3418], R27 ;  /* 0x0034181b01007387 */ /* 0x000fe20000100800 */
[----:B------:R-:W-:-:S03]  /*788a0*/  IADD3.X R36, PT, PT, R36, UR69, RZ, P3, !PT ;  /* 0x0000004524247c10 */ /* 0x000fc60009ffe4ff */
[----:B------:R-:W-:Y:S01]  /*788b0*/  STL [R1+0x33bc], R32 ;  /* 0x0033bc2001007387 */ /* 0x000fe20000100800 */
[----:B------:R-:W-:-:S03]  /*788c0*/  IADD3 R37, P3, PT, R37, UR20, RZ ;  /* 0x0000001425257c10 */ /* 0x000fc6000ff7e0ff */
        /* <DEDUP_REMOVED lines=43> */
[----:B------:R-:W-:-:S03]  /*78b80*/  IADD3.X R61, PT, PT, R61, UR69, RZ, P5, !PT ;  /* 0x000000453d3d7c10 */ /* 0x000fc6000affe4ff */
[----:B------:R-:W-:Y:S01]  /*78b90*/  STL [R1+0x3458], R55 ;  /* 0x0034583701007387 */ /* 0x000fe20000100800 */
[----:B------:R-:W-:-:S03]  /*78ba0*/  IADD3.X R59, PT, PT, R59, UR69, RZ, P3, !PT ;  /* 0x000000453b3b7c10 */ /* 0x000fc60009ffe4ff */
[----:B------:R-:W-:Y:S01]  /*78bb0*/  STL [R1+0x341c], R56 ;  /* 0x00341c3801007387 */ /* 0x000fe20000100800 */
[----:B------:R-:W-:-:S03]  /*78bc0*/  IADD3.X R60, PT, PT, R60, UR69, RZ, P4, !PT ;  /* 0x000000453c3c7c10 */ /* 0x000fc6000a7fe4ff */
[----:B------:R-:W-:Y:S04]  /*78bd0*/  STL [R1+0x3454], R57 ;  /* 0x0034543901007387 */ /* 0x000fe80000100800 */
[----:B------:R-:W-:Y:S04]  /*78be0*/  STL [R1+0x3424], R58 ;  /* 0x0034243a01007387 */ /* 0x000fe80000100800 */
[----:B------:R-:W-:Y:S04]  /*78bf0*/  STL [R1+0x343c], R61 ;  /* 0x00343c3d01007387 */ /* 0x000fe80000100800 */
[----:B------:R-:W-:Y:S04]  /*78c00*/  STL [R1+0x342c], R59 ;  /* 0x00342c3b01007387 */ /* 0x000fe80000100800 */
[----:B------:R0:W-:Y:S04]  /*78c10*/  STL [R1+0x3434], R60 ;  /* 0x0034343c01007387 */ /* 0x0001e80000100800 */
[----:B0-----:R-:W2:Y:S04]  /*78c20*/  LDL.LU R60, [R1+0x3444] ;  /* 0x00344400013c7983 */ /* 0x001ea80000300800 */
[----:B------:R-:W3:Y:S01]  /*78c30*/  LDL.LU R61, [R1+0x344c] ;  /* 0x00344c00013d7983 */ /* 0x000ee20000300800 */
[----:B--2---:R-:W-:-:S02]  /*78c40*/  IADD3.X R60, PT, PT, R60, UR69, RZ, P6, !PT ;  /* 0x000000453c3c7c10 */ /* 0x004fc4000b7fe4ff */
[----:B---3--:R-:W-:-:S05]  /*78c50*/  IADD3.X R61, PT, PT, R61, UR69, RZ, P1, !PT ;  /* 0x000000453d3d7c10 */ /* 0x008fca0008ffe4ff */
[----:B------:R2:W-:Y:S04]  /*78c60*/  STL [R1+0x344c], R61 ;  /* 0x00344c3d01007387 */ /* 0x0005e80000100800 */
[----:B------:R2:W-:Y:S01]  /*78c70*/  STL [R1+0x3444], R60 ;  /* 0x0034443c01007387 */ /* 0x0005e20000100800 */
[----:B------:R-:W-:Y:S05]  /*78c80*/  @P0 BRA `(.L_x_1) ;  /* 0xfffffb7c00240947 */ /* 0x000fea000383ffff */
.L_x_0:
[----:B------:R-:W-:Y:S01]  /*78c90*/  STL [R1+0x5658], R18 ;  /* 0x0056581201007387 */ /* 0x000fe20000100800 */
[----:B------:R-:W1:Y:S01]  /*78ca0*/  LDCU UR25, c[0x0][0x3b8] ;  /* 0x00007700ff1977ac */ /* 0x000e620008000800 */
[----:B------:R-:W-:Y:S02]  /*78cb0*/  MOV.SPILL R3, UR5 ;  /* 0x0000000500037c02 */ /* 0x000fe40009000f00 */
[----:B-----5:R-:W1:Y:S01]  /*78cc0*/  LDL R0, [R1+0x1c0] ;  /* 0x0001c00001007983 */ /* 0x020e620000100800 */
[----:B------:R-:W3:Y:S01]  /*78cd0*/  LDCU UR26, c[0x0][0x3b8] ;  /* 0x00007700ff1a77ac */ /* 0x000ee20008000800 */
[----:B0-----:R-:W-:Y:S01]  /*78ce0*/  MOV.SPILL R2, UR4 ;  /* 0x0000000400027c02 */ /* 0x001fe20009000f00 */
[----:B------:R-:W0:Y:S01]  /*78cf0*/  LDCU UR27, c[0x0][0x3b8] ;  /* 0x00007700ff1b77ac */ /* 0x000e220008000800 */
[----:B------:R-:W-:Y:S01]  /*78d00*/  STL [R1+0x432c], R3 ;  /* 0x00432c0301007387 */ /* 0x000fe20000100800 */
[----:B------:R-:W4:Y:S03]  /*78d10*/  LDCU UR28, c[0x0][0x3b8] ;  /* 0x00007700ff1c77ac */ /* 0x000f260008000800 */
[----:B------:R-:W-:Y:S01]  /*78d20*/  STL [R1+0x4328], R2 ;  /* 0x0043280201007387 */ /* 0x000fe20000100800 */
[----:B------:R-:W2:Y:S01]  /*78d30*/  LDCU UR29, c[0x0][0x3b8] ;  /* 0x00007700ff1d77ac */ /* 0x000ea20008000800 */
[----:B------:R-:W0:Y:S01]  /*78d40*/  LDCU UR30, c[0x0][0x3b8] ;  /* 0x00007700ff1e77ac */ /* 0x000e220008000800 */
        /* <DEDUP_REMOVED lines=54> */
[----:B------:R-:W0:Y:S01]  /*790b0*/  LDCU.64 UR72, c[0x0][0x398] ;  /* 0x00007300ff4877ac */ /* 0x000e220008000a00 */
[----:B------:R-:W0:Y:S01]  /*790c0*/  LDCU UR70, c[0x0][0x3b8] ;  /* 0x00007700ff4677ac */ /* 0x000e220008000800 */
[----:B------:R-:W0:Y:S01]  /*790d0*/  LDCU UR69, c[0x0][0x3b8] ;  /* 0x00007700ff4577ac */ /* 0x000e220008000800 */
[----:B------:R-:W-:Y:S01]  /*790e0*/  LOP3.LUT R58, R58, 0xfffffdff, RZ, 0xc0, !PT ;  /* 0xfffffdff3a3a7812 */ /* 0x000fe200078ec0ff */
[----:B------:R-:W0:Y:S01]  /*790f0*/  LDCU UR68, c[0x0][0x3b8] ;  /* 0x00007700ff4477ac */ /* 0x000e220008000800 */
[----:B------:R-:W-:Y:S01]  /*79100*/  LOP3.LUT R17, R17, 0xfffffdff, RZ, 0xc0, !PT ;  /* 0xfffffdff11117812 */ /* 0x000fe200078ec0ff */
[----:B------:R-:W0:Y:S01]  /*79110*/  LDCU UR6, c[0x0][0x3b4] ;  /* 0x00007680ff0677ac */ /* 0x000e220008000800 */
[----:B------:R-:W0:Y:S01]  /*79120*/  LDCU UR66, c[0x0][0x3b8] ;  /* 0x00007700ff4277ac */ /* 0x000e220008000800 */
[----:B------:R-:W0:Y:S01]  /*79130*/  LDCU UR67, c[0x0][0x3b8] ;  /* 0x00007700ff4377ac */ /* 0x000e220008000800 */
[----:B------:R-:W0:Y:S01]  /*79140*/  LDCU.64 UR76, c[0x0][0x398] ;  /* 0x00007300ff4c77ac */ /* 0x000e220008000a00 */
[----:B------:R-:W0:Y:S01]  /*79150*/  LDCU.64 UR74, c[0x0][0x398] ;  /* 0x00007300ff4a77ac */ /* 0x000e220008000a00 */
[----:B-1----:R-:W-:Y:S01]  /*79160*/  IMAD R0, R0, UR25, RZ ;  /* 0x0000001900007c24 */ /* 0x002fe2000f8e02ff */
[----:B------:R-:W1:Y:S04]  /*79170*/  LDCU UR25, c[0x0][0x3b8] ;  /* 0x00007700ff1977ac */ /* 0x000e680008000800 */
[----:B------:R3:W-:Y:S02]  /*79180*/  STL [R1+0x3804], R0 ;  /* 0x0038040001007387 */ /* 0x0007e40000100800 */
[----:B---3--:R-:W-:Y:S01]  /*79190*/  VIADD R0, R0, UR26 ;  /* 0x0000001a00007c36 */ /* 0x008fe20008000000 */
[----:B------:R-:W3:Y:S04]  /*791a0*/  LDCU UR26, c[0x0][0x3b8] ;  /* 0x00007700ff1a77ac */ /* 0x000ee80008000800 */
[----:B------:R0:W-:Y:S02]  /*791b0*/  STL [R1+0x3800], R0 ;  /* 0x0038000001007387 */ /* 0x0001e40000100800 */
[----:B0-----:R-:W-:Y:S01]  /*791c0*/  VIADD R0, R0, UR27 ;  /* 0x0000001b00007c36 */ /* 0x001fe20008000000 */
[----:B------:R-:W0:Y:S04]  /*791d0*/  LDCU UR27, c[0x0][0x3b8] ;  /* 0x00007700ff1b77ac */ /* 0x000e280008000800 */
[----:B------:R4:W-:Y:S02]  /*791e0*/  STL [R1+0x21e4], R0 ;  /* 0x0021e40001007387 */ /* 0x0009e40000100800 */
[----:B----4-:R-:W-:Y:S01]  /*791f0*/  VIADD R0, R0, UR28 ;  /* 0x0000001c00007c36 */ /* 0x010fe20008000000 */
[----:B------:R-:W4:Y:S04]  /*79200*/  LDCU UR28, c[0x0][0x3b8] ;  /* 0x00007700ff1c77ac */ /* 0x000f280008000800 */
[----:B------:R2:W-:Y:S02]  /*79210*/  STL [R1+0x21e0], R0 ;  /* 0x0021e00001007387 */ /* 0x0005e40000100800 */
[----:B--2---:R-:W-:Y:S01]  /*79220*/  VIADD R0, R0, UR29 ;  /* 0x0000001d00007c36 */ /* 0x004fe20008000000 */
[----:B------:R-:W2:Y:S04]  /*79230*/  LDCU UR29, c[0x0][0x3b8] ;  /* 0x00007700ff1d77ac */ /* 0x000ea80008000800 */
[----:B------:R0:W-:Y:S02]  /*79240*/  STL [R1+0x21dc], R0 ;  /* 0x0021dc0001007387 */ /* 0x0001e40000100800 */
[----:B0-----:R-:W-:Y:S01]  /*79250*/  VIADD R0, R0, UR30 ;  /* 0x0000001e00007c36 */ /* 0x001fe20008000000 */
[----:B------:R-:W0:Y:S04]  /*79260*/  LDCU UR30, c[0x0][0x3b8] ;  /* 0x00007700ff1e77ac */ /* 0x000e280008000800 */
[----:B------:R1:W-:Y:S02]  /*79270*/  STL [R1+0x21d8], R0 ;  /* 0x0021d80001007387 */ /* 0x0003e40000100800 */
[----:B-1----:R-:W-:Y:S01]  /*79280*/  VIADD R0, R0, UR31 ;  /* 0x0000001f00007c36 */ /* 0x002fe20008000000 */
[----:B------:R-:W1:Y:S03]  /*79290*/  LDCU UR31, c[0x0][0x3b8] ;  /* 0x00007700ff1f77ac */ /* 0x000e660008000800 */
[----:B------:R-:W-:Y:S01]  /*792a0*/  VIADD R18, R0, UR32 ;  /* 0x0000002000127c36 */ /* 0x000fe20008000000 */
[----:B------:R0:W-:Y:S01]  /*792b0*/  STL [R1+0x21d4], R0 ;  /* 0x0021d40001007387 */ /* 0x0001e20000100800 */
[----:B------:R-:W1:Y:S02]  /*792c0*/  LDCU UR32, c[0x0][0x3b8] ;  /* 0x00007700ff2077ac */ /* 0x000e640008000800 */
[----:B------:R-:W-:Y:S01]  /*792d0*/  VIADD R20, R18, UR33 ;  /* 0x0000002112147c36 */ /* 0x000fe20008000000 */
[----:B------:R-:W-:Y:S01]  /*792e0*/  STL [R1+0x565c], R18 ;  /* 0x00565c1201007387 */ /* 0x000fe20000100800 */
[----:B------:R-:W1:Y:S02]  /*792f0*/  LDCU UR33, c[0x0][0x3b8] ;  /* 0x00007700ff2177ac */ /* 0x000e640008000800 */
[----:B0-----:R-:W-:Y:S01]  /*79300*/  VIADD R0, R20, UR34 ;  /* 0x0000002214007c36 */ /* 0x001fe20008000000 */
[----:B------:R-:W-:Y:S01]  /*79310*/  STL [R1+0x5660], R20 ;  /* 0x0056601401007387 */ /* 0x000fe20000100800 */
[----:B------:R-:W0:Y:S03]  /*79320*/  LDCU UR34, c[0x0][0x3b8] ;  /* 0x00007700ff2277ac */ /* 0x000e260008000800 */
[----:B------:R1:W-:Y:S02]  /*79330*/  STL [R1+0x21c8], R0 ;  /* 0x0021c80001007387 */ /* 0x0003e40000100800 */
[----:B-1----:R-:W-:Y:S01]  /*79340*/  VIADD R0, R0, UR35 ;  /* 0x0000002300007c36 */ /* 0x002fe20008000000 */
[----:B------:R-:W1:Y:S04]  /*79350*/  LDCU UR35, c[0x0][0x3b8] ;  /* 0x00007700ff2377ac */ /* 0x000e680008000800 */
[----:B------:R0:W-:Y:S02]  /*79360*/  STL [R1+0x21c4], R0 ;  /* 0x0021c40001007387 */ /* 0x0001e40000100800 */
[----:B0-----:R-:W-:Y:S01]  /*79370*/  VIADD R0, R0, UR36 ;  /* 0x0000002400007c36 */ /* 0x001fe20008000000 */
[----:B------:R-:W0:Y:S04]  /*79380*/  LDCU UR36, c[0x0][0x3b8] ;  /* 0x00007700ff2477ac */ /* 0x000e280008000800 */
        /* <DEDUP_REMOVED lines=17> */
[----:B------:R-:W0:Y:S03]  /*794a0*/  LDCU UR42, c[0x0][0x3b8] ;  /* 0x00007700ff2a77ac */ /* 0x000e260008000800 */
[----:B------:R-:W-:Y:S01]  /*794b0*/  VIADD R27, R0, UR43 ;  /* 0x0000002b001b7c36 */ /* 0x000fe20008000000 */
[----:B------:R1:W-:Y:S01]  /*794c0*/  STL [R1+0x21a8], R0 ;  /* 0x0021a80001007387 */ /* 0x0003e20000100800 */
[----:B------:R-:W0:Y:S02]  /*794d0*/  LDCU UR43, c[0x0][0x3b8] ;  /* 0x00007700ff2b77ac */ /* 0x000e240008000800 */
[----:B------:R-:W-:Y:S01]  /*794e0*/  VIADD R20, R27, UR44 ;  /* 0x0000002c1b147c36 */ /* 0x000fe20008000000 */
[----:B------:R-:W-:Y:S01]  /*794f0*/  STL [R1+0x5664], R27 ;  /* 0x0056641b01007387 */ /* 0x000fe20000100800 */
[----:B------:R-:W0:Y:S02]  /*79500*/  LDCU UR44, c[0x0][0x3b8] ;  /* 0x00007700ff2c77ac */ /* 0x000e240008000800 */
[----:B-1----:R-:W-:Y:S01]  /*79510*/  VIADD R0, R20, UR45 ;  /* 0x0000002d14007c36 */ /* 0x002fe20008000000 */
[----:B------:R-:W-:Y:S01]  /*79520*/  STL [R1+0x5668], R20 ;  /* 0x0056681401007387 */ /* 0x000fe20000100800 */
[----:B------:R-:W1:Y:S03]  /*79530*/  LDCU UR45, c[0x0][0x3b8] ;  /* 0x00007700ff2d77ac */ /* 0x000e660008000800 */
        /* <DEDUP_REMOVED lines=11> */
[----:B------:R-:W0:Y:S03]  /*795f0*/  LDCU UR49, c[0x0][0x3b8] ;  /* 0x00007700ff3177ac */ /* 0x000e260008000800 */
[----:B------:R-:W-:Y:S01]  /*79600*/  STL [R1+0x218c], R21 ;  /* 0x00218c1501007387 */ /* 0x000fe20000100800 */
        /* <DEDUP_REMOVED lines=17> */
[----:B------:R-:W2:Y:S04]  /*79720*/  LDL.LU R10, [R1+0x138] ;  /* 0x00013800010a7983 */ /* 0x000ea80000300800 */
[----:B------:R-:W2:Y:S01]  /*79730*/  LDL.LU R5, [R1+0x13c] ;  /* 0x00013c0001057983 */ /* 0x000ea20000300800 */
[----:B-1----:R-:W-:Y:S01]  /*79740*/  VIADD R0, R26, UR13 ;  /* 0x0000000d1a007c36 */ /* 0x002fe20008000000 */
[----:B------:R-:W1:Y:S02]  /*79750*/  LDCU UR13, c[0x0][0x3b8] ;  /* 0x00007700ff0d77ac */ /* 0x000e640008000800 */
[----:B------:R-:W-:Y:S04]  /*79760*/  STL [R1+0x2174], R26 ;  /* 0x0021741a01007387 */ /* 0x000fe80000100800 */
[----:B------:R0:W-:Y:S02]  /*79770*/  STL [R1+0x2170], R0 ;  /* 0x0021700001007387 */ /* 0x0001e40000100800 */
[----:B0-----:R-:W-:Y:S01]  /*79780*/  VIADD R0, R0, UR12 ;  /* 0x0000000c00007c36 */ /* 0x001fe20008000000 */
[----:B------:R-:W0:Y:S04]  /*79790*/  LDCU UR12, c[0x0][0x3b8] ;  /* 0x00007700ff0c77ac */ /* 0x000e280008000800 */
[----:B------:R0:W-:Y:S04]  /*797a0*/  STL [R1+0x216c], R0 ;  /* 0x00216c0001007387 */ /* 0x0001e80000100800 */
[----:B------:R-:W3:Y:S04]  /*797b0*/  LDL.LU R15, [R1+0x160] ;  /* 0x00016000010f7983 */ /* 0x000ee80000300800 */
[----:B------:R-:W3:Y:S04]  /*797c0*/  LDL.LU R9, [R1+0x164] ;  /* 0x0001640001097983 */ /* 0x000ee80000300800 */
[----:B------:R-:W4:Y:S04]  /*797d0*/  LDL.LU R8, [R1+0x168] ;  /* 0x0001680001087983 */ /* 0x000f280000300800 */
[----:B------:R-:W4:Y:S04]  /*797e0*/  LDL.LU R4, [R1+0x16c] ;  /* 0x00016c0001047983 */ /* 0x000f280000300800 */
[----:B------:R-:W4:Y:S04]  /*797f0*/  LDL.LU R3, [R1+0x190] ;  /* 0x0001900001037983 */ /* 0x000f280000300800 */
[----:B------:R-:W4:Y:S01]  /*79800*/  LDL.LU R2, [R1+0x194] ;  /* 0x0001940001027983 */ /* 0x000f220000300800 */
[----:B------:R-:W-:Y:S01]  /*79810*/  VIADD R61, R0, UR11 ;  /* 0x0000000b003d7c36 */ /* 0x000fe20008000000 */
[----:B------:R-:W1:Y:S03]  /*79820*/  LDCU UR11, c[0x0][0x3b8] ;  /* 0x00007700ff0b77ac */ /* 0x000e660008000800 */
[----:B0-----:R-:W-:Y:S01]  /*79830*/  VIADD R0, R61, UR10 ;  /* 0x0000000a3d007c36 */ /* 0x001fe20008000000 */
[----:B------:R-:W-:Y:S01]  /*79840*/  STL [R1+0x2168], R61 ;  /* 0x0021683d01007387 */ /* 0x000fe20000100800 */
[----:B------:R-:W0:Y:S03]  /*79850*/  LDCU UR10, c[0x0][0x3b8] ;  /* 0x00007700ff0a77ac */ /* 0x000e260008000800 */
[----:B------:R1:W-:Y:S02]  /*79860*/  STL [R1+0x2164], R0 ;  /* 0x0021640001007387 */ /* 0x0003e40000100800 */
[----:B-1----:R-:W-:Y:S01]  /*79870*/  VIADD R0, R0, UR9 ;  /* 0x0000000900007c36 */ /* 0x002fe20008000000 */
[----:B------:R-:W1:Y:S03]  /*79880*/  LDCU UR9, c[0x0][0x3b8] ;  /* 0x00007700ff0977ac */ /* 0x000e660008000800 */
[----:B------:R-:W-:Y:S01]  /*79890*/  VIADD R60, R0, UR8 ;  /* 0x00000008003c7c36 */ /* 0x000fe20008000000 */
[----:B------:R0:W-:Y:S01]  /*798a0*/  STL [R1+0x2160], R0 ;  /* 0x0021600001007387 */ /* 0x0001e20000100800 */
[----:B------:R-:W1:Y:S03]  /*798b0*/  LDCU UR8, c[0x0][0x3b8] ;  /* 0x00007700ff0877ac */ /* 0x000e660008000800 */
[----:B------:R-:W4:Y:S04]  /*798c0*/  LDL.LU R23, [R1+0x198] ;  /* 0x0001980001177983 */ /* 0x000f280000300800 */
[----:B------:R-:W4:Y:S01]  /*798d0*/  LDL.LU R22, [R1+0x19c] ;  /* 0x00019c0001167983 */ /* 0x000f220000300800 */
[----:B0-----:R-:W-:Y:S01]  /*798e0*/  VIADD R0, R60, UR65 ;  /* 0x000000413c007c36 */ /* 0x001fe20008000000 */
[----:B------:R-:W0:Y:S02]  /*798f0*/  LDCU UR65, c[0x0][0x3b8] ;  /* 0x00007700ff4177ac */ /* 0x000e240008000800 */
[----:B------:R-:W4:Y:S04]  /*79900*/  LDL.LU R14, [R1+0x1d0] ;  /* 0x0001d000010e7983 */ /* 0x000f280000300800 */
[----:B------:R-:W4:Y:S04]  /*79910*/  LDL.LU R13, [R1+0x1d4] ;  /* 0x0001d400010d7983 */ /* 0x000f280000300800 */
[----:B------:R-:W4:Y:S04]  /*79920*/  LDL.LU R7, [R1+0x1d8] ;  /* 0x0001d80001077983 */ /* 0x000f280000300800 */
[----:B------:R-:W4:Y:S04]  /*79930*/  LDL.LU R6, [R1+0x1dc] ;  /* 0x0001dc0001067983 */ /* 0x000f280000300800 */
[----:B------:R-:W-:Y:S04]  /*79940*/  STL [R1+0x215c], R60 ;  /* 0x00215c3c01007387 */ /* 0x000fe80000100800 */
[----:B------:R0:W-:Y:S02]  /*79950*/  STL [R1+0x2158], R0 ;  /* 0x0021580001007387 */ /* 0x0001e40000100800 */
[----:B0-----:R-:W-:Y:S01]  /*79960*/  VIADD R0, R0, UR60 ;  /* 0x0000003c00007c36 */ /* 0x001fe20008000000 */
[----:B------:R-:W0:Y:S03]  /*79970*/  LDCU UR60, c[0x0][0x3b8] ;  /* 0x00007700ff3c77ac */ /* 0x000e260008000800 */
[----:B------:R-:W-:Y:S01]  /*79980*/  VIADD R59, R0, UR19 ;  /* 0x00000013003b7c36 */ /* 0x000fe20008000000 */
[----:B------:R2:W-:Y:S01]  /*79990*/  STL [R1+0x2154], R0 ;  /* 0x0021540001007387 */ /* 0x0005e20000100800 */
[----:B------:R-:W0:Y:S03]  /*799a0*/  LDCU UR19, c[0x0][0x3b8] ;  /* 0x00007700ff1377ac */ /* 0x000e260008000800 */
[----:B------:R-:W4:Y:S04]  /*799b0*/  LDL.LU R19, [R1+0x1b0] ;  /* 0x0001b00001137983 */ /* 0x000f280000300800 */
[----:B------:R-:W4:Y:S01]  /*799c0*/  LDL.LU R16, [R1+0x1b4] ;  /* 0x0001b40001107983 */ /* 0x000f220000300800 */
[----:B--2---:R-:W-:-:S05]  /*799d0*/  F2FP.SATFINITE.E4M3.F32.PACK_AB_MERGE_C R0, R5, R10, RZ ;  /* 0x0000000a0500723e */ /* 0x004fca00048070ff */
[----:B------:R2:W-:Y:S04]  /*799e0*/  STL [R1+0x531c], R0 ;  /* 0x00531c0001007387 */ /* 0x0005e80000100800 */
[----:B------:R-:W4:Y:S04]  /*799f0*/  LDL.LU R12, [R1+0x1b8] ;  /* 0x0001b800010c7983 */ /* 0x000f280000300800 */
[----:B------:R-:W4:Y:S04]  /*79a00*/  LDL.LU R11, [R1+0x1bc] ;  /* 0x0001bc00010b7983 */ /* 0x000f280000300800 */
[----:B------:R-:W4:Y:S04]  /*79a10*/  LDL.LU R10, [R1+0x1f0] ;  /* 0x0001f000010a7983 */ /* 0x000f280000300800 */
[----:B------:R-:W4:Y:S01]  /*79a20*/  LDL.LU R5, [R1+0x1f4] ;  /* 0x0001f40001057983 */ /* 0x000f220000300800 */
[----:B--2---:R-:W-:Y:S01]  /*79a30*/  VIADD R0, R59, UR18 ;  /* 0x000000123b007c36 */ /* 0x004fe20008000000 */
[----:B------:R-:W2:Y:S02]  /*79a40*/  LDCU UR18, c[0x0][0x3b8] ;  /* 0x00007700ff1277ac */ /* 0x000ea40008000800 */
[----:B------:R-:W-:Y:S01]  /*79a50*/  STL [R1+0x1cc], R59 ;  /* 0x0001cc3b01007387 */ /* 0x000fe20000100800 */
[----:B---3--:R-:W-:-:S05]  /*79a60*/  F2FP.SATFINITE.E4M3.F32.PACK_AB_MERGE_C R9, R9, R15, RZ ;  /* 0x0000000f0909723e */ /* 0x008fca00048070ff */
[----:B------:R-:W-:Y:S01]  /*79a70*/  STL [R1+0x5298], R9 ;  /* 0x0052980901007387 */ /* 0x000fe20000100800 */
[----:B----4-:R-:W-:-:S03]  /*79a80*/  F2FP.SATFINITE.E4M3.F32.PACK_AB_MERGE_C R4, R4, R8, RZ ;  /* 0x000000080404723e */ /* 0x010fc600048070ff */
[----:B------:R3:W-:Y:S04]  /*79a90*/  STL [R1+0x1c8], R0 ;  /* 0x0001c80001007387 */ /* 0x0007e80000100800 */
[----:B------:R4:W-:Y:S01]  /*79aa0*/  STL [R1+0x52ac], R4 ;  /* 0x0052ac0401007387 */ /* 0x0009e20000100800 */
[----:B------:R-:W-:-:S03]  /*79ab0*/  F2FP.SATFINITE.E4M3.F32.PACK_AB_MERGE_C R2, R2, R3, RZ ;  /* 0x000000030202723e */ /* 0x000fc600048070ff */
[----:B------:R-:W2:Y:S01]  /*79ac0*/  LDL.LU R15, [R1+0x1f8] ;  /* 0x0001f800010f7983 */ /* 0x000ea20000300800 */
[----:B---3--:R-:W-:Y:S01]  /*79ad0*/  VIADD R0, R0, UR17 ;  /* 0x0000001100007c36 */ /* 0x008fe20008000000 */
[----:B------:R-:W3:Y:S02]  /*79ae0*/  LDCU UR17, c[0x0][0x3b8] ;  /* 0x00007700ff1177ac */ /* 0x000ee40008000800 */
[----:B------:R-:W2:Y:S04]  /*79af0*/  LDL.LU R9, [R1+0x1fc] ;  /* 0x0001fc0001097983 */ /* 0x000ea80000300800 */
[----:B------:R0:W-:Y:S04]  /*79b00*/  STL [R1+0x5238], R2 ;  /* 0x0052380201007387 */ /* 0x0001e80000100800 */
[----:B------:R0:W-:Y:S04]  /*79b10*/  STL [R1+0x1c4], R0 ;  /* 0x0001c40001007387 */ /* 0x0001e80000100800 */
[----:B------:R-:W3:Y:S04]  /*79b20*/  LDL.LU R8, [R1+0x210] ;  /* 0x0002100001087983 */ /* 0x000ee80000300800 */
[----:B----4-:R-:W3:Y:S04]  /*79b30*/  LDL.LU R4, [R1+0x214] ;  /* 0x0002140001047983 */ /* 0x010ee80000300800 */
[----:B------:R-:W4:Y:S04]  /*79b40*/  LDL.LU R3, [R1+0x218] ;  /* 0x0002180001037983 */ /* 0x000f280000300800 */
[----:B0-----:R-:W4:Y:S01]  /*79b50*/  LDL.LU R2, [R1+0x21c] ;  /* 0x00021c0001027983 */ /* 0x001f220000300800 */
[----:B------:R-:W-:Y:S01]  /*79b60*/  VIADD R57, R0, UR16 ;  /* 0x0000001000397c36 */ /* 0x000fe20008000000 */
[----:B------:R-:W0:Y:S01]  /*79b70*/  LDCU UR16, c[0x0][0x3b8] ;  /* 0x00007700ff1077ac */ /* 0x000e220008000800 */
[----:B------:R-:W-:-:S02]  /*79b80*/  F2FP.SATFINITE.E4M3.F32.PACK_AB_MERGE_C R18, R22, R23, RZ ;  /* 0x000000171612723e */ /* 0x000fc400048070ff */
[----:B------:R-:W-:-:S03]  /*79b90*/  F2FP.SATFINITE.E4M3.F32.PACK_AB_MERGE_C R13, R13, R14, RZ ;  /* 0x0000000e0d0d723e */ /* 0x000fc600048070ff */
[----:B------:R-:W-:Y:S04]  /*79ba0*/  STL [R1+0x524c], R18 ;  /* 0x00524c1201007387 */ /* 0x000fe80000100800 */
[----:B------:R0:W-:Y:S01]  /*79bb0*/  STL [R1+0x51dc], R13 ;  /* 0x0051dc0d01007387 */ /* 0x0001e20000100800 */
[----:B------:R-:W-:-:S03]  /*79bc0*/  F2FP.SATFINITE.E4M3.F32.PACK_AB_MERGE_C R0, R6, R7, RZ ;  /* 0x000000070600723e */ /* 0x000fc600048070ff */
[----:B------:R-:W4:Y:S04]  /*79bd0*/  LDL.LU R23, [R1+0x230] ;  /* 0x0002300001177983 */ /* 0x000f280000300800 */
[----:B------:R-:W4:Y:S04]  /*79be0*/  LDL.LU R22, [R1+0x234] ;  /* 0x0002340001167983 */ /* 0x000f280000300800 */
[----:B------:R1:W-:Y:S04]  /*79bf0*/  STL [R1+0x51f0], R0 ;  /* 0x0051f00001007387 */ /* 0x0003e80000100800 */
[----:B------:R-:W4:Y:S04]  /*79c00*/  LDL.LU R14, [R1+0x238] ;  /* 0x00023800010e7983 */ /* 0x000f280000300800 */
[----:B0-----:R-:W4:Y:S01]  /*79c10*/  LDL.LU R13, [R1+0x23c] ;  /* 0x00023c00010d7983 */ /* 0x001f220000300800 */
[----:B-1----:R-:W-:Y:S01]  /*79c20*/  VIADD R0, R57, UR64 ;  /* 0x0000004039007c36 */ /* 0x002fe20008000000 */
[----:B------:R-:W-:-:S02]  /*79c30*/  SHF.R.S32.HI R60, RZ, 0x1f, R60 ;  /* 0x0000001fff3c7819 */ /* 0x000fc4000001143c */
[----:B------:R-:W4:Y:S01]  /*79c40*/  LDL.LU R7, [R1+0x240] ;  /* 0x0002400001077983 */ /* 0x000f220000300800 */
[----:B------:R-:W0:Y:S03]  /*79c50*/  LDCU UR64, c[0x0][0x3b8] ;  /* 0x00007700ff4077ac */ /* 0x000e260008000800 */
[----:B------:R-:W4:Y:S01]  /*79c60*/  LDL.LU R6, [R1+0x244] ;  /* 0x0002440001067983 */ /* 0x000f220000300800 */
[----:B------:R-:W-:-:S03]  /*79c70*/  F2FP.SATFINITE.E4M3.F32.PACK_AB_MERGE_C R16, R16, R19, RZ ;  /* 0x000000131010723e */ /* 0x000fc600048070ff */
[----:B------:R-:W-:Y:S04]  /*79c80*/  STL [R1+0x17c], R57 ;  /* 0x00017c3901007387 */ /* 0x000fe80000100800 */
[----:B------:R-:W-:Y:S04]  /*79c90*/  STL [R1+0x5190], R16 ;  /* 0x0051901001007387 */ /* 0x000fe80000100800 */
[----:B------:R1:W-:Y:S02]  /*79ca0*/  STL [R1+0x178], R0 ;  /* 0x0001780001007387 */ /* 0x0003e40000100800 */
[----:B-1----:R-:W-:Y:S01]  /*79cb0*/  VIADD R0, R0, UR7 ;  /* 0x0000000700007c36 */ /* 0x002fe20008000000 */
[----:B------:R-:W1:Y:S03]  /*79cc0*/  LDCU UR7, c[0x0][0x3b8] ;  /* 0x00007700ff0777ac */ /* 0x000e660008000800 */
[----:B------:R-:W-:Y:S01]  /*79cd0*/  VIADD R56, R0, UR21 ;  /* 0x0000001500387c36 */ /* 0x000fe20008000000 */
[----:B------:R-:W0:Y:S01]  /*79ce0*/  LDCU UR21, c[0x0][0x3b8] ;  /* 0x00007700ff1577ac */ /* 0x000e220008000800 */
[----:B------:R-:W-:-:S05]  /*79cf0*/  F2FP.SATFINITE.E4M3.F32.PACK_AB_MERGE_C R11, R11, R12, RZ ;  /* 0x0000000c0b0b723e */ /* 0x000fca00048070ff */
[----:B------:R0:W-:Y:S01]  /*79d00*/  STL [R1+0x51b0], R11 ;  /* 0x0051b00b01007387 */ /* 0x0001e20000100800 */
[----:B------:R-:W-:-:S03]  /*79d10*/  F2FP.SATFINITE.E4M3.F32.PACK_AB_MERGE_C R5, R5, R10, RZ ;  /* 0x0000000a0505723e */ /* 0x000fc600048070ff */
[----:B------:R-:W4:Y:S04]  /*79d20*/  LDL.LU R19, [R1+0x248] ;  /* 0x0002480001137983 */ /* 0x000f280000300800 */
[----:B------:R-:W4:Y:S04]  /*79d30*/  LDL.LU R16, [R1+0x24c] ;  /* 0x00024c0001107983 */ /* 0x000f280000300800 */
[----:B------:R0:W-:Y:S04]  /*79d40*/  STL [R1+0x513c], R5 ;  /* 0x00513c0501007387 */ /* 0x0001e80000100800 */
[----:B------:R4:W-:Y:S04]  /*79d50*/  STL [R1+0x174], R0 ;  /* 0x0001740001007387 */ /* 0x0009e80000100800 */
[----:B------:R-:W4:Y:S04]  /*79d60*/  LDL.LU R12, [R1+0x250] ;  /* 0x00025000010c7983 */ /* 0x000f280000300800 */
[----:B0-----:R-:W4:Y:S04]  /*79d70*/  LDL.LU R11, [R1+0x254] ;  /* 0x00025400010b7983 */ /* 0x001f280000300800 */
[----:B------:R-:W4:Y:S04]  /*79d80*/  LDL.LU R10, [R1+0x258] ;  /* 0x00025800010a7983 */ /* 0x000f280000300800 */
[----:B------:R-:W4:Y:S01]  /*79d90*/  LDL.LU R5, [R1+0x25c] ;  /* 0x00025c0001057983 */ /* 0x000f220000300800 */
[----:B--2---:R-:W-:-:S05]  /*79da0*/  F2FP.SATFINITE.E4M3.F32.PACK_AB_MERGE_C R9, R9, R15, RZ ;  /* 0x0000000f0909723e */ /* 0x004fca00048070ff */
[----:B------:R0:W-:Y:S01]  /*79db0*/  STL [R1+0x5154], R9 ;  /* 0x0051540901007387 */ /* 0x0001e20000100800 */
[----:B---3--:R-:W-:-:S05]  /*79dc0*/  F2FP.SATFINITE.E4M3.F32.PACK_AB_MERGE_C R4, R4, R8, RZ ;  /* 0x000000080404723e */ /* 0x008fca00048070ff */
[----:B------:R2:W-:Y:S01]  /*79dd0*/  STL [R1+0x50b4], R4 ;  /* 0x0050b40401007387 */ /* 0x0005e20000100800 */
[----:B----4-:R-:W-:-:S03]  /*79de0*/  F2FP.SATFINITE.E4M3.F32.PACK_AB_MERGE_C R0, R2, R3, RZ ;  /* 0x000000030200723e */ /* 0x010fc600048070ff */
[----:B------:R-:W3:Y:S04]  /*79df0*/  LDL.LU R15, [R1+0x260] ;  /* 0x00026000010f7983 */ /* 0x000ee80000300800 */
[----:B0-----:R-:W3:Y:S04]  /*79e00*/  LDL.LU R9, [R1+0x264] ;  /* 0x0002640001097983 */ /* 0x001ee80000300800 */
[----:B------:R0:W-:Y:S04]  /*79e10*/  STL [R1+0x50bc], R0 ;  /* 0x0050bc0001007387 */ /* 0x0001e80000100800 */
[----:B------:R-:W4:Y:S04]  /*79e20*/  LDL.LU R8, [R1+0x268] ;  /* 0x0002680001087983 */ /* 0x000f280000300800 */
[----:B--2---:R-:W4:Y:S04]  /*79e30*/  LDL.LU R4, [R1+0x26c] ;  /* 0x00026c0001047983 */ /* 0x004f280000300800 */
[----:B------:R-:W2:Y:S04]  /*79e40*/  LDL.LU R3, [R1+0x270] ;  /* 0x0002700001037983 */ /* 0x000ea80000300800 */
[----:B------:R-:W2:Y:S01]  /*79e50*/  LDL.LU R2, [R1+0x274] ;  /* 0x0002740001027983 */ /* 0x000ea20000300800 */
[----:B------:R-:W-:Y:S01]  /*79e60*/  F2FP.SATFINITE.E4M3.F32.PACK_AB_MERGE_C R18, R22, R23, RZ ;  /* 0x000000171612723e */ /* 0x000fe200048070ff */
[----:B0-----:R-:W-:Y:S01]  /*79e70*/  VIADD R0, R56, UR63 ;  /* 0x0000003f38007c36 */ /* 0x001fe20008000000 */
[----:B------:R-:W0:Y:S01]  /*79e80*/  LDCU UR63, c[0x0][0x3b8] ;  /* 0x00007700ff3f77ac */ /* 0x000e220008000800 */
[----:B------:R-:W-:Y:S04]  /*79e90*/  STL [R1+0x170], R56 ;  /* 0x0001703801007387 */ /* 0x000fe80000100800 */
[----:B------:R-:W-:Y:S01]  /*79ea0*/  STL [R1+0x5034], R18 ;  /* 0x0050341201007387 */ /* 0x000fe20000100800 */
[----:B------:R-:W-:-:S03]  /*79eb0*/  F2FP.SATFINITE.E4M3.F32.PACK_AB_MERGE_C R13, R13, R14, RZ ;  /* 0x0000000e0d0d723e */ /* 0x000fc600048070ff */
[----:B------:R0:W-:Y:S04]  /*79ec0*/  STL [R1+0x16c], R0 ;  /* 0x00016c0001007387 */ /* 0x0001e80000100800 */
[----:B------:R1:W-:Y:S01]  /*79ed0*/  STL [R1+0x5044], R13 ;  /* 0x0050440d01007387 */ /* 0x0003e20000100800 */
[----:B------:R-:W-:-:S03]  /*79ee0*/  F2FP.SATFINITE.E4M3.F32.PACK_AB_MERGE_C R6, R6, R7, RZ ;  /* 0x000000070606723e */ /* 0x000fc600048070ff */
[----:B------:R-:W2:Y:S01]  /*79ef0*/  LDL.LU R23, [R1+0x278] ;  /* 0x0002780001177983 */ /* 0x000ea20000300800 */
[----:B0-----:R-:W-:Y:S01]  /*79f00*/  VIADD R0, R0, UR20 ;  /* 0x0000001400007c36 */ /* 0x001fe20008000000 */
[----:B------:R-:W0:Y:S02]  /*79f10*/  LDCU UR20, c[0x0][0x3b8] ;  /* 0x00007700ff1477ac */ /* 0x000e240008000800 */
[----:B------:R-:W2:Y:S04]  /*79f20*/  LDL.LU R22, [R1+0x27c] ;  /* 0x00027c0001167983 */ /* 0x000ea80000300800 */
[----:B------:R0:W-:Y:S04]  /*79f30*/  STL [R1+0x4fc0], R6 ;  /* 0x004fc00601007387 */ /* 0x0001e80000100800 */
[----:B------:R0:W-:Y:S04]  /*79f40*/  STL [R1+0x168], R0 ;  /* 0x0001680001007387 */ /* 0x0001e80000100800 */
[----:B------:R-:W2:Y:S04]  /*79f50*/  LDL.LU R14, [R1+0x280] ;  /* 0x00028000010e7983 */ /* 0x000ea80000300800 */
[----:B-1----:R-:W2:Y:S04]  /*79f60*/  LDL.LU R13, [R1+0x284] ;  /* 0x00028400010d7983 */ /* 0x002ea80000300800 */
[----:B------:R-:W2:Y:S04]  /*79f70*/  LDL.LU R7, [R1+0x288] ;  /* 0x0002880001077983 */ /* 0x000ea80000300800 */
[----:B0-----:R-:W2:Y:S01]  /*79f80*/  LDL.LU R6, [R1+0x28c] ;  /* 0x00028c0001067983 */ /* 0x001ea20000300800 */
[----:B------:R-:W-:Y:S01]  /*79f90*/  VIADD R55, R0, UR62 ;  /* 0x0000003e00377c36 */ /* 0x000fe20008000000 */
[----:B------:R-:W0:Y:S01]  /*79fa0*/  LDCU UR62, c[0x0][0x3b8] ;  /* 0x00007700ff3e77ac */ /* 0x000e220008000800 */
[----:B------:R-:W-:-:S05]  /*79fb0*/  F2FP.SATFINITE.E4M3.F32.PACK_AB_MERGE_C R16, R16, R19, RZ ;  /* 0x000000131010723e */ /* 0x000fca00048070ff */
[----:B------:R1:W-:Y:S01]  /*79fc0*/  STL [R1+0x4fe8], R16 ;  /* 0x004fe81001007387 */ /* 0x0003e20000100800 */
[----:B------:R-:W-:-:S05]  /*79fd0*/  F2FP.SATFINITE.E4M3.F32.PACK_AB_MERGE_C R11, R11, R12, RZ ;  /* 0x0000000c0b0b723e */ /* 0x000fca00048070ff */
[----:B------:R0:W-:Y:S01]  /*79fe0*/  STL [R1+0x4f50], R11 ;  /* 0x004f500b01007387 */ /* 0x0001e20000100800 */
[----:B------:R-:W-:-:S03]  /*79ff0*/  F2FP.SATFINITE.E4M3.F32.PACK_AB_MERGE_C R0, R5, R10, RZ ;  /* 0x0000000a0500723e */ /* 0x000fc600048070ff */
[----:B------:R-:W2:Y:S04]  /*7a000*/  LDL.LU R19, [R1+0x290] ;  /* 0x0002900001137983 */ /* 0x000ea80000300800 */
[----:B-1----:R-:W2:Y:S04]  /*7a010*/  LDL.LU R16, [R1+0x294] ;  /* 0x0002940001107983 */ /* 0x002ea80000300800 */
[----:B------:R1:W-:Y:S04]  /*7a020*/  STL [R1+0x4f60], R0 ;  /* 0x004f600001007387 */ /* 0x0003e80000100800 */
[----:B------:R-:W2:Y:S04]  /*7a030*/  LDL.LU R12, [R1+0x298] ;  /* 0x00029800010c7983 */ /* 0x000ea80000300800 */
[----:B0-----:R-:W2:Y:S04]  /*7a040*/  LDL.LU R11, [R1+0x29c] ;  /* 0x00029c00010b7983 */ /* 0x001ea80000300800 */
[----:B------:R-:W2:Y:S04]  /*7a050*/  LDL.LU R10, [R1+0x2a0] ;  /* 0x0002a000010a7983 */ /* 0x000ea80000300800 */
[----:B------:R-:W2:Y:S01]  /*7a060*/  LDL.LU R5, [R1+0x2a4] ;  /* 0x0002a40001057983 */ /* 0x000ea20000300800 */
[----:B-1----:R-:W-:Y:S01]  /*7a070*/  VIADD R0, R55, UR61 ;  /* 0x0000003d37007c36 */ /* 0x002fe20008000000 */
[----:B------:R-:W0:Y:S02]  /*7a080*/  LDCU UR61, c[0x0][0x3b8] ;  /* 0x00007700ff3d77ac */ /* 0x000e240008000800 */
[----:B------:R-:W-:Y:S01]  /*7a090*/  STL [R1+0x164], R55 ;  /* 0x0001643701007387 */ /* 0x000fe20000100800 */
[----:B---3--:R-:W-:-:S03]  /*7a0a0*/  F2FP.SATFINITE.E4M3.F32.PACK_AB_MERGE_C R9, R9, R15, RZ ;  /* 0x0000000f0909723e */ /* 0x008fc600048070ff */
[----:B------:R-:W-:Y:S04]  /*7a0b0*/  STL [R1+0x5684], R55 ;  /* 0x0056843701007387 */ /* 0x000fe80000100800 */
[----:B------:R1:W-:Y:S01]  /*7a0c0*/  STL [R1+0x160], R0 ;  /* 0x0001600001007387 */ /* 0x0003e20000100800 */
[----:B----4-:R-:W-:-:S03]  /*7a0d0*/  F2FP.SATFINITE.E4M3.F32.PACK_AB_MERGE_C R4, R4, R8, RZ ;  /* 0x000000080404723e */ /* 0x010fc600048070ff */
[----:B------:R3:W-:Y:S01]  /*7a0e0*/  STL [R1+0x4ec4], R9 ;  /* 0x004ec40901007387 */ /* 0x0007e20000100800 */
[----:B-1----:R-:W-:-:S03]  /*7a0f0*/  VIADD R0, R0, UR59 ;  /* 0x0000003b00007c36 */ /* 0x002fc60008000000 */
[----:B------:R1:W-:Y:S01]  /*7a100*/  STL [R1+0x4ee8], R4 ;  /* 0x004ee80401007387 */ /* 0x0003e20000100800 */
[----:B------:R-:W4:Y:S01]  /*7a110*/  LDCU UR59, c[0x0][0x3b8] ;  /* 0x00007700ff3b77ac */ /* 0x000f220008000800 */
[----:B--2---:R-:W-:Y:S02]  /*7a120*/  F2FP.SATFINITE.E4M3.F32.PACK_AB_MERGE_C R2, R2, R3, RZ ;  /* 0x000000030202723e */ /* 0x004fe400048070ff */
[----:B------:R-:W2:Y:S04]  /*7a130*/  LDL.LU R15, [R1+0x2a8] ;  /* 0x0002a800010f7983 */ /* 0x000ea80000300800 */
[----:B---3--:R-:W2:Y:S04]  /*7a140*/  LDL.LU R9, [R1+0x2ac] ;  /* 0x0002ac0001097983 */ /* 0x008ea80000300800 */
[----:B------:R3:W-:Y:S04]  /*7a150*/  STL [R1+0x4e74], R2 ;  /* 0x004e740201007387 */ /* 0x0007e80000100800 */
[----:B------:R0:W-:Y:S04]  /*7a160*/  STL [R1+0x14c], R0 ;  /* 0x00014c0001007387 */ /* 0x0001e80000100800 */
[----:B------:R-:W4:Y:S04]  /*7a170*/  LDL.LU R8, [R1+0x2b0] ;  /* 0x0002b00001087983 */ /* 0x000f280000300800 */
[----:B-1----:R-:W4:Y:S04]  /*7a180*/  LDL.LU R4, [R1+0x2b4] ;  /* 0x0002b40001047983 */ /* 0x002f280000300800 */
[----:B------:R-:W4:Y:S04]  /*7a190*/  LDL.LU R3, [R1+0x2b8] ;  /* 0x0002b80001037983 */ /* 0x000f280000300800 */
[----:B---3--:R-:W3:Y:S01]  /*7a1a0*/  LDL.LU R2, [R1+0x2bc] ;  /* 0x0002bc0001027983 */ /* 0x008ee20000300800 */
[----:B------:R-:W-:Y:S01]  /*7a1b0*/  F2FP.SATFINITE.E4M3.F32.PACK_AB_MERGE_C R18, R22, R23, RZ ;  /* 0x000000171612723e */ /* 0x000fe200048070ff */
[----:B------:R-:W-:Y:S01]  /*7a1c0*/  VIADD R54, R0, UR58 ;  /* 0x0000003a00367c36 */ /* 0x000fe20008000000 */
[----:B------:R-:W1:Y:S03]  /*7a1d0*/  LDCU UR58, c[0x0][0x3b8] ;  /* 0x00007700ff3a77ac */ /* 0x000e660008000800 */
[----:B------:R-:W-:Y:S01]  /*7a1e0*/  STL [R1+0x4e78], R18 ;  /* 0x004e781201007387 */ /* 0x000fe20000100800 */
[----:B------:R-:W-:-:S05]  /*7a1f0*/  F2FP.SATFINITE.E4M3.F32.PACK_AB_MERGE_C R13, R13, R14, RZ ;  /* 0x0000000e0d0d723e */ /* 0x000fca00048070ff */
[----:B------:R1:W-:Y:S01]  /*7a200*/  STL [R1+0x4e64], R13 ;  /* 0x004e640d01007387 */ /* 0x0003e20000100800 */
[----:B0-----:R-:W-:-:S03]  /*7a210*/  F2FP.SATFINITE.E4M3.F32.PACK_AB_MERGE_C R0, R6, R7, RZ ;  /* 0x000000070600723e */ /* 0x001fc600048070ff */
[----:B------:R-:W3:Y:S04]  /*7a220*/  LDL.LU R23, [R1+0x2c0] ;  /* 0x0002c00001177983 */ /* 0x000ee80000300800 */
[----:B------:R-:W3:Y:S04]  /*7a230*/  LDL.LU R22, [R1+0x2c4] ;  /* 0x0002c40001167983 */ /* 0x000ee80000300800 */
[----:B------:R0:W-:Y:S04]  /*7a240*/  STL [R1+0x4e6c], R0 ;  /* 0x004e6c0001007387 */ /* 0x0001e80000100800 */
[----:B------:R-:W3:Y:S04]  /*7a250*/  LDL.LU R14, [R1+0x2c8] ;  /* 0x0002c800010e7983 */ /* 0x000ee80000300800 */
[----:B-1----:R-:W3:Y:S01]  /*7a260*/  LDL.LU R13, [R1+0x2cc] ;  /* 0x0002cc00010d7983 */ /* 0x002ee20000300800 */
[----:B0-----:R-:W-:Y:S01]  /*7a270*/  VIADD R0, R54, UR57 ;  /* 0x0000003936007c36 */ /* 0x001fe20008000000 */
[----:B------:R-:W0:Y:S02]  /*7a280*/  LDCU UR57, c[0x0][0x3b8] ;  /* 0x00007700ff3977ac */ /* 0x000e240008000800 */
[----:B------:R-:W3:Y:S04]  /*7a290*/  LDL.LU R7, [R1+0x2d0] ;  /* 0x0002d00001077983 */ /* 0x000ee80000300800 */
[----:B------:R-:W3:Y:S04]  /*7a2a0*/  LDL.LU R6, [R1+0x2d4] ;  /* 0x0002d40001067983 */ /* 0x000ee80000300800 */
[----:B------:R-:W-:Y:S01]  /*7a2b0*/  STL [R1+0x148], R54 ;  /* 0x0001483601007387 */ /* 0x000fe20000100800 */
[----:B------:R-:W-:-:S05]  /*7a2c0*/  F2FP.SATFINITE.E4M3.F32.PACK_AB_MERGE_C R16, R16, R19, RZ ;  /* 0x000000131010723e */ /* 0x000fca00048070ff */
[----:B------:R-:W-:Y:S04]  /*7a2d0*/  STL [R1+0x4da4], R16 ;  /* 0x004da41001007387 */ /* 0x000fe80000100800 */
[----:B------:R1:W-:Y:S01]  /*7a2e0*/  STL [R1+0x144], R0 ;  /* 0x0001440001007387 */ /* 0x0003e20000100800 */
[----:B------:R-:W-:-:S05]  /*7a2f0*/  F2FP.SATFINITE.E4M3.F32.PACK_AB_MERGE_C R11, R11, R12, RZ ;  /* 0x0000000c0b0b723e */ /* 0x000fca00048070ff */
[----:B------:R0:W-:Y:S01]  /*7a300*/  STL [R1+0x4e60], R11 ;  /* 0x004e600b01007387 */ /* 0x0001e20000100800 */
[----:B-1----:R-:W-:Y:S01]  /*7a310*/  VIADD R0, R0, UR56 ;  /* 0x0000003800007c36 */ /* 0x002fe20008000000 */
[----:B------:R-:W-:Y:S02]  /*7a320*/  F2FP.SATFINITE.E4M3.F32.PACK_AB_MERGE_C R5, R5, R10, RZ ;  /* 0x0000000a0505723e */ /* 0x000fe400048070ff */
[----:B------:R-:W3:Y:S01]  /*7a330*/  LDL.LU R19, [R1+0x2d8] ;  /* 0x0002d80001137983 */ /* 0x000ee20000300800 */
[----:B------:R-:W1:Y:S03]  /*7a340*/  LDCU UR56, c[0x0][0x3b8] ;  /* 0x00007700ff3877ac */ /* 0x000e660008000800 */
[----:B------:R-:W3:Y:S04]  /*7a350*/  LDL.LU R16, [R1+0x2dc] ;  /* 0x0002dc0001107983 */ /* 0x000ee80000300800 */
[----:B------:R0:W-:Y:S04]  /*7a360*/  STL [R1+0x4d94], R5 ;  /* 0x004d940501007387 */ /* 0x0001e80000100800 */
[----:B------:R3:W-:Y:S04]  /*7a370*/  STL [R1+0x140], R0 ;  /* 0x0001400001007387 */ /* 0x0007e80000100800 */
[----:B------:R-:W3:Y:S04]  /*7a380*/  LDL.LU R12, [R1+0x2e0] ;  /* 0x0002e000010c7983 */ /* 0x000ee80000300800 */
[----:B0-----:R-:W3:Y:S04]  /*7a390*/  LDL.LU R11, [R1+0x2e4] ;  /* 0x0002e400010b7983 */ /* 0x001ee80000300800 */
[----:B------:R-:W3:Y:S04]  /*7a3a0*/  LDL.LU R10, [R1+0x2e8] ;  /* 0x0002e800010a7983 */ /* 0x000ee80000300800 */
[----:B------:R-:W3:Y:S01]  /*7a3b0*/  LDL.LU R5, [R1+0x2ec] ;  /* 0x0002ec0001057983 */ /* 0x000ee20000300800 */
[----:B--2---:R-:W-:Y:S01]  /*7a3c0*/  F2FP.SATFINITE.E4M3.F32.PACK_AB_MERGE_C R9, R9, R15, RZ ;  /* 0x0000000f0909723e */ /* 0x004fe200048070ff */
[----:B------:R-:W-:Y:S01]  /*7a3d0*/  VIADD R53, R0, UR55 ;  /* 0x0000003700357c36 */ /* 0x000fe20008000000 */
[----:B------:R-:W0:Y:S03]  /*7a3e0*/  LDCU UR55, c[0x0][0x3b8] ;  /* 0x00007700ff3777ac */ /* 0x000e260008000800 */
[----:B------:R2:W-:Y:S01]  /*7a3f0*/  STL [R1+0x4d9c], R9 ;  /* 0x004d9c0901007387 */ /* 0x0005e20000100800 */
[----:B----4-:R-:W-:-:S05]  /*7a400*/  F2FP.SATFINITE.E4M3.F32.PACK_AB_MERGE_C R4, R4, R8, RZ ;  /* 0x000000080404723e */ /* 0x010fca00048070ff */
[----:B------:R4:W-:Y:S01]  /*7a410*/  STL [R1+0x4d84], R4 ;  /* 0x004d840401007387 */ /* 0x0009e20000100800 */
[----:B---3--:R-:W-:-:S03]  /*7a420*/  F2FP.SATFINITE.E4M3.F32.PACK_AB_MERGE_C R0, R2, R3, RZ ;  /* 0x000000030200723e */ /* 0x008fc600048070ff */
[----:B------:R-:W3:Y:S04]  /*7a430*/  LDL.LU R15, [R1+0x2f0] ;  /* 0x0002f000010f7983 */ /* 0x000ee80000300800 */
[----:B--2---:R-:W3:Y:S04]  /*7a440*/  LDL.LU R9, [R1+0x2f4] ;  /* 0x0002f40001097983 */ /* 0x004ee80000300800 */
[----:B------:R2:W-:Y:S04]  /*7a450*/  STL [R1+0x4d8c], R0 ;  /* 0x004d8c0001007387 */ /* 0x0005e80000100800 */
[----:B------:R-:W3:Y:S04]  /*7a460*/  LDL.LU R8, [R1+0x2f8] ;  /* 0x0002f80001087983 */ /* 0x000ee80000300800 */
[----:B----4-:R-:W4:Y:S04]  /*7a470*/  LDL.LU R4, [R1+0x2fc] ;  /* 0x0002fc0001047983 */ /* 0x010f280000300800 */
[----:B------:R-:W4:Y:S04]  /*7a480*/  LDL.LU R3, [R1+0x300] ;  /* 0x0003000001037983 */ /* 0x000f280000300800 */
[----:B------:R-:W4:Y:S01]  /*7a490*/  LDL.LU R2, [R1+0x304] ;  /* 0x0003040001027983 */ /* 0x000f220000300800 */
[----:B--2---:R-:W-:Y:S01]  /*7a4a0*/  VIADD R0, R53, UR54 ;  /* 0x0000003635007c36 */ /* 0x004fe20008000000 */
[----:B------:R-:W-:Y:S01]  /*7a4b0*/  F2FP.SATFINITE.E4M3.F32.PACK_AB_MERGE_C R18, R22, R23, RZ ;  /* 0x000000171612723e */ /* 0x000fe200048070ff */
[----:B------:R-:W2:Y:S01]  /*7a4c0*/  LDCU UR54, c[0x0][0x3b8] ;  /* 0x00007700ff3677ac */ /* 0x000ea20008000800 */
[----:B------:R-:W-:Y:S04]  /*7a4d0*/  STL [R1+0x13c], R53 ;  /* 0x00013c3501007387 */ /* 0x000fe80000100800 */
[----:B------:R-:W-:Y:S01]  /*7a4e0*/  STL [R1+0x5680], R53 ;  /* 0x0056803501007387 */ /* 0x000fe20000100800 */
[----:B------:R-:W-:-:S03]  /*7a4f0*/  F2FP.SATFINITE.E4M3.F32.PACK_AB_MERGE_C R13, R13, R14, RZ ;  /* 0x0000000e0d0d723e */ /* 0x000fc600048070ff */
[----:B------:R0:W-:Y:S04]  /*7a500*/  STL [R1+0x138], R0 ;  /* 0x0001380001007387 */ /* 0x0001e80000100800 */
[----:B------:R-:W-:Y:S01]  /*7a510*/  STL [R1+0x4d74], R18 ;  /* 0x004d741201007387 */ /* 0x000fe20000100800 */
[----:B------:R-:W-:-:S03]  /*7a520*/  F2FP.SATFINITE.E4M3.F32.PACK_AB_MERGE_C R6, R6, R7, RZ ;  /* 0x000000070606723e */ /* 0x000fc600048070ff */
[----:B------:R1:W-:Y:S01]  /*7a530*/  STL [R1+0x4d78], R13 ;  /* 0x004d780d01007387 */ /* 0x0003e20000100800 */
[----:B0-----:R-:W-:Y:S01]  /*7a540*/  VIADD R0, R0, UR22 ;  /* 0x0000001600007c36 */ /* 0x001fe20008000000 */
[----:B------:R-:W0:Y:S02]  /*7a550*/  LDCU UR22, c[0x0][0x3b8] ;  /* 0x00007700ff1677ac */ /* 0x000e240008000800 */
[----:B------:R-:W2:Y:S04]  /*7a560*/  LDL.LU R23, [R1+0x308] ;  /* 0x0003080001177983 */ /* 0x000ea80000300800 */
        /* <DEDUP_REMOVED lines=22> */
[----:B------:R-:W0:Y:S01]  /*7a6d0*/  LDCU UR24, c[0x0][0x3b8] ;  /* 0x00007700ff1877ac */ /* 0x000e220008000800 */
[----:B---3--:R-:W-:Y:S01]  /*7a6e0*/  F2FP.SATFINITE.E4M3.F32.PACK_AB_MERGE_C R9, R9, R15, RZ ;  /* 0x0000000f0909723e */ /* 0x008fe200048070ff */
[----:B------:R-:W-:Y:S04]  /*7a6f0*/  STL [R1+0x128], R52 ;  /* 0x0001283401007387 */ /* 0x000fe80000100800 */
[----:B------:R-:W-:Y:S04]  /*7a700*/  STL [R1+0x4d48], R9 ;  /* 0x004d480901007387 */ /* 0x000fe80000100800 */
[----:B------:R1:W-:Y:S01]  /*7a710*/  STL [R1+0x124], R0 ;  /* 0x0001240001007387 */ /* 0x0003e20000100800 */
[----:B----4-:R-:W-:-:S05]  /*7a720*/  F2FP.SATFINITE.E4M3.F32.PACK_AB_MERGE_C R4, R4, R8, RZ ;  /* 0x000000080404723e */ /* 0x010fca00048070ff */
[----:B------:R3:W-:Y:S01]  /*7a730*/  STL [R1+0x4d4c], R4 ;  /* 0x004d4c0401007387 */ /* 0x0007e20000100800 */
[----:B-1----:R-:W-:Y:S01]  /*7a740*/  VIADD R0, R0, UR25 ;  /* 0x0000001900007c36 */ /* 0x002fe20008000000 */
[----:B------:R-:W-:Y:S02]  /*7a750*/  F2FP.SATFINITE.E4M3.F32.PACK_AB_MERGE_C R2, R2, R3, RZ ;  /* 0x000000030202723e */ /* 0x000fe400048070ff */
[----:B------:R-:W4:Y:S01]  /*7a760*/  LDL.LU R15, [R1+0x338] ;  /* 0x00033800010f7983 */ /* 0x000f220000300800 */
[----:B------:R-:W1:Y:S03]  /*7a770*/  LDCU UR25, c[0x0][0x3b8] ;  /* 0x00007700ff1977ac */ /* 0x000e660008000800 */
[----:B------:R-:W4:Y:S04]  /*7a780*/  LDL.LU R9, [R1+0x33c] ;  /* 0x00033c0001097983 */ /* 0x000f280000300800 */
[----:B------:R0:W-:Y:S04]  /*7a790*/  STL [R1+0x4d38], R2 ;  /* 0x004d380201007387 */ /* 0x0001e80000100800 */
[----:B------:R0:W-:Y:S04]  /*7a7a0*/  STL [R1+0x120], R0 ;  /* 0x0001200001007387 */ /* 0x0001e80000100800 */
[----:B------:R-:W4:Y:S04]  /*7a7b0*/  LDL.LU R8, [R1+0x340] ;  /* 0x0003400001087983 */ /* 0x000f280000300800 */
[----:B---3--:R-:W3:Y:S04]  /*7a7c0*/  LDL.LU R4, [R1+0x344] ;  /* 0x0003440001047983 */ /* 0x008ee80000300800 */
[----:B------:R-:W3:Y:S04]  /*7a7d0*/  LDL.LU R3, [R1+0x348] ;  /* 0x0003480001037983 */ /* 0x000ee80000300800 */
[----:B0-----:R-:W3:Y:S01]  /*7a7e0*/  LDL.LU R2, [R1+0x34c] ;  /* 0x00034c0001027983 */ /* 0x001ee20000300800 */
[----:B--2---:R-:W-:Y:S01]  /*7a7f0*/  F2FP.SATFINITE.E4M3.F32.PACK_AB_MERGE_C R18, R22, R23, RZ ;  /* 0x000000171612723e */ /* 0x004fe200048070ff */
[----:B------:R-:W-:Y:S01]  /*7a800*/  VIADD R51, R0, UR26 ;  /* 0x0000001a00337c36 */ /* 0x000fe20008000000 */
[----:B------:R-:W0:Y:S03]  /*7a810*/  LDCU UR26, c[0x0][0x3b8] ;  /* 0x00007700ff1a77ac */ /* 0x000e260008000800 */
[----:B------:R-:W-:Y:S01]  /*7a820*/  STL [R1+0x4d40], R18 ;  /* 0x004d401201007387 */ /* 0x000fe20000100800 */
[----:B------:R-:W-:-:S05]  /*7a830*/  F2FP.SATFINITE.E4M3.F32.PACK_AB_MERGE_C R13, R13, R14, RZ ;  /* 0x0000000e0d0d723e */ /* 0x000fca00048070ff */
[----:B------:R2:W-:Y:S01]  /*7a840*/  STL [R1+0x4d2c], R13 ;  /* 0x004d2c0d01007387 */ /* 0x0005e20000100800 */
[----:B------:R-:W-:-:S03]  /*7a850*/  F2FP.SATFINITE.E4M3.F32.PACK_AB_MERGE_C R0, R6, R7, RZ ;  /* 0x000000070600723e */ /* 0x000fc600048070ff */
[----:B------:R-:W3:Y:S04]  /*7a860*/  LDL.LU R23, [R1+0x350] ;  /* 0x0003500001177983 */ /* 0x000ee80000300800 */
[----:B------:R-:W3:Y:S04]  /*7a870*/  LDL.LU R22, [R1+0x354] ;  /* 0x0003540001167983 */ /* 0x000ee80000300800 */
[----:B------:R0:W-:Y:S04]  /*7a880*/  STL [R1+0x4d34], R0 ;  /* 0x004d340001007387 */ /* 0x0001e80000100800 */
[----:B------:R-:W3:Y:S04]  /*7a890*/  LDL.LU R14, [R1+0x358] ;  /* 0x00035800010e7983 */ /* 0x000ee80000300800 */
[----:B--2---:R-:W2:Y:S01]  /*7a8a0*/  LDL.LU R13, [R1+0x35c] ;  /* 0x00035c00010d7983 */ /* 0x004ea20000300800 */
[----:B0-----:R-:W-:Y:S01]  /*7a8b0*/  VIADD R0, R51, UR27 ;  /* 0x0000001b33007c36 */ /* 0x001fe20008000000 */
[----:B------:R-:W0:Y:S02]  /*7a8c0*/  LDCU UR27, c[0x0][0x3b8] ;  /* 0x00007700ff1b77ac */ /* 0x000e240008000800 */
[----:B------:R-:W2:Y:S04]  /*7a8d0*/  LDL.LU R7, [R1+0x360] ;  /* 0x0003600001077983 */ /* 0x000ea80000300800 */
[----:B------:R-:W2:Y:S04]  /*7a8e0*/  LDL.LU R6, [R1+0x364] ;  /* 0x0003640001067983 */ /* 0x000ea80000300800 */
[----:B------:R-:W-:Y:S04]  /*7a8f0*/  STL [R1+0xfc], R51 ;  /* 0x0000fc3301007387 */ /* 0x000fe80000100800 */
[----:B------:R-:W-:Y:S04]  /*7a900*/  STL [R1+0x567c], R51 ;  /* 0x00567c3301007387 */ /* 0x000fe80000100800 */
[----:B------:R0:W-:Y:S02]  /*7a910*/  STL [R1+0xf8], R0 ;  /* 0x0000f80001007387 */ /* 0x0001e40000100800 */
[----:B0-----:R-:W-:Y:S01]  /*7a920*/  VIADD R0, R0, UR28 ;  /* 0x0000001c00007c36 */ /* 0x001fe20008000000 */
[----:B------:R-:W0:Y:S03]  /*7a930*/  LDCU UR28, c[0x0][0x3b8] ;  /* 0x00007700ff1c77ac */ /* 0x000e260008000800 */
        /* <DEDUP_REMOVED lines=8> */
[----:B0-----:R-:W2:Y:S04]  /*7a9c0*/  LDL.LU R16, [R1+0x36c] ;  /* 0x00036c0001107983 */ /* 0x001ea80000300800 */
[----:B------:R0:W-:Y:S04]  /*7a9d0*/  STL [R1+0x4d10], R5 ;  /* 0x004d100501007387 */ /* 0x0001e80000100800 */
[----:B------:R0:W-:Y:S04]  /*7a9e0*/  STL [R1+0xf4], R0 ;  /* 0x0000f40001007387 */ /* 0x0001e80000100800 */
[----:B------:R-:W2:Y:S04]  /*7a9f0*/  LDL.LU R12, [R1+0x380] ;  /* 0x00038000010c7983 */ /* 0x000ea80000300800 */
[----:B------:R-:W2:Y:S04]  /*7aa00*/  LDL.LU R11, [R1+0x384] ;  /* 0x00038400010b7983 */ /* 0x000ea80000300800 */
[----:B------:R-:W2:Y:S04]  /*7aa10*/  LDL.LU R10, [R1+0x388] ;  /* 0x00038800010a7983 */ /* 0x000ea80000300800 */
[----:B0-----:R-:W2:Y:S01]  /*7aa20*/  LDL.LU R5, [R1+0x38c] ;  /* 0x00038c0001057983 */ /* 0x001ea20000300800 */
[----:B----4-:R-:W-:-:S05]  /*7aa30*/  F2FP.SATFINITE.E4M3.F32.PACK_AB_MERGE_C R9, R9, R15, RZ ;  /* 0x0000000f0909723e */ /* 0x010fca00048070ff */
[----:B------:R0:W-:Y:S01]  /*7aa40*/  STL [R1+0x4d18], R9 ;  /* 0x004d180901007387 */ /* 0x0001e20000100800 */
[----:B---3--:R-:W-:-:S05]  /*7aa50*/  F2FP.SATFINITE.E4M3.F32.PACK_AB_MERGE_C R4, R4, R8, RZ ;  /* 0x000000080404723e */ /* 0x008fca00048070ff */
[----:B------:R3:W-:Y:S01]  /*7aa60*/  STL [R1+0x4d00], R4 ;  /* 0x004d000401007387 */ /* 0x0007e20000100800 */
[----:B------:R-:W-:-:S03]  /*7aa70*/  F2FP.SATFINITE.E4M3.F32.PACK_AB_MERGE_C R0, R2, R3, RZ ;  /* 0x000000030200723e */ /* 0x000fc600048070ff */
[----:B------:R-:W4:Y:S04]  /*7aa80*/  LDL.LU R15, [R1+0x3a0] ;  /* 0x0003a000010f7983 */ /* 0x000f280000300800 */
[----:B0-----:R-:W4:Y:S04]  /*7aa90*/  LDL.LU R9, [R1+0x3a4] ;  /* 0x0003a40001097983 */ /* 0x001f280000300800 */
[----:B------:R0:W-:Y:S04]  /*7aaa0*/  STL [R1+0x4d04], R0 ;  /* 0x004d040001007387 */ /* 0x0001e80000100800 */
[----:B------:R-:W4:Y:S04]  /*7aab0*/  LDL.LU R8, [R1+0x3a8] ;  /* 0x0003a80001087983 */ /* 0x000f280000300800 */
[----:B------:R-:W4:Y:S04]  /*7aac0*/  LDL.LU R3, [R1+0x3ac] ;  /* 0x0003ac0001037983 */ /* 0x000f280000300800 */
[----:B---3--:R-:W3:Y:S04]  /*7aad0*/  LDL.LU R4, [R1+0x3c0] ;  /* 0x0003c00001047983 */ /* 0x008ee80000300800 */
[----:B------:R-:W3:Y:S01]  /*7aae0*/  LDL.LU R2, [R1+0x3c4] ;  /* 0x0003c40001027983 */ /* 0x000ee20000300800 */
[----:B0-----:R-:W-:Y:S01]  /*7aaf0*/  VIADD R0, R50, UR30 ;  /* 0x0000001e32007c36 */ /* 0x001fe20008000000 */
[----:B------:R-:W0:Y:S01]  /*7ab00*/  LDCU UR30, c[0x0][0x3b8] ;  /* 0x00007700ff1e77ac */ /* 0x000e220008000800 */
[----:B------:R-:W-:Y:S01]  /*7ab10*/  F2FP.SATFINITE.E4M3.F32.PACK_AB_MERGE_C R18, R22, R23, RZ ;  /* 0x000000171612723e */ /* 0x000fe200048070ff */
[----:B------:R-:W-:Y:S04]  /*7ab20*/  STL [R1+0xf0], R50 ;  /* 0x0000f03201007387 */ /* 0x000fe80000100800 */
[----:B------:R-:W-:Y:S04]  /*7ab30*/  STL [R1+0x4cf4], R18 ;  /* 0x004cf41201007387 */ /* 0x000fe80000100800 */
[----:B------:R0:W-:Y:S01]  /*7ab40*/  STL [R1+0xec], R0 ;  /* 0x0000ec0001007387 */ /* 0x0001e20000100800 */
[----:B--2---:R-:W-:-:S05]  /*7ab50*/  F2FP.SATFINITE.E4M3.F32.PACK_AB_MERGE_C R13, R13, R14, RZ ;  /* 0x0000000e0d0d723e */ /* 0x004fca00048070ff */
[----:B------:R2:W-:Y:S01]  /*7ab60*/  STL [R1+0x4cf0], R13 ;  /* 0x004cf00d01007387 */ /* 0x0005e20000100800 */
[----:B0-----:R-:W-:Y:S01]  /*7ab70*/  VIADD R0, R0, UR31 ;  /* 0x0000001f00007c36 */ /* 0x001fe20008000000 */
[----:B------:R-:W-:Y:S02]  /*7ab80*/  F2FP.SATFINITE.E4M3.F32.PACK_AB_MERGE_C R6, R6, R7, RZ ;  /* 0x000000070606723e */ /* 0x000fe400048070ff */
[----:B------:R-:W3:Y:S01]  /*7ab90*/  LDL.LU R23, [R1+0x3c8] ;  /* 0x0003c80001177983 */ /* 0x000ee20000300800 */
[----:B------:R-:W0:Y:S03]  /*7aba0*/  LDCU UR31, c[0x0][0x3b8] ;  /* 0x00007700ff1f77ac */ /* 0x000e260008000800 */
[----:B------:R-:W3:Y:S04]  /*7abb0*/  LDL.LU R22, [R1+0x3cc] ;  /* 0x0003cc0001167983 */ /* 0x000ee80000300800 */
[----:B------:R0:W-:Y:S04]  /*7abc0*/  STL [R1+0x4ce8], R6 ;  /* 0x004ce80601007387 */ /* 0x0001e80000100800 */
[----:B------:R0:W-:Y:S04]  /*7abd0*/  STL [R1+0xe8], R0 ;  /* 0x0000e80001007387 */ /* 0x0001e80000100800 */
[----:B------:R-:W3:Y:S04]  /*7abe0*/  LDL R14, [R1+0x3f0] ;  /* 0x0003f000010e7983 */ /* 0x000ee80000100800 */
[----:B--2---:R-:W2:Y:S04]  /*7abf0*/  LDL R13, [R1+0x3f4] ;  /* 0x0003f400010d7983 */ /* 0x004ea80000100800 */
[----:B------:R-:W2:Y:S04]  /*7ac00*/  LDL R7, [R1+0x3f8] ;  /* 0x0003f80001077983 */ /* 0x000ea80000100800 */
[----:B0-----:R-:W2:Y:S01]  /*7ac10*/  LDL R6, [R1+0x3fc] ;  /* 0x0003fc0001067983 */ /* 0x001ea20000100800 */
[----:B------:R-:W-:Y:S01]  /*7ac20*/  VIADD R49, R0, UR32 ;  /* 0x0000002000317c36 */ /* 0x000fe20008000000 */
[----:B------:R-:W0:Y:S01]  /*7ac30*/  LDCU UR32, c[0x0][0x3b8] ;  /* 0x00007700ff2077ac */ /* 0x000e220008000800 */
[----:B------:R-:W-:-:S05]  /*7ac40*/  F2FP.SATFINITE.E4M3.F32.PACK_AB_MERGE_C R16, R16, R19, RZ ;  /* 0x000000131010723e */ /* 0x000fca00048070ff */
[----:B------:R-:W-:Y:S01]  /*7ac50*/  STL [R1+0x4cec], R16 ;  /* 0x004cec1001007387 */ /* 0x000fe20000100800 */
[----:B------:R-:W-:-:S05]  /*7ac60*/  F2FP.SATFINITE.E4M3.F32.PACK_AB_MERGE_C R11, R11, R12, RZ ;  /* 0x0000000c0b0b723e */ /* 0x000fca00048070ff */
[----:B------:R0:W-:Y:S01]  /*7ac70*/  STL [R1+0x4cd4], R11 ;  /* 0x004cd40b01007387 */ /* 0x0001e20000100800 */
[----:B------:R-:W-:-:S03]  /*7ac80*/  F2FP.SATFINITE.E4M3.F32.PACK_AB_MERGE_C R0, R5, R10, RZ ;  /* 0x0000000a0500723e */ /* 0x000fc600048070ff */
[----:B------:R-:W2:Y:S04]  /*7ac90*/  LDL.LU R12, [R1+0x3e0] ;  /* 0x0003e000010c7983 */ /* 0x000ea80000300800 */
[----:B0-----:R-:W2:Y:S04]  /*7aca0*/  LDL.LU R11, [R1+0x3e4] ;  /* 0x0003e400010b7983 */ /* 0x001ea80000300800 */
[----:B------:R0:W-:Y:S04]  /*7acb0*/  STL [R1+0x4cdc], R0 ;  /* 0x004cdc0001007387 */ /* 0x0001e80000100800 */
[----:B------:R-:W2:Y:S04]  /*7acc0*/  LDL.LU R10, [R1+0x3e8] ;  /* 0x0003e800010a7983 */ /* 0x000ea80000300800 */
[----:B------:R-:W2:Y:S01]  /*7acd0*/  LDL R5, [R1+0x3ec] ;  /* 0x0003ec0001057983 */ /* 0x000ea20000100800 */
[----:B0-----:R-:W-:Y:S01]  /*7ace0*/  VIADD R0, R49, UR33 ;  /* 0x0000002131007c36 */ /* 0x001fe20008000000 */
[----:B------:R-:W0:Y:S02]  /*7acf0*/  LDCU UR33, c[0x0][0x3b8] ;  /* 0x00007700ff2177ac */ /* 0x000e240008000800 */
[----:B------:R-:W-:Y:S04]  /*7ad00*/  STL [R1+0xe4], R49 ;  /* 0x0000e43101007387 */ /* 0x000fe80000100800 */
[----:B------:R-:W-:Y:S01]  /*7ad10*/  STL [R1+0x5678], R49 ;  /* 0x0056783101007387 */ /* 0x000fe20000100800 */
[----:B----4-:R-:W-:-:S03]  /*7ad20*/  F2FP.SATFINITE.E4M3.F32.PACK_AB_MERGE_C R9, R9, R15, RZ ;  /* 0x0000000f0909723e */ /* 0x010fc600048070ff */
[----:B------:R-:W-:Y:S04]  /*7ad30*/  STL [R1+0xe0], R0 ;  /* 0x0000e00001007387 */ /* 0x000fe80000100800 */
[----:B------:R4:W-:Y:S01]  /*7ad40*/  STL [R1+0x4cc8], R9 ;  /* 0x004cc80901007387 */ /* 0x0009e20000100800 */
[----:B------:R-:W-:-:S03]  /*7ad50*/  F2FP.SATFINITE.E4M3.F32.PACK_AB_MERGE_C R8, R3, R8, RZ ;  /* 0x000000080308723e */ /* 0x000fc600048070ff */
[----:B----4-:R-:W4:Y:S01]  /*7ad60*/  LDL.LU R9, [R1+0x5c0] ;  /* 0x0005c00001097983 */ /* 0x010f220000300800 */
[----:B------:R-:W-:Y:S01]  /*7ad70*/  VIADD R0, R0, UR34 ;  /* 0x0000002200007c36 */ /* 0x000fe20008000000 */
[----:B------:R-:W0:Y:S02]  /*7ad80*/  LDCU UR34, c[0x0][0x3b8] ;  /* 0x00007700ff2277ac */ /* 0x000e240008000800 */
[----:B------:R-:W4:Y:S01]  /*7ad90*/  LDL.LU R3, [R1+0x5c4] ;  /* 0x0005c40001037983 */ /* 0x000f220000300800 */
[----:B---3--:R-:W-:-:S03]  /*7ada0*/  F2FP.SATFINITE.E4M3.F32.PACK_AB_MERGE_C R2, R2, R4, RZ ;  /* 0x000000040202723e */ /* 0x008fc600048070ff */
[----:B------:R3:W-:Y:S04]  /*7adb0*/  STL [R1+0x4ccc], R8 ;  /* 0x004ccc0801007387 */ /* 0x0007e80000100800 */
[----:B------:R-:W4:Y:S04]  /*7adc0*/  LDL.LU R19, [R1+0x5c8] ;  /* 0x0005c80001137983 */ /* 0x000f280000300800 */
[----:B------:R-:W4:Y:S04]  /*7add0*/  LDL.LU R16, [R1+0x5cc] ;  /* 0x0005cc0001107983 */ /* 0x000f280000300800 */
[----:B------:R0:W-:Y:S04]  /*7ade0*/  STL [R1+0x4cc0], R2 ;  /* 0x004cc00201007387 */ /* 0x0001e80000100800 */
[----:B------:R0:W-:Y:S04]  /*7adf0*/  STL [R1+0xcc], R0 ;  /* 0x0000cc0001007387 */ /* 0x0001e80000100800 */
[----:B------:R-:W4:Y:S04]  /*7ae00*/  LDL.LU R15, [R1+0x5b0] ;  /* 0x0005b000010f7983 */ /* 0x000f280000300800 */
[----:B---3--:R-:W3:Y:S04]  /*7ae10*/  LDL.LU R8, [R1+0x5b4] ;  /* 0x0005b40001087983 */ /* 0x008ee80000300800 */
[----:B------:R-:W3:Y:S04]  /*7ae20*/  LDL.LU R4, [R1+0x5b8] ;  /* 0x0005b80001047983 */ /* 0x000ee80000300800 */
[----:B0-----:R-:W3:Y:S01]  /*7ae30*/  LDL.LU R2, [R1+0x5bc] ;  /* 0x0005bc0001027983 */ /* 0x001ee20000300800 */
[----:B------:R-:W-:Y:S01]  /*7ae40*/  F2FP.SATFINITE.E4M3.F32.PACK_AB_MERGE_C R18, R22, R23, RZ ;  /* 0x000000171612723e */ /* 0x000fe200048070ff */
[----:B------:R-:W-:Y:S01]  /*7ae50*/  VIADD R48, R0, UR35 ;  /* 0x0000002300307c36 */ /* 0x000fe20008000000 */
[----:B------:R-:W0:Y:S03]  /*7ae60*/  LDCU UR35, c[0x0][0x3b8] ;  /* 0x00007700ff2377ac */ /* 0x000e260008000800 */
[----:B------:R-:W-:Y:S01]  /*7ae70*/  STL [R1+0x4cc4], R18 ;  /* 0x004cc41201007387 */ /* 0x000fe20000100800 */
[----:B--2---:R-:W-:-:S05]  /*7ae80*/  F2FP.SATFINITE.E4M3.F32.PACK_AB_MERGE_C R13, R13, R14, RZ ;  /* 0x0000000e0d0d723e */ /* 0x004fca00048070ff */
[----:B------:R2:W-:Y:S01]  /*7ae90*/  STL [R1+0x4cb0], R13 ;  /* 0x004cb00d01007387 */ /* 0x0005e20000100800 */
[----:B------:R-:W-:-:S03]  /*7aea0*/  F2FP.SATFINITE.E4M3.F32.PACK_AB_MERGE_C R0, R6, R7, RZ ;  /* 0x000000070600723e */ /* 0x000fc600048070ff */
[----:B------:R-:W3:Y:S04]  /*7aeb0*/  LDL.LU R23, [R1+0x5a0] ;  /* 0x0005a00001177983 */ /* 0x000ee80000300800 */
[----:B------:R-:W3:Y:S04]  /*7aec0*/  LDL.LU R22, [R1+0x5a4] ;  /* 0x0005a40001167983 */ /* 0x000ee80000300800 */
[----:B------:R0:W-:Y:S04]  /*7aed0*/  STL [R1+0x4cbc], R0 ;  /* 0x004cbc0001007387 */ /* 0x0001e80000100800 */
[----:B------:R-:W3:Y:S04]  /*7aee0*/  LDL.LU R14, [R1+0x5a8] ;  /* 0x0005a800010e7983 */ /* 0x000ee80000300800 */
[----:B--2---:R-:W2:Y:S04]  /*7aef0*/  LDL.LU R13, [R1+0x5ac] ;  /* 0x0005ac00010d7983 */ /* 0x004ea80000300800 */
[----:B------:R-:W2:Y:S01]  /*7af00*/  LDL.LU R7, [R1+0x590] ;  /* 0x0005900001077983 */ /* 0x000ea20000300800 */
[----:B0-----:R-:W-:Y:S01]  /*7af10*/  VIADD R0, R48, UR36 ;  /* 0x0000002430007c36 */ /* 0x001fe20008000000 */
[----:B------:R-:W0:Y:S02]  /*7af20*/  LDCU UR36, c[0x0][0x3b8] ;  /* 0x00007700ff2477ac */ /* 0x000e240008000800 */
[----:B------:R-:W2:Y:S04]  /*7af30*/  LDL.LU R6, [R1+0x594] ;  /* 0x0005940001067983 */ /* 0x000ea80000300800 */
[----:B------:R-:W-:Y:S01]  /*7af40*/  STL [R1+0xc8], R48 ;  /* 0x0000c83001007387 */ /* 0x000fe20000100800 */
[----:B------:R-:W-:-:S05]  /*7af50*/  F2FP.SATFINITE.E4M3.F32.PACK_AB_MERGE_C R11, R11, R12, RZ ;  /* 0x0000000c0b0b723e */ /* 0x000fca00048070ff */
[----:B------:R0:W-:Y:S04]  /*7af60*/  STL [R1+0x4ca8], R11 ;  /* 0x004ca80b01007387 */ /* 0x0001e80000100800 */
[----:B------:R-:W-:Y:S01]  /*7af70*/  STL [R1+0xc4], R0 ;  /* 0x0000c40001007387 */ /* 0x000fe20000100800 */
[----:B------:R-:W-:-:S03]  /*7af80*/  F2FP.SATFINITE.E4M3.F32.PACK_AB_MERGE_C R5, R5, R10, RZ ;  /* 0x0000000a0505723e */ /* 0x000fc600048070ff */
[----:B------:R-:W2:Y:S04]  /*7af90*/  LDL.LU R12, [R1+0x598] ;  /* 0x00059800010c7983 */ /* 0x000ea80000300800 */
[----:B------:R1:W-:Y:S04]  /*7afa0*/  STL [R1+0x4cac], R5 ;  /* 0x004cac0501007387 */ /* 0x0003e80000100800 */
[----:B0-----:R-:W2:Y:S04]  /*7afb0*/  LDL.LU R11, [R1+0x59c] ;  /* 0x00059c00010b7983 */ /* 0x001ea80000300800 */
[----:B------:R-:W2:Y:S04]  /*7afc0*/  LDL.LU R10, [R1+0x580] ;  /* 0x00058000010a7983 */ /* 0x000ea80000300800 */
[----:B-1----:R-:W2:Y:S01]  /*7afd0*/  LDL.LU R5, [R1+0x584] ;  /* 0x0005840001057983 */ /* 0x002ea20000300800 */
[----:B------:R-:W-:Y:S01]  /*7afe0*/  VIADD R0, R0, UR37 ;  /* 0x0000002500007c36 */ /* 0x000fe20008000000 */
[----:B------:R-:W0:Y:S01]  /*7aff0*/  LDCU UR37, c[0x0][0x3b8] ;  /* 0x00007700ff2577ac */ /* 0x000e220008000800 */
[----:B----4-:R-:W-:-:S02]  /*7b000*/  F2FP.SATFINITE.E4M3.F32.PACK_AB_MERGE_C R18, R3, R9, RZ ;  /* 0x000000090312723e */ /* 0x010fc400048070ff */
[----:B------:R-:W4:Y:S04]  /*7b010*/  LDL.LU R9, [R1+0x588] ;  /* 0x0005880001097983 */ /* 0x000f280000300800 */
[----:B------:R-:W4:Y:S01]  /*7b020*/  LDL.LU R3, [R1+0x58c] ;  /* 0x00058c0001037983 */ /* 0x000f220000300800 */
[----:B------:R-:W-:Y:S01]  /*7b030*/  VIADD R47, R0, UR38 ;  /* 0x00000026002f7c36 */ /* 0x000fe20008000000 */
[----:B------:R-:W1:Y:S02]  /*7b040*/  LDCU UR38, c[0x0][0x3b8] ;  /* 0x00007700ff2677ac */ /* 0x000e640008000800 */
[----:B------:R-:W-:Y:S01]  /*7b050*/  STL [R1+0x52c0], R18 ;  /* 0x0052c01201007387 */ /* 0x000fe20000100800 */
[----:B------:R-:W-:-:S03]  /*7b060*/  F2FP.SATFINITE.E4M3.F32.PACK_AB_MERGE_C R16, R16, R19, RZ ;  /* 0x000000131010723e */ /* 0x000fc600048070ff */
[----:B------:R0:W-:Y:S04]  /*7b070*/  STL [R1+0xc0], R0 ;  /* 0x0000c00001007387 */ /* 0x0001e80000100800 */
[----:B------:R0:W-:Y:S01]  /*7b080*/  STL [R1+0x52f0], R16 ;  /* 0x0052f01001007387 */ /* 0x0001e20000100800 */
[----:B---3--:R-:W-:-:S05]  /*7b090*/  F2FP.SATFINITE.E4M3.F32.PACK_AB_MERGE_C R8, R8, R15, RZ ;  /* 0x0000000f0808723e */ /* 0x008fca00048070ff */
[----:B------:R3:W-:Y:S01]  /*7b0a0*/  STL [R1+0x5270], R8 ;  /* 0x0052700801007387 */ /* 0x0007e20000100800 */
[----:B0-----:R-:W-:-:S03]  /*7b0b0*/  F2FP.SATFINITE.E4M3.F32.PACK_AB_MERGE_C R0, R2, R4, RZ ;  /* 0x000000040200723e */ /* 0x001fc600048070ff */
[----:B------:R-:W4:Y:S04]  /*7b0c0*/  LDL.LU R19, [R1+0x570] ;  /* 0x0005700001137983 */ /* 0x000f280000300800 */
[----:B------:R-:W4:Y:S04]  /*7b0d0*/  LDL.LU R16, [R1+0x574] ;  /* 0x0005740001107983 */ /* 0x000f280000300800 */
[----:B------:R0:W-:Y:S04]  /*7b0e0*/  STL [R1+0x5284], R0 ;  /* 0x0052840001007387 */ /* 0x0001e80000100800 */
[----:B------:R-:W4:Y:S04]  /*7b0f0*/  LDL.LU R15, [R1+0x578] ;  /* 0x00057800010f7983 */ /* 0x000f280000300800 */
[----:B---3--:R-:W3:Y:S04]  /*7b100*/  LDL.LU R8, [R1+0x57c] ;  /* 0x00057c0001087983 */ /* 0x008ee80000300800 */
[----:B------:R-:W3:Y:S04]  /*7b110*/  LDL.LU R4, [R1+0x560] ;  /* 0x0005600001047983 */ /* 0x000ee80000300800 */
[----:B------:R-:W3:Y:S01]  /*7b120*/  LDL.LU R2, [R1+0x564] ;  /* 0x0005640001027983 */ /* 0x000ee20000300800 */
[----:B------:R-:W-:Y:S01]  /*7b130*/  F2FP.SATFINITE.E4M3.F32.PACK_AB_MERGE_C R18, R22, R23, RZ ;  /* 0x000000171612723e */ /* 0x000fe200048070ff */
[----:B0-----:R-:W-:Y:S01]  /*7b140*/  VIADD R0, R47, UR39 ;  /* 0x000000272f007c36 */ /* 0x001fe20008000000 */
[----:B------:R-:W0:Y:S01]  /*7b150*/  LDCU UR39, c[0x0][0x3b8] ;  /* 0x00007700ff2777ac */ /* 0x000e220008000800 */
[----:B------:R-:W-:Y:S04]  /*7b160*/  STL [R1+0xbc], R47 ;  /* 0x0000bc2f01007387 */ /* 0x000fe80000100800 */
[----:B------:R-:W-:Y:S01]  /*7b170*/  STL [R1+0x51f4], R18 ;  /* 0x0051f41201007387 */ /* 0x000fe20000100800 */
[----:B--2---:R-:W-:-:S03]  /*7b180*/  F2FP.SATFINITE.E4M3.F32.PACK_AB_MERGE_C R13, R13, R14, RZ ;  /* 0x0000000e0d0d723e */ /* 0x004fc600048070ff */
[----:B------:R2:W-:Y:S04]  /*7b190*/  STL [R1+0xb8], R0 ;  /* 0x0000b80001007387 */ /* 0x0005e80000100800 */
[----:B------:R0:W-:Y:S01]  /*7b1a0*/  STL [R1+0x5210], R13 ;  /* 0x0052100d01007387 */ /* 0x0001e20000100800 */
[----:B------:R-:W-:-:S03]  /*7b1b0*/  F2FP.SATFINITE.E4M3.F32.PACK_AB_MERGE_C R6, R6, R7, RZ ;  /* 0x000000070606723e */ /* 0x000fc600048070ff */
[----:B------:R-:W3:Y:S01]  /*7b1c0*/  LDL.LU R14, [R1+0x568] ;  /* 0x00056800010e7983 */ /* 0x000ee20000300800 */
[----:B--2---:R-:W-:Y:S01]  /*7b1d0*/  VIADD R0, R0, UR40 ;  /* 0x0000002800007c36 */ /* 0x004fe20008000000 */
[----:B------:R-:W-:Y:S02]  /*7b1e0*/  F2FP.SATFINITE.E4M3.F32.PACK_AB_MERGE_C R11, R11, R12, RZ ;  /* 0x0000000c0b0b723e */ /* 0x000fe400048070ff */
[----:B0-----:R-:W2:Y:S01]  /*7b1f0*/  LDL.LU R13, [R1+0x56c] ;  /* 0x00056c00010d7983 */ /* 0x001ea20000300800 */
[----:B----4-:R-:W-:-:S03]  /*7b200*/  F2FP.SATFINITE.E4M3.F32.PACK_AB_MERGE_C R16, R16, R19, RZ ;  /* 0x000000131010723e */ /* 0x010fc600048070ff */
[----:B------:R0:W-:Y:S01]  /*7b210*/  STL [R1+0x5198], R6 ;  /* 0x0051980601007387 */ /* 0x0001e20000100800 */
[----:B---3--:R-:W-:-:S03]  /*7b220*/  F2FP.SATFINITE.E4M3.F32.PACK_AB_MERGE_C R8, R8, R15, RZ ;  /* 0x0000000f0808723e */ /* 0x008fc600048070ff */
[----:B------:R3:W-:Y:S01]  /*7b230*/  STL [R1+0xb4], R0 ;  /* 0x0000b40001007387 */ /* 0x0007e20000100800 */
[----:B------:R-:W-:-:S03]  /*7b240*/  F2FP.SATFINITE.E4M3.F32.PACK_AB_MERGE_C R2, R2, R4, RZ ;  /* 0x000000040202723e */ /* 0x000fc600048070ff */
[----:B------:R-:W4:Y:S01]  /*7b250*/  LDL.LU R7, [R1+0x550] ;  /* 0x0005500001077983 */ /* 0x000f220000300800 */
[----:B------:R-:W-:Y:S01]  /*7b260*/  SHF.R.S32.HI R47, RZ, 0x1f, R47 ;  /* 0x0000001fff2f7819 */ /* 0x000fe2000001142f */
[----:B------:R-:W1:Y:S02]  /*7b270*/  LDCU UR40, c[0x0][0x3b8] ;  /* 0x00007700ff2877ac */ /* 0x000e640008000800 */
[----:B0-----:R-:W4:Y:S01]  /*7b280*/  LDL.LU R6, [R1+0x554] ;  /* 0x0005540001067983 */ /* 0x001f220000300800 */
[----:B------:R-:W-:Y:S01]  /*7b290*/  VIADD R46, R0, UR41 ;  /* 0x00000029002e7c36 */ /* 0x000fe20008000000 */
[----:B---3--:R-:W-:Y:S01]  /*7b2a0*/  F2FP.SATFINITE.E4M3.F32.PACK_AB_MERGE_C R0, R5, R10, RZ ;  /* 0x0000000a0500723e */ /* 0x008fe200048070ff */
[----:B------:R-:W0:Y:S01]  /*7b2b0*/  LDCU UR41, c[0x0][0x3b8] ;  /* 0x00007700ff2977ac */ /* 0x000e220008000800 */
[----:B------:R-:W-:Y:S04]  /*7b2c0*/  STL [R1+0x51bc], R11 ;  /* 0x0051bc0b01007387 */ /* 0x000fe80000100800 */
[----:B------:R-:W3:Y:S04]  /*7b2d0*/  LDL.LU R12, [R1+0x558] ;  /* 0x00055800010c7983 */ /* 0x000ee80000300800 */
[----:B------:R-:W3:Y:S04]  /*7b2e0*/  LDL.LU R5, [R1+0x55c] ;  /* 0x00055c0001057983 */ /* 0x000ee80000300800 */
[----:B------:R0:W-:Y:S04]  /*7b2f0*/  STL [R1+0x5158], R0 ;  /* 0x0051580001007387 */ /* 0x0001e80000100800 */
[----:B------:R-:W3:Y:S04]  /*7b300*/  LDL.LU R23, [R1+0x540] ;  /* 0x0005400001177983 */ /* 0x000ee80000300800 */
[----:B------:R-:W3:Y:S01]  /*7b310*/  LDL.LU R22, [R1+0x544] ;  /* 0x0005440001167983 */ /* 0x000ee20000300800 */
[----:B0-----:R-:W-:-:S05]  /*7b320*/  F2FP.SATFINITE.E4M3.F32.PACK_AB_MERGE_C R0, R3, R9, RZ ;  /* 0x000000090300723e */ /* 0x001fca00048070ff */
[----:B------:R0:W-:Y:S04]  /*7b330*/  STL [R1+0x5304], R0 ;  /* 0x0053040001007387 */ /* 0x0001e80000100800 */
[----:B------:R-:W3:Y:S04]  /*7b340*/  LDL.LU R11, [R1+0x548] ;  /* 0x00054800010b7983 */ /* 0x000ee80000300800 */
[----:B------:R-:W3:Y:S04]  /*7b350*/  LDL.LU R10, [R1+0x54c] ;  /* 0x00054c00010a7983 */ /* 0x000ee80000300800 */
[----:B------:R-:W3:Y:S04]  /*7b360*/  LDL.LU R9, [R1+0x530] ;  /* 0x0005300001097983 */ /* 0x000ee80000300800 */
[----:B------:R-:W3:Y:S01]  /*7b370*/  LDL.LU R3, [R1+0x534] ;  /* 0x0005340001037983 */ /* 0x000ee20000300800 */
[----:B0-----:R-:W-:Y:S01]  /*7b380*/  VIADD R0, R46, UR42 ;  /* 0x0000002a2e007c36 */ /* 0x001fe20008000000 */
[----:B------:R-:W0:Y:S02]  /*7b390*/  LDCU UR42, c[0x0][0x3b8] ;  /* 0x00007700ff2a77ac */ /* 0x000e240008000800 */
[----:B------:R-:W-:Y:S04]  /*7b3a0*/  STL [R1+0xb0], R46 ;  /* 0x0000b02e01007387 */ /* 0x000fe80000100800 */
[----:B------:R-:W-:Y:S04]  /*7b3b0*/  STL [R1+0x50fc], R16 ;  /* 0x0050fc1001007387 */ /* 0x000fe80000100800 */
[----:B------:R0:W-:Y:S04]  /*7b3c0*/  STL [R1+0xac], R0 ;  /* 0x0000ac0001007387 */ /* 0x0001e80000100800 */
[----:B------:R1:W-:Y:S04]  /*7b3d0*/  STL [R1+0x5108], R8 ;  /* 0x0051080801007387 */ /* 0x0003e80000100800 */
[----:B------:R-:W3:Y:S01]  /*7b3e0*/  LDL.LU R19, [R1+0x538] ;  /* 0x0005380001137983 */ /* 0x000ee20000300800 */
[----:B0-----:R-:W-:Y:S01]  /*7b3f0*/  VIADD R0, R0, UR43 ;  /* 0x0000002b00007c36 */ /* 0x001fe20008000000 */
[----:B------:R-:W0:Y:S02]  /*7b400*/  LDCU UR43, c[0x0][0x3b8] ;  /* 0x00007700ff2b77ac */ /* 0x000e240008000800 */
[----:B------:R-:W3:Y:S04]  /*7b410*/  LDL.LU R16, [R1+0x53c] ;  /* 0x00053c0001107983 */ /* 0x000ee80000300800 */
[----:B------:R0:W-:Y:S04]  /*7b420*/  STL [R1+0x5068], R2 ;  /* 0x0050680201007387 */ /* 0x0001e80000100800 */
[----:B------:R-:W-:Y:S04]  /*7b430*/  STL [R1+0xa8], R0 ;  /* 0x0000a80001007387 */ /* 0x000fe80000100800 */
[----:B------:R-:W3:Y:S04]  /*7b440*/  LDL.LU R15, [R1+0x520] ;  /* 0x00052000010f7983 */ /* 0x000ee80000300800 */
[----:B-1----:R-:W3:Y:S04]  /*7b450*/  LDL.LU R8, [R1+0x524] ;  /* 0x0005240001087983 */ /* 0x002ee80000300800 */
[----:B------:R-:W3:Y:S04]  /*7b460*/  LDL.LU R4, [R1+0x528] ;  /* 0x0005280001047983 */ /* 0x000ee80000300800 */
[----:B0-----:R-:W3:Y:S01]  /*7b470*/  LDL.LU R2, [R1+0x52c] ;  /* 0x00052c0001027983 */ /* 0x001ee20000300800 */
[----:B------:R-:W-:Y:S01]  /*7b480*/  VIADD R45, R0, UR44 ;  /* 0x0000002c002d7c36 */ /* 0x000fe20008000000 */
[----:B------:R-:W0:Y:S01]  /*7b490*/  LDCU UR44, c[0x0][0x3b8] ;  /* 0x00007700ff2c77ac */ /* 0x000e220008000800 */
[----:B--2---:R-:W-:-:S05]  /*7b4a0*/  F2FP.SATFINITE.E4M3.F32.PACK_AB_MERGE_C R13, R13, R14, RZ ;  /* 0x0000000e0d0d723e */ /* 0x004fca00048070ff */
[----:B------:R1:W-:Y:S04]  /*7b4b0*/  STL [R1+0x5084], R13 ;  /* 0x0050840d01007387 */ /* 0x0003e80000100800 */
[----:B------:R-:W2:Y:S04]  /*7b4c0*/  LDL.LU R14, [R1+0x510] ;  /* 0x00051000010e7983 */ /* 0x000ea80000300800 */
[----:B-1----:R-:W2:Y:S01]  /*7b4d0*/  LDL.LU R13, [R1+0x514] ;  /* 0x00051400010d7983 */ /* 0x002ea20000300800 */
[----:B----4-:R-:W-:-:S05]  /*7b4e0*/  F2FP.SATFINITE.E4M3.F32.PACK_AB_MERGE_C R0, R6, R7, RZ ;  /* 0x000000070600723e */ /* 0x010fca00048070ff */
[----:B------:R3:W-:Y:S04]  /*7b4f0*/  STL [R1+0x4fcc], R0 ;  /* 0x004fcc0001007387 */ /* 0x0007e80000100800 */
[----:B------:R-:W4:Y:S04]  /*7b500*/  LDL.LU R7, [R1+0x518] ;  /* 0x0005180001077983 */ /* 0x000f280000300800 */
[----:B------:R-:W4:Y:S01]  /*7b510*/  LDL.LU R6, [R1+0x51c] ;  /* 0x00051c0001067983 */ /* 0x000f220000300800 */
[----:B---3--:R-:W-:-:S03]  /*7b520*/  F2FP.SATFINITE.E4M3.F32.PACK_AB_MERGE_C R0, R5, R12, RZ ;  /* 0x0000000c0500723e */ /* 0x008fc600048070ff */
[----:B------:R-:W3:Y:S04]  /*7b530*/  LDL.LU R12, [R1+0x500] ;  /* 0x00050000010c7983 */ /* 0x000ee80000300800 */
[----:B------:R-:W3:Y:S01]  /*7b540*/  LDL.LU R5, [R1+0x504] ;  /* 0x0005040001057983 */ /* 0x000ee20000300800 */
[----:B------:R-:W-:-:S03]  /*7b550*/  F2FP.SATFINITE.E4M3.F32.PACK_AB_MERGE_C R18, R22, R23, RZ ;  /* 0x000000171612723e */ /* 0x000fc600048070ff */
[----:B------:R1:W-:Y:S04]  /*7b560*/  STL [R1+0x4fec], R0 ;  /* 0x004fec0001007387 */ /* 0x0003e80000100800 */
[----:B------:R-:W-:Y:S01]  /*7b570*/  STL [R1+0xa4], R45 ;  /* 0x0000a42d01007387 */ /* 0x000fe20000100800 */
[----:B-1----:R-:W-:-:S03]  /*7b580*/  VIADD R0, R45, UR45 ;  /* 0x0000002d2d007c36 */ /* 0x002fc60008000000 */
[----:B------:R-:W-:Y:S01]  /*7b590*/  STL [R1+0x4f4c], R18 ;  /* 0x004f4c1201007387 */ /* 0x000fe20000100800 */
[----:B------:R-:W1:Y:S01]  /*7b5a0*/  LDCU UR45, c[0x0][0x3b8] ;  /* 0x00007700ff2d77ac */ /* 0x000e620008000800 */
[----:B------:R-:W-:Y:S02]  /*7b5b0*/  F2FP.SATFINITE.E4M3.F32.PACK_AB_MERGE_C R10, R10, R11, RZ ;  /* 0x0000000b0a0a723e */ /* 0x000fe400048070ff */
[----:B------:R0:W-:Y:S04]  /*7b5c0*/  STL [R1+0xa0], R0 ;  /* 0x0000a00001007387 */ /* 0x0001e80000100800 */
[----:B------:R1:W-:Y:S01]  /*7b5d0*/  STL [R1+0x5318], R10 ;  /* 0x0053180a01007387 */ /* 0x0003e20000100800 */
[----:B------:R-:W-:-:S03]  /*7b5e0*/  F2FP.SATFINITE.E4M3.F32.PACK_AB_MERGE_C R3, R3, R9, RZ ;  /* 0x000000090303723e */ /* 0x000fc600048070ff */
[----:B------:R-:W3:Y:S01]  /*7b5f0*/  LDL.LU R23, [R1+0x508] ;  /* 0x0005080001177983 */ /* 0x000ee20000300800 */
[----:B0-----:R-:W-:Y:S01]  /*7b600*/  VIADD R0, R0, UR46 ;  /* 0x0000002e00007c36 */ /* 0x001fe20008000000 */
[----:B------:R-:W-:Y:S02]  /*7b610*/  F2FP.SATFINITE.E4M3.F32.PACK_AB_MERGE_C R16, R16, R19, RZ ;  /* 0x000000131010723e */ /* 0x000fe400048070ff */
[----:B------:R-:W3:Y:S01]  /*7b620*/  LDL.LU R22, [R1+0x50c] ;  /* 0x00050c0001167983 */ /* 0x000ee20000300800 */
[----:B------:R-:W-:-:S03]  /*7b630*/  F2FP.SATFINITE.E4M3.F32.PACK_AB_MERGE_C R8, R8, R15, RZ ;  /* 0x0000000f0808723e */ /* 0x000fc600048070ff */
[----:B------:R0:W-:Y:S01]  /*7b640*/  STL [R1+0x4ef0], R3 ;  /* 0x004ef00301007387 */ /* 0x0001e20000100800 */
[----:B--2---:R-:W-:-:S03]  /*7b650*/  F2FP.SATFINITE.E4M3.F32.PACK_AB_MERGE_C R13, R13, R14, RZ ;  /* 0x0000000e0d0d723e */ /* 0x004fc600048070ff */
[----:B------:R2:W-:Y:S01]  /*7b660*/  STL [R1+0x9c], R0 ;  /* 0x00009c0001007387 */ /* 0x0005e20000100800 */
[----:B----4-:R-:W-:-:S03]  /*7b670*/  F2FP.SATFINITE.E4M3.F32.PACK_AB_MERGE_C R6, R6, R7, RZ ;  /* 0x000000070606723e */ /* 0x010fc600048070ff */
[----:B------:R-:W4:Y:S01]  /*7b680*/  LDL.LU R11, [R1+0x4f0] ;  /* 0x0004f000010b7983 */ /* 0x000f220000300800 */
[----:B---3--:R-:W-:-:S03]  /*7b690*/  F2FP.SATFINITE.E4M3.F32.PACK_AB_MERGE_C R5, R5, R12, RZ ;  /* 0x0000000c0505723e */ /* 0x008fc600048070ff */
[----:B-1----:R-:W4:Y:S01]  /*7b6a0*/  LDL.LU R10, [R1+0x4f4] ;  /* 0x0004f400010a7983 */ /* 0x002f220000300800 */
[----:B------:R-:W-:Y:S01]  /*7b6b0*/  SHF.R.S32.HI R45, RZ, 0x1f, R45 ;  /* 0x0000001fff2d7819 */ /* 0x000fe2000001142d */
[----:B------:R-:W1:Y:S02]  /*7b6c0*/  LDCU UR46, c[0x0][0x3b8] ;  /* 0x00007700ff2e77ac */ /* 0x000e640008000800 */
[----:B------:R-:W3:Y:S04]  /*7b6d0*/  LDL.LU R9, [R1+0x4f8] ;  /* 0x0004f80001097983 */ /* 0x000ee80000300800 */
[----:B0-----:R-:W3:Y:S01]  /*7b6e0*/  LDL.LU R3, [R1+0x4fc] ;  /* 0x0004fc0001037983 */ /* 0x001ee20000300800 */
[----:B------:R-:W-:Y:S01]  /*7b6f0*/  VIADD R44, R0, UR47 ;  /* 0x0000002f002c7c36 */ /* 0x000fe20008000000 */
[----:B--2---:R-:W-:Y:S01]  /*7b700*/  F2FP.SATFINITE.E4M3.F32.PACK_AB_MERGE_C R0, R2, R4, RZ ;  /* 0x000000040200723e */ /* 0x004fe200048070ff */
[----:B------:R-:W0:Y:S01]  /*7b710*/  LDCU UR47, c[0x0][0x3b8] ;  /* 0x00007700ff2f77ac */ /* 0x000e220008000800 */
[----:B------:R-:W-:Y:S04]  /*7b720*/  STL [R1+0x4f00], R16 ;  /* 0x004f001001007387 */ /* 0x000fe80000100800 */
[----:B------:R2:W-:Y:S04]  /*7b730*/  STL [R1+0x4e7c], R8 ;  /* 0x004e7c0801007387 */ /* 0x0005e80000100800 */
[----:B------:R-:W3:Y:S04]  /*7b740*/  LDL.LU R19, [R1+0x4e0] ;  /* 0x0004e00001137983 */ /* 0x000ee80000300800 */
[----:B--2---:R-:W2:Y:S04]  /*7b750*/  LDL.LU R8, [R1+0x4e4] ;  /* 0x0004e40001087983 */ /* 0x004ea80000300800 */
[----:B------:R0:W-:Y:S04]  /*7b760*/  STL [R1+0x4e8c], R0 ;  /* 0x004e8c0001007387 */ /* 0x0001e80000100800 */
[----:B------:R-:W2:Y:S04]  /*7b770*/  LDL.LU R4, [R1+0x4e8] ;  /* 0x0004e80001047983 */ /* 0x000ea80000300800 */
[----:B------:R-:W2:Y:S01]  /*7b780*/  LDL.LU R2, [R1+0x4ec] ;  /* 0x0004ec0001027983 */ /* 0x000ea20000300800 */
[----:B0-----:R-:W-:Y:S01]  /*7b790*/  VIADD R0, R44, UR48 ;  /* 0x000000302c007c36 */ /* 0x001fe20008000000 */
[----:B------:R-:W0:Y:S02]  /*7b7a0*/  LDCU UR48, c[0x0][0x3b8] ;  /* 0x00007700ff3077ac */ /* 0x000e240008000800 */
[----:B------:R-:W-:Y:S04]  /*7b7b0*/  STL [R1+0x98], R44 ;  /* 0x0000982c01007387 */ /* 0x000fe80000100800 */
[----:B------:R-:W-:Y:S04]  /*7b7c0*/  STL [R1+0x4e68], R13 ;  /* 0x004e680d01007387 */ /* 0x000fe80000100800 */
[----:B------:R0:W-:Y:S04]  /*7b7d0*/  STL [R1+0x94], R0 ;  /* 0x0000940001007387 */ /* 0x0001e80000100800 */
[----:B------:R-:W2:Y:S04]  /*7b7e0*/  LDL.LU R7, [R1+0x4d0] ;  /* 0x0004d00001077983 */ /* 0x000ea80000300800 */
[----:B------:R1:W-:Y:S01]  /*7b7f0*/  STL [R1+0x4e70], R6 ;  /* 0x004e700601007387 */ /* 0x0003e20000100800 */
[----:B0-----:R-:W-:Y:S01]  /*7b800*/  VIADD R0, R0, UR49 ;  /* 0x0000003100007c36 */ /* 0x001fe20008000000 */
[----:B------:R-:W-:Y:S01]  /*7b810*/  F2FP.SATFINITE.E4M3.F32.PACK_AB_MERGE_C R18, R22, R23, RZ ;  /* 0x000000171612723e */ /* 0x000fe200048070ff */
[----:B------:R-:W0:Y:S01]  /*7b820*/  LDCU UR49, c[0x0][0x3b8] ;  /* 0x00007700ff3177ac */ /* 0x000e220008000800 */
[----:B-1----:R-:W2:Y:S04]  /*7b830*/  LDL.LU R6, [R1+0x4d4] ;  /* 0x0004d40001067983 */ /* 0x002ea80000300800 */
[----:B------:R-:W2:Y:S04]  /*7b840*/  LDL.LU R16, [R1+0x4d8] ;  /* 0x0004d80001107983 */ /* 0x000ea80000300800 */
[----:B------:R-:W2:Y:S04]  /*7b850*/  LDL.LU R15, [R1+0x4dc] ;  /* 0x0004dc00010f7983 */ /* 0x000ea80000300800 */
[----:B------:R1:W-:Y:S04]  /*7b860*/  STL [R1+0x4e20], R5 ;  /* 0x004e200501007387 */ /* 0x0003e80000100800 */
[----:B------:R3:W-:Y:S04]  /*7b870*/  STL [R1+0x90], R0 ;  /* 0x0000900001007387 */ /* 0x0007e80000100800 */
[----:B------:R-:W2:Y:S04]  /*7b880*/  LDL.LU R14, [R1+0x4c0] ;  /* 0x0004c000010e7983 */ /* 0x000ea80000300800 */
[----:B------:R-:W2:Y:S04]  /*7b890*/  LDL.LU R13, [R1+0x4c4] ;  /* 0x0004c400010d7983 */ /* 0x000ea80000300800 */
[----:B------:R-:W2:Y:S04]  /*7b8a0*/  LDL.LU R12, [R1+0x4c8] ;  /* 0x0004c800010c7983 */ /* 0x000ea80000300800 */
[----:B-1----:R-:W2:Y:S01]  /*7b8b0*/  LDL.LU R5, [R1+0x4cc] ;  /* 0x0004cc0001057983 */ /* 0x002ea20000300800 */
[----:B------:R-:W-:Y:S01]  /*7b8c0*/  VIADD R43, R0, UR50 ;  /* 0x00000032002b7c36 */ /* 0x000fe20008000000 */
[----:B------:R-:W1:Y:S02]  /*7b8d0*/  LDCU UR50, c[0x0][0x3b8] ;  /* 0x00007700ff3277ac */ /* 0x000e640008000800 */
[----:B------:R-:W-:Y:S01]  /*7b8e0*/  STL [R1+0x5324], R18 ;  /* 0x0053241201007387 */ /* 0x000fe20000100800 */
[----:B----4-:R-:W-:-:S05]  /*7b8f0*/  F2FP.SATFINITE.E4M3.F32.PACK_AB_MERGE_C R10, R10, R11, RZ ;  /* 0x0000000b0a0a723e */ /* 0x010fca00048070ff */
[----:B------:R4:W-:Y:S01]  /*7b900*/  STL [R1+0x4d98], R10 ;  /* 0x004d980a01007387 */ /* 0x0009e20000100800 */
[----:B---3--:R-:W-:-:S03]  /*7b910*/  F2FP.SATFINITE.E4M3.F32.PACK_AB_MERGE_C R0, R3, R9, RZ ;  /* 0x000000090300723e */ /* 0x008fc600048070ff */
[----:B------:R-:W3:Y:S04]  /*7b920*/  LDL.LU R11, [R1+0x4b0] ;  /* 0x0004b000010b7983 */ /* 0x000ee80000300800 */
[----:B----4-:R-:W3:Y:S04]  /*7b930*/  LDL.LU R10, [R1+0x4b4] ;  /* 0x0004b400010a7983 */ /* 0x010ee80000300800 */
[----:B------:R4:W-:Y:S04]  /*7b940*/  STL [R1+0x4da0], R0 ;  /* 0x004da00001007387 */ /* 0x0009e80000100800 */
[----:B------:R-:W3:Y:S04]  /*7b950*/  LDL.LU R9, [R1+0x4b8] ;  /* 0x0004b80001097983 */ /* 0x000ee80000300800 */
[----:B------:R-:W3:Y:S01]  /*7b960*/  LDL.LU R3, [R1+0x4bc] ;  /* 0x0004bc0001037983 */ /* 0x000ee20000300800 */
[----:B--2---:R-:W-:Y:S01]  /*7b970*/  F2FP.SATFINITE.E4M3.F32.PACK_AB_MERGE_C R8, R8, R19, RZ ;  /* 0x000000130808723e */ /* 0x004fe200048070ff */
[----:B----4-:R-:W-:Y:S01]  /*7b980*/  VIADD R0, R43, UR51 ;  /* 0x000000332b007c36 */ /* 0x010fe20008000000 */
[----:B------:R-:W2:Y:S01]  /*7b990*/  LDCU UR51, c[0x0][0x3b8] ;  /* 0x00007700ff3377ac */ /* 0x000ea20008000800 */
[----:B------:R-:W-:Y:S04]  /*7b9a0*/  STL [R1+0x8c], R43 ;  /* 0x00008c2b01007387 */ /* 0x000fe80000100800 */
[----:B------:R-:W-:Y:S01]  /*7b9b0*/  STL [R1+0x5674], R43 ;  /* 0x0056742b01007387 */ /* 0x000fe20000100800 */
[----:B------:R-:W-:-:S03]  /*7b9c0*/  F2FP.SATFINITE.E4M3.F32.PACK_AB_MERGE_C R2, R2, R4, RZ ;  /* 0x000000040202723e */ /* 0x000fc600048070ff */
[----:B------:R4:W-:Y:S04]  /*7b9d0*/  STL [R1+0x88], R0 ;  /* 0x0000880001007387 */ /* 0x0009e80000100800 */
[----:B------:R-:W-:Y:S04]  /*7b9e0*/  STL [R1+0x4d88], R8 ;  /* 0x004d880801007387 */ /* 0x000fe80000100800 */
[----:B------:R-:W2:Y:S01]  /*7b9f0*/  LDL.LU R23, [R1+0x4a0] ;  /* 0x0004a00001177983 */ /* 0x000ea20000300800 */
[----:B----4-:R-:W-:Y:S01]  /*7ba00*/  VIADD R0, R0, UR52 ;  /* 0x0000003400007c36 */ /* 0x010fe20008000000 */
[----:B------:R-:W4:Y:S02]  /*7ba10*/  LDCU UR52, c[0x0][0x3b8] ;  /* 0x00007700ff3477ac */ /* 0x000f240008000800 */
[----:B------:R0:W-:Y:S04]  /*7ba20*/  STL [R1+0x4d90], R2 ;  /* 0x004d900201007387 */ /* 0x0001e80000100800 */
[----:B------:R-:W2:Y:S04]  /*7ba30*/  LDL.LU R22, [R1+0x4a4] ;  /* 0x0004a40001167983 */ /* 0x000ea80000300800 */
[----:B------:R-:W4:Y:S04]  /*7ba40*/  LDL.LU R4, [R1+0x4a8] ;  /* 0x0004a80001047983 */ /* 0x000f280000300800 */
[----:B------:R-:W-:Y:S04]  /*7ba50*/  STL [R1+0x84], R0 ;  /* 0x0000840001007387 */ /* 0x000fe80000100800 */
[----:B0-----:R-:W4:Y:S01]  /*7ba60*/  LDL.LU R2, [R1+0x4ac] ;  /* 0x0004ac0001027983 */ /* 0x001f220000300800 */
[----:B------:R-:W-:-:S03]  /*7ba70*/  F2FP.SATFINITE.E4M3.F32.PACK_AB_MERGE_C R6, R6, R7, RZ ;  /* 0x000000070606723e */ /* 0x000fc600048070ff */
[----:B------:R-:W4:Y:S04]  /*7ba80*/  LDL.LU R19, [R1+0x490] ;  /* 0x0004900001137983 */ /* 0x000f280000300800 */
[----:B------:R-:W4:Y:S04]  /*7ba90*/  LDL.LU R8, [R1+0x494] ;  /* 0x0004940001087983 */ /* 0x000f280000300800 */
[----:B------:R0:W-:Y:S04]  /*7baa0*/  STL [R1+0x4d7c], R6 ;  /* 0x004d7c0601007387 */ /* 0x0001e80000100800 */
[----:B------:R-:W4:Y:S01]  /*7bab0*/  LDL.LU R7, [R1+0x498] ;  /* 0x0004980001077983 */ /* 0x000f220000300800 */
[----:B------:R-:W-:-:S03]  /*7bac0*/  F2FP.SATFINITE.E4M3.F32.PACK_AB_MERGE_C R15, R15, R16, RZ ;  /* 0x000000100f0f723e */ /* 0x000fc600048070ff */
[----:B0-----:R-:W4:Y:S01]  /*7bad0*/  LDL.LU R6, [R1+0x49c] ;  /* 0x00049c0001067983 */ /* 0x001f220000300800 */
[----:B------:R-:W-:Y:S01]  /*7bae0*/  VIADD R42, R0, UR53 ;  /* 0x00000035002a7c36 */ /* 0x000fe20008000000 */
[----:B------:R-:W0:Y:S01]  /*7baf0*/  LDCU UR53, c[0x0][0x3b8] ;  /* 0x00007700ff3577ac */ /* 0x000e220008000800 */
[----:B------:R-:W-:Y:S01]  /*7bb00*/  F2FP.SATFINITE.E4M3.F32.PACK_AB_MERGE_C R13, R13, R14, RZ ;  /* 0x0000000e0d0d723e */ /* 0x000fe200048070ff */
[----:B------:R1:W-:Y:S04]  /*7bb10*/  STL [R1+0x4d80], R15 ;  /* 0x004d800f01007387 */ /* 0x0003e80000100800 */
[----:B------:R0:W-:Y:S01]  /*7bb20*/  STL [R1+0x4d70], R13 ;  /* 0x004d700d01007387 */ /* 0x0001e20000100800 */
[----:B------:R-:W-:-:S03]  /*7bb30*/  F2FP.SATFINITE.E4M3.F32.PACK_AB_MERGE_C R0, R5, R12, RZ ;  /* 0x0000000c0500723e */ /* 0x000fc600048070ff */
[----:B------:R-:W4:Y:S04]  /*7bb40*/  LDL.LU R16, [R1+0x480] ;  /* 0x0004800001107983 */ /* 0x000f280000300800 */
[----:B-1----:R-:W4:Y:S04]  /*7bb50*/  LDL.LU R15, [R1+0x484] ;  /* 0x00048400010f7983 */ /* 0x002f280000300800 */
[----:B------:R1:W-:Y:S04]  /*7bb60*/  STL [R1+0x52dc], R0 ;  /* 0x0052dc0001007387 */ /* 0x0003e80000100800 */
[----:B------:R-:W4:Y:S04]  /*7bb70*/  LDL.LU R14, [R1+0x488] ;  /* 0x00048800010e7983 */ /* 0x000f280000300800 */
[----:B0-----:R-:W4:Y:S01]  /*7bb80*/  LDL.LU R13, [R1+0x48c] ;  /* 0x00048c00010d7983 */ /* 0x001f220000300800 */
[----:B-1----:R-:W-:-:S03]  /*7bb90*/  VIADD R0, R42, UR15 ;  /* 0x0000000f2a007c36 */ /* 0x002fc60008000000 */
[----:B------:R-:W4:Y:S04]  /*7bba0*/  LDL.LU R12, [R1+0x470] ;  /* 0x00047000010c7983 */ /* 0x000f280000300800 */
[----:B------:R-:W4:Y:S04]  /*7bbb0*/  LDL.LU R5, [R1+0x474] ;  /* 0x0004740001057983 */ /* 0x000f280000300800 */
[----:B------:R-:W-:Y:S01]  /*7bbc0*/  STL [R1+0x80], R42 ;  /* 0x0000802a01007387 */ /* 0x000fe20000100800 */
[----:B---3--:R-:W-:-:S05]  /*7bbd0*/  F2FP.SATFINITE.E4M3.F32.PACK_AB_MERGE_C R10, R10, R11, RZ ;  /* 0x0000000b0a0a723e */ /* 0x008fca00048070ff */
[----:B------:R-:W-:Y:S01]  /*7bbe0*/  STL [R1+0x4d60], R10 ;  /* 0x004d600a01007387 */ /* 0x000fe20000100800 */
[----:B------:R-:W-:-:S03]  /*7bbf0*/  F2FP.SATFINITE.E4M3.F32.PACK_AB_MERGE_C R3, R3, R9, RZ ;  /* 0x000000090303723e */ /* 0x000fc600048070ff */
[----:B------:R0:W-:Y:S04]  /*7bc00*/  STL [R1+0x7c], R0 ;  /* 0x00007c0001007387 */ /* 0x0001e80000100800 */
[----:B------:R1:W-:Y:S04]  /*7bc10*/  STL [R1+0x4d64], R3 ;  /* 0x004d640301007387 */ /* 0x0003e80000100800 */
[----:B------:R-:W3:Y:S01]  /*7bc20*/  LDL.LU R11, [R1+0x478] ;  /* 0x00047800010b7983 */ /* 0x000ee20000300800 */
[----:B0-----:R-:W-:-:S03]  /*7bc30*/  VIADD R0, R0, UR14 ;  /* 0x0000000e00007c36 */ /* 0x001fc60008000000 */
[----:B------:R-:W3:Y:S04]  /*7bc40*/  LDL.LU R10, [R1+0x47c] ;  /* 0x00047c00010a7983 */ /* 0x000ee80000300800 */
[----:B------:R-:W3:Y:S04]  /*7bc50*/  LDL.LU R9, [R1+0x460] ;  /* 0x0004600001097983 */ /* 0x000ee80000300800 */
[----:B------:R-:W-:Y:S04]  /*7bc60*/  STL [R1+0x78], R0 ;  /* 0x0000780001007387 */ /* 0x000fe80000100800 */
[----:B-1----:R-:W3:Y:S01]  /*7bc70*/  LDL.LU R3, [R1+0x464] ;  /* 0x0004640001037983 */ /* 0x002ee20000300800 */
[----:B--2---:R-:W-:-:S05]  /*7bc80*/  F2FP.SATFINITE.E4M3.F32.PACK_AB_MERGE_C R18, R22, R23, RZ ;  /* 0x000000171612723e */ /* 0x004fca00048070ff */
[----:B------:R-:W-:Y:S01]  /*7bc90*/  STL [R1+0x4d50], R18 ;  /* 0x004d501201007387 */ /* 0x000fe20000100800 */
[----:B----4-:R-:W-:-:S03]  /*7bca0*/  F2FP.SATFINITE.E4M3.F32.PACK_AB_MERGE_C R2, R2, R4, RZ ;  /* 0x000000040202723e */ /* 0x010fc600048070ff */
[----:B------:R-:W2:Y:S04]  /*7bcb0*/  LDL.LU R4, [R1+0x468] ;  /* 0x0004680001047983 */ /* 0x000ea80000300800 */
[----:B------:R0:W-:Y:S04]  /*7bcc0*/  STL [R1+0x4d54], R2 ;  /* 0x004d540201007387 */ /* 0x0001e80000100800 */
[----:B0-----:R-:W2:Y:S01]  /*7bcd0*/  LDL.LU R2, [R1+0x46c] ;  /* 0x00046c0001027983 */ /* 0x001ea20000300800 */
[----:B------:R-:W-:Y:S01]  /*7bce0*/  F2FP.SATFINITE.E4M3.F32.PACK_AB_MERGE_C R8, R8, R19, RZ ;  /* 0x000000130808723e */ /* 0x000fe200048070ff */
[----:B------:R-:W-:Y:S01]  /*7bcf0*/  VIADD R41, R0, UR13 ;  /* 0x0000000d00297c36 */ /* 0x000fe20008000000 */
[----:B------:R-:W-:-:S03]  /*7bd00*/  F2FP.SATFINITE.E4M3.F32.PACK_AB_MERGE_C R0, R6, R7, RZ ;  /* 0x000000070600723e */ /* 0x000fc600048070ff */
[----:B------:R0:W-:Y:S04]  /*7bd10*/  STL [R1+0x4d3c], R8 ;  /* 0x004d3c0801007387 */ /* 0x0001e80000100800 */
[----:B------:R-:W4:Y:S04]  /*7bd20*/  LDL.LU R23, [R1+0x450] ;  /* 0x0004500001177983 */ /* 0x000f280000300800 */
[----:B------:R-:W4:Y:S04]  /*7bd30*/  LDL.LU R22, [R1+0x454] ;  /* 0x0004540001167983 */ /* 0x000f280000300800 */
[----:B------:R1:W-:Y:S04]  /*7bd40*/  STL [R1+0x4d44], R0 ;  /* 0x004d440001007387 */ /* 0x0003e80000100800 */
[----:B------:R-:W4:Y:S04]  /*7bd50*/  LDL.LU R19, [R1+0x458] ;  /* 0x0004580001137983 */ /* 0x000f280000300800 */
[----:B0-----:R-:W4:Y:S04]  /*7bd60*/  LDL.LU R8, [R1+0x45c] ;  /* 0x00045c0001087983 */ /* 0x001f280000300800 */
[----:B------:R-:W4:Y:S01]  /*7bd70*/  LDL.LU R7, [R1+0x440] ;  /* 0x0004400001077983 */ /* 0x000f220000300800 */
[----:B-1----:R-:W-:Y:S01]  /*7bd80*/  VIADD R0, R41, UR12 ;  /* 0x0000000c29007c36 */ /* 0x002fe20008000000 */
[----:B------:R-:W-:Y:S01]  /*7bd90*/  F2FP.SATFINITE.E4M3.F32.PACK_AB_MERGE_C R15, R15, R16, RZ ;  /* 0x000000100f0f723e */ /* 0x000fe200048070ff */
[----:B------:R-:W0:Y:S01]  /*7bda0*/  LDCU.128 UR12, c[0x0][0x390] ;  /* 0x00007200ff0c77ac */ /* 0x000e220008000c00 */
[----:B------:R-:W4:Y:S01]  /*7bdb0*/  LDL.LU R6, [R1+0x444] ;  /* 0x0004440001067983 */ /* 0x000f220000300800 */
[----:B------:R-:W-:-:S03]  /*7bdc0*/  F2FP.SATFINITE.E4M3.F32.PACK_AB_MERGE_C R13, R13, R14, RZ ;  /* 0x0000000e0d0d723e */ /* 0x000fc600048070ff */
[----:B------:R-:W-:Y:S01]  /*7bdd0*/  STL [R1+0x74], R41 ;  /* 0x0000742901007387 */ /* 0x000fe20000100800 */
[----:B------:R-:W-:-:S03]  /*7bde0*/  F2FP.SATFINITE.E4M3.F32.PACK_AB_MERGE_C R5, R5, R12, RZ ;  /* 0x0000000c0505723e */ /* 0x000fc600048070ff */
[----:B------:R-:W-:Y:S04]  /*7bdf0*/  STL [R1+0x5670], R41 ;  /* 0x0056702901007387 */ /* 0x000fe80000100800 */
[----:B------:R1:W-:Y:S04]  /*7be00*/  STL [R1+0x70], R0 ;  /* 0x0000700001007387 */ /* 0x0003e80000100800 */
[----:B------:R0:W-:Y:S04]  /*7be10*/  STL [R1+0x4d30], R15 ;  /* 0x004d300f01007387 */ /* 0x0001e80000100800 */
[----:B------:R-:W-:Y:S01]  /*7be20*/  STL [R1+0x52d8], R13 ;  /* 0x0052d80d01007387 */ /* 0x000fe20000100800 */
[----:B-1----:R-:W-:-:S03]  /*7be30*/  VIADD R0, R0, UR11 ;  /* 0x0000000b00007c36 */ /* 0x002fc60008000000 */
[----:B------:R-:W4:Y:S04]  /*7be40*/  LDL.LU R16, [R1+0x448] ;  /* 0x0004480001107983 */ /* 0x000f280000300800 */
[----:B0-----:R-:W4:Y:S04]  /*7be50*/  LDL.LU R15, [R1+0x44c] ;  /* 0x00044c00010f7983 */ /* 0x001f280000300800 */
[----:B------:R0:W-:Y:S04]  /*7be60*/  STL [R1+0x4d24], R5 ;  /* 0x004d240501007387 */ /* 0x0001e80000100800 */
[----:B------:R1:W-:Y:S04]  /*7be70*/  STL [R1+0x6c], R0 ;  /* 0x00006c0001007387 */ /* 0x0003e80000100800 */
[----:B------:R-:W4:Y:S04]  /*7be80*/  LDL R14, [R1+0x430] ;  /* 0x00043000010e7983 */ /* 0x000f280000100800 */
[----:B0-----:R-:W4:Y:S01]  /*7be90*/  LDL R5, [R1+0x434] ;  /* 0x0004340001057983 */ /* 0x001f220000100800 */
[----:B------:R-:W-:Y:S01]  /*7bea0*/  VIADD R40, R0, UR10 ;  /* 0x0000000a00287c36 */ /* 0x000fe20008000000 */
[----:B---3--:R-:W-:-:S05]  /*7beb0*/  F2FP.SATFINITE.E4M3.F32.PACK_AB_MERGE_C R10, R10, R11, RZ ;  /* 0x0000000b0a0a723e */ /* 0x008fca00048070ff */
[----:B------:R0:W-:Y:S04]  /*7bec0*/  STL [R1+0x52cc], R10 ;  /* 0x0052cc0a01007387 */ /* 0x0001e80000100800 */
[----:B------:R-:W3:Y:S01]  /*7bed0*/  LDL.LU R13, [R1+0x438] ;  /* 0x00043800010d7983 */ /* 0x000ee20000300800 */
[----:B-1----:R-:W-:-:S03]  /*7bee0*/  F2FP.SATFINITE.E4M3.F32.PACK_AB_MERGE_C R0, R3, R9, RZ ;  /* 0x000000090300723e */ /* 0x002fc600048070ff */
[----:B------:R-:W3:Y:S04]  /*7bef0*/  LDL.LU R12, [R1+0x43c] ;  /* 0x00043c00010c7983 */ /* 0x000ee80000300800 */
[----:B------:R2:W-:Y:S04]  /*7bf00*/  STL [R1+0x4d14], R0 ;  /* 0x004d140001007387 */ /* 0x0005e80000100800 */
[----:B------:R-:W3:Y:S04]  /*7bf10*/  LDL R11, [R1+0x420] ;  /* 0x00042000010b7983 */ /* 0x000ee80000100800 */
[----:B------:R-:W3:Y:S04]  /*7bf20*/  LDL R3, [R1+0x424] ;  /* 0x0004240001037983 */ /* 0x000ee80000100800 */
[----:B0-----:R-:W3:Y:S04]  /*7bf30*/  LDL R10, [R1+0x428] ;  /* 0x00042800010a7983 */ /* 0x001ee80000100800 */
[----:B------:R-:W3:Y:S01]  /*7bf40*/  LDL R9, [R1+0x42c] ;  /* 0x00042c0001097983 */ /* 0x000ee20000100800 */
[----:B--2---:R-:W-:-:S05]  /*7bf50*/  F2FP.SATFINITE.E4M3.F32.PACK_AB_MERGE_C R0, R2, R4, RZ ;  /* 0x000000040200723e */ /* 0x004fca00048070ff */
[----:B------:R0:W-:Y:S04]  /*7bf60*/  STL [R1+0x4d1c], R0 ;  /* 0x004d1c0001007387 */ /* 0x0001e80000100800 */
[----:B------:R-:W2:Y:S04]  /*7bf70*/  LDL R4, [R1+0x410] ;  /* 0x0004100001047983 */ /* 0x000ea80000100800 */
[----:B------:R-:W2:Y:S01]  /*7bf80*/  LDL R2, [R1+0x414] ;  /* 0x0004140001027983 */ /* 0x000ea20000100800 */
[----:B0-----:R-:W-:-:S04]  /*7bf90*/  VIADD R0, R40, UR9 ;  /* 0x0000000928007c36 */ /* 0x001fc80008000000 */
[----:B------:R-:W-:Y:S01]  /*7bfa0*/  VIADD R39, R0, UR8 ;  /* 0x0000000800277c36 */ /* 0x000fe20008000000 */
[----:B------:R-:W0:Y:S01]  /*7bfb0*/  LDCU.128 UR8, c[0x0][0x390] ;  /* 0x00007200ff0877ac */ /* 0x000e220008000c00 */
[----:B----4-:R-:W-:Y:S01]  /*7bfc0*/  F2FP.SATFINITE.E4M3.F32.PACK_AB_MERGE_C R20, R22, R23, RZ ;  /* 0x000000171614723e */ /* 0x010fe200048070ff */
[----:B------:R-:W-:Y:S01]  /*7bfd0*/  STL [R1+0x68], R40 ;  /* 0x0000682801007387 */ /* 0x000fe20000100800 */
[----:B------:R-:W-:-:S03]  /*7bfe0*/  MOV.SPILL R18, UR14 ;  /* 0x0000000e00127c02 */ /* 0x000fc60009000f00 */
[----:B------:R-:W-:Y:S01]  /*7bff0*/  STL [R1+0x4d08], R20 ;  /* 0x004d081401007387 */ /* 0x000fe20000100800 */
[----:B------:R-:W-:-:S03]  /*7c000*/  F2FP.SATFINITE.E4M3.F32.PACK_AB_MERGE_C R8, R8, R19, RZ ;  /* 0x000000130808723e */ /* 0x000fc600048070ff */
[----:B------:R1:W-:Y:S04]  /*7c010*/  STL [R1+0x64], R0 ;  /* 0x0000640001007387 */ /* 0x0003e80000100800 */
[----:B------:R-:W-:Y:S01]  /*7c020*/  STL [R1+0x4ac], R18 ;  /* 0x0004ac1201007387 */ /* 0x000fe20000100800 */
[----:B-1----:R-:W-:-:S03]  /*7c030*/  F2FP.SATFINITE.E4M3.F32.PACK_AB_MERGE_C R0, R6, R7, RZ ;  /* 0x000000070600723e */ /* 0x002fc600048070ff */
[----:B------:R1:W-:Y:S04]  /*7c040*/  STL [R1+0x4d0c], R8 ;  /* 0x004d0c0801007387 */ /* 0x0003e80000100800 */
[----:B------:R-:W4:Y:S04]  /*7c050*/  LDL R7, [R1+0x41c] ;  /* 0x00041c0001077983 */ /* 0x000f280000100800 */
[----:B-1----:R-:W4:Y:S04]  /*7c060*/  LDL R8, [R1+0x418] ;  /* 0x0004180001087983 */ /* 0x002f280000100800 */
[----:B------:R0:W-:Y:S04]  /*7c070*/  STL [R1+0x4cf8], R0 ;  /* 0x004cf80001007387 */ /* 0x0001e80000100800 */
[----:B------:R-:W2:Y:S01]  /*7c080*/  LDL.LU R6, [R1+0x3758] ;  /* 0x0037580001067983 */ /* 0x000ea20000300800 */
[----:B0-----:R-:W-:-:S03]  /*7c090*/  MOV.SPILL R0, UR10 ;  /* 0x0000000a00007c02 */ /* 0x001fc60009000f00 */
[----:B------:R-:W-:Y:S04]  /*7c0a0*/  STL [R1+0x60], R39 ;  /* 0x0000602701007387 */ /* 0x000fe80000100800 */
[----:B------:R0:W-:Y:S01]  /*7c0b0*/  STL [R1+0x4a8], R0 ;  /* 0x0004a80001007387 */ /* 0x0001e20000100800 */
[----:B------:R-:W-:Y:S01]  /*7c0c0*/  VIADD R38, R39, UR71 ;  /* 0x0000004727267c36 */ /* 0x000fe20008000000 */
[----:B0-----:R-:W-:Y:S02]  /*7c0d0*/  F2FP.SATFINITE.E4M3.F32.PACK_AB_MERGE_C R0, R15, R16, RZ ;  /* 0x000000100f00723e */ /* 0x001fe400048070ff */
[----:B------:R-:W-:Y:S01]  /*7c0e0*/  F2FP.SATFINITE.E4M3.F32.PACK_AB_MERGE_C R5, R5, R14, RZ ;  /* 0x0000000e0505723e */ /* 0x000fe200048070ff */
[----:B------:R-:W-:Y:S01]  /*7c0f0*/  VIADD R37, R38, UR60 ;  /* 0x0000003c26257c36 */ /* 0x000fe20008000000 */
[----:B------:R-:W-:Y:S01]  /*7c100*/  UMOV UR10, UR73 ;  /* 0x00000049000a7c82 */ /* 0x000fe20008000000 */
[----:B------:R0:W-:Y:S01]  /*7c110*/  STL [R1+0x4cfc], R0 ;  /* 0x004cfc0001007387 */ /* 0x0001e20000100800 */
[----:B------:R-:W1:Y:S01]  /*7c120*/  LDC R15, c[0x0][0x3b4] ;  /* 0x0000ed00ff0f7b82 */ /* 0x000e620000000800 */
[----:B------:R-:W1:Y:S02]  /*7c130*/  LDCU UR60, c[0x0][0x3b8] ;  /* 0x00007700ff3c77ac */ /* 0x000e640008000800 */
[----:B------:R0:W-:Y:S05]  /*7c140*/  STL [R1+0x4ce0], R5 ;  /* 0x004ce00501007387 */ /* 0x0001ea0000100800 */
[----:B------:R-:W1:Y:S01]  /*7c150*/  LDC R16, c[0x0][0x3b4] ;  /* 0x0000ed00ff107b82 */ /* 0x000e620000000800 */
[----:B0-----:R-:W-:Y:S01]  /*7c160*/  IMAD.U32 R0, RZ, RZ, UR72 ;  /* 0x00000048ff007e24 */ /* 0x001fe2000f8e00ff */
[----:B------:R-:W0:Y:S01]  /*7c170*/  LDCU.64 UR72, c[0x0][0x398] ;  /* 0x00007300ff4877ac */ /* 0x000e220008000a00 */
[----:B------:R-:W4:Y:S04]  /*7c180*/  LDL.LU R5, [R1+0x375c] ;  /* 0x00375c0001057983 */ /* 0x000f280000300800 */
[----:B------:R-:W-:Y:S04]  /*7c190*/  STL [R1+0x5c], R38 ;  /* 0x00005c2601007387 */ /* 0x000fe80000100800 */
[----:B------:R3:W-:Y:S04]  /*7c1a0*/  STL [R1+0x4a4], R0 ;  /* 0x0004a40001007387 */ /* 0x0007e80000100800 */
[----:B------:R-:W4:Y:S01]  /*7c1b0*/  LDL.LU R23, [R1+0x434] ;  /* 0x0004340001177983 */ /* 0x000f220000300800 */
[----:B------:R-:W-:Y:S01]  /*7c1c0*/  VIADD R36, R37, UR19 ;  /* 0x0000001325247c36 */ /* 0x000fe20008000000 */
[----:B---3--:R-:W-:-:S03]  /*7c1d0*/  F2FP.SATFINITE.E4M3.F32.PACK_AB_MERGE_C R0, R12, R13, RZ ;  /* 0x0000000d0c00723e */ /* 0x008fc600048070ff */
[----:B------:R-:W-:Y:S01]  /*7c1e0*/  VIADD R35, R36, UR18 ;  /* 0x0000001224237c36 */ /* 0x000fe20008000000 */
[----:B0-----:R-:W-:Y:S01]  /*7c1f0*/  UMOV UR5, UR72 ;  /* 0x0000004800057c82 */ /* 0x001fe20008000000 */
[----:B------:R-:W-:Y:S01]  /*7c200*/  UMOV UR4, UR73 ;  /* 0x0000004900047c82 */ /* 0x000fe20008000000 */
[----:B------:R-:W0:Y:S01]  /*7c210*/  LDCU.64 UR18, c[0x0][0x390] ;  /* 0x00007200ff1277ac */ /* 0x000e220008000a00 */
[----:B------:R3:W-:Y:S01]  /*7c220*/  STL [R1+0x4ce4], R0 ;  /* 0x004ce40001007387 */ /* 0x0007e20000100800 */
[----:B--2---:R-:W-:Y:S01]  /*7c230*/  ISETP.GE.AND P0, PT, R6, UR15, PT ;  /* 0x0000000f06007c0c */ /* 0x004fe2000bf06270 */
[----:B------:R-:W-:Y:S01]  /*7c240*/  VIADD R34, R35, UR17 ;  /* 0x0000001123227c36 */ /* 0x000fe20008000000 */
[----:B---3--:R-:W-:Y:S01]  /*7c250*/  F2FP.SATFINITE.E4M3.F32.PACK_AB_MERGE_C R0, R3, R11, RZ ;  /* 0x0000000b0300723e */ /* 0x008fe200048070ff */
[----:B------:R-:W2:Y:S01]  /*7c260*/  LDC R6, c[0x0][0x3b4] ;  /* 0x0000ed00ff067b82 */ /* 0x000ea20000000800 */
[----:B------:R-:W3:Y:S01]  /*7c270*/  LDL.LU R3, [R1+0x3760] ;  /* 0x0037600001037983 */ /* 0x000ee20000300800 */
[----:B----4-:R-:W-:Y:S01]  /*7c280*/  F2FP.SATFINITE.E4M3.F32.PACK_AB_MERGE_C R7, R7, R8, RZ ;  /* 0x000000080707723e */ /* 0x010fe200048070ff */
[----:B------:R-:W4:Y:S02]  /*7c290*/  LDCU UR15, c[0x0][0x3b8] ;  /* 0x00007700ff0f77ac */ /* 0x000f240008000800 */
[----:B------:R0:W-:Y:S01]  /*7c2a0*/  STL [R1+0x4cd0], R0 ;  /* 0x004cd00001007387 */ /* 0x0001e20000100800 */
[----:B------:R-:W-:Y:S01]  /*7c2b0*/  VIADD R33, R34, UR16 ;  /* 0x0000001022217c36 */ /* 0x000fe20008000000 */
[----:B------:R-:W1:Y:S01]  /*7c2c0*/  LDCU.64 UR16, c[0x0][0x390] ;  /* 0x00007200ff1077ac */ /* 0x000e620008000a00 */
[----:B------:R-:W1:Y:S01]  /*7c2d0*/  LDC R8, c[0x0][0x3b4] ;  /* 0x0000ed00ff087b82 */ /* 0x000e620000000800 */
[----:B------:R-:W-:Y:S01]  /*7c2e0*/  STL [R1+0x58], R37 ;  /* 0x0000582501007387 */ /* 0x000fe20000100800 */
[----:B0-----:R-:W-:-:S06]  /*7c2f0*/  F2FP.SATFINITE.E4M3.F32.PACK_AB_MERGE_C R0, R9, R10, RZ ;  /* 0x0000000a0900723e */ /* 0x001fcc00048070ff */
[----:B------:R-:W0:Y:S01]  /*7c300*/  LDC R11, c[0x0][0x3b4] ;  /* 0x0000ed00ff0b7b82 */ /* 0x000e220000000800 */
[----:B------:R2:W-:Y:S01]  /*7c310*/  STL [R1+0x4cd8], R0 ;  /* 0x004cd80001007387 */ /* 0x0005e20000100800 */
[----:B------:R-:W-:Y:S01]  /*7c320*/  ISETP.GE.AND P1, PT, R5, UR11, PT ;  /* 0x0000000b05007c0c */ /* 0x000fe2000bf26270 */
[----:B------:R-:W-:Y:S01]  /*7c330*/  VIADD R32, R33, UR70 ;  /* 0x0000004621207c36 */ /* 0x000fe20008000000 */
[----:B--2---:R-:W-:-:S04]  /*7c340*/  F2FP.SATFINITE.E4M3.F32.PACK_AB_MERGE_C R0, R2, R4, RZ ;  /* 0x000000040200723e */ /* 0x004fc800048070ff */
[----:B------:R-:W2:Y:S01]  /*7c350*/  LDC R12, c[0x0][0x3b4] ;  /* 0x0000ed00ff0c7b82 */ /* 0x000ea20000000800 */
[----:B------:R-:W2:Y:S01]  /*7c360*/  LDL R2, [R1+0x2130] ;  /* 0x0021300001027983 */ /* 0x000ea20000100800 */
[----:B------:R-:W-:-:S03]  /*7c370*/  LOP3.LUT R23, R23, 0xffffbfff, RZ, 0xc0, !PT ;  /* 0xffffbfff17177812 */ /* 0x000fc600078ec0ff */
[----:B------:R1:W-:Y:S01]  /*7c380*/  STL [R1+0x4cb4], R0 ;  /* 0x004cb40001007387 */ /* 0x0003e20000100800 */
[----:B------:R-:W-:Y:S01]  /*7c390*/  VIADD R31, R32, UR7 ;  /* 0x00000007201f7c36 */ /* 0x000fe20008000000 */
[----:B------:R-:W-:Y:S01]  /*7c3a0*/  MOV.SPILL R9, UR5 ;  /* 0x0000000500097c02 */ /* 0x000fe20009000f00 */
[----:B------:R-:W0:Y:S01]  /*7c3b0*/  LDC R4, c[0x0][0x3b4] ;  /* 0x0000ed00ff047b82 */ /* 0x000e220000000800 */
[----:B------:R-:W-:Y:S01]  /*7c3c0*/  STL [R1+0x54], R36 ;  /* 0x0000542401007387 */ /* 0x000fe20000100800 */
[----:B------:R-:W-:Y:S01]  /*7c3d0*/  SHF.R.S32.HI R38, RZ, 0x1f, R38 ;  /* 0x0000001fff267819 */ /* 0x000fe20000011426 */
[----:B------:R-:W0:Y:S02]  /*7c3e0*/  LDCU UR11, c[0x0][0x3b8] ;  /* 0x00007700ff0b77ac */ /* 0x000e240008000800 */
[----:B-1----:R-:W4:Y:S01]  /*7c3f0*/  LDL.LU R0, [R1+0x3764] ;  /* 0x0037640001007983 */ /* 0x002f220000300800 */
[----:B------:R-:W-:Y:S01]  /*7c400*/  @P0 LOP3.LUT R23, R23, 0x4000, RZ, 0xfc, !PT ;  /* 0x0000400017170812 */ /* 0x000fe200078efcff */
[----:B------:R-:W-:Y:S01]  /*7c410*/  VIADD R30, R31, UR21 ;  /* 0x000000151f1e7c36 */ /* 0x000fe20008000000 */
[----:B------:R-:W1:Y:S02]  /*7c420*/  LDCU.64 UR70, c[0x0][0x398] ;  /* 0x00007300ff4677ac */ /* 0x000e640008000a00 */
[----:B------:R-:W-:Y:S01]  /*7c430*/  LOP3.LUT R23, R23, 0xffffdfff, RZ, 0xc0, !PT ;  /* 0xffffdfff17177812 */ /* 0x000fe200078ec0ff */
[----:B------:R-:W-:Y:S01]  /*7c440*/  STL [R1+0x4a0], R9 ;  /* 0x0004a00901007387 */ /* 0x000fe20000100800 */
[----:B------:R-:W-:-:S02]  /*7c450*/  VIADD R24, R30, UR69 ;  /* 0x000000451e187c36 */ /* 0x000fc40008000000 */
[----:B------:R-:W-:Y:S01]  /*7c460*/  @P1 LOP3.LUT R23, R23, 0x2000, RZ, 0xfc, !PT ;  /* 0x0000200017171812 */ /* 0x000fe200078efcff */
[----:B------:R-:W-:Y:S04]  /*7c470*/  STL [R1+0x4cb8], R7 ;  /* 0x004cb80701007387 */ /* 0x000fe80000100800 */
[----:B------:R-:W-:Y:S04]  /*7c480*/  STL [R1+0x50], R35 ;  /* 0x0000502301007387 */ /* 0x000fe80000100800 */
[----:B------:R-:W-:Y:S04]  /*7c490*/  STL [R1+0x4c], R34 ;  /* 0x00004c2201007387 */ /* 0x000fe80000100800 */
[----:B------:R1:W-:Y:S02]  /*7c4a0*/  STL [R1+0x566c], R23 ;  /* 0x00566c1701007387 */ /* 0x0003e40000100800 */
[----:B-1----:R-:W-:-:S02]  /*7c4b0*/  VIADD R23, R24, UR20 ;  /* 0x0000001418177c36 */ /* 0x002fc40008000000 */
[----:B------:R-:W-:Y:S01]  /*7c4c0*/  STL [R1+0x48], R33 ;  /* 0x0000482101007387 */ /* 0x000fe20000100800 */
[----:B---3--:R-:W-:Y:S01]  /*7c4d0*/  ISETP.GE.AND P0, PT, R3, UR10, PT ;  /* 0x0000000a03007c0c */ /* 0x008fe2000bf06270 */
[----:B------:R-:W-:Y:S02]  /*7c4e0*/  VIADD R22, R23, UR68 ;  /* 0x0000004417167c36 */ /* 0x000fe40008000000 */
[----:B------:R1:W-:Y:S01]  /*7c4f0*/  STL [R1+0x44], R32 ;  /* 0x0000442001007387 */ /* 0x0003e20000100800 */
[----:B--2---:R-:W-:-:S09]  /*7c500*/  IMAD R2, R2, UR6, RZ ;  /* 0x0000000602027c24 */ /* 0x004fd2000f8e02ff */
[----:B------:R-:W-:Y:S01]  /*7c510*/  @P0 LOP3.LUT R58, R58, 0x200, RZ, 0xfc, !PT ;  /* 0x000002003a3a0812 */ /* 0x000fe200078efcff */
[----:B------:R-:W-:Y:S01]  /*7c520*/  VIADD R29, R22, UR61 ;  /* 0x0000003d161d7c36 */ /* 0x000fe20008000000 */
[----:B------:R-:W2:Y:S01]  /*7c530*/  LDCU.64 UR6, c[0x0][0x390] ;  /* 0x00007200ff0677ac */ /* 0x000ea20008000a00 */
[----:B------:R-:W-:Y:S02]  /*7c540*/  SHF.R.S32.HI R36, RZ, 0x1f, R36 ;  /* 0x0000001fff247819 */ /* 0x000fe40000011424 */
[----:B------:R-:W-:Y:S01]  /*7c550*/  SHF.R.S32.HI R34, RZ, 0x1f, R34 ;  /* 0x0000001fff227819 */ /* 0x000fe20000011422 */
[----:B------:R-:W3:Y:S01]  /*7c560*/  LDCU.64 UR20, c[0x0][0x390] ;  /* 0x00007200ff1477ac */ /* 0x000ee20008000a00 */
[----:B------:R-:W-:Y:S01]  /*7c570*/  UMOV UR5, UR71 ;  /* 0x0000004700057c82 */ /* 0x000fe20008000000 */
[----:B------:R-:W0:Y:S01]  /*7c580*/  LDCU.64 UR68, c[0x0][0x398] ;  /* 0x00007300ff4477ac */ /* 0x000e220008000a00 */
[----:B----4-:R-:W-:Y:S01]  /*7c590*/  ISETP.GE.AND P0, PT, R0, UR4, PT ;  /* 0x0000000400007c0c */ /* 0x010fe2000bf06270 */
[----:B------:R-:W-:Y:S01]  /*7c5a0*/  STL [R1+0x55c4], R58 ;  /* 0x0055c43a01007387 */ /* 0x000fe20000100800 */
[----:B------:R-:W-:-:S03]  /*7c5b0*/  VIADD R7, R29, UR62 ;  /* 0x0000003e1d077c36 */ /* 0x000fc60008000000 */
[----:B------:R-:W-:Y:S08]  /*7c5c0*/  STL [R1+0x40], R31 ;  /* 0x0000401f01007387 */ /* 0x000ff00000100800 */
[----:B------:R-:W-:-:S05]  /*7c5d0*/  @P0 LOP3.LUT R17, R17, 0x200, RZ, 0xfc, !PT ;  /* 0x0000020011110812 */ /* 0x000fca00078efcff */
[----:B------:R-:W-:Y:S04]  /*7c5e0*/  STL [R1+0x5508], R17 ;  /* 0x0055081101007387 */ /* 0x000fe80000100800 */
[----:B------:R4:W-:Y:S04]  /*7c5f0*/  STL [R1+0x3c], R30 ;  /* 0x00003c1e01007387 */ /* 0x0009e80000100800 */
[----:B------:R-:W-:Y:S04]  /*7c600*/  STL [R1+0x38], R24 ;  /* 0x0000381801007387 */ /* 0x000fe80000100800 */
[----:B------:R-:W-:Y:S04]  /*7c610*/  STL [R1+0x34], R23 ;  /* 0x0000341701007387 */ /* 0x000fe80000100800 */
[----:B------:R-:W-:Y:S04]  /*7c620*/  STL [R1+0x30], R22 ;  /* 0x0000301601007387 */ /* 0x000fe80000100800 */
[----:B------:R1:W-:Y:S04]  /*7c630*/  STL [R1+0x28], R7 ;  /* 0x0000280701007387 */ /* 0x0003e80000100800 */
[----:B------:R-:W3:Y:S01]  /*7c640*/  LDL R49, [R1+0x2198] ;  /* 0x0021980001317983 */ /* 0x000ee20000100800 */
[----:B------:R-:W-:Y:S01]  /*7c650*/  IADD3 R0, P2, PT, R2, UR18, RZ ;  /* 0x0000001202007c10 */ /* 0x000fe2000ff5e0ff */
[----:B0-----:R-:W-:-:S02]  /*7c660*/  IMAD R4, R4, 0x20, R2 ;  /* 0x0000002004047824 */ /* 0x001fc400078e0202 */
[----:B------:R-:W-:Y:S01]  /*7c670*/  VIADD R19, R7, UR63 ;  /* 0x0000003f07137c36 */ /* 0x000fe20008000000 */
[----:B------:R-:W-:Y:S01]  /*7c680*/  LEA.HI.X.SX32 R2, R2, UR19, 0x1, P2 ;  /* 0x0000001302027c11 */ /* 0x000fe200090f0eff */
[----:B------:R-:W0:Y:S01]  /*7c690*/  LDCU.64 UR18, c[0x0][0x390] ;  /* 0x00007200ff1277ac */ /* 0x000e220008000a00 */
[----:B------:R-:W-:Y:S01]  /*7c6a0*/  IADD3 R3, P2, PT, R4, UR16, RZ ;  /* 0x0000001004037c10 */ /* 0x000fe2000ff5e0ff */
[----:B------:R-:W-:Y:S01]  /*7c6b0*/  IMAD R6, R6, 0x20, R4 ;  /* 0x0000002006067824 */ /* 0x000fe200078e0204 */
[----:B------:R-:W3:Y:S01]  /*7c6c0*/  LDL R53, [R1+0x2188] ;  /* 0x0021880001357983 */ /* 0x000ee20000100800 */
[----:B-1----:R-:W-:Y:S01]  /*7c6d0*/  SHF.R.S32.HI R32, RZ, 0x1f, R32 ;  /* 0x0000001fff207819 */ /* 0x002fe20000011420 */
[----:B------:R-:W-:Y:S01]  /*7c6e0*/  UMOV UR4, UR70 ;  /* 0x0000004600047c82 */ /* 0x000fe20008000000 */
[----:B------:R-:W-:Y:S01]  /*7c6f0*/  LEA.HI.X.SX32 R4, R4, UR17, 0x1, P2 ;  /* 0x0000001104047c11 */ /* 0x000fe200090f0eff */
[----:B------:R-:W1:Y:S01]  /*7c700*/  LDCU.64 UR16, c[0x0][0x390] ;  /* 0x00007200ff1077ac */ /* 0x000e620008000a00 */
[----:B------:R-:W-:Y:S01]  /*7c710*/  IMAD R15, R15, 0x20, R6 ;  /* 0x000000200f0f7824 */ /* 0x000fe200078e0206 */
[----:B------:R-:W3:Y:S01]  /*7c720*/  LDL R41, [R1+0x2184] ;  /* 0x0021840001297983 */ /* 0x000ee20000100800 */
[----:B----4-:R-:W-:Y:S01]  /*7c730*/  SHF.R.S32.HI R30, RZ, 0x1f, R30 ;  /* 0x0000001fff1e7819 */ /* 0x010fe2000001141e */
[----:B------:R-:W4:Y:S01]  /*7c740*/  LDCU.64 UR62, c[0x0][0x398] ;  /* 0x00007300ff3e77ac */ /* 0x000f220008000a00 */
[----:B------:R-:W-:Y:S01]  /*7c750*/  IMAD R16, R16, 0x20, R15 ;  /* 0x0000002010107824 */ /* 0x000fe200078e020f */
[----:B--2---:R-:W-:Y:S01]  /*7c760*/  IADD3 R5, P2, PT, R6, UR6, RZ ;  /* 0x0000000606057c10 */ /* 0x004fe2000ff5e0ff */
[----:B------:R-:W2:Y:S04]  /*7c770*/  LDL R58, [R1+0x217c] ;  /* 0x00217c00013a7983 */ /* 0x000ea80000100800 */
[----:B------:R-:W2:Y:S01]  /*7c780*/  LDL R51, [R1+0x2178] ;  /* 0x0021780001337983 */ /* 0x000ea20000100800 */
[----:B------:R-:W-:Y:S01]  /*7c790*/  IMAD R8, R8, 0x20, R16 ;  /* 0x0000002008087824 */ /* 0x000fe200078e0210 */
[----:B------:R-:W-:-:S02]  /*7c7a0*/  LEA.HI.X.SX32 R6, R6, UR7, 0x1, P2 ;  /* 0x0000000706067c11 */ /* 0x000fc400090f0eff */
[----:B------:R-:W4:Y:S01]  /*7c7b0*/  LDL R55, [R1+0x216c] ;  /* 0x00216c0001377983 */ /* 0x000f220000100800 */
[----:B------:R-:W-:Y:S01]  /*7c7c0*/  IMAD R11, R11, 0x20, R8 ;  /* 0x000000200b0b7824 */ /* 0x000fe200078e0208 */
[C---:B0-----:R-:W-:Y:S02]  /*7c7d0*/  IADD3 R7, P2, PT, R8.reuse, UR18, RZ ;  /* 0x0000001208077c10 */ /* 0x041fe4000ff5e0ff */
[----:B---3--:R-:W-:Y:S01]  /*7c7e0*/  SHF.R.S32.HI R17, RZ, 0x1f, R49 ;  /* 0x0000001fff117819 */ /* 0x008fe20000011431 */
[----:B------:R-:W-:Y:S01]  /*7c7f0*/  VIADD R27, R19, UR64 ;  /* 0x00000040131b7c36 */ /* 0x000fe20008000000 */
[----:B------:R-:W-:Y:S01]  /*7c800*/  LEA.HI.X.SX32 R8, R8, UR19, 0x1, P2 ;  /* 0x0000001308087c11 */ /* 0x000fe200090f0eff */
[----:B------:R-:W0:Y:S01]  /*7c810*/  LDCU UR6, c[0x0][0x3b8] ;  /* 0x00007700ff0677ac */ /* 0x000e220008000800 */
[----:B-1----:R-:W-:Y:S02]  /*7c820*/  IADD3 R9, P3, PT, R11, UR16, RZ ;  /* 0x000000100b097c10 */ /* 0x002fe4000ff7e0ff */
[----:B------:R-:W-:Y:S01]  /*7c830*/  SHF.R.S32.HI R23, RZ, 0x1f, R23 ;  /* 0x0000001fff177819 */ /* 0x000fe20000011417 */
[----:B------:R-:W1:Y:S02]  /*7c840*/  LDCU UR7, c[0x0][0x3b8] ;  /* 0x00007700ff0777ac */ /* 0x000e640008000800 */
[----:B------:R-:W-:Y:S01]  /*7c850*/  STL.64 [R1+0x5650], R8 ;  /* 0x0056500801007387 */ /* 0x000fe20000100a00 */
[----:B------:R-:W-:-:S03]  /*7c860*/  SHF.R.S32.HI R41, RZ, 0x1f, R41 ;  /* 0x0000001fff297819 */ /* 0x000fc60000011429 */
[----:B------:R-:W3:Y:S01]  /*7c870*/  LDL R43, [R1+0x2164] ;  /* 0x00216400012b7983 */ /* 0x000ee20000100800 */
[----:B--2---:R-:W-:-:S03]  /*7c880*/  SHF.R.S32.HI R51, RZ, 0x1f, R51 ;  /* 0x0000001fff337819 */ /* 0x004fc60000011433 */
[----:B------:R-:W2:Y:S01]  /*7c890*/  LDL R49, [R1+0x2160] ;  /* 0x0021600001317983 */ /* 0x000ea20000100800 */
[----:B----4-:R-:W-:-:S03]  /*7c8a0*/  SHF.R.S32.HI R55, RZ, 0x1f, R55 ;  /* 0x0000001fff377819 */ /* 0x010fc60000011437 */
[----:B------:R4:W-:Y:S01]  /*7c8b0*/  STL [R1+0x550c], R17 ;  /* 0x00550c1101007387 */ /* 0x0009e20000100800 */
[----:B------:R-:W-:Y:S01]  /*7c8c0*/  VIADD R18, R27, UR65 ;  /* 0x000000411b127c36 */ /* 0x000fe20008000000 */
[----:B------:R-:W0:Y:S01]  /*7c8d0*/  LDCU UR18, c[0x0][0x3b8] ;  /* 0x00007700ff1277ac */ /* 0x000e220008000800 */
[----:B------:R-:W0:Y:S01]  /*7c8e0*/  LDCU UR19, c[0x0][0x3b8] ;  /* 0x00007700ff1377ac */ /* 0x000e220008000800 */
[----:B----4-:R-:W4:Y:S01]  /*7c8f0*/  LDL R17, [R1+0x2194] ;  /* 0x0021940001117983 */ /* 0x010f220000100800 */
[----:B------:R-:W0:Y:S01]  /*7c900*/  LDCU UR16, c[0x0][0x3b8] ;  /* 0x00007700ff1077ac */ /* 0x000e220008000800 */
[----:B------:R-:W-:Y:S01]  /*7c910*/  IMAD R12, R12, 0x20, R11 ;  /* 0x000000200c0c7824 */ /* 0x000fe200078e020b */
[----:B------:R-:W0:Y:S01]  /*7c920*/  LDCU.64 UR64, c[0x0][0x398] ;  /* 0x00007300ff4077ac */ /* 0x000e220008000a00 */
[----:B----4-:R-:W-:-:S05]  /*7c930*/  SHF.R.S32.HI R17, RZ, 0x1f, R17 ;  /* 0x0000001fff117819 */ /* 0x010fca0000011411 */
[----:B------:R4:W-:Y:S04]  /*7c940*/  STL [R1+0x5510], R17 ;  /* 0x0055101101007387 */ /* 0x0009e80000100800 */
[----:B----4-:R-:W4:Y:S02]  /*7c950*/  LDL R17, [R1+0x2190] ;  /* 0x0021900001117983 */ /* 0x010f240000100800 */
[----:B----4-:R-:W-:-:S05]  /*7c960*/  SHF.R.S32.HI R17, RZ, 0x1f, R17 ;  /* 0x0000001fff117819 */ /* 0x010fca0000011411 */
[----:B------:R4:W-:Y:S02]  /*7c970*/  STL [R1+0x194], R17 ;  /* 0x0001941101007387 */ /* 0x0009e40000100800 */
[----:B----4-:R-:W-:-:S05]  /*7c980*/  SHF.R.S32.HI R17, RZ, 0x1f, R21 ;  /* 0x0000001fff117819 */ /* 0x010fca0000011415 */
[----:B------:R4:W-:Y:S02]  /*7c990*/  STL [R1+0x5514], R17 ;  /* 0x0055141101007387 */ /* 0x0009e40000100800 */
[----:B----4-:R-:W-:Y:S02]  /*7c9a0*/  SHF.R.S32.HI R17, RZ, 0x1f, R53 ;  /* 0x0000001fff117819 */ /* 0x010fe40000011435 */
[----:B------:R-:W4:Y:S04]  /*7c9b0*/  LDL R53, [R1+0x2154] ;  /* 0x0021540001357983 */ /* 0x000f280000100800 */
[----:B------:R0:W-:Y:S04]  /*7c9c0*/  STL [R1+0x5518], R17 ;  /* 0x0055181101007387 */ /* 0x0001e80000100800 */
[----:B------:R1:W-:Y:S01]  /*7c9d0*/  STL [R1+0x1b0], R41 ;  /* 0x0001b02901007387 */ /* 0x0003e20000100800 */
[----:B0-----:R-:W-:-:S03]  /*7c9e0*/  SHF.R.S32.HI R17, RZ, 0x1f, R28 ;  /* 0x0000001fff117819 */ /* 0x001fc6000001141c */
[----:B-1----:R-:W2:Y:S04]  /*7c9f0*/  LDL R41, [R1+0x1c8] ;  /* 0x0001c80001297983 */ /* 0x002ea80000100800 */
[----:B------:R0:W-:Y:S02]  /*7ca00*/  STL [R1+0x551c], R17 ;  /* 0x00551c1101007387 */ /* 0x0001e40000100800 */
[----:B0-----:R-:W-:-:S05]  /*7ca10*/  SHF.R.S32.HI R17, RZ, 0x1f, R58 ;  /* 0x0000001fff117819 */ /* 0x001fca000001143a */
[----:B------:R0:W-:Y:S04]  /*7ca20*/  STL [R1+0x5520], R17 ;  /* 0x0055201101007387 */ /* 0x0001e80000100800 */
[----:B------:R-:W2:Y:S01]  /*7ca30*/  LDL R58, [R1+0x178] ;  /* 0x00017800013a7983 */ /* 0x000ea20000100800 */
[----:B0-----:R-:W-:-:S03]  /*7ca40*/  SHF.R.S32.HI R17, RZ, 0x1f, R26 ;  /* 0x0000001fff117819 */ /* 0x001fc6000001141a */
[----:B------:R0:W-:Y:S04]  /*7ca50*/  STL [R1+0x1bc], R51 ;  /* 0x0001bc3301007387 */ /* 0x0001e80000100800 */
[----:B0-----:R-:W2:Y:S04]  /*7ca60*/  LDL R51, [R1+0x174] ;  /* 0x0001740001337983 */ /* 0x001ea80000100800 */
[----:B------:R0:W-:Y:S04]  /*7ca70*/  STL [R1+0x5524], R17 ;  /* 0x0055241101007387 */ /* 0x0001e80000100800 */
[----:B0-----:R-:W2:Y:S01]  /*7ca80*/  LDL R17, [R1+0x2170] ;  /* 0x0021700001117983 */ /* 0x001ea20000100800 */
[----:B---3--:R-:W-:-:S02]  /*7ca90*/  SHF.R.S32.HI R43, RZ, 0x1f, R43 ;  /* 0x0000001fff2b7819 */ /* 0x008fc4000001142b */
[----:B--2---:R-:W-:-:S05]  /*7caa0*/  SHF.R.S32.HI R17, RZ, 0x1f, R17 ;  /* 0x0000001fff117819 */ /* 0x004fca0000011411 */
[----:B------:R0:W-:Y:S04]  /*7cab0*/  STL [R1+0x5528], R17 ;  /* 0x0055281101007387 */ /* 0x0001e80000100800 */
[----:B------:R1:W-:Y:S01]  /*7cac0*/  STL [R1+0x1d8], R55 ;  /* 0x0001d83701007387 */ /* 0x0003e20000100800 */
[----:B0-----:R-:W-:-:S03]  /*7cad0*/  SHF.R.S32.HI R17, RZ, 0x1f, R61 ;  /* 0x0000001fff117819 */ /* 0x001fc6000001143d */
[----:B-1----:R-:W2:Y:S04]  /*7cae0*/  LDL R55, [R1+0x16c] ;  /* 0x00016c0001377983 */ /* 0x002ea80000100800 */
[----:B------:R0:W-:Y:S02]  /*7caf0*/  STL [R1+0x552c], R17 ;  /* 0x00552c1101007387 */ /* 0x0001e40000100800 */
[----:B0-----:R-:W-:Y:S02]  /*7cb00*/  SHF.R.S32.HI R17, RZ, 0x1f, R49 ;  /* 0x0000001fff117819 */ /* 0x001fe40000011431 */
[----:B------:R-:W3:Y:S04]  /*7cb10*/  LDL R49, [R1+0x160] ;  /* 0x0001600001317983 */ /* 0x000ee80000100800 */
[----:B------:R0:W-:Y:S04]  /*7cb20*/  STL [R1+0x1f0], R43 ;  /* 0x0001f02b01007387 */ /* 0x0001e80000100800 */
[----:B------:R1:W-:Y:S01]  /*7cb30*/  STL [R1+0x5530], R17 ;  /* 0x0055301101007387 */ /* 0x0003e20000100800 */
[----:B----4-:R-:W-:-:S03]  /*7cb40*/  SHF.R.S32.HI R53, RZ, 0x1f, R53 ;  /* 0x0000001fff357819 */ /* 0x010fc60000011435 */
[----:B0-----:R-:W4:Y:S04]  /*7cb50*/  LDL R43, [R1+0x14c] ;  /* 0x00014c00012b7983 */ /* 0x001f280000100800 */
[----:B-1----:R-:W2:Y:S04]  /*7cb60*/  LDL R17, [R1+0x2158] ;  /* 0x0021580001117983 */ /* 0x002ea80000100800 */
[----:B------:R-:W-:Y:S01]  /*7cb70*/  STL [R1+0x1f8], R60 ;  /* 0x0001f83c01007387 */ /* 0x000fe20000100800 */
[----:B--2---:R-:W-:-:S05]  /*7cb80*/  SHF.R.S32.HI R17, RZ, 0x1f, R17 ;  /* 0x0000001fff117819 */ /* 0x004fca0000011411 */
[----:B------:R0:W-:Y:S04]  /*7cb90*/  STL [R1+0x5534], R17 ;  /* 0x0055341101007387 */ /* 0x0001e80000100800 */
[----:B------:R1:W-:Y:S01]  /*7cba0*/  STL [R1+0x210], R53 ;  /* 0x0002103501007387 */ /* 0x0003e20000100800 */
[----:B0-----:R-:W-:-:S03]  /*7cbb0*/  SHF.R.S32.HI R17, RZ, 0x1f, R59 ;  /* 0x0000001fff117819 */ /* 0x001fc6000001143b */
[----:B-1----:R-:W2:Y:S04]  /*7cbc0*/  LDL R53, [R1+0x144] ;  /* 0x0001440001357983 */ /* 0x002ea80000100800 */
[----:B------:R0:W-:Y:S04]  /*7cbd0*/  STL [R1+0x5538], R17 ;  /* 0x0055381101007387 */ /* 0x0001e80000100800 */
[----:B0-----:R-:W2:Y:S01]  /*7cbe0*/  LDL R17, [R1+0x1c4] ;  /* 0x0001c40001117983 */ /* 0x001ea20000100800 */
[----:B------:R-:W-:-:S05]  /*7cbf0*/  SHF.R.S32.HI R41, RZ, 0x1f, R41 ;  /* 0x0000001fff297819 */ /* 0x000fca0000011429 */
[----:B------:R0:W-:Y:S04]  /*7cc00*/  STL [R1+0x218], R41 ;  /* 0x0002182901007387 */ /* 0x0001e80000100800 */
[----:B0-----:R-:W3:Y:S01]  /*7cc10*/  LDL R41, [R1+0x138] ;  /* 0x0001380001297983 */ /* 0x001ee20000100800 */
[----:B------:R-:W-:Y:S02]  /*7cc20*/  SHF.R.S32.HI R55, RZ, 0x1f, R55 ;  /* 0x0000001fff377819 */ /* 0x000fe40000011437 */
[----:B--2---:R-:W-:-:S05]  /*7cc30*/  SHF.R.S32.HI R17, RZ, 0x1f, R17 ;  /* 0x0000001fff117819 */ /* 0x004fca0000011411 */
[----:B------:R0:W-:Y:S02]  /*7cc40*/  STL [R1+0x553c], R17 ;  /* 0x00553c1101007387 */ /* 0x0001e40000100800 */
[----:B0-----:R-:W-:-:S05]  /*7cc50*/  SHF.R.S32.HI R17, RZ, 0x1f, R57 ;  /* 0x0000001fff117819 */ /* 0x001fca0000011439 */
[----:B------:R0:W-:Y:S02]  /*7cc60*/  STL [R1+0x230], R17 ;  /* 0x0002301101007387 */ /* 0x0001e40000100800 */
[----:B0-----:R-:W-:Y:S02]  /*7cc70*/  SHF.R.S32.HI R17, RZ, 0x1f, R58 ;  /* 0x0000001fff117819 */ /* 0x001fe4000001143a */
[----:B------:R-:W-:-:S03]  /*7cc80*/  SHF.R.S32.HI R58, RZ, 0x1f, R51 ;  /* 0x0000001fff3a7819 */ /* 0x000fc60000011433 */
[----:B------:R0:W-:Y:S04]  /*7cc90*/  STL [R1+0x5540], R17 ;  /* 0x0055401101007387 */ /* 0x0001e80000100800 */
[----:B------:R-:W2:Y:S01]  /*7cca0*/  LDL R51, [R1+0x124] ;  /* 0x0001240001337983 */ /* 0x000ea20000100800 */
[----:B0-----:R-:W-:-:S03]  /*7ccb0*/  SHF.R.S32.HI R17, RZ, 0x1f, R56 ;  /* 0x0000001fff117819 */ /* 0x001fc60000011438 */
[----:B------:R0:W-:Y:S04]  /*7ccc0*/  STL [R1+0x238], R58 ;  /* 0x0002383a01007387 */ /* 0x0001e80000100800 */
[----:B0-----:R-:W2:Y:S04]  /*7ccd0*/  LDL R58, [R1+0xf8] ;  /* 0x0000f800013a7983 */ /* 0x001ea80000100800 */
[----:B------:R0:W-:Y:S04]  /*7cce0*/  STL [R1+0x5544], R17 ;  /* 0x0055441101007387 */ /* 0x0001e80000100800 */
[----:B0-----:R-:W2:Y:S04]  /*7ccf0*/  LDL R17, [R1+0x168] ;  /* 0x0001680001117983 */ /* 0x001ea80000100800 */
[----:B------:R0:W-:Y:S04]  /*7cd00*/  STL [R1+0x240], R55 ;  /* 0x0002403701007387 */ /* 0x0001e80000100800 */
[----:B0-----:R-:W3:Y:S01]  /*7cd10*/  LDL.LU R55, [R1+0x5684] ;  /* 0x0056840001377983 */ /* 0x001ee20000300800 */
[----:B----4-:R-:W-:-:S02]  /*7cd20*/  SHF.R.S32.HI R43, RZ, 0x1f, R43 ;  /* 0x0000001fff2b7819 */ /* 0x010fc4000001142b */
[----:B------:R-:W-:Y:S02]  /*7cd30*/  SHF.R.S32.HI R53, RZ, 0x1f, R53 ;  /* 0x0000001fff357819 */ /* 0x000fe40000011435 */
[----:B--2---:R-:W-:-:S05]  /*7cd40*/  SHF.R.S32.HI R17, RZ, 0x1f, R17 ;  /* 0x0000001fff117819 */ /* 0x004fca0000011411 */
[----:B------:R3:W-:Y:S02]  /*7cd50*/  STL [R1+0x5548], R17 ;  /* 0x0055481101007387 */ /* 0x0007e40000100800 */
[----:B---3--:R-:W-:-:S05]  /*7cd60*/  SHF.R.S32.HI R17, RZ, 0x1f, R55 ;  /* 0x0000001fff117819 */ /* 0x008fca0000011437 */
[----:B------:R0:W-:Y:S02]  /*7cd70*/  STL [R1+0x248], R17 ;  /* 0x0002481101007387 */ /* 0x0001e40000100800 */
[----:B0-----:R-:W-:Y:S02]  /*7cd80*/  SHF.R.S32.HI R17, RZ, 0x1f, R49 ;  /* 0x0000001fff117819 */ /* 0x001fe40000011431 */
[----:B------:R-:W2:Y:S04]  /*7cd90*/  LDL R49, [R1+0xec] ;  /* 0x0000ec0001317983 */ /* 0x000ea80000100800 */
[----:B------:R0:W-:Y:S04]  /*7cda0*/  STL [R1+0x554c], R17 ;  /* 0x00554c1101007387 */ /* 0x0001e80000100800 */
[----:B------:R1:W-:Y:S01]  /*7cdb0*/  STL [R1+0x250], R43 ;  /* 0x0002502b01007387 */ /* 0x0003e20000100800 */
[----:B0-----:R-:W-:-:S03]  /*7cdc0*/  SHF.R.S32.HI R17, RZ, 0x1f, R54 ;  /* 0x0000001fff117819 */ /* 0x001fc60000011436 */
[----:B-1----:R-:W3:Y:S04]  /*7cdd0*/  LDL R43, [R1+0xe0] ;  /* 0x0000e000012b7983 */ /* 0x002ee80000100800 */
[----:B------:R0:W-:Y:S04]  /*7cde0*/  STL [R1+0x5550], R17 ;  /* 0x0055501101007387 */ /* 0x0001e80000100800 */
[----:B0-----:R-:W4:Y:S04]  /*7cdf0*/  LDL R17, [R1+0x140] ;  /* 0x0001400001117983 */ /* 0x001f280000100800 */
[----:B------:R0:W-:Y:S04]  /*7ce00*/  STL [R1+0x258], R53 ;  /* 0x0002583501007387 */ /* 0x0001e80000100800 */
[----:B0-----:R-:W2:Y:S01]  /*7ce10*/  LDL.LU R53, [R1+0x5680] ;  /* 0x0056800001357983 */ /* 0x001ea20000300800 */
[----:B----4-:R-:W-:-:S05]  /*7ce20*/  SHF.R.S32.HI R17, RZ, 0x1f, R17 ;  /* 0x0000001fff117819 */ /* 0x010fca0000011411 */
[----:B------:R2:W-:Y:S02]  /*7ce30*/  STL [R1+0x5554], R17 ;  /* 0x0055541101007387 */ /* 0x0005e40000100800 */
[----:B--2---:R-:W-:-:S05]  /*7ce40*/  SHF.R.S32.HI R17, RZ, 0x1f, R53 ;  /* 0x0000001fff117819 */ /* 0x004fca0000011435 */
[----:B------:R0:W-:Y:S02]  /*7ce50*/  STL [R1+0x260], R17 ;  /* 0x0002601101007387 */ /* 0x0001e40000100800 */
[----:B0-----:R-:W-:Y:S02]  /*7ce60*/  SHF.R.S32.HI R17, RZ, 0x1f, R41 ;  /* 0x0000001fff117819 */ /* 0x001fe40000011429 */
[----:B------:R-:W2:Y:S04]  /*7ce70*/  LDL R41, [R1+0xc0] ;  /* 0x0000c00001297983 */ /* 0x000ea80000100800 */
[----:B------:R0:W-:Y:S04]  /*7ce80*/  STL [R1+0x5558], R17 ;  /* 0x0055581101007387 */ /* 0x0001e80000100800 */
[----:B0-----:R-:W4:Y:S01]  /*7ce90*/  LDL R17, [R1+0x12c] ;  /* 0x00012c0001117983 */ /* 0x001f220000100800 */
[----:B------:R-:W-:-:S02]  /*7cea0*/  SHF.R.S32.HI R51, RZ, 0x1f, R51 ;  /* 0x0000001fff337819 */ /* 0x000fc40000011433 */
[----:B----4-:R-:W-:-:S05]  /*7ceb0*/  SHF.R.S32.HI R17, RZ, 0x1f, R17 ;  /* 0x0000001fff117819 */ /* 0x010fca0000011411 */
[----:B------:R0:W-:Y:S02]  /*7cec0*/  STL [R1+0x268], R17 ;  /* 0x0002681101007387 */ /* 0x0001e40000100800 */
[----:B0-----:R-:W-:-:S05]  /*7ced0*/  SHF.R.S32.HI R17, RZ, 0x1f, R52 ;  /* 0x0000001fff117819 */ /* 0x001fca0000011434 */
        /* <DEDUP_REMOVED lines=24> */
[----:B---3--:R-:W-:Y:S02]  /*7d060*/  SHF.R.S32.HI R17, RZ, 0x1f, R43 ;  /* 0x0000001fff117819 */ /* 0x008fe4000001142b */
[----:B------:R-:W2:Y:S04]  /*7d070*/  LDL R43, [R1+0x94] ;  /* 0x00009400012b7983 */ /* 0x000ea80000100800 */
[----:B------:R0:W-:Y:S04]  /*7d080*/  STL [R1+0x5570], R17 ;  /* 0x0055701101007387 */ /* 0x0001e80000100800 */
[----:B0-----:R-:W3:Y:S02]  /*7d090*/  LDL R17, [R1+0xcc] ;  /* 0x0000cc0001117983 */ /* 0x001ee40000100800 */
[----:B---3--:R-:W-:-:S05]  /*7d0a0*/  SHF.R.S32.HI R17, RZ, 0x1f, R17 ;  /* 0x0000001fff117819 */ /* 0x008fca0000011411 */
[----:B------:R0:W-:Y:S02]  /*7d0b0*/  STL [R1+0x298], R17 ;  /* 0x0002981101007387 */ /* 0x0001e40000100800 */
[----:B0-----:R-:W-:-:S05]  /*7d0c0*/  SHF.R.S32.HI R17, RZ, 0x1f, R48 ;  /* 0x0000001fff117819 */ /* 0x001fca0000011430 */
[----:B------:R0:W-:Y:S04]  /*7d0d0*/  STL [R1+0x5574], R17 ;  /* 0x0055741101007387 */ /* 0x0001e80000100800 */
[----:B0-----:R-:W3:Y:S02]  /*7d0e0*/  LDL R17, [R1+0xc4] ;  /* 0x0000c40001117983 */ /* 0x001ee40000100800 */
[----:B---3--:R-:W-:-:S05]  /*7d0f0*/  SHF.R.S32.HI R17, RZ, 0x1f, R17 ;  /* 0x0000001fff117819 */ /* 0x008fca0000011411 */
[----:B------:R0:W-:Y:S02]  /*7d100*/  STL [R1+0x2a0], R17 ;  /* 0x0002a01101007387 */ /* 0x0001e40000100800 */
[----:B0-----:R-:W-:-:S05]  /*7d110*/  SHF.R.S32.HI R17, RZ, 0x1f, R41 ;  /* 0x0000001fff117819 */ /* 0x001fca0000011429 */
[----:B------:R0:W-:Y:S04]  /*7d120*/  STL [R1+0x5578], R17 ;  /* 0x0055781101007387 */ /* 0x0001e80000100800 */
[----:B------:R-:W3:Y:S04]  /*7d130*/  LDL R41, [R1+0x7c] ;  /* 0x00007c0001297983 */ /* 0x000ee80000100800 */
[----:B0-----:R-:W4:Y:S04]  /*7d140*/  LDL R17, [R1+0xb8] ;  /* 0x0000b80001117983 */ /* 0x001f280000100800 */
[----:B------:R-:W-:Y:S01]  /*7d150*/  STL [R1+0x2a8], R47 ;  /* 0x0002a82f01007387 */ /* 0x000fe20000100800 */
[----:B----4-:R-:W-:-:S05]  /*7d160*/  SHF.R.S32.HI R17, RZ, 0x1f, R17 ;  /* 0x0000001fff117819 */ /* 0x010fca0000011411 */
[----:B------:R0:W-:Y:S04]  /*7d170*/  STL [R1+0x557c], R17 ;  /* 0x00557c1101007387 */ /* 0x0001e80000100800 */
[----:B0-----:R-:W4:Y:S02]  /*7d180*/  LDL R17, [R1+0xb4] ;  /* 0x0000b40001117983 */ /* 0x001f240000100800 */
[----:B----4-:R-:W-:-:S05]  /*7d190*/  SHF.R.S32.HI R17, RZ, 0x1f, R17 ;  /* 0x0000001fff117819 */ /* 0x010fca0000011411 */
[----:B------:R0:W-:Y:S02]  /*7d1a0*/  STL [R1+0x2b0], R17 ;  /* 0x0002b01101007387 */ /* 0x0001e40000100800 */
[----:B0-----:R-:W-:-:S05]  /*7d1b0*/  SHF.R.S32.HI R17, RZ, 0x1f, R46 ;  /* 0x0000001fff117819 */ /* 0x001fca000001142e */
[----:B------:R0:W-:Y:S04]  /*7d1c0*/  STL [R1+0x5580], R17 ;  /* 0x0055801101007387 */ /* 0x0001e80000100800 */
[----:B0-----:R-:W4:Y:S02]  /*7d1d0*/  LDL R17, [R1+0xac] ;  /* 0x0000ac0001117983 */ /* 0x001f240000100800 */
[----:B----4-:R-:W-:-:S05]  /*7d1e0*/  SHF.R.S32.HI R17, RZ, 0x1f, R17 ;  /* 0x0000001fff117819 */ /* 0x010fca0000011411 */
[----:B------:R0:W-:Y:S02]  /*7d1f0*/  STL [R1+0x2b8], R17 ;  /* 0x0002b81101007387 */ /* 0x0001e40000100800 */
[----:B0-----:R-:W-:Y:S02]  /*7d200*/  SHF.R.S32.HI R17, RZ, 0x1f, R58 ;  /* 0x0000001fff117819 */ /* 0x001fe4000001143a */
[----:B------:R-:W4:Y:S04]  /*7d210*/  LDL R58, [R1+0x64] ;  /* 0x00006400013a7983 */ /* 0x000f280000100800 */
[----:B------:R0:W-:Y:S04]  /*7d220*/  STL [R1+0x5584], R17 ;  /* 0x0055841101007387 */ /* 0x0001e80000100800 */
[----:B0-----:R-:W2:Y:S04]  /*7d230*/  LDL R17, [R1+0xa0] ;  /* 0x0000a00001117983 */ /* 0x001ea80000100800 */
[----:B------:R-:W-:Y:S01]  /*7d240*/  STL [R1+0x2c0], R45 ;  /* 0x0002c02d01007387 */ /* 0x000fe20000100800 */
[----:B--2---:R-:W-:-:S05]  /*7d250*/  SHF.R.S32.HI R17, RZ, 0x1f, R17 ;  /* 0x0000001fff117819 */ /* 0x004fca0000011411 */
[----:B------:R0:W-:Y:S04]  /*7d260*/  STL [R1+0x5588], R17 ;  /* 0x0055881101007387 */ /* 0x0001e80000100800 */
[----:B0-----:R-:W2:Y:S02]  /*7d270*/  LDL R17, [R1+0x9c] ;  /* 0x00009c0001117983 */ /* 0x001ea40000100800 */
[----:B--2---:R-:W-:-:S05]  /*7d280*/  SHF.R.S32.HI R17, RZ, 0x1f, R17 ;  /* 0x0000001fff117819 */ /* 0x004fca0000011411 */
[----:B------:R0:W-:Y:S02]  /*7d290*/  STL [R1+0x2c8], R17 ;  /* 0x0002c81101007387 */ /* 0x0001e40000100800 */
[----:B0-----:R-:W-:-:S05]  /*7d2a0*/  SHF.R.S32.HI R17, RZ, 0x1f, R44 ;  /* 0x0000001fff117819 */ /* 0x001fca000001142c */
[----:B------:R0:W-:Y:S04]  /*7d2b0*/  STL [R1+0x558c], R17 ;  /* 0x00558c1101007387 */ /* 0x0001e80000100800 */
[----:B0-----:R-:W2:Y:S01]  /*7d2c0*/  LDL R17, [R1+0x90] ;  /* 0x0000900001117983 */ /* 0x001ea20000100800 */
[----:B------:R-:W-:-:S05]  /*7d2d0*/  SHF.R.S32.HI R43, RZ, 0x1f, R43 ;  /* 0x0000001fff2b7819 */ /* 0x000fca000001142b */
[----:B------:R0:W-:Y:S04]  /*7d2e0*/  STL [R1+0x2d0], R43 ;  /* 0x0002d02b01007387 */ /* 0x0001e80000100800 */
[----:B0-----:R-:W3:Y:S01]  /*7d2f0*/  LDL.LU R43, [R1+0x5674] ;  /* 0x00567400012b7983 */ /* 0x001ee20000300800 */
[----:B--2---:R-:W-:-:S05]  /*7d300*/  SHF.R.S32.HI R17, RZ, 0x1f, R17 ;  /* 0x0000001fff117819 */ /* 0x004fca0000011411 */
[----:B------:R0:W-:Y:S04]  /*7d310*/  STL [R1+0x5590], R17 ;  /* 0x0055901101007387 */ /* 0x0001e80000100800 */
[----:B0-----:R-:W2:Y:S01]  /*7d320*/  LDL R17, [R1+0x88] ;  /* 0x0000880001117983 */ /* 0x001ea20000100800 */
[----:B---3--:R-:W-:-:S05]  /*7d330*/  SHF.R.S32.HI R43, RZ, 0x1f, R43 ;  /* 0x0000001fff2b7819 */ /* 0x008fca000001142b */
        /* <DEDUP_REMOVED lines=19> */
[----:B0-----:R-:W2:Y:S01]  /*7d470*/  LDL R17, [R1+0x6c] ;  /* 0x00006c0001117983 */ /* 0x001ea20000100800 */
[----:B----4-:R-:W-:Y:S01]  /*7d480*/  SHF.R.S32.HI R58, RZ, 0x1f, R58 ;  /* 0x0000001fff3a7819 */ /* 0x010fe2000001143a */
[----:B------:R-:W-:-:S04]  /*7d490*/  VIADD R9, R18, UR66 ;  /* 0x0000004212097c36 */ /* 0x000fc80008000000 */
[----:B------:R-:W-:Y:S01]  /*7d4a0*/  VIADD R20, R9, UR67 ;  /* 0x0000004309147c36 */ /* 0x000fe20008000000 */
[----:B------:R-:W-:Y:S01]  /*7d4b0*/  LEA.HI.X.SX32 R11, R11, UR17, 0x1, P3 ;  /* 0x000000110b0b7c11 */ /* 0x000fe200098f0eff */
[----:B------:R-:W0:Y:S02]  /*7d4c0*/  LDCU UR17, c[0x0][0x3b8] ;  /* 0x00007700ff1177ac */ /* 0x000e240008000800 */
[----:B------:R-:W-:Y:S01]  /*7d4d0*/  VIADD R25, R20, UR22 ;  /* 0x0000001614197c36 */ /* 0x000fe20008000000 */
[----:B------:R-:W-:Y:S01]  /*7d4e0*/  IADD3 R10, P2, PT, R12, UR20, RZ ;  /* 0x000000140c0a7c10 */ /* 0x000fe2000ff5e0ff */
[----:B------:R-:W1:Y:S02]  /*7d4f0*/  LDCU.64 UR66, c[0x0][0x398] ;  /* 0x00007300ff4277ac */ /* 0x000e640008000a00 */
[----:B------:R-:W-:Y:S01]  /*7d500*/  VIADD R8, R25, UR23 ;  /* 0x0000001719087c36 */ /* 0x000fe20008000000 */
[----:B--2---:R-:W-:Y:S01]  /*7d510*/  SHF.R.S32.HI R17, RZ, 0x1f, R17 ;  /* 0x0000001fff117819 */ /* 0x004fe20000011411 */
[----:B------:R-:W2:Y:S04]  /*7d520*/  LDCU.64 UR22, c[0x0][0x398] ;  /* 0x00007300ff1677ac */ /* 0x000ea80008000a00 */
[----:B------:R3:W-:Y:S02]  /*7d530*/  STL [R1+0x2f8], R17 ;  /* 0x0002f81101007387 */ /* 0x0007e40000100800 */
[----:B---3--:R-:W-:-:S05]  /*7d540*/  SHF.R.S32.HI R17, RZ, 0x1f, R40 ;  /* 0x0000001fff117819 */ /* 0x008fca0000011428 */
[----:B------:R3:W-:Y:S02]  /*7d550*/  STL [R1+0x55a4], R17 ;  /* 0x0055a41101007387 */ /* 0x0007e40000100800 */
[----:B---3--:R-:W-:-:S05]  /*7d560*/  SHF.R.S32.HI R17, RZ, 0x1f, R39 ;  /* 0x0000001fff117819 */ /* 0x008fca0000011427 */
[----:B------:R3:W-:Y:S04]  /*7d570*/  STL [R1+0x55a8], R17 ;  /* 0x0055a81101007387 */ /* 0x0007e80000100800 */
[----:B------:R-:W-:Y:S01]  /*7d580*/  STL [R1+0x300], R58 ;  /* 0x0003003a01007387 */ /* 0x000fe20000100800 */
[----:B---3--:R-:W-:-:S03]  /*7d590*/  SHF.R.S32.HI R17, RZ, 0x1f, R37 ;  /* 0x0000001fff117819 */ /* 0x008fc60000011425 */
[----:B------:R-:W-:Y:S04]  /*7d5a0*/  STL [R1+0x308], R38 ;  /* 0x0003082601007387 */ /* 0x000fe80000100800 */
[----:B------:R3:W-:Y:S02]  /*7d5b0*/  STL [R1+0x55ac], R17 ;  /* 0x0055ac1101007387 */ /* 0x0007e40000100800 */
[----:B---3--:R-:W-:-:S05]  /*7d5c0*/  SHF.R.S32.HI R17, RZ, 0x1f, R35 ;  /* 0x0000001fff117819 */ /* 0x008fca0000011423 */
[----:B------:R3:W-:Y:S01]  /*7d5d0*/  STL [R1+0x55b0], R17 ;  /* 0x0055b01101007387 */ /* 0x0007e20000100800 */
[----:B------:R-:W-:-:S03]  /*7d5e0*/  VIADD R21, R8, UR24 ;  /* 0x0000001808157c36 */ /* 0x000fc60008000000 */
[----:B------:R-:W-:Y:S01]  /*7d5f0*/  STL [R1+0x310], R36 ;  /* 0x0003102401007387 */ /* 0x000fe20000100800 */
[----:B---3--:R-:W-:-:S05]  /*7d600*/  SHF.R.S32.HI R17, RZ, 0x1f, R33 ;  /* 0x0000001fff117819 */ /* 0x008fca0000011421 */
[----:B------:R3:W-:Y:S01]  /*7d610*/  STL [R1+0x55b4], R17 ;  /* 0x0055b41101007387 */ /* 0x0007e20000100800 */
[----:B------:R-:W-:Y:S01]  /*7d620*/  VIADD R28, R21, UR25 ;  /* 0x00000019151c7c36 */ /* 0x000fe20008000000 */
[----:B------:R-:W-:Y:S01]  /*7d630*/  SHF.R.S32.HI R58, RZ, 0x1f, R19 ;  /* 0x0000001fff3a7819 */ /* 0x000fe20000011413 */
[----:B------:R-:W4:Y:S01]  /*7d640*/  LDCU.64 UR24, c[0x0][0x398] ;  /* 0x00007300ff1877ac */ /* 0x000f220008000a00 */
[----:B------:R-:W-:Y:S01]  /*7d650*/  STL [R1+0x318], R34 ;  /* 0x0003182201007387 */ /* 0x000fe20000100800 */
[----:B---3--:R-:W-:-:S03]  /*7d660*/  SHF.R.S32.HI R17, RZ, 0x1f, R31 ;  /* 0x0000001fff117819 */ /* 0x008fc6000001141f */
[----:B------:R-:W-:Y:S04]  /*7d670*/  STL [R1+0x320], R32 ;  /* 0x0003202001007387 */ /* 0x000fe80000100800 */
[----:B------:R3:W-:Y:S01]  /*7d680*/  STL [R1+0x55b8], R17 ;  /* 0x0055b81101007387 */ /* 0x0007e20000100800 */
[----:B------:R-:W-:Y:S01]  /*7d690*/  VIADD R26, R28, UR26 ;  /* 0x0000001a1c1a7c36 */ /* 0x000fe20008000000 */
[----:B---3--:R-:W-:-:S03]  /*7d6a0*/  SHF.R.S32.HI R17, RZ, 0x1f, R24 ;  /* 0x0000001fff117819 */ /* 0x008fc60000011418 */
[----:B------:R-:W-:Y:S01]  /*7d6b0*/  VIADD R61, R26, UR27 ;  /* 0x0000001b1a3d7c36 */ /* 0x000fe20008000000 */
[----:B------:R-:W-:Y:S01]  /*7d6c0*/  SHF.R.S32.HI R24, RZ, 0x1f, R26 ;  /* 0x0000001fff187819 */ /* 0x000fe2000001141a */
[----:B------:R-:W3:Y:S01]  /*7d6d0*/  LDCU.64 UR26, c[0x0][0x398] ;  /* 0x00007300ff1a77ac */ /* 0x000ee20008000a00 */
[----:B------:R0:W-:Y:S01]  /*7d6e0*/  STL [R1+0x55bc], R17 ;  /* 0x0055bc1101007387 */ /* 0x0001e20000100800 */
[----:B------:R-:W-:-:S03]  /*7d6f0*/  VIADD R60, R61, UR28 ;  /* 0x0000001c3d3c7c36 */ /* 0x000fc60008000000 */
[----:B------:R-:W-:Y:S01]  /*7d700*/  STL [R1+0x328], R30 ;  /* 0x0003281e01007387 */ /* 0x000fe20000100800 */
[----:B0-----:R-:W-:Y:S01]  /*7d710*/  SHF.R.S32.HI R17, RZ, 0x1f, R22 ;  /* 0x0000001fff117819 */ /* 0x001fe20000011416 */
[----:B------:R-:W-:Y:S01]  /*7d720*/  VIADD R59, R60, UR29 ;  /* 0x0000001d3c3b7c36 */ /* 0x000fe20008000000 */
[----:B------:R-:W-:Y:S01]  /*7d730*/  SHF.R.S32.HI R22, RZ, 0x1f, R27 ;  /* 0x0000001fff167819 */ /* 0x000fe2000001141b */
[----:B------:R-:W0:Y:S02]  /*7d740*/  LDCU.64 UR28, c[0x0][0x398] ;  /* 0x00007300ff1c77ac */ /* 0x000e240008000a00 */
[----:B------:R1:W-:Y:S04]  /*7d750*/  STL [R1+0x55c0], R17 ;  /* 0x0055c01101007387 */ /* 0x0003e80000100800 */
[----:B------:R2:W-:Y:S04]  /*7d760*/  STL [R1+0x330], R23 ;  /* 0x0003301701007387 */ /* 0x0005e80000100800 */
[----:B-1----:R-:W3:Y:S01]  /*7d770*/  LDL.LU R17, [R1+0x28] ;  /* 0x0000280001117983 */ /* 0x002ee20000300800 */
[----:B--2---:R-:W-:-:S03]  /*7d780*/  SHF.R.S32.HI R23, RZ, 0x1f, R20 ;  /* 0x0000001fff177819 */ /* 0x004fc60000011414 */
[----:B------:R1:W-:Y:S04]  /*7d790*/  STL.64 [R1+0x55c8], R60 ;  /* 0x0055c83c01007387 */ /* 0x0003e80000100a00 */
[----:B-1----:R-:W2:Y:S01]  /*7d7a0*/  LDL.LU R60, [R1+0x219c] ;  /* 0x00219c00013c7983 */ /* 0x002ea20000300800 */
[----:B------:R-:W-:-:S03]  /*7d7b0*/  IMAD.MOV.U32 R61, RZ, RZ, R23 ;  /* 0x000000ffff3d7224 */ /* 0x000fc600078e0017 */
[----:B------:R-:W2:Y:S04]  /*7d7c0*/  LDL.LU R23, [R1+0x566c] ;  /* 0x00566c0001177983 */ /* 0x000ea80000300800 */
[----:B------:R1:W-:Y:S02]  /*7d7d0*/  STL.64 [R1+0x55d0], R58 ;  /* 0x0055d03a01007387 */ /* 0x0003e40000100a00 */
[----:B-1----:R-:W-:Y:S02]  /*7d7e0*/  IMAD.MOV.U32 R58, RZ, RZ, R20 ;  /* 0x000000ffff3a7224 */ /* 0x002fe400078e0014 */
[----:B------:R-:W2:Y:S01]  /*7d7f0*/  LDL.LU R20, [R1+0x5668] ;  /* 0x0056680001147983 */ /* 0x000ea20000300800 */
[----:B------:R-:W-:-:S04]  /*7d800*/  VIADD R57, R59, UR30 ;  /* 0x0000001e3b397c36 */ /* 0x000fc80008000000 */
[----:B------:R-:W-:Y:S01]  /*7d810*/  VIADD R56, R57, UR31 ;  /* 0x0000001f39387c36 */ /* 0x000fe20008000000 */
[----:B------:R-:W-:Y:S01]  /*7d820*/  SHF.R.S32.HI R30, RZ, 0x1f, R29 ;  /* 0x0000001fff1e7819 */ /* 0x000fe2000001141d */
[----:B------:R-:W1:Y:S02]  /*7d830*/  LDCU.64 UR30, c[0x0][0x398] ;  /* 0x00007300ff1e77ac */ /* 0x000e640008000a00 */
[----:B------:R-:W-:-:S04]  /*7d840*/  VIADD R55, R56, UR32 ;  /* 0x0000002038377c36 */ /* 0x000fc80008000000 */
[----:B------:R-:W-:Y:S01]  /*7d850*/  VIADD R54, R55, UR33 ;  /* 0x0000002137367c36 */ /* 0x000fe20008000000 */
[----:B------:R0:W-:Y:S01]  /*7d860*/  STL.64 [R1+0x55d8], R56 ;  /* 0x0055d83801007387 */ /* 0x0001e20000100a00 */
[----:B------:R-:W-:Y:S01]  /*7d870*/  IMAD.MOV.U32 R59, RZ, RZ, R30 ;  /* 0x000000ffff3b7224 */ /* 0x000fe200078e001e */
[----:B------:R-:W-:Y:S01]  /*7d880*/  IADD3 R13, P3, PT, R15, UR8, RZ ;  /* 0x000000080f0d7c10 */ /* 0x000fe2000ff7e0ff */
[----:B------:R-:W-:Y:S01]  /*7d890*/  VIADD R53, R54, UR34 ;  /* 0x0000002236357c36 */ /* 0x000fe20008000000 */
[----:B------:R-:W-:Y:S01]  /*7d8a0*/  LEA.HI.X.SX32 R12, R12, UR21, 0x1, P2 ;  /* 0x000000150c0c7c11 */ /* 0x000fe200090f0eff */
[----:B------:R-:W1:Y:S02]  /*7d8b0*/  LDCU.64 UR20, c[0x0][0x398] ;  /* 0x00007300ff1477ac */ /* 0x000e640008000a00 */
[----:B------:R-:W-:Y:S01]  /*7d8c0*/  VIADD R52, R53, UR35 ;  /* 0x0000002335347c36 */ /* 0x000fe20008000000 */
[----:B------:R-:W1:Y:S03]  /*7d8d0*/  LDCU.64 UR32, c[0x0][0x398] ;  /* 0x00007300ff2077ac */ /* 0x000e660008000a00 */
[----:B------:R-:W-:-:S02]  /*7d8e0*/  VIADD R51, R52, UR36 ;  /* 0x0000002434337c36 */ /* 0x000fc40008000000 */
[----:B0-----:R-:W-:Y:S01]  /*7d8f0*/  IMAD.MOV.U32 R57, RZ, RZ, R27 ;  /* 0x000000ffff397224 */ /* 0x001fe200078e001b */
[----:B------:R-:W-:Y:S01]  /*7d900*/  SHF.R.S32.HI R56, RZ, 0x1f, R28 ;  /* 0x0000001fff387819 */ /* 0x000fe2000001141c */
[----:B------:R-:W-:Y:S01]  /*7d910*/  VIADD R50, R51, UR37 ;  /* 0x0000002533327c36 */ /* 0x000fe20008000000 */
[----:B------:R-:W3:Y:S01]  /*7d920*/  LDL.LU R27, [R1+0x5664] ;  /* 0x00566400011b7983 */ /* 0x000ee20000300800 */
[----:B------:R-:W-:Y:S01]  /*7d930*/  LEA.HI.X.SX32 R15, R15, UR9, 0x1, P3 ;  /* 0x000000090f0f7c11 */ /* 0x000fe200098f0eff */
[----:B------:R-:W0:Y:S02]  /*7d940*/  LDCU.64 UR8, c[0x0][0x398] ;  /* 0x00007300ff0877ac */ /* 0x000e240008000a00 */
[----:B------:R1:W-:Y:S01]  /*7d950*/  STL.64 [R1+0x55e0], R54 ;  /* 0x0055e03601007387 */ /* 0x0003e20000100a00 */
[----:B------:R-:W-:Y:S01]  /*7d960*/  VIADD R49, R50, UR38 ;  /* 0x0000002632317c36 */ /* 0x000fe20008000000 */
[----:B------:R-:W-:Y:S01]  /*7d970*/  IADD3 R14, P2, PT, R16, UR12, RZ ;  /* 0x0000000c100e7c10 */ /* 0x000fe2000ff5e0ff */
[----:B------:R-:W0:Y:S01]  /*7d980*/  LDCU.64 UR34, c[0x0][0x398] ;  /* 0x00007300ff2277ac */ /* 0x000e220008000a00 */
[----:B------:R4:W-:Y:S01]  /*7d990*/  STL.64 [R1+0x55e8], R52 ;  /* 0x0055e83401007387 */ /* 0x0009e20000100a00 */
[----:B------:R-:W0:Y:S01]  /*7d9a0*/  LDCU.64 UR36, c[0x0][0x398] ;  /* 0x00007300ff2477ac */ /* 0x000e220008000a00 */
[----:B-1----:R-:W-:-:S02]  /*7d9b0*/  SHF.R.S32.HI R55, RZ, 0x1f, R18 ;  /* 0x0000001fff377819 */ /* 0x002fc40000011412 */
[----:B----4-:R-:W4:Y:S04]  /*7d9c0*/  LDL.LU R52, [R1+0x21dc] ;  /* 0x0021dc0001347983 */ /* 0x010f280000300800 */
[----:B------:R1:W-:Y:S02]  /*7d9d0*/  STL.64 [R1+0x55f0], R50 ;  /* 0x0055f03201007387 */ /* 0x0003e40000100a00 */
[----:B-1----:R-:W-:Y:S02]  /*7d9e0*/  IMAD.MOV.U32 R51, RZ, RZ, R18 ;  /* 0x000000ffff337224 */ /* 0x002fe400078e0012 */
[----:B--2---:R-:W-:Y:S02]  /*7d9f0*/  IMAD.MOV.U32 R50, RZ, RZ, R20 ;  /* 0x000000ffff327224 */ /* 0x004fe400078e0014 */
[----:B------:R-:W2:Y:S04]  /*7da00*/  LDL.LU R20, [R1+0x5660] ;  /* 0x0056600001147983 */ /* 0x000ea80000300800 */
[----:B------:R-:W2:Y:S01]  /*7da10*/  LDL.LU R18, [R1+0x565c] ;  /* 0x00565c0001127983 */ /* 0x000ea20000300800 */
[----:B------:R-:W-:-:S02]  /*7da20*/  VIADD R48, R49, UR39 ;  /* 0x0000002731307c36 */ /* 0x000fc40008000000 */
[----:B------:R-:W-:Y:S01]  /*7da30*/  IMAD.MOV.U32 R54, RZ, RZ, R29 ;  /* 0x000000ffff367224 */ /* 0x000fe200078e001d */
[----:B------:R-:W-:Y:S01]  /*7da40*/  LEA.HI.X.SX32 R16, R16, UR13, 0x1, P2 ;  /* 0x0000000d10107c11 */ /* 0x000fe200090f0eff */
[----:B------:R-:W-:Y:S01]  /*7da50*/  VIADD R47, R48, UR40 ;  /* 0x00000028302f7c36 */ /* 0x000fe20008000000 */
[----:B------:R-:W1:Y:S03]  /*7da60*/  LDCU.64 UR38, c[0x0][0x398] ;  /* 0x00007300ff2677ac */ /* 0x000e660008000a00 */
[----:B------:R-:W-:Y:S01]  /*7da70*/  VIADD R46, R47, UR41 ;  /* 0x000000292f2e7c36 */ /* 0x000fe20008000000 */
[----:B------:R0:W-:Y:S01]  /*7da80*/  STL.64 [R1+0x55f8], R48 ;  /* 0x0055f83001007387 */ /* 0x0001e20000100a00 */
[----:B------:R-:W-:Y:S01]  /*7da90*/  IMAD.MOV.U32 R53, RZ, RZ, R28 ;  /* 0x000000ffff357224 */ /* 0x000fe200078e001c */
[----:B------:R-:W1:Y:S01]  /*7daa0*/  LDCU.64 UR40, c[0x0][0x398] ;  /* 0x00007300ff2877ac */ /* 0x000e620008000a00 */
[----:B------:R-:W-:-:S04]  /*7dab0*/  VIADD R45, R46, UR42 ;  /* 0x0000002a2e2d7c36 */ /* 0x000fc80008000000 */
[----:B------:R-:W-:Y:S01]  /*7dac0*/  VIADD R44, R45, UR43 ;  /* 0x0000002b2d2c7c36 */ /* 0x000fe20008000000 */
[----:B------:R-:W1:Y:S01]  /*7dad0*/  LDCU.64 UR42, c[0x0][0x398] ;  /* 0x00007300ff2a77ac */ /* 0x000e620008000a00 */
[----:B0-----:R-:W4:Y:S04]  /*7dae0*/  LDL.LU R49, [R1+0x21d4] ;  /* 0x0021d40001317983 */ /* 0x001f280000300800 */
[----:B------:R-:W-:Y:S04]  /*7daf0*/  STL.64 [R1+0x5600], R46 ;  /* 0x0056002e01007387 */ /* 0x000fe80000100a00 */
[----:B------:R2:W-:Y:S01]  /*7db00*/  STL.64 [R1+0x5608], R44 ;  /* 0x0056082c01007387 */ /* 0x0005e20000100a00 */
[----:B------:R-:W-:-:S04]  /*7db10*/  VIADD R43, R44, UR44 ;  /* 0x0000002c2c2b7c36 */ /* 0x000fc80008000000 */
[----:B------:R-:W-:Y:S01]  /*7db20*/  VIADD R42, R43, UR45 ;  /* 0x0000002d2b2a7c36 */ /* 0x000fe20008000000 */
[----:B------:R-:W0:Y:S03]  /*7db30*/  LDCU.64 UR44, c[0x0][0x398] ;  /* 0x00007300ff2c77ac */ /* 0x000e260008000a00 */
        /* <DEDUP_REMOVED lines=14> */
[----:B------:R-:W0:Y:S01]  /*7dc20*/  LDCU.64 UR54, c[0x0][0x398] ;  /* 0x00007300ff3677ac */ /* 0x000e220008000a00 */
[----:B--2---:R-:W-:Y:S02]  /*7dc30*/  IMAD.MOV.U32 R45, RZ, RZ, R18 ;  /* 0x000000ffff2d7224 */ /* 0x004fe400078e0012 */
[----:B------:R-:W2:Y:S01]  /*7dc40*/  LDL.LU R18, [R1+0x5658] ;  /* 0x0056580001127983 */ /* 0x000ea20000300800 */
[----:B------:R-:W-:-:S04]  /*7dc50*/  VIADD R31, R32, UR56 ;  /* 0x00000038201f7c36 */ /* 0x000fc80008000000 */
[----:B------:R-:W-:Y:S02]  /*7dc60*/  VIADD R30, R31, UR57 ;  /* 0x000000391f1e7c36 */ /* 0x000fe40008000000 */
[----:B---3--:R-:W-:Y:S02]  /*7dc70*/  IMAD.MOV.U32 R48, RZ, RZ, R27 ;  /* 0x000000ffff307224 */ /* 0x008fe400078e001b */
[----:B------:R-:W-:Y:S01]  /*7dc80*/  IMAD.MOV.U32 R47, RZ, RZ, R26 ;  /* 0x000000ffff2f7224 */ /* 0x000fe200078e001a */
[----:B------:R3:W-:Y:S01]  /*7dc90*/  STL.64 [R1+0x5610], R42 ;  /* 0x0056102a01007387 */ /* 0x0007e20000100a00 */
[----:B------:R-:W-:Y:S01]  /*7dca0*/  VIADD R29, R30, UR58 ;  /* 0x0000003a1e1d7c36 */ /* 0x000fe20008000000 */
[----:B------:R-:W0:Y:S03]  /*7dcb0*/  LDCU.64 UR56, c[0x0][0x398] ;  /* 0x00007300ff3877ac */ /* 0x000e260008000a00 */
[----:B------:R-:W-:-:S02]  /*7dcc0*/  VIADD R28, R29, UR59 ;  /* 0x0000003b1d1c7c36 */ /* 0x000fc40008000000 */
[----:B------:R-:W-:Y:S02]  /*7dcd0*/  IMAD.MOV.U32 R46, RZ, RZ, R55 ;  /* 0x000000ffff2e7224 */ /* 0x000fe400078e0037 */
[--C-:B------:R-:W-:Y:S02]  /*7dce0*/  IMAD.MOV.U32 R44, RZ, RZ, R25.reuse ;  /* 0x000000ffff2c7224 */ /* 0x100fe400078e0019 */
[----:B---3--:R-:W-:Y:S01]  /*7dcf0*/  IMAD.MOV.U32 R43, RZ, RZ, R24 ;  /* 0x000000ffff2b7224 */ /* 0x008fe200078e0018 */
[----:B------:R3:W-:Y:S01]  /*7dd00*/  STL.64 [R1+0x5618], R40 ;  /* 0x0056182801007387 */ /* 0x0007e20000100a00 */
[----:B------:R-:W-:Y:S01]  /*7dd10*/  VIADD R27, R28, UR60 ;  /* 0x0000003c1c1b7c36 */ /* 0x000fe20008000000 */
[----:B------:R-:W-:Y:S01]  /*7dd20*/  SHF.R.S32.HI R55, RZ, 0x1f, R25 ;  /* 0x0000001fff377819 */ /* 0x000fe20000011419 */
[----:B------:R-:W-:Y:S01]  /*7dd30*/  IMAD.MOV.U32 R42, RZ, RZ, R46 ;  /* 0x000000ffff2a7224 */ /* 0x000fe200078e002e */
[----:B------:R0:W-:Y:S01]  /*7dd40*/  STL.64 [R1+0x5620], R38 ;  /* 0x0056202601007387 */ /* 0x0001e20000100a00 */
[----:B------:R-:W-:Y:S01]  /*7dd50*/  VIADD R26, R27, UR15 ;  /* 0x0000000f1b1a7c36 */ /* 0x000fe20008000000 */
[----:B------:R-:W1:Y:S03]  /*7dd60*/  LDCU.64 UR58, c[0x0][0x398] ;  /* 0x00007300ff3a77ac */ /* 0x000e660008000a00 */
[----:B------:R-:W-:-:S02]  /*7dd70*/  VIADD R25, R26, UR11 ;  /* 0x0000000b1a197c36 */ /* 0x000fc40008000000 */
[----:B---3--:R-:W-:Y:S02]  /*7dd80*/  IMAD.MOV.U32 R40, RZ, RZ, R43 ;  /* 0x000000ffff287224 */ /* 0x008fe400078e002b */
[----:B------:R-:W-:Y:S01]  /*7dd90*/  IMAD.MOV.U32 R41, RZ, RZ, R44 ;  /* 0x000000ffff297224 */ /* 0x000fe200078e002c */
[----:B------:R3:W-:Y:S01]  /*7dda0*/  STL.64 [R1+0x5628], R36 ;  /* 0x0056282401007387 */ /* 0x0007e20000100a00 */
[----:B------:R-:W-:Y:S01]  /*7ddb0*/  VIADD R24, R25, UR6 ;  /* 0x0000000619187c36 */ /* 0x000fe20008000000 */
[----:B------:R-:W-:Y:S01]  /*7ddc0*/  SHF.R.S32.HI R46, RZ, 0x1f, R21 ;  /* 0x0000001fff2e7819 */ /* 0x000fe20000011415 */
[----:B------:R-:W-:Y:S01]  /*7ddd0*/  IMAD.MOV.U32 R43, RZ, RZ, R58 ;  /* 0x000000ffff2b7224 */ /* 0x000fe200078e003a */
[----:B------:R-:W1:Y:S01]  /*7dde0*/  LDCU.64 UR14, c[0x0][0x398] ;  /* 0x00007300ff0e77ac */ /* 0x000e620008000a00 */
[----:B------:R-:W-:Y:S02]  /*7ddf0*/  IMAD.MOV.U32 R44, RZ, RZ, R59 ;  /* 0x000000ffff2c7224 */ /* 0x000fe400078e003b */
[----:B0-----:R-:W-:Y:S01]  /*7de00*/  IMAD.MOV.U32 R39, RZ, RZ, R40 ;  /* 0x000000ffff277224 */ /* 0x001fe200078e0028 */
[----:B------:R0:W-:Y:S01]  /*7de10*/  STL.64 [R1+0x5630], R34 ;  /* 0x0056302201007387 */ /* 0x0001e20000100a00 */
[----:B------:R-:W-:Y:S01]  /*7de20*/  IMAD.MOV.U32 R58, RZ, RZ, R60 ;  /* 0x000000ffff3a7224 */ /* 0x000fe200078e003c */
[----:B------:R-:W0:Y:S01]  /*7de30*/  LDCU UR6, c[0x0][0x3b8] ;  /* 0x00007700ff0677ac */ /* 0x000e220008000800 */
[----:B------:R-:W-:-:S02]  /*7de40*/  IMAD.MOV.U32 R59, RZ, RZ, R23 ;  /* 0x000000ffff3b7224 */ /* 0x000fc400078e0017 */
[----:B------:R-:W-:Y:S01]  /*7de50*/  IMAD.MOV.U32 R40, RZ, RZ, R41 ;  /* 0x000000ffff287224 */ /* 0x000fe200078e0029 */
[----:B------:R-:W0:Y:S01]  /*7de60*/  LDCU.64 UR60, c[0x0][0x398] ;  /* 0x00007300ff3c77ac */ /* 0x000e220008000a00 */
[----:B------:R-:W-:Y:S02]  /*7de70*/  VIADD R23, R24, UR7 ;  /* 0x0000000718177c36 */ /* 0x000fe40008000000 */
[----:B------:R-:W-:Y:S02]  /*7de80*/  IMAD.MOV.U32 R41, RZ, RZ, R42 ;  /* 0x000000ffff297224 */ /* 0x000fe400078e002a */
[----:B------:R-:W-:Y:S02]  /*7de90*/  IMAD.MOV.U32 R60, RZ, RZ, R22 ;  /* 0x000000ffff3c7224 */ /* 0x000fe400078e0016 */
[----:B------:R-:W-:Y:S02]  /*7dea0*/  IMAD.MOV.U32 R42, RZ, RZ, R43 ;  /* 0x000000ffff2a7224 */ /* 0x000fe400078e002b */
[----:B------:R-:W-:-:S02]  /*7deb0*/  IMAD.MOV.U32 R43, RZ, RZ, R44 ;  /* 0x000000ffff2b7224 */ /* 0x000fc400078e002c */
[----:B------:R-:W-:Y:S02]  /*7dec0*/  IMAD.MOV.U32 R44, RZ, RZ, R58 ;  /* 0x000000ffff2c7224 */ /* 0x000fe400078e003a */
[----:B------:R-:W-:Y:S02]  /*7ded0*/  VIADD R22, R23, UR18 ;  /* 0x0000001217167c36 */ /* 0x000fe40008000000 */
[----:B------:R-:W-:Y:S02]  /*7dee0*/  IMAD.MOV.U32 R58, RZ, RZ, R59 ;  /* 0x000000ffff3a7224 */ /* 0x000fe400078e003b */
[----:B------:R-:W-:Y:S02]  /*7def0*/  IMAD.MOV.U32 R59, RZ, RZ, R60 ;  /* 0x000000ffff3b7224 */ /* 0x000fe400078e003c */
[----:B------:R-:W-:Y:S02]  /*7df00*/  IMAD.MOV.U32 R60, RZ, RZ, R21 ;  /* 0x000000ffff3c7224 */ /* 0x000fe400078e0015 */
[----:B---3--:R-:W-:-:S02]  /*7df10*/  IMAD.MOV.U32 R37, RZ, RZ, R39 ;  /* 0x000000ffff257224 */ /* 0x008fc400078e0027 */
[----:B------:R-:W-:Y:S02]  /*7df20*/  IMAD.MOV.U32 R39, RZ, RZ, R41 ;  /* 0x000000ffff277224 */ /* 0x000fe400078e0029 */
[----:B------:R-:W-:Y:S02]  /*7df30*/  VIADD R21, R22, UR19 ;  /* 0x0000001316157c36 */ /* 0x000fe40008000000 */
[----:B------:R-:W-:Y:S02]  /*7df40*/  IMAD.MOV.U32 R41, RZ, RZ, R43 ;  /* 0x000000ffff297224 */ /* 0x000fe400078e002b */
[----:B------:R-:W-:Y:S02]  /*7df50*/  IMAD.MOV.U32 R43, RZ, RZ, R58 ;  /* 0x000000ffff2b7224 */ /* 0x000fe400078e003a */
[----:B------:R-:W-:Y:S02]  /*7df60*/  IMAD.MOV.U32 R38, RZ, RZ, R40 ;  /* 0x000000ffff267224 */ /* 0x000fe400078e0028 */
[----:B------:R-:W-:-:S02]  /*7df70*/  IMAD.MOV.U32 R58, RZ, RZ, R60 ;  /* 0x000000ffff3a7224 */ /* 0x000fc400078e003c */
[----:B------:R-:W-:Y:S02]  /*7df80*/  IMAD.MOV.U32 R40, RZ, RZ, R42 ;  /* 0x000000ffff287224 */ /* 0x000fe400078e002a */
[----:B------:R-:W-:Y:S02]  /*7df90*/  IMAD.MOV.U32 R60, RZ, RZ, R20 ;  /* 0x000000ffff3c7224 */ /* 0x000fe400078e0014 */
[----:B------:R-:W-:Y:S02]  /*7dfa0*/  IMAD.MOV.U32 R42, RZ, RZ, R44 ;  /* 0x000000ffff2a7224 */ /* 0x000fe400078e002c */
[----:B------:R-:W-:Y:S02]  /*7dfb0*/  VIADD R20, R21, UR16 ;  /* 0x0000001015147c36 */ /* 0x000fe40008000000 */
[----:B------:R-:W-:Y:S02]  /*7dfc0*/  IMAD.MOV.U32 R44, RZ, RZ, R59 ;  /* 0x000000ffff2c7224 */ /* 0x000fe400078e003b */
[----:B------:R-:W-:-:S02]  /*7dfd0*/  IMAD.MOV.U32 R59, RZ, RZ, R61 ;  /* 0x000000ffff3b7224 */ /* 0x000fc400078e003d */
[----:B------:R-:W-:Y:S02]  /*7dfe0*/  IMAD.MOV.U32 R61, RZ, RZ, R19 ;  /* 0x000000ffff3d7224 */ /* 0x000fe400078e0013 */
[----:B------:R-:W-:Y:S01]  /*7dff0*/  VIADD R19, R20, UR17 ;  /* 0x0000001114137c36 */ /* 0x000fe20008000000 */
[----:B------:R-:W-:Y:S01]  /*7e000*/  STL.64 [R1+0x5638], R32 ;  /* 0x0056382001007387 */ /* 0x000fe20000100a00 */
[----:B0-----:R-:W-:Y:S01]  /*7e010*/  IMAD.MOV.U32 R35, RZ, RZ, R37 ;  /* 0x000000ffff237224 */ /* 0x001fe200078e0025 */
[----:B------:R-:W-:Y:S01]  /*7e020*/  UMOV UR11, UR8 ;  /* 0x00000008000b7c82 */ /* 0x000fe20008000000 */
[----:B------:R-:W-:Y:S01]  /*7e030*/  IMAD.MOV.U32 R36, RZ, RZ, R38 ;  /* 0x000000ffff247224 */ /* 0x000fe200078e0026 */
[----:B------:R0:W-:Y:S01]  /*7e040*/  STL.64 [R1+0x5640], R30 ;  /* 0x0056401e01007387 */ /* 0x0001e20000100a00 */
[----:B-1----:R-:W-:Y:S01]  /*7e050*/  UMOV UR70, UR14 ;  /* 0x0000000e00467c82 */ /* 0x002fe20008000000 */
[----:B------:R-:W1:Y:S02]  /*7e060*/  LDCU.64 UR16, c[0x0][0x398] ;  /* 0x00007300ff1077ac */ /* 0x000e640008000a00 */
[----:B------:R3:W-:Y:S01]  /*7e070*/  STL.64 [R1+0x5648], R28 ;  /* 0x0056481c01007387 */ /* 0x0007e20000100a00 */
[----:B------:R-:W-:-:S02]  /*7e080*/  IMAD.MOV.U32 R37, RZ, RZ, R39 ;  /* 0x000000ffff257224 */ /* 0x000fc400078e0027 */
[----:B------:R-:W-:Y:S01]  /*7e090*/  IMAD.MOV.U32 R38, RZ, RZ, R40 ;  /* 0x000000ffff267224 */ /* 0x000fe200078e0028 */
[----:B0-----:R-:W-:Y:S02]  /*7e0a0*/  IADD3 R30, P4, PT, R19, R13, RZ ;  /* 0x0000000d131e7210 */ /* 0x001fe40007f9e0ff */
[----:B---3--:R-:W-:Y:S01]  /*7e0b0*/  SHF.R.S32.HI R29, RZ, 0x1f, R19 ;  /* 0x0000001fff1d7819 */ /* 0x008fe20000011413 */
[----:B------:R-:W-:Y:S02]  /*7e0c0*/  IMAD.MOV.U32 R39, RZ, RZ, R41 ;  /* 0x000000ffff277224 */ /* 0x000fe400078e0029 */
[----:B------:R-:W-:Y:S02]  /*7e0d0*/  IMAD.MOV.U32 R40, RZ, RZ, R42 ;  /* 0x000000ffff287224 */ /* 0x000fe400078e002a */
[----:B------:R-:W-:Y:S02]  /*7e0e0*/  IMAD.X R31, R29, 0x1, R15, P4 ;  /* 0x000000011d1f7824 */ /* 0x000fe400020e060f */
[----:B------:R-:W-:-:S02]  /*7e0f0*/  IMAD.MOV.U32 R34, RZ, RZ, R35 ;  /* 0x000000ffff227224 */ /* 0x000fc400078e0023 */
[----:B------:R-:W-:Y:S02]  /*7e100*/  IMAD.MOV.U32 R42, RZ, RZ, R44 ;  /* 0x000000ffff2a7224 */ /* 0x000fe400078e002c */
[----:B------:R-:W-:Y:S02]  /*7e110*/  IMAD.MOV.U32 R35, RZ, RZ, R36 ;  /* 0x000000ffff237224 */ /* 0x000fe400078e0024 */
[----:B------:R-:W-:Y:S02]  /*7e120*/  IMAD.MOV.U32 R41, RZ, RZ, R43 ;  /* 0x000000ffff297224 */ /* 0x000fe400078e002b */
[----:B------:R-:W-:Y:S02]  /*7e130*/  IMAD.MOV.U32 R44, RZ, RZ, R46 ;  /* 0x000000ffff2c7224 */ /* 0x000fe400078e002e */
[----:B------:R-:W-:Y:S01]  /*7e140*/  IMAD.MOV.U32 R36, RZ, RZ, R37 ;  /* 0x000000ffff247224 */ /* 0x000fe200078e0025 */
[----:B------:R-:W-:Y:S01]  /*7e150*/  IADD3 R28, P2, PT, R19, R5, RZ ;  /* 0x00000005131c7210 */ /* 0x000fe20007f5e0ff */
[----:B----4-:R-:W-:Y:S01]  /*7e160*/  IMAD.MOV.U32 R46, RZ, RZ, R49 ;  /* 0x000000ffff2e7224 */ /* 0x010fe200078e0031 */
[----:B------:R-:W-:Y:S01]  /*7e170*/  SHF.R.S32.HI R49, RZ, 0x1f, R8 ;  /* 0x0000001fff317819 */ /* 0x000fe20000011408 */
[----:B------:R-:W-:Y:S01]  /*7e180*/  IMAD.MOV.U32 R37, RZ, RZ, R38 ;  /* 0x000000ffff257224 */ /* 0x000fe200078e0026 */
[----:B------:R0:W-:Y:S01]  /*7e190*/  STL.64 [R1+0x4c88], R30 ;  /* 0x004c881e01007387 */ /* 0x0001e20000100a00 */
[----:B------:R-:W-:-:S02]  /*7e1a0*/  IMAD.MOV.U32 R43, RZ, RZ, R45 ;  /* 0x000000ffff2b7224 */ /* 0x000fc400078e002d */
[----:B------:R-:W-:Y:S02]  /*7e1b0*/  IMAD.MOV.U32 R38, RZ, RZ, R39 ;  /* 0x000000ffff267224 */ /* 0x000fe400078e0027 */
[----:B------:R-:W-:Y:S01]  /*7e1c0*/  IMAD.MOV.U32 R33, RZ, RZ, R8 ;  /* 0x000000ffff217224 */ /* 0x000fe200078e0008 */
[----:B------:R-:W-:Y:S01]  /*7e1d0*/  IADD3 R8, P3, PT, R19, R3, RZ ;  /* 0x0000000313087210 */ /* 0x000fe20007f7e0ff */
[----:B------:R-:W-:Y:S02]  /*7e1e0*/  IMAD.MOV.U32 R39, RZ, RZ, R40 ;  /* 0x000000ffff277224 */ /* 0x000fe400078e0028 */
[----:B------:R-:W-:Y:S02]  /*7e1f0*/  IMAD.MOV.U32 R40, RZ, RZ, R41 ;  /* 0x000000ffff287224 */ /* 0x000fe400078e0029 */
[----:B0-----:R-:W-:Y:S02]  /*7e200*/  IMAD.MOV.U32 R31, RZ, RZ, R29 ;  /* 0x000000ffff1f7224 */ /* 0x001fe400078e001d */
[----:B------:R-:W-:Y:S01]  /*7e210*/  IMAD.MOV.U32 R41, RZ, RZ, R42 ;  /* 0x000000ffff297224 */ /* 0x000fe200078e002a */
[----:B------:R-:W-:Y:S01]  /*7e220*/  SHF.R.S32.HI R45, RZ, 0x1f, R9 ;  /* 0x0000001fff2d7819 */ /* 0x000fe20000011409 */
[----:B------:R-:W-:-:S02]  /*7e230*/  IMAD.MOV.U32 R42, RZ, RZ, R43 ;  /* 0x000000ffff2a7224 */ /* 0x000fc400078e002b */
[----:B------:R-:W-:Y:S02]  /*7e240*/  IMAD.MOV.U32 R43, RZ, RZ, R9 ;  /* 0x000000ffff2b7224 */ /* 0x000fe400078e0009 */
[C---:B------:R-:W-:Y:S02]  /*7e250*/  IMAD.X R29, R31.reuse, 0x1, R6, P2 ;  /* 0x000000011f1d7824 */ /* 0x040fe400010e0606 */
[----:B------:R-:W-:Y:S01]  /*7e260*/  IMAD.X R9, R31, 0x1, R4, P3 ;  /* 0x000000011f097824 */ /* 0x000fe200018e0604 */
[----:B--2---:R-:W-:Y:S04]  /*7e270*/  STL.64 [R1+0x54e0], R18 ;  /* 0x0054e01201007387 */ /* 0x004fe80000100a00 */
[----:B------:R-:W-:Y:S04]  /*7e280*/  STL.64 [R1+0x4c80], R28 ;  /* 0x004c801c01007387 */ /* 0x000fe80000100a00 */
[----:B------:R0:W-:Y:S04]  /*7e290*/  STL.64 [R1+0x4c78], R8 ;  /* 0x004c780801007387 */ /* 0x0001e80000100a00 */
[----:B0-----:R-:W2:Y:S01]  /*7e2a0*/  LDL.LU.64 R8, [R1+0x5650] ;  /* 0x0056500001087983 */ /* 0x001ea20000300a00 */
[----:B------:R-:W-:-:S05]  /*7e2b0*/  IADD3 R30, P4, PT, R19, R0, RZ ;  /* 0x00000000131e7210 */ /* 0x000fca0007f9e0ff */
[----:B------:R-:W-:Y:S01]  /*7e2c0*/  IMAD.X R31, R31, 0x1, R2, P4 ;  /* 0x000000011f1f7824 */ /* 0x000fe200020e0602 */
[----:B------:R-:W-:-:S04]  /*7e2d0*/  IADD3 R28, P2, PT, R20, R10, RZ ;  /* 0x0000000a141c7210 */ /* 0x000fc80007f5e0ff */
[----:B------:R0:W-:Y:S02]  /*7e2e0*/  STL.64 [R1+0x4c70], R30 ;  /* 0x004c701e01007387 */ /* 0x0001e40000100a00 */
[----:B0-----:R-:W-:Y:S02]  /*7e2f0*/  SHF.R.S32.HI R31, RZ, 0x1f, R20 ;  /* 0x0000001fff1f7819 */ /* 0x001fe40000011414 */
[----:B------:R-:W-:-:S03]  /*7e300*/  IADD3 R30, P4, PT, R20, R7, RZ ;  /* 0x00000007141e7210 */ /* 0x000fc60007f9e0ff */
[----:B------:R-:W-:-:S05]  /*7e310*/  IMAD.X R29, R31, 0x1, R12, P2 ;  /* 0x000000011f1d7824 */ /* 0x000fca00010e060c */
[----:B------:R0:W-:Y:S02]  /*7e320*/  STL.64 [R1+0x4c68], R28 ;  /* 0x004c681c01007387 */ /* 0x0001e40000100a00 */
[C---:B0-----:R-:W-:Y:S02]  /*7e330*/  IADD3 R28, P2, PT, R20.reuse, R14, RZ ;  /* 0x0000000e141c7210 */ /* 0x041fe40007f5e0ff */
[----:B------:R-:W-:Y:S02]  /*7e340*/  SHF.R.S32.HI R32, RZ, 0x1f, R26 ;  /* 0x0000001fff207819 */ /* 0x000fe4000001141a */
[----:B--2---:R-:W-:-:S05]  /*7e350*/  IADD3 R18, P3, PT, R20, R9, RZ ;  /* 0x0000000914127210 */ /* 0x004fca0007f7e0ff */
[C---:B------:R-:W-:Y:S02]  /*7e360*/  IMAD.X R19, R31.reuse, 0x1, R11, P3 ;  /* 0x000000011f137824 */ /* 0x040fe400018e060b */
[----:B------:R-:W-:-:S03]  /*7e370*/  IMAD.X R31, R31, 0x1, R8, P4 ;  /* 0x000000011f1f7824 */ /* 0x000fc600020e0608 */
[----:B------:R0:W-:Y:S04]  /*7e380*/  STL.64 [R1+0x4c60], R18 ;  /* 0x004c601201007387 */ /* 0x0001e80000100a00 */
[----:B------:R2:W-:Y:S01]  /*7e390*/  STL.64 [R1+0x4c58], R30 ;  /* 0x004c581e01007387 */ /* 0x0005e20000100a00 */
[----:B0-----:R-:W-:Y:S02]  /*7e3a0*/  IADD3 R18, P3, PT, R20, R13, RZ ;  /* 0x0000000d14127210 */ /* 0x001fe40007f7e0ff */
[----:B--2---:R-:W-:-:S05]  /*7e3b0*/  SHF.R.S32.HI R31, RZ, 0x1f, R20 ;  /* 0x0000001fff1f7819 */ /* 0x004fca0000011414 */
[C---:B------:R-:W-:Y:S02]  /*7e3c0*/  IMAD.X R29, R31.reuse, 0x1, R16, P2 ;  /* 0x000000011f1d7824 */ /* 0x040fe400010e0610 */
[----:B------:R-:W-:Y:S01]  /*7e3d0*/  IMAD.X R19, R31, 0x1, R15, P3 ;  /* 0x000000011f137824 */ /* 0x000fe200018e060f */
[C---:B------:R-:W-:Y:S02]  /*7e3e0*/  IADD3 R30, P4, PT, R20.reuse, R5, RZ ;  /* 0x00000005141e7210 */ /* 0x040fe40007f9e0ff */
[----:B------:R0:W-:Y:S04]  /*7e3f0*/  STL.64 [R1+0x4c50], R28 ;  /* 0x004c501c01007387 */ /* 0x0001e80000100a00 */
[----:B------:R2:W-:Y:S01]  /*7e400*/  STL.64 [R1+0x4c48], R18 ;  /* 0x004c481201007387 */ /* 0x0005e20000100a00 */
[C---:B0-----:R-:W-:Y:S01]  /*7e410*/  IADD3 R28, P2, PT, R20.reuse, R3, RZ ;  /* 0x00000003141c7210 */ /* 0x041fe20007f5e0ff */
[----:B--2---:R-:W-:Y:S01]  /*7e420*/  IMAD.MOV.U32 R19, RZ, RZ, R31 ;  /* 0x000000ffff137224 */ /* 0x004fe200078e001f */
[----:B------:R-:W-:-:S03]  /*7e430*/  IADD3 R18, P3, PT, R20, R0, RZ ;  /* 0x0000000014127210 */ /* 0x000fc60007f7e0ff */
[C---:B------:R-:W-:Y:S02]  /*7e440*/  IMAD.X R31, R19.reuse, 0x1, R6, P4 ;  /* 0x00000001131f7824 */ /* 0x040fe400020e0606 */
[C---:B------:R-:W-:Y:S02]  /*7e450*/  IMAD.X R29, R19.reuse, 0x1, R4, P2 ;  /* 0x00000001131d7824 */ /* 0x040fe400010e0604 */
[----:B------:R-:W-:Y:S01]  /*7e460*/  IMAD.X R19, R19, 0x1, R2, P3 ;  /* 0x0000000113137824 */ /* 0x000fe200018e0602 */
[----:B------:R0:W-:Y:S01]  /*7e470*/  STL.64 [R1+0x4c40], R30 ;  /* 0x004c401e01007387 */ /* 0x0001e20000100a00 */
[----:B------:R-:W-:-:S03]  /*7e480*/  SHF.R.S32.HI R20, RZ, 0x1f, R21 ;  /* 0x0000001fff147819 */ /* 0x000fc60000011415 */
[----:B------:R2:W-:Y:S04]  /*7e490*/  STL.64 [R1+0x4c38], R28 ;  /* 0x004c381c01007387 */ /* 0x0005e80000100a00 */
[----:B------:R3:W-:Y:S01]  /*7e4a0*/  STL.64 [R1+0x4c30], R18 ;  /* 0x004c301201007387 */ /* 0x0007e20000100a00 */
[C---:B0-----:R-:W-:Y:S02]  /*7e4b0*/  IADD3 R30, P4, PT, R21.reuse, R10, RZ ;  /* 0x0000000a151e7210 */ /* 0x041fe40007f9e0ff */
[----:B--2---:R-:W-:-:S03]  /*7e4c0*/  IADD3 R28, P2, PT, R21, R9, RZ ;  /* 0x00000009151c7210 */ /* 0x004fc60007f5e0ff */
[C---:B------:R-:W-:Y:S01]  /*7e4d0*/  IMAD.X R31, R20.reuse, 0x1, R12, P4 ;  /* 0x00000001141f7824 */ /* 0x040fe200020e060c */
[----:B---3--:R-:W-:Y:S01]  /*7e4e0*/  IADD3 R18, P3, PT, R21, R7, RZ ;  /* 0x0000000715127210 */ /* 0x008fe20007f7e0ff */
[----:B------:R-:W-:-:S03]  /*7e4f0*/  IMAD.X R29, R20, 0x1, R11, P2 ;  /* 0x00000001141d7824 */ /* 0x000fc600010e060b */
[----:B------:R0:W-:Y:S01]  /*7e500*/  STL.64 [R1+0x4c28], R30 ;  /* 0x004c281e01007387 */ /* 0x0001e20000100a00 */
[----:B------:R-:W-:-:S03]  /*7e510*/  IMAD.X R19, R20, 0x1, R8, P3 ;  /* 0x0000000114137824 */ /* 0x000fc600018e0608 */
[----:B------:R-:W-:Y:S04]  /*7e520*/  STL.64 [R1+0x4c20], R28 ;  /* 0x004c201c01007387 */ /* 0x000fe80000100a00 */
[----:B------:R2:W-:Y:S01]  /*7e530*/  STL.64 [R1+0x4c18], R18 ;  /* 0x004c181201007387 */ /* 0x0005e20000100a00 */
[C---:B0-----:R-:W-:Y:S02]  /*7e540*/  IADD3 R30, P4, PT, R21.reuse, R14, RZ ;  /* 0x0000000e151e7210 */ /* 0x041fe40007f9e0ff */
[----:B--2---:R-:W-:Y:S02]  /*7e550*/  SHF.R.S32.HI R19, RZ, 0x1f, R21 ;  /* 0x0000001fff137819 */ /* 0x004fe40000011415 */
[----:B------:R-:W-:-:S03]  /*7e560*/  IADD3 R28, P2, PT, R21, R13, RZ ;  /* 0x0000000d151c7210 */ /* 0x000fc60007f5e0ff */
[----:B------:R-:W-:Y:S01]  /*7e570*/  IMAD.X R31, R19, 0x1, R16, P4 ;  /* 0x00000001131f7824 */ /* 0x000fe200020e0610 */
[----:B------:R-:W-:Y:S01]  /*7e580*/  IADD3 R18, P3, PT, R21, R5, RZ ;  /* 0x0000000515127210 */ /* 0x000fe20007f7e0ff */
[----:B------:R-:W-:Y:S01]  /*7e590*/  IMAD.X R29, R19, 0x1, R15, P2 ;  /* 0x00000001131d7824 */ /* 0x000fe200010e060f */
[C---:B------:R-:W-:Y:S02]  /*7e5a0*/  IADD3 R20, P2, PT, R21.reuse, R0, RZ ;  /* 0x0000000015147210 */ /* 0x040fe40007f5e0ff */
[----:B------:R0:W-:Y:S04]  /*7e5b0*/  STL.64 [R1+0x4c10], R30 ;  /* 0x004c101e01007387 */ /* 0x0001e80000100a00 */
[----:B------:R2:W-:Y:S01]  /*7e5c0*/  STL.64 [R1+0x4c08], R28 ;  /* 0x004c081c01007387 */ /* 0x0005e20000100a00 */
[----:B0-----:R-:W-:Y:S01]  /*7e5d0*/  IADD3 R30, P4, PT, R21, R3, RZ ;  /* 0x00000003151e7210 */ /* 0x001fe20007f9e0ff */
[----:B------:R-:W-:-:S02]  /*7e5e0*/  IMAD.MOV.U32 R21, RZ, RZ, R19 ;  /* 0x000000ffff157224 */ /* 0x000fc400078e0013 */
[----:B--2---:R-:W2:Y:S02]  /*7e5f0*/  LDL.LU.64 R28, [R1+0x5648] ;  /* 0x00564800011c7983 */ /* 0x004ea40000300a00 */
[C---:B------:R-:W-:Y:S02]  /*7e600*/  IMAD.X R19, R21.reuse, 0x1, R6, P3 ;  /* 0x0000000115137824 */ /* 0x040fe400018e0606 */
[C---:B------:R-:W-:Y:S02]  /*7e610*/  IMAD.X R31, R21.reuse, 0x1, R4, P4 ;  /* 0x00000001151f7824 */ /* 0x040fe400020e0604 */
[----:B------:R-:W-:Y:S01]  /*7e620*/  IMAD.X R21, R21, 0x1, R2, P2 ;  /* 0x0000000115157824 */ /* 0x000fe200010e0602 */
[----:B------:R0:W-:Y:S04]  /*7e630*/  STL.64 [R1+0x4c00], R18 ;  /* 0x004c001201007387 */ /* 0x0001e80000100a00 */
[----:B------:R3:W-:Y:S04]  /*7e640*/  STL.64 [R1+0x4bf8], R30 ;  /* 0x004bf81e01007387 */ /* 0x0007e80000100a00 */
[----:B------:R4:W-:Y:S01]  /*7e650*/  STL.64 [R1+0x4bf0], R20 ;  /* 0x004bf01401007387 */ /* 0x0009e20000100a00 */
[----:B0-----:R-:W-:-:S02]  /*7e660*/  IADD3 R18, P3, PT, R22, R10, RZ ;  /* 0x0000000a16127210 */ /* 0x001fc40007f7e0ff */
[C---:B---3--:R-:W-:Y:S02]  /*7e670*/  IADD3 R30, P4, PT, R22.reuse, R9, RZ ;  /* 0x00000009161e7210 */ /* 0x048fe40007f9e0ff */
[----:B----4-:R-:W-:Y:S02]  /*7e680*/  SHF.R.S32.HI R21, RZ, 0x1f, R22 ;  /* 0x0000001fff157819 */ /* 0x010fe40000011416 */
[----:B------:R-:W-:-:S03]  /*7e690*/  IADD3 R20, P2, PT, R22, R7, RZ ;  /* 0x0000000716147210 */ /* 0x000fc60007f5e0ff */
[C---:B------:R-:W-:Y:S02]  /*7e6a0*/  IMAD.X R19, R21.reuse, 0x1, R12, P3 ;  /* 0x0000000115137824 */ /* 0x040fe400018e060c */
[C---:B------:R-:W-:Y:S02]  /*7e6b0*/  IMAD.X R31, R21.reuse, 0x1, R11, P4 ;  /* 0x00000001151f7824 */ /* 0x040fe400020e060b */
[----:B------:R-:W-:Y:S01]  /*7e6c0*/  IMAD.X R21, R21, 0x1, R8, P2 ;  /* 0x0000000115157824 */ /* 0x000fe200010e0608 */
[----:B------:R0:W-:Y:S04]  /*7e6d0*/  STL.64 [R1+0x4be8], R18 ;  /* 0x004be81201007387 */ /* 0x0001e80000100a00 */
[----:B------:R3:W-:Y:S04]  /*7e6e0*/  STL.64 [R1+0x4be0], R30 ;  /* 0x004be01e01007387 */ /* 0x0007e80000100a00 */
[----:B------:R4:W-:Y:S01]  /*7e6f0*/  STL.64 [R1+0x4bd8], R20 ;  /* 0x004bd81401007387 */ /* 0x0009e20000100a00 */
[----:B0-----:R-:W-:-:S02]  /*7e700*/  IADD3 R18, P3, PT, R22, R14, RZ ;  /* 0x0000000e16127210 */ /* 0x001fc40007f7e0ff */
[----:B---3--:R-:W-:Y:S02]  /*7e710*/  IADD3 R30, P4, PT, R22, R13, RZ ;  /* 0x0000000d161e7210 */ /* 0x008fe40007f9e0ff */
[----:B----4-:R-:W-:-:S05]  /*7e720*/  SHF.R.S32.HI R21, RZ, 0x1f, R22 ;  /* 0x0000001fff157819 */ /* 0x010fca0000011416 */
[C---:B------:R-:W-:Y:S02]  /*7e730*/  IMAD.X R19, R21.reuse, 0x1, R16, P3 ;  /* 0x0000000115137824 */ /* 0x040fe400018e0610 */
[----:B------:R-:W-:Y:S01]  /*7e740*/  IMAD.X R31, R21, 0x1, R15, P4 ;  /* 0x00000001151f7824 */ /* 0x000fe200020e060f */
[C---:B------:R-:W-:Y:S02]  /*7e750*/  IADD3 R20, P2, PT, R22.reuse, R5, RZ ;  /* 0x0000000516147210 */ /* 0x040fe40007f5e0ff */
[----:B------:R0:W-:Y:S04]  /*7e760*/  STL.64 [R1+0x4bd0], R18 ;  /* 0x004bd01201007387 */ /* 0x0001e80000100a00 */
[----:B------:R3:W-:Y:S01]  /*7e770*/  STL.64 [R1+0x4bc8], R30 ;  /* 0x004bc81e01007387 */ /* 0x0007e20000100a00 */
[----:B0-----:R-:W-:Y:S01]  /*7e780*/  IADD3 R18, P3, PT, R22, R3, RZ ;  /* 0x0000000316127210 */ /* 0x001fe20007f7e0ff */
[----:B---3--:R-:W-:-:S04]  /*7e790*/  IMAD.MOV.U32 R31, RZ, RZ, R21 ;  /* 0x000000ffff1f7224 */ /* 0x008fc800078e0015 */
[C---:B------:R-:W-:Y:S02]  /*7e7a0*/  IMAD.X R21, R31.reuse, 0x1, R6, P2 ;  /* 0x000000011f157824 */ /* 0x040fe400010e0606 */
[----:B------:R-:W-:Y:S01]  /*7e7b0*/  IMAD.X R19, R31, 0x1, R4, P3 ;  /* 0x000000011f137824 */ /* 0x000fe200018e0604 */
[----:B------:R-:W-:Y:S02]  /*7e7c0*/  IADD3 R30, P4, PT, R22, R0, RZ ;  /* 0x00000000161e7210 */ /* 0x000fe40007f9e0ff */
[----:B------:R0:W-:Y:S01]  /*7e7d0*/  STL.64 [R1+0x4bc0], R20 ;  /* 0x004bc01401007387 */ /* 0x0001e20000100a00 */
[----:B------:R-:W-:-:S03]  /*7e7e0*/  SHF.R.S32.HI R22, RZ, 0x1f, R23 ;  /* 0x0000001fff167819 */ /* 0x000fc60000011417 */
[----:B------:R3:W-:Y:S01]  /*7e7f0*/  STL.64 [R1+0x4bb8], R18 ;  /* 0x004bb81201007387 */ /* 0x0007e20000100a00 */
[----:B------:R-:W-:Y:S01]  /*7e800*/  IMAD.X R31, R31, 0x1, R2, P4 ;  /* 0x000000011f1f7824 */ /* 0x000fe200020e0602 */
[C---:B0-----:R-:W-:Y:S02]  /*7e810*/  IADD3 R20, P2, PT, R23.reuse, R10, RZ ;  /* 0x0000000a17147210 */ /* 0x041fe40007f5e0ff */
[----:B---3--:R-:W-:-:S03]  /*7e820*/  IADD3 R18, P3, PT, R23, R9, RZ ;  /* 0x0000000917127210 */ /* 0x008fc60007f7e0ff */
[C---:B------:R-:W-:Y:S01]  /*7e830*/  IMAD.X R21, R22.reuse, 0x1, R12, P2 ;  /* 0x0000000116157824 */ /* 0x040fe200010e060c */
[----:B------:R0:W-:Y:S01]  /*7e840*/  STL.64 [R1+0x4bb0], R30 ;  /* 0x004bb01e01007387 */ /* 0x0001e20000100a00 */
[----:B------:R-:W-:-:S03]  /*7e850*/  IMAD.X R19, R22, 0x1, R11, P3 ;  /* 0x0000000116137824 */ /* 0x000fc600018e060b */
[----:B------:R3:W-:Y:S04]  /*7e860*/  STL.64 [R1+0x4ba8], R20 ;  /* 0x004ba81401007387 */ /* 0x0007e80000100a00 */
[----:B------:R4:W-:Y:S01]  /*7e870*/  STL.64 [R1+0x4ba0], R18 ;  /* 0x004ba01201007387 */ /* 0x0009e20000100a00 */
[C---:B0-----:R-:W-:Y:S02]  /*7e880*/  IADD3 R30, P4, PT, R23.reuse, R7, RZ ;  /* 0x00000007171e7210 */ /* 0x041fe40007f9e0ff */
[----:B---3--:R-:W-:-:S03]  /*7e890*/  IADD3 R20, P2, PT, R23, R14, RZ ;  /* 0x0000000e17147210 */ /* 0x008fc60007f5e0ff */
[C---:B------:R-:W-:Y:S01]  /*7e8a0*/  IMAD.X R31, R22.reuse, 0x1, R8, P4 ;  /* 0x00000001161f7824 */ /* 0x040fe200020e0608 */
[----:B----4-:R-:W-:Y:S01]  /*7e8b0*/  IADD3 R18, P3, PT, R23, R13, RZ ;  /* 0x0000000d17127210 */ /* 0x010fe20007f7e0ff */
[----:B------:R-:W-:-:S03]  /*7e8c0*/  IMAD.X R21, R22, 0x1, R16, P2 ;  /* 0x0000000116157824 */ /* 0x000fc600010e0610 */
[----:B------:R0:W-:Y:S01]  /*7e8d0*/  STL.64 [R1+0x4b98], R30 ;  /* 0x004b981e01007387 */ /* 0x0001e20000100a00 */
[----:B------:R-:W-:-:S03]  /*7e8e0*/  IMAD.X R19, R22, 0x1, R15, P3 ;  /* 0x0000000116137824 */ /* 0x000fc600018e060f */
[----:B------:R3:W-:Y:S04]  /*7e8f0*/  STL.64 [R1+0x4b90], R20 ;  /* 0x004b901401007387 */ /* 0x0007e80000100a00 */
[----:B------:R4:W-:Y:S01]  /*7e900*/  STL.64 [R1+0x4b88], R18 ;  /* 0x004b881201007387 */ /* 0x0009e20000100a00 */
[C---:B0-----:R-:W-:Y:S02]  /*7e910*/  IADD3 R30, P4, PT, R23.reuse, R5, RZ ;  /* 0x00000005171e7210 */ /* 0x041fe40007f9e0ff */
[C---:B---3--:R-:W-:Y:S01]  /*7e920*/  IADD3 R20, P2, PT, R23.reuse, R3, RZ ;  /* 0x0000000317147210 */ /* 0x048fe20007f5e0ff */
[----:B----4-:R-:W-:Y:S01]  /*7e930*/  IMAD.MOV.U32 R19, RZ, RZ, R22 ;  /* 0x000000ffff137224 */ /* 0x010fe200078e0016 */
[----:B------:R-:W-:-:S03]  /*7e940*/  IADD3 R18, P3, PT, R23, R0, RZ ;  /* 0x0000000017127210 */ /* 0x000fc60007f7e0ff */
[C---:B------:R-:W-:Y:S02]  /*7e950*/  IMAD.X R31, R19.reuse, 0x1, R6, P4 ;  /* 0x00000001131f7824 */ /* 0x040fe400020e0606 */
[C---:B------:R-:W-:Y:S02]  /*7e960*/  IMAD.X R21, R19.reuse, 0x1, R4, P2 ;  /* 0x0000000113157824 */ /* 0x040fe400010e0604 */
[----:B------:R-:W-:Y:S01]  /*7e970*/  IMAD.X R19, R19, 0x1, R2, P3 ;  /* 0x0000000113137824 */ /* 0x000fe200018e0602 */
[----:B------:R0:W-:Y:S01]  /*7e980*/  STL.64 [R1+0x4b80], R30 ;  /* 0x004b801e01007387 */ /* 0x0001e20000100a00 */
[----:B------:R-:W-:-:S03]  /*7e990*/  IADD3 R22, P4, PT, R24, R10, RZ ;  /* 0x0000000a18167210 */ /* 0x000fc60007f9e0ff */
[----:B0-----:R-:W3:Y:S04]  /*7e9a0*/  LDL.LU.64 R30, [R1+0x5640] ;  /* 0x00564000011e7983 */ /* 0x001ee80000300a00 */
[----:B------:R0:W-:Y:S04]  /*7e9b0*/  STL.64 [R1+0x4b78], R20 ;  /* 0x004b781401007387 */ /* 0x0001e80000100a00 */
[----:B------:R4:W-:Y:S01]  /*7e9c0*/  STL.64 [R1+0x4b70], R18 ;  /* 0x004b701201007387 */ /* 0x0009e20000100a00 */
[----:B0-----:R-:W-:Y:S02]  /*7e9d0*/  IADD3 R20, P2, PT, R24, R9, RZ ;  /* 0x0000000918147210 */ /* 0x001fe40007f5e0ff */
[----:B----4-:R-:W-:-:S02]  /*7e9e0*/  SHF.R.S32.HI R19, RZ, 0x1f, R24 ;  /* 0x0000001fff137819 */ /* 0x010fc40000011418 */
        /* <DEDUP_REMOVED lines=8> */
[----:B----4-:R-:W-:Y:S02]  /*7ea70*/  IADD3 R20, P2, PT, R24, R13, RZ ;  /* 0x0000000d18147210 */ /* 0x010fe40007f5e0ff */
[----:B-1----:R-:W-:-:S05]  /*7ea80*/  SHF.R.S32.HI R19, RZ, 0x1f, R24 ;  /* 0x0000001fff137819 */ /* 0x002fca0000011418 */
[C---:B------:R-:W-:Y:S02]  /*7ea90*/  IMAD.X R23, R19.reuse, 0x1, R16, P4 ;  /* 0x0000000113177824 */ /* 0x040fe400020e0610 */
[----:B------:R-:W-:Y:S01]  /*7eaa0*/  IMAD.X R21, R19, 0x1, R15, P2 ;  /* 0x0000000113157824 */ /* 0x000fe200010e060f */
[C---:B------:R-:W-:Y:S02]  /*7eab0*/  IADD3 R18, P3, PT, R24.reuse, R5, RZ ;  /* 0x0000000518127210 */ /* 0x040fe40007f7e0ff */
[----:B------:R0:W-:Y:S04]  /*7eac0*/  STL.64 [R1+0x4b50], R22 ;  /* 0x004b501601007387 */ /* 0x0001e80000100a00 */
[----:B------:R1:W-:Y:S01]  /*7ead0*/  STL.64 [R1+0x4b48], R20 ;  /* 0x004b481401007387 */ /* 0x0003e20000100a00 */
[C---:B0-----:R-:W-:Y:S01]  /*7eae0*/  IADD3 R22, P4, PT, R24.reuse, R3, RZ ;  /* 0x0000000318167210 */ /* 0x041fe20007f9e0ff */
[----:B-1----:R-:W-:Y:S01]  /*7eaf0*/  IMAD.MOV.U32 R21, RZ, RZ, R19 ;  /* 0x000000ffff157224 */ /* 0x002fe200078e0013 */
[----:B------:R-:W-:-:S03]  /*7eb00*/  IADD3 R20, P2, PT, R24, R0, RZ ;  /* 0x0000000018147210 */ /* 0x000fc60007f5e0ff */
[C---:B------:R-:W-:Y:S02]  /*7eb10*/  IMAD.X R19, R21.reuse, 0x1, R6, P3 ;  /* 0x0000000115137824 */ /* 0x040fe400018e0606 */
[C---:B------:R-:W-:Y:S01]  /*7eb20*/  IMAD.X R23, R21.reuse, 0x1, R4, P4 ;  /* 0x0000000115177824 */ /* 0x040fe200020e0604 */
[----:B------:R-:W-:Y:S01]  /*7eb30*/  SHF.R.S32.HI R24, RZ, 0x1f, R25 ;  /* 0x0000001fff187819 */ /* 0x000fe20000011419 */
[----:B------:R-:W-:Y:S01]  /*7eb40*/  IMAD.X R21, R21, 0x1, R2, P2 ;  /* 0x0000000115157824 */ /* 0x000fe200010e0602 */
[----:B------:R0:W-:Y:S04]  /*7eb50*/  STL.64 [R1+0x4b40], R18 ;  /* 0x004b401201007387 */ /* 0x0001e80000100a00 */
[----:B------:R1:W-:Y:S04]  /*7eb60*/  STL.64 [R1+0x4b38], R22 ;  /* 0x004b381601007387 */ /* 0x0003e80000100a00 */
[----:B------:R4:W-:Y:S01]  /*7eb70*/  STL.64 [R1+0x4b30], R20 ;  /* 0x004b301401007387 */ /* 0x0009e20000100a00 */
[----:B0-----:R-:W-:-:S02]  /*7eb80*/  IADD3 R18, P3, PT, R25, R10, RZ ;  /* 0x0000000a19127210 */ /* 0x001fc40007f7e0ff */
[----:B-1----:R-:W-:-:S03]  /*7eb90*/  IADD3 R22, P4, PT, R25, R9, RZ ;  /* 0x0000000919167210 */ /* 0x002fc60007f9e0ff */
        /* <DEDUP_REMOVED lines=18> */
[----:B------:R-:W-:Y:S01]  /*7ecc0*/  IMAD.X R19, R24, 0x1, R4, P3 ;  /* 0x0000000118137824 */ /* 0x000fe200018e0604 */
        /* <DEDUP_REMOVED lines=22> */
[----:B------:R1:W-:Y:S01]  /*7ee30*/  STL.64 [R1+0x4ac0], R22 ;  /* 0x004ac01601007387 */ /* 0x0003e20000100a00 */
[----:B------:R-:W-:-:S03]  /*7ee40*/  IADD3 R24, P4, PT, R27, R10, RZ ;  /* 0x0000000a1b187210 */ /* 0x000fc60007f9e0ff */
[----:B------:R4:W-:Y:S01]  /*7ee50*/  STL.64 [R1+0x4ab8], R20 ;  /* 0x004ab81401007387 */ /* 0x0009e20000100a00 */
[----:B0-----:R-:W-:Y:S02]  /*7ee60*/  IADD3 R18, P3, PT, R26, R0, RZ ;  /* 0x000000001a127210 */ /* 0x001fe40007f7e0ff */
[----:B-1----:R-:W-:-:S03]  /*7ee70*/  IADD3 R22, P2, PT, R27, R9, RZ ;  /* 0x000000091b167210 */ /* 0x002fc60007f5e0ff */
[----:B------:R-:W-:Y:S01]  /*7ee80*/  IMAD.X R19, R32, 0x1, R2, P3 ;  /* 0x0000000120137824 */ /* 0x000fe200018e0602 */
[----:B------:R-:W-:Y:S02]  /*7ee90*/  IADD3 R32, P3, PT, R27, R7, RZ ;  /* 0x000000071b207210 */ /* 0x000fe40007f7e0ff */
[----:B----4-:R-:W-:Y:S02]  /*7eea0*/  SHF.R.S32.HI R21, RZ, 0x1f, R27 ;  /* 0x0000001fff157819 */ /* 0x010fe4000001141b */
[----:B------:R0:W-:Y:S03]  /*7eeb0*/  STL.64 [R1+0x4ab0], R18 ;  /* 0x004ab01201007387 */ /* 0x0001e60000100a00 */
[C---:B------:R-:W-:Y:S02]  /*7eec0*/  IMAD.X R25, R21.reuse, 0x1, R12, P4 ;  /* 0x0000000115197824 */ /* 0x040fe400020e060c */
[----:B------:R-:W-:-:S03]  /*7eed0*/  IMAD.X R23, R21, 0x1, R11, P2 ;  /* 0x0000000115177824 */ /* 0x000fc600010e060b */
[----:B------:R-:W-:Y:S01]  /*7eee0*/  STL.64 [R1+0x4aa8], R24 ;  /* 0x004aa81801007387 */ /* 0x000fe20000100a00 */
[----:B0-----:R-:W-:Y:S02]  /*7eef0*/  IMAD.MOV.U32 R19, RZ, RZ, R33 ;  /* 0x000000ffff137224 */ /* 0x001fe400078e0021 */
[----:B------:R-:W-:Y:S01]  /*7ef00*/  IMAD.X R33, R21, 0x1, R8, P3 ;  /* 0x0000000115217824 */ /* 0x000fe200018e0608 */
[----:B------:R-:W-:Y:S04]  /*7ef10*/  STL.64 [R1+0x4aa0], R22 ;  /* 0x004aa01601007387 */ /* 0x000fe80000100a00 */
[----:B------:R0:W-:Y:S04]  /*7ef20*/  STL.64 [R1+0x4a98], R32 ;  /* 0x004a982001007387 */ /* 0x0001e80000100a00 */
[----:B0-----:R-:W4:Y:S01]  /*7ef30*/  LDL.LU.64 R32, [R1+0x5638] ;  /* 0x0056380001207983 */ /* 0x001f220000300a00 */
[----:B------:R-:W-:-:S02]  /*7ef40*/  IADD3 R24, P4, PT, R27, R14, RZ ;  /* 0x0000000e1b187210 */ /* 0x000fc40007f9e0ff */
[----:B------:R-:W-:-:S03]  /*7ef50*/  IADD3 R22, P2, PT, R27, R13, RZ ;  /* 0x0000000d1b167210 */ /* 0x000fc60007f5e0ff */
[C---:B------:R-:W-:Y:S02]  /*7ef60*/  IMAD.X R25, R21.reuse, 0x1, R16, P4 ;  /* 0x0000000115197824 */ /* 0x040fe400020e0610 */
[----:B------:R-:W-:Y:S02]  /*7ef70*/  IMAD.X R23, R21, 0x1, R15, P2 ;  /* 0x0000000115177824 */ /* 0x000fe400010e060f */
[----:B------:R-:W-:Y:S01]  /*7ef80*/  IMAD.MOV.U32 R18, RZ, RZ, R34 ;  /* 0x000000ffff127224 */ /* 0x000fe200078e0022 */
[----:B------:R-:W-:Y:S01]  /*7ef90*/  STL.64 [R1+0x4a90], R24 ;  /* 0x004a901801007387 */ /* 0x000fe20000100a00 */
[----:B------:R-:W-:-:S03]  /*7efa0*/  IADD3 R34, P3, PT, R27, R5, RZ ;  /* 0x000000051b227210 */ /* 0x000fc60007f7e0ff */
[----:B------:R0:W-:Y:S01]  /*7efb0*/  STL.64 [R1+0x4a88], R22 ;  /* 0x004a881601007387 */ /* 0x0001e20000100a00 */
[----:B------:R-:W-:Y:S02]  /*7efc0*/  IMAD.MOV.U32 R20, RZ, RZ, R19 ;  /* 0x000000ffff147224 */ /* 0x000fe400078e0013 */
[----:B------:R-:W-:Y:S02]  /*7efd0*/  IMAD.MOV.U32 R19, RZ, RZ, R35 ;  /* 0x000000ffff137224 */ /* 0x000fe400078e0023 */
[----:B0-----:R-:W-:-:S04]  /*7efe0*/  IMAD.MOV.U32 R23, RZ, RZ, R21 ;  /* 0x000000ffff177224 */ /* 0x001fc800078e0015 */
[----:B------:R-:W-:-:S05]  /*7eff0*/  IMAD.X R35, R23, 0x1, R6, P3 ;  /* 0x0000000117237824 */ /* 0x000fca00018e0606 */
[----:B------:R0:W-:Y:S04]  /*7f000*/  STL.64 [R1+0x4a80], R34 ;  /* 0x004a802201007387 */ /* 0x0001e80000100a00 */
[----:B0-----:R-:W4:Y:S01]  /*7f010*/  LDL.LU.64 R34, [R1+0x5630] ;  /* 0x0056300001227983 */ /* 0x001f220000300a00 */
[C---:B------:R-:W-:Y:S02]  /*7f020*/  IADD3 R24, P4, PT, R27.reuse, R3, RZ ;  /* 0x000000031b187210 */ /* 0x040fe40007f9e0ff */
[----:B------:R-:W-:-:S03]  /*7f030*/  IADD3 R22, P2, PT, R27, R0, RZ ;  /* 0x000000001b167210 */ /* 0x000fc60007f5e0ff */
[C---:B------:R-:W-:Y:S01]  /*7f040*/  IMAD.X R25, R23.reuse, 0x1, R4, P4 ;  /* 0x0000000117197824 */ /* 0x040fe200020e0604 */
[----:B--2---:R-:W-:Y:S02]  /*7f050*/  IADD3 R26, P3, PT, R28, R10, RZ ;  /* 0x0000000a1c1a7210 */ /* 0x004fe40007f7e0ff */
[----:B------:R-:W-:Y:S02]  /*7f060*/  SHF.R.S32.HI R21, RZ, 0x1f, R28 ;  /* 0x0000001fff157819 */ /* 0x000fe4000001141c */
[----:B------:R0:W-:Y:S01]  /*7f070*/  STL.64 [R1+0x4a78], R24 ;  /* 0x004a781801007387 */ /* 0x0001e20000100a00 */
[----:B------:R-:W-:Y:S02]  /*7f080*/  IMAD.X R23, R23, 0x1, R2, P2 ;  /* 0x0000000117177824 */ /* 0x000fe400010e0602 */
[----:B------:R-:W-:-:S03]  /*7f090*/  IMAD.X R27, R21, 0x1, R12, P3 ;  /* 0x00000001151b7824 */ /* 0x000fc600018e060c */
[----:B------:R1:W-:Y:S01]  /*7f0a0*/  STL.64 [R1+0x4a70], R22 ;  /* 0x004a701601007387 */ /* 0x0003e20000100a00 */
[----:B0-----:R-:W-:-:S03]  /*7f0b0*/  IADD3 R24, P4, PT, R28, R9, RZ ;  /* 0x000000091c187210 */ /* 0x001fc60007f9e0ff */
[----:B------:R0:W-:Y:S02]  /*7f0c0*/  STL.64 [R1+0x4a68], R26 ;  /* 0x004a681a01007387 */ /* 0x0001e40000100a00 */
[----:B------:R-:W-:Y:S01]  /*7f0d0*/  IMAD.X R25, R21, 0x1, R11, P4 ;  /* 0x0000000115197824 */ /* 0x000fe200020e060b */
[----:B-1----:R-:W-:-:S04]  /*7f0e0*/  IADD3 R22, P2, PT, R28, R7, RZ ;  /* 0x000000071c167210 */ /* 0x002fc80007f5e0ff */
[----:B------:R1:W-:Y:S01]  /*7f0f0*/  STL.64 [R1+0x4a60], R24 ;  /* 0x004a601801007387 */ /* 0x0003e20000100a00 */
[----:B------:R-:W-:Y:S01]  /*7f100*/  IMAD.X R23, R21, 0x1, R8, P2 ;  /* 0x0000000115177824 */ /* 0x000fe200010e0608 */
[----:B0-----:R-:W-:-:S04]  /*7f110*/  IADD3 R26, P3, PT, R28, R14, RZ ;  /* 0x0000000e1c1a7210 */ /* 0x001fc80007f7e0ff */
[----:B------:R0:W-:Y:S01]  /*7f120*/  STL.64 [R1+0x4a58], R22 ;  /* 0x004a581601007387 */ /* 0x0001e20000100a00 */
        /* <DEDUP_REMOVED lines=10> */
[----:B0-----:R-:W-:Y:S02]  /*7f1d0*/  IADD3 R24, P4, PT, R28, R0, RZ ;  /* 0x000000001c187210 */ /* 0x001fe40007f9e0ff */
[----:B------:R-:W-:-:S03]  /*7f1e0*/  SHF.R.S32.HI R28, RZ, 0x1f, R29 ;  /* 0x0000001fff1c7819 */ /* 0x000fc6000001141d */
[----:B------:R-:W-:Y:S01]  /*7f1f0*/  IMAD.X R25, R21, 0x1, R2, P4 ;  /* 0x0000000115197824 */ /* 0x000fe200020e0602 */
[C---:B-1----:R-:W-:Y:S01]  /*7f200*/  IADD3 R22, P2, PT, R29.reuse, R10, RZ ;  /* 0x0000000a1d167210 */ /* 0x042fe20007f5e0ff */
[----:B------:R0:W-:Y:S04]  /*7f210*/  STL.64 [R1+0x4a38], R26 ;  /* 0x004a381a01007387 */ /* 0x0001e80000100a00 */
[----:B------:R1:W-:Y:S01]  /*7f220*/  STL.64 [R1+0x4a30], R24 ;  /* 0x004a301801007387 */ /* 0x0003e20000100a00 */
[----:B------:R-:W-:Y:S01]  /*7f230*/  IMAD.X R23, R28, 0x1, R12, P2 ;  /* 0x000000011c177824 */ /* 0x000fe200010e060c */
[C---:B0-----:R-:W-:Y:S02]  /*7f240*/  IADD3 R26, P3, PT, R29.reuse, R9, RZ ;  /* 0x000000091d1a7210 */ /* 0x041fe40007f7e0ff */
[----:B-1----:R-:W-:-:S03]  /*7f250*/  IADD3 R24, P4, PT, R29, R7, RZ ;  /* 0x000000071d187210 */ /* 0x002fc60007f9e0ff */
[C---:B------:R-:W-:Y:S01]  /*7f260*/  IMAD.X R27, R28.reuse, 0x1, R11, P3 ;  /* 0x000000011c1b7824 */ /* 0x040fe200018e060b */
[----:B------:R0:W-:Y:S01]  /*7f270*/  STL.64 [R1+0x4a28], R22 ;  /* 0x004a281601007387 */ /* 0x0001e20000100a00 */
[----:B------:R-:W-:-:S03]  /*7f280*/  IMAD.X R25, R28, 0x1, R8, P4 ;  /* 0x000000011c197824 */ /* 0x000fc600020e0608 */
[----:B------:R1:W-:Y:S04]  /*7f290*/  STL.64 [R1+0x4a20], R26 ;  /* 0x004a201a01007387 */ /* 0x0003e80000100a00 */
[----:B------:R2:W-:Y:S01]  /*7f2a0*/  STL.64 [R1+0x4a18], R24 ;  /* 0x004a181801007387 */ /* 0x0005e20000100a00 */
[C---:B0-----:R-:W-:Y:S02]  /*7f2b0*/  IADD3 R22, P2, PT, R29.reuse, R14, RZ ;  /* 0x0000000e1d167210 */ /* 0x041fe40007f5e0ff */
[----:B-1----:R-:W-:-:S03]  /*7f2c0*/  IADD3 R26, P3, PT, R29, R13, RZ ;  /* 0x0000000d1d1a7210 */ /* 0x002fc60007f7e0ff */
[C---:B------:R-:W-:Y:S01]  /*7f2d0*/  IMAD.X R23, R28.reuse, 0x1, R16, P2 ;  /* 0x000000011c177824 */ /* 0x040fe200010e0610 */
[----:B--2---:R-:W-:Y:S01]  /*7f2e0*/  IADD3 R24, P4, PT, R29, R5, RZ ;  /* 0x000000051d187210 */ /* 0x004fe20007f9e0ff */
[----:B------:R-:W-:-:S03]  /*7f2f0*/  IMAD.X R27, R28, 0x1, R15, P3 ;  /* 0x000000011c1b7824 */ /* 0x000fc600018e060f */
[----:B------:R0:W-:Y:S01]  /*7f300*/  STL.64 [R1+0x4a10], R22 ;  /* 0x004a101601007387 */ /* 0x0001e20000100a00 */
[----:B------:R-:W-:-:S03]  /*7f310*/  IMAD.X R25, R28, 0x1, R6, P4 ;  /* 0x000000011c197824 */ /* 0x000fc600020e0606 */
[----:B------:R1:W-:Y:S01]  /*7f320*/  STL.64 [R1+0x4a08], R26 ;  /* 0x004a081a01007387 */ /* 0x0003e20000100a00 */
[----:B---3--:R-:W-:-:S03]  /*7f330*/  SHF.R.S32.HI R21, RZ, 0x1f, R30 ;  /* 0x0000001fff157819 */ /* 0x008fc6000001141e */
[----:B------:R2:W-:Y:S01]  /*7f340*/  STL.64 [R1+0x4a00], R24 ;  /* 0x004a001801007387 */ /* 0x0005e20000100a00 */
[C---:B0-----:R-:W-:Y:S02]  /*7f350*/  IADD3 R22, P2, PT, R29.reuse, R3, RZ ;  /* 0x000000031d167210 */ /* 0x041fe40007f5e0ff */
[----:B-1----:R-:W-:-:S03]  /*7f360*/  IADD3 R26, P3, PT, R29, R0, RZ ;  /* 0x000000001d1a7210 */ /* 0x002fc60007f7e0ff */
[----:B------:R-:W-:Y:S01]  /*7f370*/  IMAD.X R23, R28, 0x1, R4, P2 ;  /* 0x000000011c177824 */ /* 0x000fe200010e0604 */
[----:B--2---:R-:W-:Y:S01]  /*7f380*/  IADD3 R24, P4, PT, R30, R10, RZ ;  /* 0x0000000a1e187210 */ /* 0x004fe20007f9e0ff */
        /* <DEDUP_REMOVED lines=27> */
[----:B--2---:R-:W-:Y:S01]  /*7f540*/  SHF.R.S32.HI R25, RZ, 0x1f, R31 ;  /* 0x0000001fff197819 */ /* 0x004fe2000001141f */
[----:B------:R-:W-:Y:S02]  /*7f550*/  IMAD.MOV.U32 R21, RZ, RZ, R18 ;  /* 0x000000ffff157224 */ /* 0x000fe400078e0012 */
[----:B------:R-:W-:Y:S01]  /*7f560*/  IMAD.MOV.U32 R18, RZ, RZ, R36 ;  /* 0x000000ffff127224 */ /* 0x000fe200078e0024 */
[----:B------:R-:W-:Y:S01]  /*7f570*/  IADD3 R36, P2, PT, R31, R7, RZ ;  /* 0x000000071f247210 */ /* 0x000fe20007f5e0ff */
[C---:B------:R-:W-:Y:S01]  /*7f580*/  IMAD.X R29, R25.reuse, 0x1, R12, P3 ;  /* 0x00000001191d7824 */ /* 0x040fe200018e060c */
[----:B------:R0:W-:Y:S01]  /*7f590*/  STL.64 [R1+0x49b0], R22 ;  /* 0x0049b01601007387 */ /* 0x0001e20000100a00 */
[----:B------:R-:W-:-:S03]  /*7f5a0*/  IMAD.X R27, R25, 0x1, R11, P4 ;  /* 0x00000001191b7824 */ /* 0x000fc600020e060b */
[----:B------:R1:W-:Y:S04]  /*7f5b0*/  STL.64 [R1+0x49a8], R28 ;  /* 0x0049a81c01007387 */ /* 0x0003e80000100a00 */
[----:B------:R2:W-:Y:S01]  /*7f5c0*/  STL.64 [R1+0x49a0], R26 ;  /* 0x0049a01a01007387 */ /* 0x0005e20000100a00 */
[----:B0-----:R-:W-:Y:S02]  /*7f5d0*/  IMAD.MOV.U32 R22, RZ, RZ, R19 ;  /* 0x000000ffff167224 */ /* 0x001fe400078e0013 */
[----:B------:R-:W-:Y:S02]  /*7f5e0*/  IMAD.MOV.U32 R19, RZ, RZ, R37 ;  /* 0x000000ffff137224 */ /* 0x000fe400078e0025 */
[----:B------:R-:W-:Y:S01]  /*7f5f0*/  IMAD.X R37, R25, 0x1, R8, P2 ;  /* 0x0000000119257824 */ /* 0x000fe200010e0608 */
[----:B-1----:R-:W-:-:S02]  /*7f600*/  IADD3 R28, P3, PT, R31, R14, RZ ;  /* 0x0000000e1f1c7210 */ /* 0x002fc40007f7e0ff */
[----:B--2---:R-:W-:Y:S02]  /*7f610*/  IADD3 R26, P4, PT, R31, R13, RZ ;  /* 0x0000000d1f1a7210 */ /* 0x004fe40007f9e0ff */
[----:B------:R0:W-:Y:S01]  /*7f620*/  STL.64 [R1+0x4998], R36 ;  /* 0x0049982401007387 */ /* 0x0001e20000100a00 */
[C---:B------:R-:W-:Y:S02]  /*7f630*/  IMAD.X R29, R25.reuse, 0x1, R16, P3 ;  /* 0x00000001191d7824 */ /* 0x040fe400018e0610 */
[----:B------:R-:W-:Y:S02]  /*7f640*/  IMAD.X R27, R25, 0x1, R15, P4 ;  /* 0x00000001191b7824 */ /* 0x000fe400020e060f */
[----:B------:R-:W-:Y:S01]  /*7f650*/  IMAD.MOV.U32 R23, RZ, RZ, R18 ;  /* 0x000000ffff177224 */ /* 0x000fe200078e0012 */
[----:B0-----:R-:W2:Y:S01]  /*7f660*/  LDL.LU.64 R36, [R1+0x5628] ;  /* 0x0056280001247983 */ /* 0x001ea20000300a00 */
[----:B------:R-:W-:Y:S01]  /*7f670*/  IMAD.MOV.U32 R18, RZ, RZ, R38 ;  /* 0x000000ffff127224 */ /* 0x000fe200078e0026 */
[----:B------:R-:W-:-:S02]  /*7f680*/  IADD3 R38, P2, PT, R31, R5, RZ ;  /* 0x000000051f267210 */ /* 0x000fc40007f5e0ff */
[----:B------:R0:W-:Y:S01]  /*7f690*/  STL.64 [R1+0x4990], R28 ;  /* 0x0049901c01007387 */ /* 0x0001e20000100a00 */
[----:B------:R-:W-:-:S03]  /*7f6a0*/  IMAD.MOV.U32 R24, RZ, RZ, R22 ;  /* 0x000000ffff187224 */ /* 0x000fc600078e0016 */
[----:B------:R1:W-:Y:S01]  /*7f6b0*/  STL.64 [R1+0x4988], R26 ;  /* 0x0049881a01007387 */ /* 0x0003e20000100a00 */
[----:B------:R-:W-:Y:S02]  /*7f6c0*/  IMAD.MOV.U32 R22, RZ, RZ, R19 ;  /* 0x000000ffff167224 */ /* 0x000fe400078e0013 */
[----:B------:R-:W-:Y:S01]  /*7f6d0*/  IMAD.MOV.U32 R19, RZ, RZ, R39 ;  /* 0x000000ffff137224 */ /* 0x000fe200078e0027 */
[C---:B0-----:R-:W-:Y:S01]  /*7f6e0*/  IADD3 R28, P3, PT, R31.reuse, R3, RZ ;  /* 0x000000031f1c7210 */ /* 0x041fe20007f7e0ff */
[----:B-1----:R-:W-:Y:S01]  /*7f6f0*/  IMAD.MOV.U32 R27, RZ, RZ, R25 ;  /* 0x000000ffff1b7224 */ /* 0x002fe200078e0019 */
[----:B------:R-:W-:-:S03]  /*7f700*/  IADD3 R26, P4, PT, R31, R0, RZ ;  /* 0x000000001f1a7210 */ /* 0x000fc60007f9e0ff */
[C---:B------:R-:W-:Y:S02]  /*7f710*/  IMAD.X R39, R27.reuse, 0x1, R6, P2 ;  /* 0x000000011b277824 */ /* 0x040fe400010e0606 */
[C---:B------:R-:W-:Y:S02]  /*7f720*/  IMAD.X R29, R27.reuse, 0x1, R4, P3 ;  /* 0x000000011b1d7824 */ /* 0x040fe400018e0604 */
[----:B------:R-:W-:Y:S01]  /*7f730*/  IMAD.X R27, R27, 0x1, R2, P4 ;  /* 0x000000011b1b7824 */ /* 0x000fe200020e0602 */
[----:B------:R0:W-:Y:S01]  /*7f740*/  STL.64 [R1+0x4980], R38 ;  /* 0x0049802601007387 */ /* 0x0001e20000100a00 */
[C---:B----4-:R-:W-:Y:S02]  /*7f750*/  IADD3 R30, P2, PT, R32.reuse, R10, RZ ;  /* 0x0000000a201e7210 */ /* 0x050fe40007f5e0ff */
[----:B------:R-:W-:Y:S01]  /*7f760*/  SHF.R.S32.HI R25, RZ, 0x1f, R32 ;  /* 0x0000001fff197819 */ /* 0x000fe20000011420 */
[----:B0-----:R-:W3:Y:S04]  /*7f770*/  LDL.LU.64 R38, [R1+0x5620] ;  /* 0x0056200001267983 */ /* 0x001ee80000300a00 */
[----:B------:R0:W-:Y:S04]  /*7f780*/  STL.64 [R1+0x4978], R28 ;  /* 0x0049781c01007387 */ /* 0x0001e80000100a00 */
[----:B------:R1:W-:Y:S01]  /*7f790*/  STL.64 [R1+0x4970], R26 ;  /* 0x0049701a01007387 */ /* 0x0003e20000100a00 */
[----:B------:R-:W-:Y:S01]  /*7f7a0*/  IMAD.X R31, R25, 0x1, R12, P2 ;  /* 0x00000001191f7824 */ /* 0x000fe200010e060c */
[----:B0-----:R-:W-:-:S02]  /*7f7b0*/  IADD3 R28, P3, PT, R32, R9, RZ ;  /* 0x00000009201c7210 */ /* 0x001fc40007f7e0ff */
        /* <DEDUP_REMOVED lines=16> */
[----:B-1----:R-:W-:Y:S02]  /*7f8c0*/  IADD3 R28, P3, PT, R32, R0, RZ ;  /* 0x00000000201c7210 */ /* 0x002fe40007f7e0ff */
[----:B------:R-:W-:Y:S02]  /*7f8d0*/  SHF.R.S32.HI R32, RZ, 0x1f, R33 ;  /* 0x0000001fff207819 */ /* 0x000fe40000011421 */
[----:B----4-:R-:W-:Y:S01]  /*7f8e0*/  IADD3 R26, P4, PT, R33, R10, RZ ;  /* 0x0000000a211a7210 */ /* 0x010fe20007f9e0ff */
[----:B------:R-:W-:-:S02]  /*7f8f0*/  IMAD.X R31, R25, 0x1, R4, P2 ;  /* 0x00000001191f7824 */ /* 0x000fc400010e0604 */
[----:B------:R-:W-:Y:S02]  /*7f900*/  IMAD.X R29, R25, 0x1, R2, P3 ;  /* 0x00000001191d7824 */ /* 0x000fe400018e0602 */
        /* <DEDUP_REMOVED lines=20> */
[----:B------:R1:W-:Y:S01]  /*7fa50*/  STL.64 [R1+0x4900], R28 ;  /* 0x0049001c01007387 */ /* 0x0003e20000100a00 */
[----:B------:R-:W-:-:S03]  /*7fa60*/  SHF.R.S32.HI R25, RZ, 0x1f, R34 ;  /* 0x0000001fff197819 */ /* 0x000fc60000011422 */
[----:B------:R4:W-:Y:S01]  /*7fa70*/  STL.64 [R1+0x48f8], R26 ;  /* 0x0048f81a01007387 */ /* 0x0009e20000100a00 */
[----:B0-----:R-:W-:Y:S02]  /*7fa80*/  IADD3 R30, P2, PT, R33, R0, RZ ;  /* 0x00000000211e7210 */ /* 0x001fe40007f5e0ff */
        /* <DEDUP_REMOVED lines=25> */
[----:B------:R-:W-:-:S03]  /*7fc20*/  IADD3 R32, P2, PT, R35, R10, RZ ;  /* 0x0000000a23207210 */ /* 0x000fc60007f5e0ff */
[----:B------:R4:W-:Y:S01]  /*7fc30*/  STL.64 [R1+0x48b0], R26 ;  /* 0x0048b01a01007387 */ /* 0x0009e20000100a00 */
[C---:B0-----:R-:W-:Y:S02]  /*7fc40*/  IADD3 R30, P3, PT, R35.reuse, R9, RZ ;  /* 0x00000009231e7210 */ /* 0x041fe40007f7e0ff */
[----:B-1----:R-:W-:Y:S01]  /*7fc50*/  SHF.R.S32.HI R29, RZ, 0x1f, R35 ;  /* 0x0000001fff1d7819 */ /* 0x002fe20000011423 */
[----:B----4-:R-:W-:Y:S02]  /*7fc60*/  IMAD.MOV.U32 R26, RZ, RZ, R22 ;  /* 0x000000ffff1a7224 */ /* 0x010fe400078e0016 */
[----:B------:R-:W-:Y:S02]  /*7fc70*/  IMAD.MOV.U32 R22, RZ, RZ, R19 ;  /* 0x000000ffff167224 */ /* 0x000fe400078e0013 */
[----:B------:R-:W-:Y:S01]  /*7fc80*/  IMAD.MOV.U32 R19, RZ, RZ, R40 ;  /* 0x000000ffff137224 */ /* 0x000fe200078e0028 */
[----:B------:R-:W-:Y:S01]  /*7fc90*/  IADD3 R40, P4, PT, R35, R7, RZ ;  /* 0x0000000723287210 */ /* 0x000fe20007f9e0ff */
[----:B------:R-:W-:-:S02]  /*7fca0*/  IMAD.MOV.U32 R25, RZ, RZ, R18 ;  /* 0x000000ffff197224 */ /* 0x000fc400078e0012 */
[C---:B------:R-:W-:Y:S02]  /*7fcb0*/  IMAD.X R33, R29.reuse, 0x1, R12, P2 ;  /* 0x000000011d217824 */ /* 0x040fe400010e060c */
[----:B------:R-:W-:Y:S02]  /*7fcc0*/  IMAD.MOV.U32 R18, RZ, RZ, R41 ;  /* 0x000000ffff127224 */ /* 0x000fe400078e0029 */
[C---:B------:R-:W-:Y:S02]  /*7fcd0*/  IMAD.X R31, R29.reuse, 0x1, R11, P3 ;  /* 0x000000011d1f7824 */ /* 0x040fe400018e060b */
[----:B------:R-:W-:Y:S01]  /*7fce0*/  IMAD.X R41, R29, 0x1, R8, P4 ;  /* 0x000000011d297824 */ /* 0x000fe200020e0608 */
[----:B------:R-:W-:Y:S04]  /*7fcf0*/  STL.64 [R1+0x48a8], R32 ;  /* 0x0048a82001007387 */ /* 0x000fe80000100a00 */
        /* <DEDUP_REMOVED lines=9> */
[----:B------:R-:W-:Y:S01]  /*7fd90*/  IMAD.MOV.U32 R26, RZ, RZ, R42 ;  /* 0x000000ffff1a7224 */ /* 0x000fe200078e002a */
[----:B------:R-:W-:Y:S02]  /*7fda0*/  IADD3 R42, P4, PT, R35, R5, RZ ;  /* 0x00000005232a7210 */ /* 0x000fe40007f9e0ff */
[----:B------:R0:W-:Y:S01]  /*7fdb0*/  STL.64 [R1+0x4888], R30 ;  /* 0x0048881e01007387 */ /* 0x0001e20000100a00 */
[----:B------:R-:W-:-:S02]  /*7fdc0*/  IMAD.MOV.U32 R27, RZ, RZ, R25 ;  /* 0x000000ffff1b7224 */ /* 0x000fc400078e0019 */
        /* <DEDUP_REMOVED lines=8> */
[C---:B--2---:R-:W-:Y:S01]  /*7fe50*/  IADD3 R34, P4, PT, R36.reuse, R10, RZ ;  /* 0x0000000a24227210 */ /* 0x044fe20007f9e0ff */
[----:B------:R-:W-:Y:S01]  /*7fe60*/  IMAD.X R31, R31, 0x1, R2, P3 ;  /* 0x000000011f1f7824 */ /* 0x000fe200018e0602 */
[----:B------:R-:W-:Y:S02]  /*7fe70*/  SHF.R.S32.HI R29, RZ, 0x1f, R36 ;  /* 0x0000001fff1d7819 */ /* 0x000fe40000011424 */
[----:B------:R0:W-:Y:S03]  /*7fe80*/  STL.64 [R1+0x4878], R32 ;  /* 0x0048782001007387 */ /* 0x0001e60000100a00 */
[----:B------:R-:W-:Y:S01]  /*7fe90*/  IMAD.X R35, R29, 0x1, R12, P4 ;  /* 0x000000011d237824 */ /* 0x000fe200020e060c */
[----:B------:R1:W-:Y:S01]  /*7fea0*/  STL.64 [R1+0x4870], R30 ;  /* 0x0048701e01007387 */ /* 0x0003e20000100a00 */
[----:B0-----:R-:W-:-:S02]  /*7feb0*/  IADD3 R32, P2, PT, R36, R9, RZ ;  /* 0x0000000924207210 */ /* 0x001fc40007f5e0ff */
[----:B-1----:R-:W-:-:S03]  /*7fec0*/  IADD3 R30, P3, PT, R36, R7, RZ ;  /* 0x00000007241e7210 */ /* 0x002fc60007f7e0ff */
[C---:B------:R-:W-:Y:S01]  /*7fed0*/  IMAD.X R33, R29.reuse, 0x1, R11, P2 ;  /* 0x000000011d217824 */ /* 0x040fe200010e060b */
[----:B------:R0:W-:Y:S01]  /*7fee0*/  STL.64 [R1+0x4868], R34 ;  /* 0x0048682201007387 */ /* 0x0001e20000100a00 */
[----:B------:R-:W-:-:S03]  /*7fef0*/  IMAD.X R31, R29, 0x1, R8, P3 ;  /* 0x000000011d1f7824 */ /* 0x000fc600018e0608 */
[----:B------:R1:W-:Y:S01]  /*7ff00*/  STL.64 [R1+0x4860], R32 ;  /* 0x0048602001007387 */ /* 0x0003e20000100a00 */
[C---:B0-----:R-:W-:Y:S02]  /*7ff10*/  IADD3 R34, P4, PT, R36.reuse, R14, RZ ;  /* 0x0000000e24227210 */ /* 0x041fe40007f9e0ff */
[----:B-1----:R-:W-:Y:S01]  /*7ff20*/  IADD3 R32, P2, PT, R36, R13, RZ ;  /* 0x0000000d24207210 */ /* 0x002fe20007f5e0ff */
[----:B------:R0:W-:Y:S02]  /*7ff30*/  STL.64 [R1+0x4858], R30 ;  /* 0x0048581e01007387 */ /* 0x0001e40000100a00 */
[C---:B------:R-:W-:Y:S02]  /*7ff40*/  IMAD.X R35, R29.reuse, 0x1, R16, P4 ;  /* 0x000000011d237824 */ /* 0x040fe400020e0610 */
[----:B------:R-:W-:-:S03]  /*7ff50*/  IMAD.X R33, R29, 0x1, R15, P2 ;  /* 0x000000011d217824 */ /* 0x000fc600010e060f */
[----:B------:R1:W-:Y:S01]  /*7ff60*/  STL.64 [R1+0x4850], R34 ;  /* 0x0048502201007387 */ /* 0x0003e20000100a00 */
[----:B0-----:R-:W-:-:S03]  /*7ff70*/  IADD3 R30, P3, PT, R36, R5, RZ ;  /* 0x00000005241e7210 */ /* 0x001fc60007f7e0ff */
[----:B------:R0:W-:Y:S02]  /*7ff80*/  STL.64 [R1+0x4848], R32 ;  /* 0x0048482001007387 */ /* 0x0001e40000100a00 */
[C---:B------:R-:W-:Y:S01]  /*7ff90*/  IMAD.X R31, R29.reuse, 0x1, R6, P3 ;  /* 0x000000011d1f7824 */ /* 0x040fe200018e0606 */
[C---:B-1----:R-:W-:Y:S02]  /*7ffa0*/  IADD3 R34, P4, PT, R36.reuse, R3, RZ ;  /* 0x0000000324227210 */ /* 0x042fe40007f9e0ff */
[----:B0-----:R-:W-:Y:S02]  /*7ffb0*/  IADD3 R32, P2, PT, R36, R0, RZ ;  /* 0x0000000024207210 */ /* 0x001fe40007f5e0ff */
[----:B------:R0:W-:Y:S01]  /*7ffc0*/  STL.64 [R1+0x4840], R30 ;  /* 0x0048401e01007387 */ /* 0x0001e20000100a00 */
[C---:B------:R-:W-:Y:S01]  /*7ffd0*/  IMAD.X R35, R29.reuse, 0x1, R4, P4 ;  /* 0x000000011d237824 */ /* 0x040fe200020e0604 */
[----:B------:R-:W-:Y:S01]  /*7ffe0*/  SHF.R.S32.HI R36, RZ, 0x1f, R37 ;  /* 0x0000001fff247819 */ /* 0x000fe20000011425 */
        /* <DEDUP_REMOVED lines=21> */
[----:B------:R0:W-:Y:S01]  /*80140*/  STL.64 [R1+0x4800], R32 ;  /* 0x0048002001007387 */ /* 0x0001e20000100a00 */
[----:B---3--:R-:W-:Y:S01]  /*80150*/  SHF.R.S32.HI R29, RZ, 0x1f, R38 ;  /* 0x0000001fff1d7819 */ /* 0x008fe20000011426 */
[----:B------:R-:W-:Y:S01]  /*80160*/  IMAD.X R31, R36, 0x1, R4, P3 ;  /* 0x00000001241f7824 */ /* 0x000fe200018e0604 */
[----:B-1----:R-:W-:Y:S02]  /*80170*/  IADD3 R34, P4, PT, R37, R0, RZ ;  /* 0x0000000025227210 */ /* 0x002fe40007f9e0ff */
[----:B0-----:R-:W-:Y:S02]  /*80180*/  IADD3 R32, P2, PT, R38, R10, RZ ;  /* 0x0000000a26207210 */ /* 0x001fe40007f5e0ff */
[----:B------:R0:W-:Y:S01]  /*80190*/  STL.64 [R1+0x47f8], R30 ;  /* 0x0047f81e01007387 */ /* 0x0001e20000100a00 */
[----:B------:R-:W-:Y:S02]  /*801a0*/  IMAD.X R35, R36, 0x1, R2, P4 ;  /* 0x0000000124237824 */ /* 0x000fe400020e0602 */
        /* <DEDUP_REMOVED lines=22> */
[----:B------:R-:W-:Y:S01]  /*80310*/  IADD3 R36, P4, PT, R39, R10, RZ ;  /* 0x0000000a27247210 */ /* 0x000fe20007f9e0ff */
[----:B------:R-:W-:Y:S01]  /*80320*/  IMAD.X R31, R29, 0x1, R2, P3 ;  /* 0x000000011d1f7824 */ /* 0x000fe200018e0602 */
[C---:B-1----:R-:W-:Y:S01]  /*80330*/  IADD3 R34, P2, PT, R39.reuse, R9, RZ ;  /* 0x0000000927227210 */ /* 0x042fe20007f5e0ff */
[----:B------:R-:W-:Y:S02]  /*80340*/  IMAD.MOV.U32 R29, RZ, RZ, R25 ;  /* 0x000000ffff1d7224 */ /* 0x000fe400078e0019 */
[----:B------:R-:W-:Y:S01]  /*80350*/  IMAD.MOV.U32 R25, RZ, RZ, R44 ;  /* 0x000000ffff197224 */ /* 0x000fe200078e002c */
[----:B0-----:R-:W-:Y:S01]  /*80360*/  SHF.R.S32.HI R33, RZ, 0x1f, R39 ;  /* 0x0000001fff217819 */ /* 0x001fe20000011427 */
[----:B------:R0:W-:Y:S01]  /*80370*/  STL.64 [R1+0x47b0], R30 ;  /* 0x0047b01e01007387 */ /* 0x0001e20000100a00 */
[----:B------:R-:W-:-:S03]  /*80380*/  IADD3 R44, P3, PT, R39, R7, RZ ;  /* 0x00000007272c7210 */ /* 0x000fc60007f7e0ff */
[C---:B------:R-:W-:Y:S02]  /*80390*/  IMAD.X R37, R33.reuse, 0x1, R12, P4 ;  /* 0x0000000121257824 */ /* 0x040fe400020e060c */
[----:B------:R-:W-:Y:S02]  /*803a0*/  IMAD.X R35, R33, 0x1, R11, P2 ;  /* 0x0000000121237824 */ /* 0x000fe400010e060b */
[----:B0-----:R-:W-:Y:S02]  /*803b0*/  IMAD.MOV.U32 R30, RZ, RZ, R28 ;  /* 0x000000ffff1e7224 */ /* 0x001fe400078e001c */
[----:B------:R-:W-:Y:S02]  /*803c0*/  IMAD.MOV.U32 R28, RZ, RZ, R27 ;  /* 0x000000ffff1c7224 */ /* 0x000fe400078e001b */
[----:B------:R-:W-:Y:S02]  /*803d0*/  IMAD.MOV.U32 R27, RZ, RZ, R26 ;  /* 0x000000ffff1b7224 */ /* 0x000fe400078e001a */
[----:B------:R-:W-:Y:S01]  /*803e0*/  IMAD.MOV.U32 R26, RZ, RZ, R20 ;  /* 0x000000ffff1a7224 */ /* 0x000fe200078e0014 */
[----:B------:R0:W-:Y:S01]  /*803f0*/  STL.64 [R1+0x47a8], R36 ;  /* 0x0047a82401007387 */ /* 0x0001e20000100a00 */
[----:B------:R-:W-:-:S02]  /*80400*/  IMAD.MOV.U32 R20, RZ, RZ, R45 ;  /* 0x000000ffff147224 */ /* 0x000fc400078e002d */
[----:B------:R-:W-:Y:S01]  /*80410*/  IMAD.X R45, R33, 0x1, R8, P3 ;  /* 0x00000001212d7824 */ /* 0x000fe200018e0608 */
[----:B------:R1:W-:Y:S01]  /*80420*/  STL.64 [R1+0x47a0], R34 ;  /* 0x0047a02201007387 */ /* 0x0003e20000100a00 */
[----:B------:R-:W-:-:S03]  /*80430*/  IMAD.MOV.U32 R32, RZ, RZ, R30 ;  /* 0x000000ffff207224 */ /* 0x000fc600078e001e */
[----:B------:R2:W-:Y:S01]  /*80440*/  STL.64 [R1+0x4798], R44 ;  /* 0x0047982c01007387 */ /* 0x0005e20000100a00 */
[C---:B0-----:R-:W-:Y:S02]  /*80450*/  IADD3 R36, P4, PT, R39.reuse, R14, RZ ;  /* 0x0000000e27247210 */ /* 0x041fe40007f9e0ff */
[----:B-1----:R-:W-:-:S03]  /*80460*/  IADD3 R34, P2, PT, R39, R13, RZ ;  /* 0x0000000d27227210 */ /* 0x002fc60007f5e0ff */
[C---:B------:R-:W-:Y:S01]  /*80470*/  IMAD.X R37, R33.reuse, 0x1, R16, P4 ;  /* 0x0000000121257824 */ /* 0x040fe200020e0610 */
[----:B--2---:R-:W2:Y:S01]  /*80480*/  LDL.LU.64 R44, [R1+0x5608] ;  /* 0x00560800012c7983 */ /* 0x004ea20000300a00 */
[----:B------:R-:W-:Y:S02]  /*80490*/  IMAD.X R35, R33, 0x1, R15, P2 ;  /* 0x0000000121237824 */ /* 0x000fe400010e060f */
[----:B------:R-:W-:Y:S01]  /*804a0*/  IMAD.MOV.U32 R30, RZ, RZ, R26 ;  /* 0x000000ffff1e7224 */ /* 0x000fe200078e001a */
[----:B------:R0:W-:Y:S01]  /*804b0*/  STL.64 [R1+0x4790], R36 ;  /* 0x0047902401007387 */ /* 0x0001e20000100a00 */
[----:B------:R-:W-:Y:S02]  /*804c0*/  IMAD.MOV.U32 R26, RZ, RZ, R20 ;  /* 0x000000ffff1a7224 */ /* 0x000fe400078e0014 */
[----:B------:R-:W-:Y:S01]  /*804d0*/  IMAD.MOV.U32 R20, RZ, RZ, R46 ;  /* 0x000000ffff147224 */ /* 0x000fe200078e002e */
[----:B------:R-:W-:Y:S01]  /*804e0*/  IADD3 R46, P3, PT, R39, R5, RZ ;  /* 0x00000005272e7210 */ /* 0x000fe20007f7e0ff */
[----:B------:R1:W-:Y:S01]  /*804f0*/  STL.64 [R1+0x4788], R34 ;  /* 0x0047882201007387 */ /* 0x0003e20000100a00 */
[----:B------:R-:W-:-:S02]  /*80500*/  IMAD.MOV.U32 R31, RZ, RZ, R29 ;  /* 0x000000ffff1f7224 */ /* 0x000fc400078e001d */
        /* <DEDUP_REMOVED lines=9> */
[----:B----4-:R-:W-:Y:S02]  /*805a0*/  IADD3 R38, P3, PT, R40, R10, RZ ;  /* 0x0000000a28267210 */ /* 0x010fe40007f7e0ff */
[----:B------:R-:W-:Y:S01]  /*805b0*/  SHF.R.S32.HI R33, RZ, 0x1f, R40 ;  /* 0x0000001fff217819 */ /* 0x000fe20000011428 */
[----:B0-----:R-:W3:Y:S04]  /*805c0*/  LDL.LU.64 R46, [R1+0x5600] ;  /* 0x00560000012e7983 */ /* 0x001ee80000300a00 */
[----:B------:R0:W-:Y:S01]  /*805d0*/  STL.64 [R1+0x4778], R36 ;  /* 0x0047782401007387 */ /* 0x0001e20000100a00 */
[----:B------:R-:W-:-:S03]  /*805e0*/  IMAD.X R39, R33, 0x1, R12, P3 ;  /* 0x0000000121277824 */ /* 0x000fc600018e060c */
[----:B------:R1:W-:Y:S01]  /*805f0*/  STL.64 [R1+0x4770], R34 ;  /* 0x0047702201007387 */ /* 0x0003e20000100a00 */
        /* <DEDUP_REMOVED lines=19> */
[----:B------:R-:W-:Y:S02]  /*80730*/  SHF.R.S32.HI R40, RZ, 0x1f, R41 ;  /* 0x0000001fff287819 */ /* 0x000fe40000011429 */
[----:B----4-:R-:W-:Y:S01]  /*80740*/  IADD3 R34, P2, PT, R41, R10, RZ ;  /* 0x0000000a29227210 */ /* 0x010fe20007f5e0ff */
[----:B------:R-:W-:Y:S01]  /*80750*/  IMAD.X R37, R33, 0x1, R2, P4 ;  /* 0x0000000121257824 */ /* 0x000fe200020e0602 */
[----:B------:R0:W-:Y:S03]  /*80760*/  STL.64 [R1+0x4738], R38 ;  /* 0x0047382601007387 */ /* 0x0001e60000100a00 */
[----:B------:R-:W-:Y:S01]  /*80770*/  IMAD.X R35, R40, 0x1, R12, P2 ;  /* 0x0000000128237824 */ /* 0x000fe200010e060c */
        /* <DEDUP_REMOVED lines=47> */
[----:B------:R-:W-:Y:S02]  /*80a70*/  IMAD.MOV.U32 R33, RZ, RZ, R30 ;  /* 0x000000ffff217224 */ /* 0x000fe400078e001e */
[----:B------:R-:W-:Y:S01]  /*80a80*/  IMAD.MOV.U32 R30, RZ, RZ, R26 ;  /* 0x000000ffff1e7224 */ /* 0x000fe200078e001a */
[C---:B------:R-:W-:Y:S01]  /*80a90*/  IADD3 R40, P4, PT, R43.reuse, R9, RZ ;  /* 0x000000092b287210 */ /* 0x040fe20007f9e0ff */
[----:B------:R-:W-:Y:S01]  /*80aa0*/  IMAD.MOV.U32 R26, RZ, RZ, R21 ;  /* 0x000000ffff1a7224 */ /* 0x000fe200078e0015 */
[----:B------:R4:W-:Y:S01]  /*80ab0*/  STL.64 [R1+0x46b0], R34 ;  /* 0x0046b02201007387 */ /* 0x0009e20000100a00 */
[----:B------:R-:W-:Y:S01]  /*80ac0*/  IMAD.MOV.U32 R21, RZ, RZ, R48 ;  /* 0x000000ffff157224 */ /* 0x000fe200078e0030 */
[C---:B0-----:R-:W-:Y:S02]  /*80ad0*/  IADD3 R38, P3, PT, R43.reuse, R10, RZ ;  /* 0x0000000a2b267210 */ /* 0x041fe40007f7e0ff */
[----:B------:R-:W-:-:S02]  /*80ae0*/  IADD3 R48, P2, PT, R43, R7, RZ ;  /* 0x000000072b307210 */ /* 0x000fc40007f5e0ff */
[----:B-1----:R-:W-:Y:S01]  /*80af0*/  SHF.R.S32.HI R37, RZ, 0x1f, R43 ;  /* 0x0000001fff257819 */ /* 0x002fe2000001142b */
[----:B----4-:R-:W-:Y:S02]  /*80b00*/  IMAD.MOV.U32 R34, RZ, RZ, R31 ;  /* 0x000000ffff227224 */ /* 0x010fe400078e001f */
[----:B------:R-:W-:Y:S02]  /*80b10*/  IMAD.MOV.U32 R31, RZ, RZ, R29 ;  /* 0x000000ffff1f7224 */ /* 0x000fe400078e001d */
[----:B------:R-:W-:Y:S02]  /*80b20*/  IMAD.MOV.U32 R29, RZ, RZ, R25 ;  /* 0x000000ffff1d7224 */ /* 0x000fe400078e0019 */
[C---:B------:R-:W-:Y:S02]  /*80b30*/  IMAD.X R39, R37.reuse, 0x1, R12, P3 ;  /* 0x0000000125277824 */ /* 0x040fe400018e060c */
[----:B------:R-:W-:Y:S02]  /*80b40*/  IMAD.MOV.U32 R25, RZ, RZ, R49 ;  /* 0x000000ffff197224 */ /* 0x000fe400078e0031 */
[----:B------:R-:W-:-:S02]  /*80b50*/  IMAD.X R41, R37, 0x1, R11, P4 ;  /* 0x0000000125297824 */ /* 0x000fc400020e060b */
[----:B------:R-:W-:Y:S01]  /*80b60*/  IMAD.X R49, R37, 0x1, R8, P2 ;  /* 0x0000000125317824 */ /* 0x000fe200010e0608 */
[----:B------:R-:W-:Y:S04]  /*80b70*/  STL.64 [R1+0x46a8], R38 ;  /* 0x0046a82601007387 */ /* 0x000fe80000100a00 */
[----:B------:R-:W-:Y:S04]  /*80b80*/  STL.64 [R1+0x46a0], R40 ;  /* 0x0046a02801007387 */ /* 0x000fe80000100a00 */
[----:B------:R0:W-:Y:S04]  /*80b90*/  STL.64 [R1+0x4698], R48 ;  /* 0x0046983001007387 */ /* 0x0001e80000100a00 */
[----:B0-----:R-:W4:Y:S01]  /*80ba0*/  LDL.LU.64 R48, [R1+0x55f8] ;  /* 0x0055f80001307983 */ /* 0x001f220000300a00 */
[----:B------:R-:W-:-:S02]  /*80bb0*/  IADD3 R38, P3, PT, R43, R14, RZ ;  /* 0x0000000e2b267210 */ /* 0x000fc40007f7e0ff */
[----:B------:R-:W-:Y:S01]  /*80bc0*/  IADD3 R40, P4, PT, R43, R13, RZ ;  /* 0x0000000d2b287210 */ /* 0x000fe20007f9e0ff */
[----:B------:R-:W-:Y:S02]  /*80bd0*/  IMAD.MOV.U32 R35, RZ, RZ, R31 ;  /* 0x000000ffff237224 */ /* 0x000fe400078e001f */
[C---:B------:R-:W-:Y:S02]  /*80be0*/  IMAD.X R39, R37.reuse, 0x1, R16, P3 ;  /* 0x0000000125277824 */ /* 0x040fe400018e0610 */
[----:B------:R-:W-:Y:S02]  /*80bf0*/  IMAD.X R41, R37, 0x1, R15, P4 ;  /* 0x0000000125297824 */ /* 0x000fe400020e060f */
[----:B------:R-:W-:Y:S01]  /*80c00*/  IMAD.MOV.U32 R31, RZ, RZ, R30 ;  /* 0x000000ffff1f7224 */ /* 0x000fe200078e001e */
[----:B------:R0:W-:Y:S01]  /*80c10*/  STL.64 [R1+0x4690], R38 ;  /* 0x0046902601007387 */ /* 0x0001e20000100a00 */
[----:B------:R-:W-:Y:S02]  /*80c20*/  IMAD.MOV.U32 R30, RZ, RZ, R26 ;  /* 0x000000ffff1e7224 */ /* 0x000fe400078e001a */
[----:B------:R-:W-:Y:S01]  /*80c30*/  IMAD.MOV.U32 R26, RZ, RZ, R50 ;  /* 0x000000ffff1a7224 */ /* 0x000fe200078e0032 */
[----:B------:R-:W-:Y:S01]  /*80c40*/  IADD3 R50, P2, PT, R43, R5, RZ ;  /* 0x000000052b327210 */ /* 0x000fe20007f5e0ff */
[----:B------:R-:W-:Y:S01]  /*80c50*/  IMAD.MOV.U32 R36, RZ, RZ, R34 ;  /* 0x000000ffff247224 */ /* 0x000fe200078e0022 */
[----:B------:R1:W-:Y:S01]  /*80c60*/  STL.64 [R1+0x4688], R40 ;  /* 0x0046882801007387 */ /* 0x0003e20000100a00 */
[----:B------:R-:W-:-:S02]  /*80c70*/  IMAD.MOV.U32 R34, RZ, RZ, R33 ;  /* 0x000000ffff227224 */ /* 0x000fc400078e0021 */
[----:B------:R-:W-:Y:S02]  /*80c80*/  IMAD.MOV.U32 R33, RZ, RZ, R29 ;  /* 0x000000ffff217224 */ /* 0x000fe400078e001d */
[----:B------:R-:W-:Y:S01]  /*80c90*/  IMAD.MOV.U32 R29, RZ, RZ, R25 ;  /* 0x000000ffff1d7224 */ /* 0x000fe200078e0019 */
[----:B0-----:R-:W-:Y:S01]  /*80ca0*/  IADD3 R38, P3, PT, R43, R3, RZ ;  /* 0x000000032b267210 */ /* 0x001fe20007f7e0ff */
[----:B------:R-:W-:Y:S02]  /*80cb0*/  IMAD.MOV.U32 R25, RZ, RZ, R51 ;  /* 0x000000ffff197224 */ /* 0x000fe400078e0033 */
[----:B-1----:R-:W-:-:S04]  /*80cc0*/  IMAD.MOV.U32 R41, RZ, RZ, R37 ;  /* 0x000000ffff297224 */ /* 0x002fc800078e0025 */
[C---:B------:R-:W-:Y:S02]  /*80cd0*/  IMAD.X R51, R41.reuse, 0x1, R6, P2 ;  /* 0x0000000129337824 */ /* 0x040fe400010e0606 */
[----:B------:R-:W-:Y:S01]  /*80ce0*/  IMAD.X R39, R41, 0x1, R4, P3 ;  /* 0x0000000129277824 */ /* 0x000fe200018e0604 */
[----:B------:R-:W-:Y:S02]  /*80cf0*/  IADD3 R40, P4, PT, R43, R0, RZ ;  /* 0x000000002b287210 */ /* 0x000fe40007f9e0ff */
[----:B------:R0:W-:Y:S01]  /*80d00*/  STL.64 [R1+0x4680], R50 ;  /* 0x0046803201007387 */ /* 0x0001e20000100a00 */
[----:B--2---:R-:W-:Y:S02]  /*80d10*/  IADD3 R42, P2, PT, R44, R10, RZ ;  /* 0x0000000a2c2a7210 */ /* 0x004fe40007f5e0ff */
[----:B------:R-:W-:Y:S01]  /*80d20*/  SHF.R.S32.HI R37, RZ, 0x1f, R44 ;  /* 0x0000001fff257819 */ /* 0x000fe2000001142c */
[----:B------:R-:W-:Y:S01]  /*80d30*/  IMAD.X R41, R41, 0x1, R2, P4 ;  /* 0x0000000129297824 */ /* 0x000fe200020e0602 */
[----:B0-----:R-:W2:Y:S04]  /*80d40*/  LDL.LU.64 R50, [R1+0x55f0] ;  /* 0x0055f00001327983 */ /* 0x001ea80000300a00 */
[----:B------:R0:W-:Y:S01]  /*80d50*/  STL.64 [R1+0x4678], R38 ;  /* 0x0046782601007387 */ /* 0x0001e20000100a00 */
[----:B------:R-:W-:-:S03]  /*80d60*/  IMAD.X R43, R37, 0x1, R12, P2 ;  /* 0x00000001252b7824 */ /* 0x000fc600010e060c */
[----:B------:R1:W-:Y:S01]  /*80d70*/  STL.64 [R1+0x4668], R40 ;  /* 0x0046682801007387 */ /* 0x0003e20000100a00 */
[----:B0-----:R-:W-:-:S03]  /*80d80*/  IADD3 R38, P3, PT, R44, R9, RZ ;  /* 0x000000092c267210 */ /* 0x001fc60007f7e0ff */
[----:B------:R0:W-:Y:S02]  /*80d90*/  STL.64 [R1+0x4658], R42 ;  /* 0x0046582a01007387 */ /* 0x0001e40000100a00 */
[----:B------:R-:W-:Y:S01]  /*80da0*/  IMAD.X R39, R37, 0x1, R11, P3 ;  /* 0x0000000125277824 */ /* 0x000fe200018e060b */
[----:B-1----:R-:W-:-:S04]  /*80db0*/  IADD3 R40, P4, PT, R44, R7, RZ ;  /* 0x000000072c287210 */ /* 0x002fc80007f9e0ff */
[----:B------:R1:W-:Y:S01]  /*80dc0*/  STL.64 [R1+0x4648], R38 ;  /* 0x0046482601007387 */ /* 0x0003e20000100a00 */
[----:B0-----:R-:W-:Y:S01]  /*80dd0*/  IADD3 R42, P2, PT, R44, R14, RZ ;  /* 0x0000000e2c2a7210 */ /* 0x001fe20007f5e0ff */
[----:B------:R-:W-:-:S04]  /*80de0*/  IMAD.X R41, R37, 0x1, R8, P4 ;  /* 0x0000000125297824 */ /* 0x000fc800020e0608 */
[C---:B------:R-:W-:Y:S01]  /*80df0*/  IMAD.X R43, R37.reuse, 0x1, R16, P2 ;  /* 0x00000001252b7824 */ /* 0x040fe200010e0610 */
[C---:B-1----:R-:W-:Y:S01]  /*80e00*/  IADD3 R38, P3, PT, R44.reuse, R13, RZ ;  /* 0x0000000d2c267210 */ /* 0x042fe20007f7e0ff */
[----:B------:R0:W-:Y:S04]  /*80e10*/  STL.64 [R1+0x4630], R40 ;  /* 0x0046302801007387 */ /* 0x0001e80000100a00 */
[----:B------:R-:W-:Y:S01]  /*80e20*/  IMAD.X R39, R37, 0x1, R15, P3 ;  /* 0x0000000125277824 */ /* 0x000fe200018e060f */
[----:B------:R1:W-:Y:S04]  /*80e30*/  STL.64 [R1+0x4620], R42 ;  /* 0x0046202a01007387 */ /* 0x0003e80000100a00 */
[----:B------:R3:W-:Y:S01]  /*80e40*/  STL.64 [R1+0x4610], R38 ;  /* 0x0046102601007387 */ /* 0x0007e20000100a00 */
[----:B0-----:R-:W-:-:S02]  /*80e50*/  IADD3 R40, P4, PT, R44, R5, RZ ;  /* 0x000000052c287210 */ /* 0x001fc40007f9e0ff */
[----:B-1----:R-:W-:-:S03]  /*80e60*/  IADD3 R42, P2, PT, R44, R3, RZ ;  /* 0x000000032c2a7210 */ /* 0x002fc60007f5e0ff */
[C---:B------:R-:W-:Y:S01]  /*80e70*/  IMAD.X R41, R37.reuse, 0x1, R6, P4 ;  /* 0x0000000125297824 */ /* 0x040fe200020e0606 */
[----:B---3--:R-:W-:Y:S01]  /*80e80*/  IADD3 R38, P3, PT, R44, R0, RZ ;  /* 0x000000002c267210 */ /* 0x008fe20007f7e0ff */
[----:B------:R-:W-:-:S03]  /*80e90*/  IMAD.X R43, R37, 0x1, R4, P2 ;  /* 0x00000001252b7824 */ /* 0x000fc600010e0604 */
[----:B------:R0:W-:Y:S01]  /*80ea0*/  STL.64 [R1+0x4600], R40 ;  /* 0x0046002801007387 */ /* 0x0001e20000100a00 */
[----:B------:R-:W-:-:S03]  /*80eb0*/  IMAD.X R39, R37, 0x1, R2, P3 ;  /* 0x0000000125277824 */ /* 0x000fc600018e0602 */
[----:B------:R1:W-:Y:S01]  /*80ec0*/  STL.64 [R1+0x45e8], R42 ;  /* 0x0045e82a01007387 */ /* 0x0003e20000100a00 */
[----:B------:R-:W-:-:S03]  /*80ed0*/  SHF.R.S32.HI R44, RZ, 0x1f, R45 ;  /* 0x0000001fff2c7819 */ /* 0x000fc6000001142d */
[----:B------:R3:W-:Y:S01]  /*80ee0*/  STL.64 [R1+0x45d0], R38 ;  /* 0x0045d02601007387 */ /* 0x0007e20000100a00 */
[C---:B0-----:R-:W-:Y:S02]  /*80ef0*/  IADD3 R40, P4, PT, R45.reuse, R10, RZ ;  /* 0x0000000a2d287210 */ /* 0x041fe40007f9e0ff */
[----:B-1----:R-:W-:-:S03]  /*80f00*/  IADD3 R42, P2, PT, R45, R9, RZ ;  /* 0x000000092d2a7210 */ /* 0x002fc60007f5e0ff */
[C---:B------:R-:W-:Y:S01]  /*80f10*/  IMAD.X R41, R44.reuse, 0x1, R12, P4 ;  /* 0x000000012c297824 */ /* 0x040fe200020e060c */
[----:B---3--:R-:W-:Y:S01]  /*80f20*/  IADD3 R38, P3, PT, R45, R7, RZ ;  /* 0x000000072d267210 */ /* 0x008fe20007f7e0ff */
        /* <DEDUP_REMOVED lines=17> */
[----:B------:R-:W-:Y:S01]  /*81040*/  IMAD.X R41, R44, 0x1, R4, P4 ;  /* 0x000000012c297824 */ /* 0x000fe200020e0604 */
        /* <DEDUP_REMOVED lines=47> */
[C---:B------:R-:W-:Y:S01]  /*81340*/  IMAD.X R43, R44.reuse, 0x1, R4, P2 ;  /* 0x000000012c2b7824 */ /* 0x040fe200010e0604 */
[----:B------:R-:W-:Y:S03]  /*81350*/  STL.64 [R1+0x54c0], R46 ;  /* 0x0054c02e01007387 */ /* 0x000fe60000100a00 */
[----:B------:R-:W-:Y:S01]  /*81360*/  IMAD.X R39, R44, 0x1, R2, P3 ;  /* 0x000000012c277824 */ /* 0x000fe200018e0602 */
[----:B------:R0:W-:Y:S04]  /*81370*/  STL.64 [R1+0x4428], R40 ;  /* 0x0044282801007387 */ /* 0x0001e80000100a00 */
[----:B------:R1:W-:Y:S01]  /*81380*/  STL.64 [R1+0x4410], R42 ;  /* 0x0044102a01007387 */ /* 0x0003e20000100a00 */
[----:B----4-:R-:W-:-:S03]  /*81390*/  SHF.R.S32.HI R37, RZ, 0x1f, R48 ;  /* 0x0000001fff257819 */ /* 0x010fc60000011430 */
        /* <DEDUP_REMOVED lines=18> */
[----:B------:R-:W-:-:S03]  /*814c0*/  IADD3 R46, P2, PT, R48, R0, RZ ;  /* 0x00000000302e7210 */ /* 0x000fc60007f5e0ff */
[----:B------:R3:W-:Y:S01]  /*814d0*/  STL.64 [R1+0x4370], R38 ;  /* 0x0043702601007387 */ /* 0x0007e20000100a00 */
[----:B0-----:R-:W-:Y:S02]  /*814e0*/  IADD3 R40, P4, PT, R48, R3, RZ ;  /* 0x0000000330287210 */ /* 0x001fe40007f9e0ff */
[----:B-1----:R-:W-:-:S03]  /*814f0*/  SHF.R.S32.HI R43, RZ, 0x1f, R49 ;  /* 0x0000001fff2b7819 */ /* 0x002fc60000011431 */
[----:B------:R-:W-:Y:S01]  /*81500*/  IMAD.X R41, R37, 0x1, R4, P4 ;  /* 0x0000000125297824 */ /* 0x000fe200020e0604 */
[----:B---3--:R-:W-:Y:S01]  /*81510*/  IADD3 R38, P3, PT, R49, R10, RZ ;  /* 0x0000000a31267210 */ /* 0x008fe20007f7e0ff */
[----:B------:R-:W-:-:S03]  /*81520*/  IMAD.X R47, R37, 0x1, R2, P2 ;  /* 0x00000001252f7824 */ /* 0x000fc600010e0602 */
[----:B------:R0:W-:Y:S01]  /*81530*/  STL.64 [R1+0x4360], R40 ;  /* 0x0043602801007387 */ /* 0x0001e20000100a00 */
[----:B------:R-:W-:Y:S02]  /*81540*/  IMAD.MOV.U32 R37, RZ, RZ, R33 ;  /* 0x000000ffff257224 */ /* 0x000fe400078e0021 */
[----:B------:R-:W-:Y:S01]  /*81550*/  IMAD.X R39, R43, 0x1, R12, P3 ;  /* 0x000000012b277824 */ /* 0x000fe200018e060c */
[----:B------:R1:W-:Y:S01]  /*81560*/  STL.64 [R1+0x4330], R46 ;  /* 0x0043302e01007387 */ /* 0x0003e20000100a00 */
[----:B------:R-:W-:Y:S02]  /*81570*/  IMAD.MOV.U32 R33, RZ, RZ, R30 ;  /* 0x000000ffff217224 */ /* 0x000fe400078e001e */
[----:B------:R-:W-:Y:S01]  /*81580*/  IMAD.MOV.U32 R30, RZ, RZ, R25 ;  /* 0x000000ffff1e7224 */ /* 0x000fe200078e0019 */
[----:B------:R3:W-:Y:S01]  /*81590*/  STL.64 [R1+0x4320], R38 ;  /* 0x0043202601007387 */ /* 0x0007e20000100a00 */
[----:B------:R-:W-:Y:S01]  /*815a0*/  IMAD.MOV.U32 R25, RZ, RZ, R52 ;  /* 0x000000ffff197224 */ /* 0x000fe200078e0034 */
[----:B------:R-:W-:-:S02]  /*815b0*/  IADD3 R52, P3, PT, R49, R14, RZ ;  /* 0x0000000e31347210 */ /* 0x000fc40007f7e0ff */
[C---:B0-----:R-:W-:Y:S02]  /*815c0*/  IADD3 R40, P4, PT, R49.reuse, R9, RZ ;  /* 0x0000000931287210 */ /* 0x041fe40007f9e0ff */
[----:B-1----:R-:W-:-:S03]  /*815d0*/  IADD3 R46, P2, PT, R49, R7, RZ ;  /* 0x00000007312e7210 */ /* 0x002fc60007f5e0ff */
[----:B------:R-:W-:Y:S02]  /*815e0*/  IMAD.X R41, R43, 0x1, R11, P4 ;  /* 0x000000012b297824 */ /* 0x000fe400020e060b */
[----:B---3--:R-:W-:Y:S02]  /*815f0*/  IMAD.MOV.U32 R38, RZ, RZ, R35 ;  /* 0x000000ffff267224 */ /* 0x008fe400078e0023 */
[----:B------:R-:W-:Y:S02]  /*81600*/  IMAD.MOV.U32 R35, RZ, RZ, R29 ;  /* 0x000000ffff237224 */ /* 0x000fe400078e001d */
[----:B------:R-:W-:Y:S02]  /*81610*/  IMAD.MOV.U32 R29, RZ, RZ, R24 ;  /* 0x000000ffff1d7224 */ /* 0x000fe400078e0018 */
[----:B------:R-:W-:Y:S02]  /*81620*/  IMAD.MOV.U32 R24, RZ, RZ, R23 ;  /* 0x000000ffff187224 */ /* 0x000fe400078e0017 */
[----:B------:R-:W-:-:S02]  /*81630*/  IMAD.MOV.U32 R23, RZ, RZ, R53 ;  /* 0x000000ffff177224 */ /* 0x000fc400078e0035 */
[C---:B------:R-:W-:Y:S02]  /*81640*/  IMAD.X R47, R43.reuse, 0x1, R8, P2 ;  /* 0x000000012b2f7824 */ /* 0x040fe400010e0608 */
[----:B------:R-:W-:Y:S01]  /*81650*/  IMAD.X R53, R43, 0x1, R16, P3 ;  /* 0x000000012b357824 */ /* 0x000fe200018e0610 */
[----:B------:R-:W-:Y:S04]  /*81660*/  STL.64 [R1+0x4310], R40 ;  /* 0x0043102801007387 */ /* 0x000fe80000100a00 */
[----:B------:R-:W-:Y:S04]  /*81670*/  STL.64 [R1+0x42e8], R46 ;  /* 0x0042e82e01007387 */ /* 0x000fe80000100a00 */
[----:B------:R0:W-:Y:S04]  /*81680*/  STL.64 [R1+0x42d0], R52 ;  /* 0x0042d03401007387 */ /* 0x0001e80000100a00 */
[----:B0-----:R-:W3:Y:S01]  /*81690*/  LDL.LU.64 R52, [R1+0x55e8] ;  /* 0x0055e80001347983 */ /* 0x001ee20000300a00 */
[----:B------:R-:W-:-:S02]  /*816a0*/  IMAD.MOV.U32 R39, RZ, RZ, R35 ;  /* 0x000000ffff277224 */ /* 0x000fc400078e0023 */
[----:B------:R-:W-:Y:S02]  /*816b0*/  IMAD.MOV.U32 R35, RZ, RZ, R29 ;  /* 0x000000ffff237224 */ /* 0x000fe400078e001d */
[----:B------:R-:W-:Y:S01]  /*816c0*/  IMAD.MOV.U32 R29, RZ, RZ, R54 ;  /* 0x000000ffff1d7224 */ /* 0x000fe200078e0036 */
[----:B------:R-:W-:Y:S01]  /*816d0*/  IADD3 R54, P4, PT, R49, R13, RZ ;  /* 0x0000000d31367210 */ /* 0x000fe20007f9e0ff */
[----:B------:R-:W-:Y:S02]  /*816e0*/  IMAD.MOV.U32 R40, RZ, RZ, R37 ;  /* 0x000000ffff287224 */ /* 0x000fe400078e0025 */
[----:B------:R-:W-:Y:S02]  /*816f0*/  IMAD.MOV.U32 R37, RZ, RZ, R30 ;  /* 0x000000ffff257224 */ /* 0x000fe400078e001e */
[----:B------:R-:W-:Y:S02]  /*81700*/  IMAD.MOV.U32 R30, RZ, RZ, R23 ;  /* 0x000000ffff1e7224 */ /* 0x000fe400078e0017 */
[----:B------:R-:W-:-:S02]  /*81710*/  IMAD.MOV.U32 R23, RZ, RZ, R55 ;  /* 0x000000ffff177224 */ /* 0x000fc400078e0037 */
[----:B------:R-:W-:-:S05]  /*81720*/  IMAD.X R55, R43, 0x1, R15, P4 ;  /* 0x000000012b377824 */ /* 0x000fca00020e060f */
[----:B------:R0:W-:Y:S04]  /*81730*/  STL.64 [R1+0x42b8], R54 ;  /* 0x0042b83601007387 */ /* 0x0001e80000100a00 */
[----:B0-----:R-:W4:Y:S01]  /*81740*/  LDL.LU.64 R54, [R1+0x55e0] ;  /* 0x0055e00001367983 */ /* 0x001f220000300a00 */
[----:B------:R-:W-:Y:S01]  /*81750*/  IADD3 R46, P2, PT, R49, R5, RZ ;  /* 0x00000005312e7210 */ /* 0x000fe20007f5e0ff */
[----:B------:R-:W-:Y:S02]  /*81760*/  IMAD.MOV.U32 R42, RZ, RZ, R40 ;  /* 0x000000ffff2a7224 */ /* 0x000fe400078e0028 */
[----:B------:R-:W-:Y:S02]  /*81770*/  IMAD.MOV.U32 R40, RZ, RZ, R37 ;  /* 0x000000ffff287224 */ /* 0x000fe400078e0025 */
[----:B------:R-:W-:Y:S01]  /*81780*/  IMAD.X R47, R43, 0x1, R6, P2 ;  /* 0x000000012b2f7824 */ /* 0x000fe200010e0606 */
[----:B------:R-:W-:Y:S01]  /*81790*/  STL.64 [R1+0x54c8], R48 ;  /* 0x0054c83001007387 */ /* 0x000fe20000100a00 */
[----:B------:R-:W-:Y:S01]  /*817a0*/  IMAD.MOV.U32 R37, RZ, RZ, R35 ;  /* 0x000000ffff257224 */ /* 0x000fe200078e0023 */
[C---:B------:R-:W-:Y:S01]  /*817b0*/  IADD3 R44, P4, PT, R49.reuse, R0, RZ ;  /* 0x00000000312c7210 */ /* 0x040fe20007f9e0ff */
[----:B------:R-:W-:Y:S01]  /*817c0*/  IMAD.MOV.U32 R35, RZ, RZ, R56 ;  /* 0x000000ffff237224 */ /* 0x000fe200078e0038 */
[----:B------:R-:W-:Y:S01]  /*817d0*/  IADD3 R56, P3, PT, R49, R3, RZ ;  /* 0x0000000331387210 */ /* 0x000fe20007f7e0ff */
[----:B------:R0:W-:Y:S01]  /*817e0*/  STL.64 [R1+0x42a8], R46 ;  /* 0x0042a82e01007387 */ /* 0x0001e20000100a00 */
[----:B------:R-:W-:-:S02]  /*817f0*/  IMAD.MOV.U32 R41, RZ, RZ, R39 ;  /* 0x000000ffff297224 */ /* 0x000fc400078e0027 */
[----:B------:R-:W-:Y:S02]  /*81800*/  IMAD.MOV.U32 R39, RZ, RZ, R30 ;  /* 0x000000ffff277224 */ /* 0x000fe400078e001e */
[----:B------:R-:W-:Y:S01]  /*81810*/  IMAD.MOV.U32 R30, RZ, RZ, R29 ;  /* 0x000000ffff1e7224 */ /* 0x000fe200078e001d */
[----:B------:R1:W-:Y:S01]  /*81820*/  STL [R1+0x4270], R44 ;  /* 0x0042702c01007387 */ /* 0x0003e20000100800 */
[----:B------:R-:W-:Y:S02]  /*81830*/  IMAD.MOV.U32 R29, RZ, RZ, R57 ;  /* 0x000000ffff1d7224 */ /* 0x000fe400078e0039 */
[----:B0-----:R-:W-:Y:S01]  /*81840*/  IMAD.MOV.U32 R47, RZ, RZ, R43 ;  /* 0x000000ffff2f7224 */ /* 0x001fe200078e002b */
[C---:B--2---:R-:W-:Y:S01]  /*81850*/  IADD3 R46, P2, PT, R50.reuse, R10, RZ ;  /* 0x0000000a322e7210 */ /* 0x044fe20007f5e0ff */
[----:B------:R-:W-:Y:S01]  /*81860*/  IMAD.MOV.U32 R48, RZ, RZ, R44 ;  /* 0x000000ffff307224 */ /* 0x000fe200078e002c */
[----:B------:R-:W-:Y:S01]  /*81870*/  SHF.R.S32.HI R43, RZ, 0x1f, R50 ;  /* 0x0000001fff2b7819 */ /* 0x000fe20000011432 */
[----:B------:R-:W-:Y:S01]  /*81880*/  IMAD.X R57, R47, 0x1, R4, P3 ;  /* 0x000000012f397824 */ /* 0x000fe200018e0604 */
[----:B-1----:R-:W-:Y:S01]  /*81890*/  IADD3 R44, P3, PT, R50, R9, RZ ;  /* 0x00000009322c7210 */ /* 0x002fe20007f7e0ff */
[----:B------:R-:W-:-:S02]  /*818a0*/  IMAD.MOV.U32 R49, RZ, RZ, R45 ;  /* 0x000000ffff317224 */ /* 0x000fc400078e002d */
[----:B------:R-:W-:Y:S02]  /*818b0*/  IMAD.X R49, R47, 0x1, R2, P4 ;  /* 0x000000012f317824 */ /* 0x000fe400020e0602 */
[C---:B------:R-:W-:Y:S01]  /*818c0*/  IMAD.X R47, R43.reuse, 0x1, R12, P2 ;  /* 0x000000012b2f7824 */ /* 0x040fe200010e060c */
[----:B------:R0:W-:Y:S01]  /*818d0*/  STL.64 [R1+0x4298], R56 ;  /* 0x0042983801007387 */ /* 0x0001e20000100a00 */
[C---:B------:R-:W-:Y:S01]  /*818e0*/  IMAD.X R45, R43.reuse, 0x1, R11, P3 ;  /* 0x000000012b2d7824 */ /* 0x040fe200018e060b */
[C---:B------:R-:W-:Y:S02]  /*818f0*/  IADD3 R48, P4, PT, R50.reuse, R7, RZ ;  /* 0x0000000732307210 */ /* 0x040fe40007f9e0ff */
[----:B0-----:R-:W2:Y:S04]  /*81900*/  LDL.LU.64 R56, [R1+0x55d8] ;  /* 0x0055d80001387983 */ /* 0x001ea80000300a00 */
[----:B------:R0:W-:Y:S04]  /*81910*/  STL [R1+0x4274], R49 ;  /* 0x0042743101007387 */ /* 0x0001e80000100800 */
[----:B------:R1:W-:Y:S04]  /*81920*/  STL.64 [R1+0x4258], R46 ;  /* 0x0042582e01007387 */ /* 0x0003e80000100a00 */
[----:B------:R1:W-:Y:S01]  /*81930*/  STL.64 [R1+0x4240], R44 ;  /* 0x0042402c01007387 */ /* 0x0003e20000100a00 */
[----:B0-----:R-:W-:Y:S01]  /*81940*/  IMAD.X R49, R43, 0x1, R8, P4 ;  /* 0x000000012b317824 */ /* 0x001fe200020e0608 */
[----:B-1----:R-:W-:-:S02]  /*81950*/  IADD3 R46, P2, PT, R50, R14, RZ ;  /* 0x0000000e322e7210 */ /* 0x002fc40007f5e0ff */
[----:B------:R-:W-:-:S03]  /*81960*/  IADD3 R44, P3, PT, R50, R13, RZ ;  /* 0x0000000d322c7210 */ /* 0x000fc60007f7e0ff */
[C---:B------:R-:W-:Y:S01]  /*81970*/  IMAD.X R47, R43.reuse, 0x1, R16, P2 ;  /* 0x000000012b2f7824 */ /* 0x040fe200010e0610 */
[----:B------:R0:W-:Y:S01]  /*81980*/  STL.64 [R1+0x4228], R48 ;  /* 0x0042283001007387 */ /* 0x0001e20000100a00 */
[----:B------:R-:W-:-:S03]  /*81990*/  IMAD.X R45, R43, 0x1, R15, P3 ;  /* 0x000000012b2d7824 */ /* 0x000fc600018e060f */
[----:B------:R1:W-:Y:S04]  /*819a0*/  STL.64 [R1+0x4210], R46 ;  /* 0x0042102e01007387 */ /* 0x0003e80000100a00 */
[----:B------:R1:W-:Y:S01]  /*819b0*/  STL.64 [R1+0x41f8], R44 ;  /* 0x0041f82c01007387 */ /* 0x0003e20000100a00 */
[C---:B0-----:R-:W-:Y:S02]  /*819c0*/  IADD3 R48, P4, PT, R50.reuse, R5, RZ ;  /* 0x0000000532307210 */ /* 0x041fe40007f9e0ff */
[----:B-1----:R-:W-:Y:S01]  /*819d0*/  IADD3 R46, P2, PT, R50, R3, RZ ;  /* 0x00000003322e7210 */ /* 0x002fe20007f5e0ff */
[----:B------:R-:W-:-:S04]  /*819e0*/  IMAD.MOV.U32 R45, RZ, RZ, R43 ;  /* 0x000000ffff2d7224 */ /* 0x000fc800078e002b */
        /* <DEDUP_REMOVED lines=16> */
[----:B------:R-:W-:Y:S01]  /*81af0*/  IMAD.X R45, R43, 0x1, R8, P3 ;  /* 0x000000012b2d7824 */ /* 0x000fe200018e0608 */
[----:B------:R-:W-:Y:S01]  /*81b00*/  IADD3 R46, P2, PT, R51, R13, RZ ;  /* 0x0000000d332e7210 */ /* 0x000fe20007f5e0ff */
[----:B------:R-:W-:-:S03]  /*81b10*/  IMAD.X R49, R43, 0x1, R16, P4 ;  /* 0x000000012b317824 */ /* 0x000fc600020e0610 */
        /* <DEDUP_REMOVED lines=9> */
[----:B------:R-:W-:Y:S01]  /*81bb0*/  STL.64 [R1+0x54d0], R50 ;  /* 0x0054d03201007387 */ /* 0x000fe20000100a00 */
[----:B------:R-:W-:-:S03]  /*81bc0*/  IADD3 R46, P2, PT, R51, R0, RZ ;  /* 0x00000000332e7210 */ /* 0x000fc60007f5e0ff */
[----:B------:R3:W-:Y:S04]  /*81bd0*/  STL.64 [R1+0x41a8], R44 ;  /* 0x0041a82c01007387 */ /* 0x0007e80000100a00 */
[----:B------:R0:W-:Y:S01]  /*81be0*/  STL.64 [R1+0x41a0], R48 ;  /* 0x0041a03001007387 */ /* 0x0001e20000100a00 */
[----:B------:R-:W-:-:S05]  /*81bf0*/  IMAD.X R47, R47, 0x1, R2, P2 ;  /* 0x000000012f2f7824 */ /* 0x000fca00010e0602 */
[----:B------:R1:W-:Y:S01]  /*81c00*/  STL.64 [R1+0x4198], R46 ;  /* 0x0041982e01007387 */ /* 0x0003e20000100a00 */
[C---:B---3--:R-:W-:Y:S02]  /*81c10*/  IADD3 R44, P3, PT, R52.reuse, R10, RZ ;  /* 0x0000000a342c7210 */ /* 0x048fe40007f7e0ff */
[----:B------:R-:W-:Y:S02]  /*81c20*/  SHF.R.S32.HI R43, RZ, 0x1f, R52 ;  /* 0x0000001fff2b7819 */ /* 0x000fe40000011434 */
[----:B0-----:R-:W-:-:S03]  /*81c30*/  IADD3 R48, P4, PT, R52, R9, RZ ;  /* 0x0000000934307210 */ /* 0x001fc60007f9e0ff */
[C---:B------:R-:W-:Y:S02]  /*81c40*/  IMAD.X R45, R43.reuse, 0x1, R12, P3 ;  /* 0x000000012b2d7824 */ /* 0x040fe400018e060c */
[C---:B------:R-:W-:Y:S01]  /*81c50*/  IMAD.X R49, R43.reuse, 0x1, R11, P4 ;  /* 0x000000012b317824 */ /* 0x040fe200020e060b */
[C---:B-1----:R-:W-:Y:S02]  /*81c60*/  IADD3 R46, P2, PT, R52.reuse, R7, RZ ;  /* 0x00000007342e7210 */ /* 0x042fe40007f5e0ff */
        /* <DEDUP_REMOVED lines=36> */
[----:B------:R1:W-:Y:S01]  /*81eb0*/  STL.64 [R1+0x4130], R44 ;  /* 0x0041302c01007387 */ /* 0x0003e20000100a00 */
[----:B----4-:R-:W-:-:S03]  /*81ec0*/  SHF.R.S32.HI R43, RZ, 0x1f, R54 ;  /* 0x0000001fff2b7819 */ /* 0x010fc60000011436 */
[----:B------:R-:W-:Y:S01]  /*81ed0*/  STL.64 [R1+0x54d8], R52 ;  /* 0x0054d83401007387 */ /* 0x000fe20000100a00 */
[----:B0-----:R-:W-:-:S03]  /*81ee0*/  IADD3 R46, P2, PT, R53, R3, RZ ;  /* 0x00000003352e7210 */ /* 0x001fc60007f5e0ff */
[----:B------:R0:W-:Y:S01]  /*81ef0*/  STL.64 [R1+0x4128], R48 ;  /* 0x0041283001007387 */ /* 0x0001e20000100a00 */
[----:B-1----:R-:W-:Y:S01]  /*81f00*/  IADD3 R44, P3, PT, R53, R0, RZ ;  /* 0x00000000352c7210 */ /* 0x002fe20007f7e0ff */
[----:B------:R-:W-:-:S04]  /*81f10*/  IMAD.X R47, R51, 0x1, R4, P2 ;  /* 0x00000001332f7824 */ /* 0x000fc800010e0604 */
[----:B------:R-:W-:Y:S01]  /*81f20*/  IMAD.X R45, R51, 0x1, R2, P3 ;  /* 0x00000001332d7824 */ /* 0x000fe200018e0602 */
[C---:B0-----:R-:W-:Y:S01]  /*81f30*/  IADD3 R48, P4, PT, R54.reuse, R10, RZ ;  /* 0x0000000a36307210 */ /* 0x041fe20007f9e0ff */
        /* <DEDUP_REMOVED lines=22> */
[----:B0-----:R-:W-:Y:S02]  /*820a0*/  IADD3 R46, P2, PT, R54, R0, RZ ;  /* 0x00000000362e7210 */ /* 0x001fe40007f5e0ff */
[----:B-1----:R-:W-:Y:S02]  /*820b0*/  IADD3 R44, P3, PT, R55, R10, RZ ;  /* 0x0000000a372c7210 */ /* 0x002fe40007f7e0ff */
[----:B---3--:R-:W-:Y:S01]  /*820c0*/  SHF.R.S32.HI R48, RZ, 0x1f, R55 ;  /* 0x0000001fff307819 */ /* 0x008fe20000011437 */
[----:B------:R-:W-:-:S04]  /*820d0*/  IMAD.X R47, R43, 0x1, R2, P2 ;  /* 0x000000012b2f7824 */ /* 0x000fc800010e0602 */
[C---:B------:R-:W-:Y:S01]  /*820e0*/  IMAD.X R45, R48.reuse, 0x1, R12, P3 ;  /* 0x00000001302d7824 */ /* 0x040fe200018e060c */
[----:B------:R0:W-:Y:S01]  /*820f0*/  STL.64 [R1+0x40d8], R46 ;  /* 0x0040d82e01007387 */ /* 0x0001e20000100a00 */
[C---:B------:R-:W-:Y:S01]  /*82100*/  IADD3 R50, P4, PT, R55.reuse, R9, RZ ;  /* 0x0000000937327210 */ /* 0x040fe20007f9e0ff */
[----:B------:R-:W-:Y:S02]  /*82110*/  IMAD.MOV.U32 R43, RZ, RZ, R39 ;  /* 0x000000ffff2b7224 */ /* 0x000fe400078e0027 */
[----:B------:R1:W-:Y:S01]  /*82120*/  STL.64 [R1+0x40d0], R44 ;  /* 0x0040d02c01007387 */ /* 0x0003e20000100a00 */
[----:B------:R-:W-:Y:S01]  /*82130*/  IMAD.MOV.U32 R39, RZ, RZ, R58 ;  /* 0x000000ffff277224 */ /* 0x000fe200078e003a */
[C---:B------:R-:W-:Y:S01]  /*82140*/  IADD3 R58, P3, PT, R55.reuse, R14, RZ ;  /* 0x0000000e373a7210 */ /* 0x040fe20007f7e0ff */
[----:B------:R-:W-:Y:S01]  /*82150*/  IMAD.X R51, R48, 0x1, R11, P4 ;  /* 0x0000000130337824 */ /* 0x000fe200020e060b */
[----:B0-----:R-:W-:Y:S01]  /*82160*/  IADD3 R46, P2, PT, R55, R7, RZ ;  /* 0x00000007372e7210 */ /* 0x001fe20007f5e0ff */
[----:B-1----:R-:W-:-:S02]  /*82170*/  IMAD.MOV.U32 R44, RZ, RZ, R42 ;  /* 0x000000ffff2c7224 */ /* 0x002fc400078e002a */
[----:B------:R-:W-:Y:S02]  /*82180*/  IMAD.MOV.U32 R42, RZ, RZ, R41 ;  /* 0x000000ffff2a7224 */ /* 0x000fe400078e0029 */
[----:B------:R-:W-:Y:S02]  /*82190*/  IMAD.MOV.U32 R41, RZ, RZ, R40 ;  /* 0x000000ffff297224 */ /* 0x000fe400078e0028 */
        /* <DEDUP_REMOVED lines=10> */
[----:B------:R-:W-:Y:S01]  /*82240*/  IMAD.MOV.U32 R47, RZ, RZ, R44 ;  /* 0x000000ffff2f7224 */ /* 0x000fe200078e002c */
[----:B------:R-:W-:Y:S01]  /*82250*/  IADD3 R50, P4, PT, R55, R13, RZ ;  /* 0x0000000d37327210 */ /* 0x000fe20007f9e0ff */
[----:B------:R-:W-:-:S02]  /*82260*/  IMAD.MOV.U32 R44, RZ, RZ, R40 ;  /* 0x000000ffff2c7224 */ /* 0x000fc400078e0028 */
[----:B------:R-:W-:Y:S02]  /*82270*/  IMAD.MOV.U32 R40, RZ, RZ, R18 ;  /* 0x000000ffff287224 */ /* 0x000fe400078e0012 */
[----:B------:R-:W-:Y:S01]  /*82280*/  IMAD.MOV.U32 R18, RZ, RZ, R60 ;  /* 0x000000ffff127224 */ /* 0x000fe200078e003c */
[C---:B------:R-:W-:Y:S01]  /*82290*/  IADD3 R60, P2, PT, R55.reuse, R5, RZ ;  /* 0x00000005373c7210 */ /* 0x040fe20007f5e0ff */
[----:B------:R-:W-:Y:S01]  /*822a0*/  IMAD.MOV.U32 R45, RZ, RZ, R43 ;  /* 0x000000ffff2d7224 */ /* 0x000fe200078e002b */
[----:B------:R-:W-:Y:S01]  /*822b0*/  IADD3 R52, P3, PT, R55, R3, RZ ;  /* 0x0000000337347210 */ /* 0x000fe20007f7e0ff */
[----:B------:R-:W-:Y:S02]  /*822c0*/  IMAD.X R51, R48, 0x1, R15, P4 ;  /* 0x0000000130337824 */ /* 0x000fe400020e060f */
[----:B------:R-:W-:Y:S02]  /*822d0*/  IMAD.MOV.U32 R43, RZ, RZ, R39 ;  /* 0x000000ffff2b7224 */ /* 0x000fe400078e0027 */
[----:B------:R-:W-:-:S02]  /*822e0*/  IMAD.MOV.U32 R39, RZ, RZ, R61 ;  /* 0x000000ffff277224 */ /* 0x000fc400078e003d */
[----:B------:R-:W-:Y:S02]  /*822f0*/  IMAD.X R61, R48, 0x1, R6, P2 ;  /* 0x00000001303d7824 */ /* 0x000fe400010e0606 */
[----:B------:R-:W-:Y:S01]  /*82300*/  IMAD.MOV.U32 R46, RZ, RZ, R47 ;  /* 0x000000ffff2e7224 */ /* 0x000fe200078e002f */
[----:B------:R-:W-:Y:S01]  /*82310*/  STL.64 [R1+0x40b0], R50 ;  /* 0x0040b03201007387 */ /* 0x000fe20000100a00 */
[----:B------:R-:W-:Y:S02]  /*82320*/  IMAD.MOV.U32 R47, RZ, RZ, R45 ;  /* 0x000000ffff2f7224 */ /* 0x000fe400078e002d */
[----:B------:R-:W-:Y:S01]  /*82330*/  IMAD.MOV.U32 R45, RZ, RZ, R44 ;  /* 0x000000ffff2d7224 */ /* 0x000fe200078e002c */
[----:B------:R-:W-:Y:S01]  /*82340*/  STL [R1+0x40a0], R52 ;  /* 0x0040a03401007387 */ /* 0x000fe20000100800 */
[----:B------:R-:W-:Y:S02]  /*82350*/  IMAD.MOV.U32 R44, RZ, RZ, R43 ;  /* 0x000000ffff2c7224 */ /* 0x000fe400078e002b */
[----:B------:R-:W-:Y:S01]  /*82360*/  IMAD.MOV.U32 R43, RZ, RZ, R38 ;  /* 0x000000ffff2b7224 */ /* 0x000fe200078e0026 */
[----:B------:R-:W-:Y:S01]  /*82370*/  STL.64 [R1+0x54e8], R54 ;  /* 0x0054e83601007387 */ /* 0x000fe20000100a00 */
[----:B------:R-:W-:-:S03]  /*82380*/  IMAD.MOV.U32 R38, RZ, RZ, R36 ;  /* 0x000000ffff267224 */ /* 0x000fc600078e0024 */
[----:B------:R0:W-:Y:S04]  /*82390*/  STL.64 [R1+0x40a8], R60 ;  /* 0x0040a83c01007387 */ /* 0x0001e80000100a00 */
[----:B0-----:R-:W4:Y:S01]  /*823a0*/  LDL.LU.64 R60, [R1+0x55c8] ;  /* 0x0055c800013c7983 */ /* 0x001f220000300a00 */
[----:B------:R-:W-:Y:S01]  /*823b0*/  IADD3 R50, P4, PT, R55, R0, RZ ;  /* 0x0000000037327210 */ /* 0x000fe20007f9e0ff */
[----:B------:R-:W-:Y:S01]  /*823c0*/  IMAD.MOV.U32 R55, RZ, RZ, R53 ;  /* 0x000000ffff377224 */ /* 0x000fe200078e0035 */
[----:B--2---:R-:W-:Y:S01]  /*823d0*/  SHF.R.S32.HI R49, RZ, 0x1f, R56 ;  /* 0x0000001fff317819 */ /* 0x004fe20000011438 */
[----:B------:R-:W-:Y:S01]  /*823e0*/  IMAD.MOV.U32 R54, RZ, RZ, R52 ;  /* 0x000000ffff367224 */ /* 0x000fe200078e0034 */
[----:B------:R-:W-:Y:S01]  /*823f0*/  IADD3 R52, P2, PT, R56, R10, RZ ;  /* 0x0000000a38347210 */ /* 0x000fe20007f5e0ff */
[----:B------:R-:W-:-:S02]  /*82400*/  IMAD.X R55, R48, 0x1, R4, P3 ;  /* 0x0000000130377824 */ /* 0x000fc400018e0604 */
[----:B------:R-:W-:Y:S01]  /*82410*/  IMAD.X R51, R48, 0x1, R2, P4 ;  /* 0x0000000130337824 */ /* 0x000fe200020e0602 */
[C---:B------:R-:W-:Y:S01]  /*82420*/  IADD3 R54, P3, PT, R56.reuse, R9, RZ ;  /* 0x0000000938367210 */ /* 0x040fe20007f7e0ff */
[C---:B------:R-:W-:Y:S01]  /*82430*/  IMAD.X R53, R49.reuse, 0x1, R12, P2 ;  /* 0x0000000131357824 */ /* 0x040fe200010e060c */
[----:B------:R-:W-:Y:S01]  /*82440*/  SHF.R.S32.HI R48, RZ, 0x1f, R57 ;  /* 0x0000001fff307819 */ /* 0x000fe20000011439 */
[----:B---3--:R-:W-:Y:S02]  /*82450*/  IMAD.MOV.U32 R36, RZ, RZ, R58 ;  /* 0x000000ffff247224 */ /* 0x008fe400078e003a */
[----:B------:R-:W2:Y:S04]  /*82460*/  LDL.LU R58, [R1+0x55c4] ;  /* 0x0055c400013a7983 */ /* 0x000ea80000300800 */
[----:B------:R0:W-:Y:S04]  /*82470*/  STL [R1+0x40a4], R55 ;  /* 0x0040a43701007387 */ /* 0x0001e80000100800 */
[----:B------:R1:W-:Y:S04]  /*82480*/  STL.64 [R1+0x4098], R50 ;  /* 0x0040983201007387 */ /* 0x0003e80000100a00 */
[----:B------:R3:W-:Y:S01]  /*82490*/  STL.64 [R1+0x4090], R52 ;  /* 0x0040903401007387 */ /* 0x0007e20000100a00 */
[----:B0-----:R-:W-:Y:S01]  /*824a0*/  IMAD.X R55, R49, 0x1, R11, P3 ;  /* 0x0000000131377824 */ /* 0x001fe200018e060b */
[----:B-1----:R-:W-:-:S02]  /*824b0*/  IADD3 R50, P4, PT, R56, R7, RZ ;  /* 0x0000000738327210 */ /* 0x002fc40007f9e0ff */
[----:B---3--:R-:W-:-:S03]  /*824c0*/  IADD3 R52, P2, PT, R56, R14, RZ ;  /* 0x0000000e38347210 */ /* 0x008fc60007f5e0ff */
        /* <DEDUP_REMOVED lines=35> */
[----:B------:R-:W-:Y:S01]  /*82700*/  IMAD.X R51, R48, 0x1, R4, P4 ;  /* 0x0000000130337824 */ /* 0x000fe200020e0604 */
[----:B------:R-:W-:Y:S01]  /*82710*/  STL.64 [R1+0x54f0], R56 ;  /* 0x0054f03801007387 */ /* 0x000fe20000100a00 */
[----:B------:R-:W-:-:S02]  /*82720*/  SHF.R.S32.HI R49, RZ, 0x1f, R59 ;  /* 0x0000001fff317819 */ /* 0x000fc4000001143b */
[----:B0-----:R-:W-:Y:S01]  /*82730*/  IADD3 R52, P2, PT, R57, R0, RZ ;  /* 0x0000000039347210 */ /* 0x001fe20007f5e0ff */
[----:B------:R0:W-:Y:S04]  /*82740*/  STL.64 [R1+0x4028], R54 ;  /* 0x0040283601007387 */ /* 0x0001e80000100a00 */
[----:B------:R1:W-:Y:S01]  /*82750*/  STL.64 [R1+0x4020], R50 ;  /* 0x0040203201007387 */ /* 0x0003e20000100a00 */
[----:B------:R-:W-:Y:S01]  /*82760*/  IMAD.X R53, R48, 0x1, R2, P2 ;  /* 0x0000000130357824 */ /* 0x000fe200010e0602 */
[C---:B0-----:R-:W-:Y:S02]  /*82770*/  IADD3 R54, P3, PT, R59.reuse, R10, RZ ;  /* 0x0000000a3b367210 */ /* 0x041fe40007f7e0ff */
[----:B-1----:R-:W-:Y:S02]  /*82780*/  IADD3 R50, P4, PT, R59, R9, RZ ;  /* 0x000000093b327210 */ /* 0x002fe40007f9e0ff */
[----:B------:R0:W-:Y:S01]  /*82790*/  STL.64 [R1+0x4018], R52 ;  /* 0x0040183401007387 */ /* 0x0001e20000100a00 */
[----:B------:R-:W-:-:S02]  /*827a0*/  IMAD.X R55, R49, 0x1, R12, P3 ;  /* 0x0000000131377824 */ /* 0x000fc400018e060c */
[----:B------:R-:W-:-:S03]  /*827b0*/  IMAD.X R51, R49, 0x1, R11, P4 ;  /* 0x0000000131337824 */ /* 0x000fc600020e060b */
[----:B------:R1:W-:Y:S01]  /*827c0*/  STL.64 [R1+0x4010], R54 ;  /* 0x0040103601007387 */ /* 0x0003e20000100a00 */
[----:B0-----:R-:W-:-:S03]  /*827d0*/  IADD3 R52, P2, PT, R59, R7, RZ ;  /* 0x000000073b347210 */ /* 0x001fc60007f5e0ff */
[----:B------:R0:W-:Y:S02]  /*827e0*/  STL.64 [R1+0x4008], R50 ;  /* 0x0040083201007387 */ /* 0x0001e40000100a00 */
[----:B------:R-:W-:Y:S01]  /*827f0*/  IMAD.X R53, R49, 0x1, R8, P2 ;  /* 0x0000000131357824 */ /* 0x000fe200010e0608 */
        /* <DEDUP_REMOVED lines=8> */
[----:B------:R-:W-:Y:S01]  /*82880*/  IMAD.X R53, R49, 0x1, R6, P2 ;  /* 0x0000000131357824 */ /* 0x000fe200010e0606 */
[C---:B-1----:R-:W-:Y:S02]  /*82890*/  IADD3 R54, P3, PT, R59.reuse, R3, RZ ;  /* 0x000000033b367210 */ /* 0x042fe40007f7e0ff */
[----:B----4-:R-:W-:Y:S02]  /*828a0*/  SHF.R.S32.HI R48, RZ, 0x1f, R60 ;  /* 0x0000001fff307819 */ /* 0x010fe4000001143c */
[----:B0-----:R-:W-:Y:S01]  /*828b0*/  IADD3 R50, P4, PT, R59, R0, RZ ;  /* 0x000000003b327210 */ /* 0x001fe20007f9e0ff */
[----:B------:R-:W-:-:S04]  /*828c0*/  IMAD.X R55, R49, 0x1, R4, P3 ;  /* 0x0000000131377824 */ /* 0x000fc800018e0604 */
[----:B------:R-:W-:Y:S01]  /*828d0*/  IMAD.X R51, R49, 0x1, R2, P4 ;  /* 0x0000000131337824 */ /* 0x000fe200020e0602 */
[----:B--2---:R-:W-:Y:S04]  /*828e0*/  STL.64 [R1+0x54f8], R58 ;  /* 0x0054f83a01007387 */ /* 0x004fe80000100a00 */
[----:B------:R0:W-:Y:S04]  /*828f0*/  STL.64 [R1+0x3fe8], R52 ;  /* 0x003fe83401007387 */ /* 0x0001e80000100a00 */
[----:B------:R1:W-:Y:S01]  /*82900*/  STL.64 [R1+0x3fe0], R54 ;  /* 0x003fe03601007387 */ /* 0x0003e20000100a00 */
[----:B0-----:R-:W-:-:S03]  /*82910*/  IADD3 R52, P2, PT, R60, R10, RZ ;  /* 0x0000000a3c347210 */ /* 0x001fc60007f5e0ff */
[----:B------:R0:W-:Y:S01]  /*82920*/  STL.64 [R1+0x3fd8], R50 ;  /* 0x003fd83201007387 */ /* 0x0001e20000100a00 */
[----:B-1----:R-:W-:Y:S01]  /*82930*/  IADD3 R54, P3, PT, R60, R9, RZ ;  /* 0x000000093c367210 */ /* 0x002fe20007f7e0ff */
[----:B------:R-:W-:-:S04]  /*82940*/  IMAD.X R53, R48, 0x1, R12, P2 ;  /* 0x0000000130357824 */ /* 0x000fc800010e060c */
[----:B------:R-:W-:Y:S01]  /*82950*/  IMAD.X R55, R48, 0x1, R11, P3 ;  /* 0x0000000130377824 */ /* 0x000fe200018e060b */
[----:B0-----:R-:W-:Y:S01]  /*82960*/  IADD3 R50, P4, PT, R60, R7, RZ ;  /* 0x000000073c327210 */ /* 0x001fe20007f9e0ff */
[----:B------:R0:W-:Y:S04]  /*82970*/  STL.64 [R1+0x3fd0], R52 ;  /* 0x003fd03401007387 */ /* 0x0001e80000100a00 */
[----:B------:R-:W-:Y:S01]  /*82980*/  IMAD.X R51, R48, 0x1, R8, P4 ;  /* 0x0000000130337824 */ /* 0x000fe200020e0608 */
[----:B------:R-:W-:Y:S01]  /*82990*/  STL.64 [R1+0x3fc8], R54 ;  /* 0x003fc83601007387 */ /* 0x000fe20000100a00 */
[----:B0-----:R-:W-:Y:S02]  /*829a0*/  IMAD.MOV.U32 R52, RZ, RZ, R46 ;  /* 0x000000ffff347224 */ /* 0x001fe400078e002e */
[----:B------:R-:W-:-:S02]  /*829b0*/  IMAD.MOV.U32 R46, RZ, RZ, R47 ;  /* 0x000000ffff2e7224 */ /* 0x000fc400078e002f */
[----:B------:R-:W-:Y:S02]  /*829c0*/  IMAD.MOV.U32 R47, RZ, RZ, R45 ;  /* 0x000000ffff2f7224 */ /* 0x000fe400078e002d */
[----:B------:R-:W-:Y:S01]  /*829d0*/  IMAD.MOV.U32 R45, RZ, RZ, R44 ;  /* 0x000000ffff2d7224 */ /* 0x000fe200078e002c */
[----:B------:R0:W-:Y:S01]  /*829e0*/  STL.64 [R1+0x3fc0], R50 ;  /* 0x003fc03201007387 */ /* 0x0001e20000100a00 */
[----:B------:R-:W-:Y:S02]  /*829f0*/  IMAD.MOV.U32 R44, RZ, RZ, R43 ;  /* 0x000000ffff2c7224 */ /* 0x000fe400078e002b */
[----:B------:R-:W-:Y:S02]  /*82a00*/  IMAD.MOV.U32 R43, RZ, RZ, R34 ;  /* 0x000000ffff2b7224 */ /* 0x000fe400078e0022 */
[----:B------:R-:W-:Y:S02]  /*82a10*/  IMAD.MOV.U32 R34, RZ, RZ, R31 ;  /* 0x000000ffff227224 */ /* 0x000fe400078e001f */
[----:B------:R-:W-:-:S02]  /*82a20*/  IMAD.MOV.U32 R31, RZ, RZ, R17 ;  /* 0x000000ffff1f7224 */ /* 0x000fc400078e0011 */
[----:B0-----:R-:W-:Y:S01]  /*82a30*/  IMAD.MOV.U32 R50, RZ, RZ, R33 ;  /* 0x000000ffff327224 */ /* 0x001fe200078e0021 */
[----:B------:R-:W-:Y:S02]  /*82a40*/  SHF.R.S32.HI R33, RZ, 0x1f, R17 ;  /* 0x0000001fff217819 */ /* 0x000fe40000011411 */
[----:B------:R-:W2:Y:S01]  /*82a50*/  LDL.LU R17, [R1+0x55c0] ;  /* 0x0055c00001117983 */ /* 0x000ea20000300800 */
[C---:B------:R-:W-:Y:S02]  /*82a60*/  IADD3 R58, P2, PT, R60.reuse, R14, RZ ;  /* 0x0000000e3c3a7210 */ /* 0x040fe40007f5e0ff */
[----:B------:R-:W-:-:S03]  /*82a70*/  IADD3 R56, P3, PT, R60, R13, RZ ;  /* 0x0000000d3c387210 */ /* 0x000fc60007f7e0ff */
[----:B------:R-:W-:Y:S01]  /*82a80*/  IMAD.X R59, R48, 0x1, R16, P2 ;  /* 0x00000001303b7824 */ /* 0x000fe200010e0610 */
[----:B------:R-:W-:Y:S01]  /*82a90*/  IADD3 R54, P4, PT, R60, R5, RZ ;  /* 0x000000053c367210 */ /* 0x000fe20007f9e0ff */
[----:B------:R-:W-:-:S03]  /*82aa0*/  IMAD.X R57, R48, 0x1, R15, P3 ;  /* 0x0000000130397824 */ /* 0x000fc600018e060f */
[----:B------:R0:W-:Y:S01]  /*82ab0*/  STL.64 [R1+0x3fb8], R58 ;  /* 0x003fb83a01007387 */ /* 0x0001e20000100a00 */
[----:B------:R-:W-:Y:S01]  /*82ac0*/  IMAD.X R55, R48, 0x1, R6, P4 ;  /* 0x0000000130377824 */ /* 0x000fe200020e0606 */
[----:B------:R-:W-:Y:S02]  /*82ad0*/  SHF.R.S32.HI R49, RZ, 0x1f, R61 ;  /* 0x0000001fff317819 */ /* 0x000fe4000001143d */
[----:B------:R1:W-:Y:S01]  /*82ae0*/  STL.64 [R1+0x3fb0], R56 ;  /* 0x003fb03801007387 */ /* 0x0003e20000100a00 */
[----:B0-----:R-:W-:-:S03]  /*82af0*/  IADD3 R58, P2, PT, R60, R3, RZ ;  /* 0x000000033c3a7210 */ /* 0x001fc60007f5e0ff */
[----:B------:R0:W-:Y:S02]  /*82b00*/  STL.64 [R1+0x3fa8], R54 ;  /* 0x003fa83601007387 */ /* 0x0001e40000100a00 */
[----:B------:R-:W-:Y:S01]  /*82b10*/  IMAD.X R59, R48, 0x1, R4, P2 ;  /* 0x00000001303b7824 */ /* 0x000fe200010e0604 */
[----:B-1----:R-:W-:Y:S01]  /*82b20*/  IADD3 R56, P3, PT, R60, R0, RZ ;  /* 0x000000003c387210 */ /* 0x002fe20007f7e0ff */
[----:B------:R-:W-:-:S03]  /*82b30*/  IMAD.MOV.U32 R51, RZ, RZ, R46 ;  /* 0x000000ffff337224 */ /* 0x000fc600078e002e */
[----:B------:R1:W-:Y:S01]  /*82b40*/  STL.64 [R1+0x3fa0], R58 ;  /* 0x003fa03a01007387 */ /* 0x0003e20000100a00 */
[----:B0-----:R-:W-:Y:S01]  /*82b50*/  IADD3 R54, P4, PT, R61, R10, RZ ;  /* 0x0000000a3d367210 */ /* 0x001fe20007f9e0ff */
[----:B------:R-:W-:Y:S02]  /*82b60*/  IMAD.X R57, R48, 0x1, R2, P3 ;  /* 0x0000000130397824 */ /* 0x000fe400018e0602 */
[----:B------:R-:W-:Y:S02]  /*82b70*/  IMAD.MOV.U32 R46, RZ, RZ, R47 ;  /* 0x000000ffff2e7224 */ /* 0x000fe400078e002f */
[----:B------:R-:W-:Y:S01]  /*82b80*/  IMAD.X R55, R49, 0x1, R12, P4 ;  /* 0x0000000131377824 */ /* 0x000fe200020e060c */
[----:B-1----:R-:W-:Y:S01]  /*82b90*/  IADD3 R58, P2, PT, R61, R9, RZ ;  /* 0x000000093d3a7210 */ /* 0x002fe20007f5e0ff */
[----:B------:R-:W-:Y:S02]  /*82ba0*/  IMAD.MOV.U32 R47, RZ, RZ, R45 ;  /* 0x000000ffff2f7224 */ /* 0x000fe400078e002d */
[----:B------:R-:W-:-:S02]  /*82bb0*/  IMAD.MOV.U32 R45, RZ, RZ, R44 ;  /* 0x000000ffff2d7224 */ /* 0x000fc400078e002c */
[----:B------:R-:W-:Y:S02]  /*82bc0*/  IMAD.MOV.U32 R44, RZ, RZ, R43 ;  /* 0x000000ffff2c7224 */ /* 0x000fe400078e002b */
[----:B------:R-:W-:Y:S01]  /*82bd0*/  IMAD.X R59, R49, 0x1, R11, P2 ;  /* 0x00000001313b7824 */ /* 0x000fe200010e060b */
[----:B------:R0:W-:Y:S01]  /*82be0*/  STL.64 [R1+0x3f98], R56 ;  /* 0x003f983801007387 */ /* 0x0001e20000100a00 */
[----:B------:R-:W-:Y:S02]  /*82bf0*/  IMAD.MOV.U32 R43, RZ, RZ, R42 ;  /* 0x000000ffff2b7224 */ /* 0x000fe400078e002a */
[----:B------:R-:W-:Y:S01]  /*82c00*/  IMAD.MOV.U32 R42, RZ, RZ, R37 ;  /* 0x000000ffff2a7224 */ /* 0x000fe200078e0025 */
[----:B------:R1:W-:Y:S01]  /*82c10*/  STL.64 [R1+0x3f90], R54 ;  /* 0x003f903601007387 */ /* 0x0003e20000100a00 */
[----:B------:R-:W-:-:S03]  /*82c20*/  IMAD.MOV.U32 R37, RZ, RZ, R24 ;  /* 0x000000ffff257224 */ /* 0x000fc600078e0018 */
[----:B------:R-:W3:Y:S01]  /*82c30*/  LDL.LU R24, [R1+0x21b0] ;  /* 0x0021b00001187983 */ /* 0x000ee20000300800 */
[----:B0-----:R-:W-:-:S03]  /*82c40*/  IADD3 R56, P3, PT, R61, R7, RZ ;  /* 0x000000073d387210 */ /* 0x001fc60007f7e0ff */
[----:B------:R0:W-:Y:S01]  /*82c50*/  STL.64 [R1+0x3f88], R58 ;  /* 0x003f883a01007387 */ /* 0x0001e20000100a00 */
[----:B------:R-:W-:Y:S01]  /*82c60*/  IMAD.MOV.U32 R48, RZ, RZ, R46 ;  /* 0x000000ffff307224 */ /* 0x000fe200078e002e */
[----:B-1----:R-:W-:Y:S01]  /*82c70*/  IADD3 R54, P4, PT, R61, R14, RZ ;  /* 0x0000000e3d367210 */ /* 0x002fe20007f9e0ff */
[----:B------:R-:W-:Y:S02]  /*82c80*/  IMAD.X R57, R49, 0x1, R8, P3 ;  /* 0x0000000131397824 */ /* 0x000fe400018e0608 */
[----:B------:R-:W-:Y:S02]  /*82c90*/  IMAD.MOV.U32 R46, RZ, RZ, R47 ;  /* 0x000000ffff2e7224 */ /* 0x000fe400078e002f */
[----:B------:R-:W-:Y:S01]  /*82ca0*/  IMAD.MOV.U32 R47, RZ, RZ, R45 ;  /* 0x000000ffff2f7224 */ /* 0x000fe200078e002d */
[----:B0-----:R-:W-:Y:S01]  /*82cb0*/  IADD3 R58, P2, PT, R61, R13, RZ ;  /* 0x0000000d3d3a7210 */ /* 0x001fe20007f5e0ff */
[----:B------:R-:W-:Y:S02]  /*82cc0*/  IMAD.MOV.U32 R45, RZ, RZ, R44 ;  /* 0x000000ffff2d7224 */ /* 0x000fe400078e002c */
[----:B------:R-:W-:-:S02]  /*82cd0*/  IMAD.X R55, R49, 0x1, R16, P4 ;  /* 0x0000000131377824 */ /* 0x000fc400020e0610 */
[----:B------:R-:W-:Y:S02]  /*82ce0*/  IMAD.MOV.U32 R44, RZ, RZ, R43 ;  /* 0x000000ffff2c7224 */ /* 0x000fe400078e002b */
[----:B------:R-:W-:Y:S01]  /*82cf0*/  IMAD.X R59, R49, 0x1, R15, P2 ;  /* 0x00000001313b7824 */ /* 0x000fe200010e060f */
[----:B------:R0:W-:Y:S01]  /*82d00*/  STL.64 [R1+0x3f80], R56 ;  /* 0x003f803801007387 */ /* 0x0001e20000100a00 */
[----:B------:R-:W-:Y:S02]  /*82d10*/  IMAD.MOV.U32 R43, RZ, RZ, R42 ;  /* 0x000000ffff2b7224 */ /* 0x000fe400078e002a */
[----:B------:R-:W-:Y:S02]  /*82d20*/  IMAD.MOV.U32 R42, RZ, RZ, R23 ;  /* 0x000000ffff2a7224 */ /* 0x000fe400078e0017 */
[----:B------:R-:W4:Y:S04]  /*82d30*/  LDL.LU R23, [R1+0x432c] ;  /* 0x00432c0001177983 */ /* 0x000f280000300800 */
[----:B------:R1:W-:Y:S01]  /*82d40*/  STL.64 [R1+0x3f78], R54 ;  /* 0x003f783601007387 */ /* 0x0003e20000100a00 */
[----:B0-----:R-:W-:-:S03]  /*82d50*/  IADD3 R56, P3, PT, R61, R5, RZ ;  /* 0x000000053d387210 */ /* 0x001fc60007f7e0ff */
[----:B------:R0:W-:Y:S02]  /*82d60*/  STL.64 [R1+0x3f70], R58 ;  /* 0x003f703a01007387 */ /* 0x0001e40000100a00 */
[----:B------:R-:W-:Y:S01]  /*82d70*/  IMAD.X R57, R49, 0x1, R6, P3 ;  /* 0x0000000131397824 */ /* 0x000fe200018e0606 */
[C---:B-1----:R-:W-:Y:S02]  /*82d80*/  IADD3 R54, P4, PT, R61.reuse, R3, RZ ;  /* 0x000000033d367210 */ /* 0x042fe40007f9e0ff */
[----:B0-----:R-:W-:-:S03]  /*82d90*/  IADD3 R58, P2, PT, R61, R0, RZ ;  /* 0x000000003d3a7210 */ /* 0x001fc60007f5e0ff */
[C---:B------:R-:W-:Y:S01]  /*82da0*/  IMAD.X R55, R49.reuse, 0x1, R4, P4 ;  /* 0x0000000131377824 */ /* 0x040fe200020e0604 */
[----:B------:R-:W-:Y:S01]  /*82db0*/  STL.64 [R1+0x5500], R60 ;  /* 0x0055003c01007387 */ /* 0x000fe20000100a00 */
[----:B------:R-:W-:-:S03]  /*82dc0*/  IMAD.X R59, R49, 0x1, R2, P2 ;  /* 0x00000001313b7824 */ /* 0x000fc600010e0602 */
[----:B------:R0:W-:Y:S01]  /*82dd0*/  STL.64 [R1+0x3f68], R56 ;  /* 0x003f683801007387 */ /* 0x0001e20000100a00 */
[----:B------:R-:W-:Y:S02]  /*82de0*/  IMAD.MOV.U32 R53, RZ, RZ, R46 ;  /* 0x000000ffff357224 */ /* 0x000fe400078e002e */
[----:B------:R-:W-:Y:S01]  /*82df0*/  IMAD.MOV.U32 R46, RZ, RZ, R47 ;  /* 0x000000ffff2e7224 */ /* 0x000fe200078e002f */
[----:B------:R1:W-:Y:S01]  /*82e00*/  STL.64 [R1+0x3f60], R54 ;  /* 0x003f603601007387 */ /* 0x0003e20000100a00 */
[----:B------:R-:W-:Y:S02]  /*82e10*/  IMAD.MOV.U32 R47, RZ, RZ, R45 ;  /* 0x000000ffff2f7224 */ /* 0x000fe400078e002d */
[----:B------:R-:W-:Y:S01]  /*82e20*/  IMAD.MOV.U32 R45, RZ, RZ, R44 ;  /* 0x000000ffff2d7224 */ /* 0x000fe200078e002c */
[----:B------:R1:W-:Y:S01]  /*82e30*/  STL.64 [R1+0x3f58], R58 ;  /* 0x003f583a01007387 */ /* 0x0003e20000100a00 */
[----:B------:R-:W-:Y:S01]  /*82e40*/  IMAD.MOV.U32 R44, RZ, RZ, R43 ;  /* 0x000000ffff2c7224 */ /* 0x000fe200078e002b */
[C---:B0-----:R-:W-:Y:S01]  /*82e50*/  IADD3 R56, P3, PT, R52.reuse, R10, RZ ;  /* 0x0000000a34387210 */ /* 0x041fe20007f7e0ff */
[----:B------:R-:W-:Y:S01]  /*82e60*/  IMAD.MOV.U32 R43, RZ, RZ, R42 ;  /* 0x000000ffff2b7224 */ /* 0x000fe200078e002a */
[C---:B-1----:R-:W-:Y:S01]  /*82e70*/  IADD3 R54, P4, PT, R52.reuse, R9, RZ ;  /* 0x0000000934367210 */ /* 0x042fe20007f9e0ff */
[----:B------:R-:W-:Y:S01]  /*82e80*/  IMAD.MOV.U32 R49, RZ, RZ, R46 ;  /* 0x000000ffff317224 */ /* 0x000fe200078e002e */
[----:B------:R-:W-:Y:S01]  /*82e90*/  IADD3 R58, P2, PT, R52, R7, RZ ;  /* 0x00000007343a7210 */ /* 0x000fe20007f5e0ff */
[----:B------:R-:W-:-:S02]  /*82ea0*/  IMAD.MOV.U32 R42, RZ, RZ, R35 ;  /* 0x000000ffff2a7224 */ /* 0x000fc400078e0023 */
[C---:B------:R-:W-:Y:S02]  /*82eb0*/  IMAD.X R57, R50.reuse, 0x1, R12, P3 ;  /* 0x0000000132397824 */ /* 0x040fe400018e060c */
[----:B------:R-:W-:Y:S02]  /*82ec0*/  IMAD.MOV.U32 R46, RZ, RZ, R47 ;  /* 0x000000ffff2e7224 */ /* 0x000fe400078e002f */
[C---:B------:R-:W-:Y:S02]  /*82ed0*/  IMAD.X R55, R50.reuse, 0x1, R11, P4 ;  /* 0x0000000132377824 */ /* 0x040fe400020e060b */
[----:B------:R-:W-:Y:S02]  /*82ee0*/  IMAD.MOV.U32 R47, RZ, RZ, R45 ;  /* 0x000000ffff2f7224 */ /* 0x000fe400078e002d */
[----:B------:R-:W-:Y:S02]  /*82ef0*/  IMAD.X R59, R50, 0x1, R8, P2 ;  /* 0x00000001323b7824 */ /* 0x000fe400010e0608 */
[----:B------:R-:W-:-:S02]  /*82f00*/  IMAD.MOV.U32 R45, RZ, RZ, R44 ;  /* 0x000000ffff2d7224 */ /* 0x000fc400078e002c */
[----:B------:R-:W-:Y:S02]  /*82f10*/  IMAD.MOV.U32 R35, RZ, RZ, R32 ;  /* 0x000000ffff237224 */ /* 0x000fe400078e0020 */
[----:B------:R-:W-:Y:S01]  /*82f20*/  IMAD.MOV.U32 R44, RZ, RZ, R43 ;  /* 0x000000ffff2c7224 */ /* 0x000fe200078e002b */
[----:B------:R-:W3:Y:S01]  /*82f30*/  LDL.LU R32, [R1+0x30] ;  /* 0x0000300001207983 */ /* 0x000ee20000300800 */
[----:B------:R-:W-:Y:S02]  /*82f40*/  IMAD.MOV.U32 R43, RZ, RZ, R42 ;  /* 0x000000ffff2b7224 */ /* 0x000fe400078e002a */
[----:B------:R-:W-:Y:S01]  /*82f50*/  IMAD.MOV.U32 R42, RZ, RZ, R40 ;  /* 0x000000ffff2a7224 */ /* 0x000fe200078e0028 */
[----:B------:R0:W-:Y:S01]  /*82f60*/  STL.64 [R1+0x3f50], R56 ;  /* 0x003f503801007387 */ /* 0x0001e20000100a00 */
[----:B------:R-:W-:-:S03]  /*82f70*/  IMAD.MOV.U32 R40, RZ, RZ, R39 ;  /* 0x000000ffff287224 */ /* 0x000fc600078e0027 */
[----:B------:R1:W-:Y:S04]  /*82f80*/  STL.64 [R1+0x3f48], R54 ;  /* 0x003f483601007387 */ /* 0x0003e80000100a00 */
[----:B------:R0:W-:Y:S01]  /*82f90*/  STL.64 [R1+0x3f40], R58 ;  /* 0x003f403a01007387 */ /* 0x0001e20000100a00 */
[----:B--2---:R-:W-:-:S03]  /*82fa0*/  IMAD.MOV.U32 R39, RZ, RZ, R17 ;  /* 0x000000ffff277224 */ /* 0x004fc600078e0011 */
[----:B------:R-:W2:Y:S01]  /*82fb0*/  LDL.LU R17, [R1+0x55bc] ;  /* 0x0055bc0001117983 */ /* 0x000ea20000300800 */
[C---:B0-----:R-:W-:Y:S02]  /*82fc0*/  IADD3 R56, P3, PT, R52.reuse, R14, RZ ;  /* 0x0000000e34387210 */ /* 0x041fe40007f7e0ff */
[----:B-1----:R-:W-:-:S03]  /*82fd0*/  IADD3 R54, P4, PT, R52, R13, RZ ;  /* 0x0000000d34367210 */ /* 0x002fc60007f9e0ff */
[----:B------:R-:W-:Y:S01]  /*82fe0*/  IMAD.X R57, R50, 0x1, R16, P3 ;  /* 0x0000000132397824 */ /* 0x000fe200018e0610 */
[----:B------:R-:W-:Y:S01]  /*82ff0*/  IADD3 R58, P2, PT, R52, R5, RZ ;  /* 0x00000005343a7210 */ /* 0x000fe20007f5e0ff */
[----:B------:R-:W-:-:S03]  /*83000*/  IMAD.X R55, R50, 0x1, R15, P4 ;  /* 0x0000000132377824 */ /* 0x000fc600020e060f */
[----:B------:R0:W-:Y:S01]  /*83010*/  STL.64 [R1+0x3f38], R56 ;  /* 0x003f383801007387 */ /* 0x0001e20000100a00 */
[----:B------:R-:W-:-:S03]  /*83020*/  IMAD.X R59, R50, 0x1, R6, P2 ;  /* 0x00000001323b7824 */ /* 0x000fc600010e0606 */
[----:B------:R1:W-:Y:S01]  /*83030*/  STL.64 [R1+0x3f30], R54 ;  /* 0x003f303601007387 */ /* 0x0003e20000100a00 */
[----:B0-----:R-:W-:-:S03]  /*83040*/  IADD3 R56, P3, PT, R52, R3, RZ ;  /* 0x0000000334387210 */ /* 0x001fc60007f7e0ff */
[----:B------:R0:W-:Y:S02]  /*83050*/  STL.64 [R1+0x3f28], R58 ;  /* 0x003f283a01007387 */ /* 0x0001e40000100a00 */
[----:B------:R-:W-:Y:S01]  /*83060*/  IMAD.X R57, R50, 0x1, R4, P3 ;  /* 0x0000000132397824 */ /* 0x000fe200018e0604 */
[----:B-1----:R-:W-:Y:S01]  /*83070*/  IADD3 R54, P4, PT, R52, R0, RZ ;  /* 0x0000000034367210 */ /* 0x002fe20007f9e0ff */
[----:B------:R-:W-:-:S03]  /*83080*/  IMAD.MOV.U32 R52, RZ, RZ, R46 ;  /* 0x000000ffff347224 */ /* 0x000fc600078e002e */
[----:B------:R1:W-:Y:S01]  /*83090*/  STL.64 [R1+0x3f20], R56 ;  /* 0x003f203801007387 */ /* 0x0003e20000100a00 */
[----:B------:R-:W-:Y:S01]  /*830a0*/  IMAD.MOV.U32 R46, RZ, RZ, R47 ;  /* 0x000000ffff2e7224 */ /* 0x000fe200078e002f */
[C---:B0-----:R-:W-:Y:S01]  /*830b0*/  IADD3 R58, P2, PT, R51.reuse, R10, RZ ;  /* 0x0000000a333a7210 */ /* 0x041fe20007f5e0ff */
[----:B------:R-:W-:Y:S02]  /*830c0*/  IMAD.X R55, R50, 0x1, R2, P4 ;  /* 0x0000000132377824 */ /* 0x000fe400020e0602 */
[----:B------:R-:W-:Y:S02]  /*830d0*/  IMAD.MOV.U32 R47, RZ, RZ, R45 ;  /* 0x000000ffff2f7224 */ /* 0x000fe400078e002d */
[----:B------:R-:W-:Y:S01]  /*830e0*/  IMAD.MOV.U32 R45, RZ, RZ, R44 ;  /* 0x000000ffff2d7224 */ /* 0x000fe200078e002c */
[----:B-1----:R-:W-:Y:S01]  /*830f0*/  IADD3 R56, P3, PT, R51, R9, RZ ;  /* 0x0000000933387210 */ /* 0x002fe20007f7e0ff */
[----:B------:R-:W-:Y:S02]  /*83100*/  IMAD.MOV.U32 R44, RZ, RZ, R43 ;  /* 0x000000ffff2c7224 */ /* 0x000fe400078e002b */
[----:B------:R-:W-:-:S02]  /*83110*/  IMAD.X R59, R48, 0x1, R12, P2 ;  /* 0x00000001303b7824 */ /* 0x000fc400010e060c */
[----:B------:R-:W-:Y:S02]  /*83120*/  IMAD.MOV.U32 R43, RZ, RZ, R42 ;  /* 0x000000ffff2b7224 */ /* 0x000fe400078e002a */
[----:B------:R-:W-:Y:S01]  /*83130*/  IMAD.X R57, R48, 0x1, R11, P3 ;  /* 0x0000000130397824 */ /* 0x000fe200018e060b */
[----:B------:R0:W-:Y:S01]  /*83140*/  STL.64 [R1+0x3f18], R54 ;  /* 0x003f183601007387 */ /* 0x0001e20000100a00 */
[----:B------:R-:W-:Y:S02]  /*83150*/  IMAD.MOV.U32 R42, RZ, RZ, R38 ;  /* 0x000000ffff2a7224 */ /* 0x000fe400078e0026 */
[----:B------:R-:W-:Y:S02]  /*83160*/  IMAD.MOV.U32 R38, RZ, RZ, R36 ;  /* 0x000000ffff267224 */ /* 0x000fe400078e0024 */
[----:B------:R-:W3:Y:S01]  /*83170*/  LDL.LU R36, [R1+0x34] ;  /* 0x0000340001247983 */ /* 0x000ee20000300800 */
[----:B------:R-:W-:-:S03]  /*83180*/  IMAD.MOV.U32 R50, RZ, RZ, R46 ;  /* 0x000000ffff327224 */ /* 0x000fc600078e002e */
[----:B------:R1:W-:Y:S01]  /*83190*/  STL.64 [R1+0x3f10], R58 ;  /* 0x003f103a01007387 */ /* 0x0003e20000100a00 */
[----:B0-----:R-:W-:-:S03]  /*831a0*/  IADD3 R54, P4, PT, R51, R7, RZ ;  /* 0x0000000733367210 */ /* 0x001fc60007f9e0ff */
[----:B------:R0:W-:Y:S01]  /*831b0*/  STL.64 [R1+0x3f08], R56 ;  /* 0x003f083801007387 */ /* 0x0001e20000100a00 */
[----:B------:R-:W-:Y:S02]  /*831c0*/  IMAD.MOV.U32 R46, RZ, RZ, R47 ;  /* 0x000000ffff2e7224 */ /* 0x000fe400078e002f */
[----:B------:R-:W-:Y:S02]  /*831d0*/  IMAD.MOV.U32 R47, RZ, RZ, R45 ;  /* 0x000000ffff2f7224 */ /* 0x000fe400078e002d */
[C---:B------:R-:W-:Y:S01]  /*831e0*/  IMAD.X R55, R48.reuse, 0x1, R8, P4 ;  /* 0x0000000130377824 */ /* 0x040fe200020e0608 */
[C---:B-1----:R-:W-:Y:S01]  /*831f0*/  IADD3 R58, P2, PT, R51.reuse, R14, RZ ;  /* 0x0000000e333a7210 */ /* 0x042fe20007f5e0ff */
        /* <DEDUP_REMOVED lines=9> */
[----:B------:R-:W3:Y:S04]  /*83290*/  LDL.LU R31, [R1+0x330] ;  /* 0x00033000011f7983 */ /* 0x000ee80000300800 */
[----:B------:R1:W-:Y:S01]  /*832a0*/  STL.64 [R1+0x3ef8], R58 ;  /* 0x003ef83a01007387 */ /* 0x0003e20000100a00 */
[----:B0-----:R-:W-:-:S03]  /*832b0*/  IADD3 R54, P4, PT, R51, R5, RZ ;  /* 0x0000000533367210 */ /* 0x001fc60007f9e0ff */
[----:B------:R0:W-:Y:S02]  /*832c0*/  STL.64 [R1+0x3ef0], R56 ;  /* 0x003ef03801007387 */ /* 0x0001e40000100a00 */
[----:B------:R-:W-:Y:S01]  /*832d0*/  IMAD.X R55, R48, 0x1, R6, P4 ;  /* 0x0000000130377824 */ /* 0x000fe200020e0606 */
[C---:B-1----:R-:W-:Y:S02]  /*832e0*/  IADD3 R58, P2, PT, R51.reuse, R3, RZ ;  /* 0x00000003333a7210 */ /* 0x042fe40007f5e0ff */
[----:B0-----:R-:W-:-:S03]  /*832f0*/  IADD3 R56, P3, PT, R51, R0, RZ ;  /* 0x0000000033387210 */ /* 0x001fc60007f7e0ff */
[C---:B------:R-:W-:Y:S01]  /*83300*/  IMAD.X R59, R48.reuse, 0x1, R4, P2 ;  /* 0x00000001303b7824 */ /* 0x040fe200010e0604 */
[----:B------:R0:W-:Y:S01]  /*83310*/  STL.64 [R1+0x3ee8], R54 ;  /* 0x003ee83601007387 */ /* 0x0001e20000100a00 */
[----:B------:R-:W-:-:S03]  /*83320*/  IMAD.X R57, R48, 0x1, R2, P3 ;  /* 0x0000000130397824 */ /* 0x000fc600018e0602 */
        /* <DEDUP_REMOVED lines=9> */
[----:B----4-:R-:W-:Y:S01]  /*833c0*/  IADD3 R56, P3, PT, R53, R7, RZ ;  /* 0x0000000735387210 */ /* 0x010fe20007f7e0ff */
[----:B------:R-:W-:-:S02]  /*833d0*/  IMAD.MOV.U32 R43, RZ, RZ, R42 ;  /* 0x000000ffff2b7224 */ /* 0x000fc400078e002a */
[----:B------:R-:W-:Y:S02]  /*833e0*/  IMAD.MOV.U32 R48, RZ, RZ, R46 ;  /* 0x000000ffff307224 */ /* 0x000fe400078e002e */
[----:B------:R-:W-:Y:S02]  /*833f0*/  IMAD.MOV.U32 R42, RZ, RZ, R41 ;  /* 0x000000ffff2a7224 */ /* 0x000fe400078e0029 */
[C---:B------:R-:W-:Y:S02]  /*83400*/  IMAD.X R55, R49.reuse, 0x1, R12, P4 ;  /* 0x0000000131377824 */ /* 0x040fe400020e060c */
[----:B------:R-:W-:Y:S02]  /*83410*/  IMAD.MOV.U32 R46, RZ, RZ, R47 ;  /* 0x000000ffff2e7224 */ /* 0x000fe400078e002f */
[----:B------:R-:W-:Y:S02]  /*83420*/  IMAD.X R59, R49, 0x1, R11, P2 ;  /* 0x00000001313b7824 */ /* 0x000fe400010e060b */
[----:B------:R-:W-:-:S02]  /*83430*/  IMAD.MOV.U32 R47, RZ, RZ, R45 ;  /* 0x000000ffff2f7224 */ /* 0x000fc400078e002d */
[----:B------:R-:W-:Y:S02]  /*83440*/  IMAD.X R57, R49, 0x1, R8, P3 ;  /* 0x0000000131397824 */ /* 0x000fe400018e0608 */
[----:B------:R-:W-:Y:S02]  /*83450*/  IMAD.MOV.U32 R45, RZ, RZ, R44 ;  /* 0x000000ffff2d7224 */ /* 0x000fe400078e002c */
[----:B------:R-:W-:Y:S02]  /*83460*/  IMAD.MOV.U32 R41, RZ, RZ, R33 ;  /* 0x000000ffff297224 */ /* 0x000fe400078e0021 */
[----:B------:R-:W-:Y:S01]  /*83470*/  IMAD.MOV.U32 R44, RZ, RZ, R43 ;  /* 0x000000ffff2c7224 */ /* 0x000fe200078e002b */
[----:B------:R-:W4:Y:S01]  /*83480*/  LDL.LU R33, [R1+0x38] ;  /* 0x0000380001217983 */ /* 0x000f220000300800 */
        /* <DEDUP_REMOVED lines=35> */
[----:B------:R-:W4:Y:S01]  /*836c0*/  LDL.LU R28, [R1+0x3c] ;  /* 0x00003c00011c7983 */ /* 0x000f220000300800 */
[----:B------:R-:W-:-:S03]  /*836d0*/  IMAD.MOV.U32 R49, RZ, RZ, R46 ;  /* 0x000000ffff317224 */ /* 0x000fc600078e002e */
[----:B------:R1:W-:Y:S01]  /*836e0*/  STL.64 [R1+0x3e90], R56 ;  /* 0x003e903801007387 */ /* 0x0003e20000100a00 */
[----:B0-----:R-:W-:-:S03]  /*836f0*/  IADD3 R58, P2, PT, R52, R7, RZ ;  /* 0x00000007343a7210 */ /* 0x001fc60007f5e0ff */
[----:B------:R0:W-:Y:S01]  /*83700*/  STL.64 [R1+0x3e88], R54 ;  /* 0x003e883601007387 */ /* 0x0001e20000100a00 */
[----:B------:R-:W-:Y:S02]  /*83710*/  IMAD.MOV.U32 R46, RZ, RZ, R47 ;  /* 0x000000ffff2e7224 */ /* 0x000fe400078e002f */
[----:B------:R-:W-:Y:S02]  /*83720*/  IMAD.MOV.U32 R47, RZ, RZ, R45 ;  /* 0x000000ffff2f7224 */ /* 0x000fe400078e002d */
[----:B------:R-:W-:Y:S01]  /*83730*/  IMAD.X R59, R50, 0x1, R8, P2 ;  /* 0x00000001323b7824 */ /* 0x000fe200010e0608 */
        /* <DEDUP_REMOVED lines=9> */
[----:B---3--:R-:W-:Y:S02]  /*837d0*/  IMAD.MOV.U32 R35, RZ, RZ, R32 ;  /* 0x000000ffff237224 */ /* 0x008fe400078e0020 */
        /* <DEDUP_REMOVED lines=42> */
[C---:B------:R-:W-:Y:S01]  /*83a80*/  IMAD.X R59, R48.reuse, 0x1, R16, P2 ;  /* 0x00000001303b7824 */ /* 0x040fe200010e0610 */
        /* <DEDUP_REMOVED lines=41> */
[----:B----4-:R-:W-:Y:S02]  /*83d20*/  IMAD.MOV.U32 R41, RZ, RZ, R33 ;  /* 0x000000ffff297224 */ /* 0x010fe400078e0021 */
        /* <DEDUP_REMOVED lines=66> */
[----:B---3--:R-:W-:Y:S02]  /*84150*/  IMAD.MOV.U32 R35, RZ, RZ, R32 ;  /* 0x000000ffff237224 */ /* 0x008fe400078e0020 */
        /* <DEDUP_REMOVED lines=84> */
[----:B----4-:R-:W-:Y:S02]  /*846a0*/  IMAD.MOV.U32 R41, RZ, RZ, R33 ;  /* 0x000000ffff297224 */ /* 0x010fe400078e0021 */
        /* <DEDUP_REMOVED lines=53> */
[----:B---3--:R-:W-:-:S03]  /*84a00*/  IMAD.MOV.U32 R35, RZ, RZ, R32 ;  /* 0x000000ffff237224 */ /* 0x008fc600078e0020 */
[----:B------:R1:W-:Y:S04]  /*84a10*/  STL.64 [R1+0x3cc8], R56 ;  /* 0x003cc83801007387 */ /* 0x0003e80000100a00 */
[----:B------:R3:W-:Y:S01]  /*84a20*/  STL.64 [R1+0x3cc0], R54 ;  /* 0x003cc03601007387 */ /* 0x0007e20000100a00 */
[----:B--2---:R-:W-:-:S03]  /*84a30*/  IMAD.MOV.U32 R32, RZ, RZ, R17 ;  /* 0x000000ffff207224 */ /* 0x004fc600078e0011 */
[----:B------:R-:W2:Y:S01]  /*84a40*/  LDL.LU R17, [R1+0x55a8] ;  /* 0x0055a80001117983 */ /* 0x000ea20000300800 */
        /* <DEDUP_REMOVED lines=80> */
[----:B----4-:R-:W-:-:S03]  /*84f50*/  IMAD.MOV.U32 R41, RZ, RZ, R33 ;  /* 0x000000ffff297224 */ /* 0x010fc600078e0021 */
[----:B------:R1:W-:Y:S04]  /*84f60*/  STL.64 [R1+0x3c48], R54 ;  /* 0x003c483601007387 */ /* 0x0003e80000100a00 */
[----:B------:R4:W-:Y:S01]  /*84f70*/  STL.64 [R1+0x3c40], R58 ;  /* 0x003c403a01007387 */ /* 0x0009e20000100a00 */
[----:B--2---:R-:W-:-:S03]  /*84f80*/  IMAD.MOV.U32 R33, RZ, RZ, R17 ;  /* 0x000000ffff217224 */ /* 0x004fc600078e0011 */
[----:B------:R-:W2:Y:S01]  /*84f90*/  LDL.LU R17, [R1+0x55a4] ;  /* 0x0055a40001117983 */ /* 0x000ea20000300800 */
        /* <DEDUP_REMOVED lines=497> */
[----:B------:R-:W-:Y:S02]  /*86eb0*/  IMAD.MOV.U32 R29, RZ, RZ, R28 ;  /* 0x000000ffff1d7224 */ /* 0x000fe400078e001c */
[----:B------:R-:W-:Y:S02]  /*86ec0*/  IMAD.X R59, R50, 0x1, R8, P2 ;  /* 0x00000001323b7824 */ /* 0x000fe400010e0608 */
[----:B------:R-:W-:Y:S02]  /*86ed0*/  IMAD.MOV.U32 R45, RZ, RZ, R44 ;  /* 0x000000ffff2d7224 */ /* 0x000fe400078e002c */
[----:B------:R-:W-:Y:S02]  /*86ee0*/  IMAD.MOV.U32 R28, RZ, RZ, R27 ;  /* 0x000000ffff1c7224 */ /* 0x000fe400078e001b */
[----:B------:R-:W-:Y:S01]  /*86ef0*/  IMAD.MOV.U32 R44, RZ, RZ, R43 ;  /* 0x000000ffff2c7224 */ /* 0x000fe200078e002b */
[----:B------:R-:W3:Y:S01]  /*86f00*/  LDL.LU R27, [R1+0x90] ;  /* 0x00009000011b7983 */ /* 0x000ee20000300800 */
[----:B------:R-:W-:-:S02]  /*86f10*/  IMAD.MOV.U32 R43, RZ, RZ, R42 ;  /* 0x000000ffff2b7224 */ /* 0x000fc400078e002a */
        /* <DEDUP_REMOVED lines=131> */
[----:B------:R-:W-:-:S02]  /*87750*/  IMAD.MOV.U32 R43, RZ, RZ, R42 ;  /* 0x000000ffff2b7224 */ /* 0x000fc400078e002a */
[C---:B------:R-:W-:Y:S02]  /*87760*/  IMAD.X R57, R50.reuse, 0x1, R16, P3 ;  /* 0x0000000132397824 */ /* 0x040fe400018e0610 */
        /* <DEDUP_REMOVED lines=292> */
[----:B------:R-:W4:Y:S01]  /*889b0*/  LDL.LU R29, [R1+0xb8] ;  /* 0x0000b800011d7983 */ /* 0x000f220000300800 */
[----:B------:R-:W-:-:S02]  /*889c0*/  IMAD.MOV.U32 R43, RZ, RZ, R42 ;  /* 0x000000ffff2b7224 */ /* 0x000fc400078e002a */
        /* <DEDUP_REMOVED lines=444> */
[----:B------:R-:W-:Y:S02]  /*8a590*/  IMAD.MOV.U32 R53, RZ, RZ, R46 ;  /* 0x000000ffff357224 */ /* 0x000fe400078e002e */
[----:B------:R-:W-:Y:S01]  /*8a5a0*/  IMAD.MOV.U32 R46, RZ, RZ, R47 ;  /* 0x000000ffff2e7224 */ /* 0x000fe200078e002f */
[----:B------:R1:W-:Y:S01]  /*8a5b0*/  STL.64 [R1+0x3438], R54 ;  /* 0x0034383601007387 */ /* 0x0003e20000100a00 */
[----:B------:R-:W-:Y:S01]  /*8a5c0*/  IMAD.MOV.U32 R47, RZ, RZ, R45 ;  /* 0x000000ffff2f7224 */ /* 0x000fe200078e002d */
[----:B0-----:R-:W-:Y:S01]  /*8a5d0*/  IADD3 R56, P3, PT, R52, R10, RZ ;  /* 0x0000000a34387210 */ /* 0x001fe20007f7e0ff */
[----:B------:R-:W-:-:S02]  /*8a5e0*/  IMAD.X R59, R49, 0x1, R2, P2 ;  /* 0x00000001313b7824 */ /* 0x000fc400010e0602 */
[----:B------:R-:W-:Y:S02]  /*8a5f0*/  IMAD.MOV.U32 R45, RZ, RZ, R44 ;  /* 0x000000ffff2d7224 */ /* 0x000fe400078e002c */
[----:B------:R-:W-:Y:S01]  /*8a600*/  IMAD.MOV.U32 R44, RZ, RZ, R43 ;  /* 0x000000ffff2c7224 */ /* 0x000fe200078e002b */
[----:B-1----:R-:W-:Y:S01]  /*8a610*/  IADD3 R54, P4, PT, R52, R9, RZ ;  /* 0x0000000934367210 */ /* 0x002fe20007f9e0ff */
[----:B------:R-:W-:Y:S02]  /*8a620*/  IMAD.MOV.U32 R43, RZ, RZ, R42 ;  /* 0x000000ffff2b7224 */ /* 0x000fe400078e002a */
[C---:B------:R-:W-:Y:S02]  /*8a630*/  IMAD.X R57, R50.reuse, 0x1, R12, P3 ;  /* 0x0000000132397824 */ /* 0x040fe400018e060c */
[----:B------:R-:W-:Y:S02]  /*8a640*/  IMAD.MOV.U32 R42, RZ, RZ, R28 ;  /* 0x000000ffff2a7224 */ /* 0x000fe400078e001c */
[----:B------:R-:W-:Y:S01]  /*8a650*/  IMAD.X R55, R50, 0x1, R11, P4 ;  /* 0x0000000132377824 */ /* 0x000fe200020e060b */
[----:B------:R0:W-:Y:S01]  /*8a660*/  STL.64 [R1+0x3400], R58 ;  /* 0x0034003a01007387 */ /* 0x0001e20000100a00 */
[----:B------:R-:W-:-:S02]  /*8a670*/  IMAD.MOV.U32 R28, RZ, RZ, R27 ;  /* 0x000000ffff1c7224 */ /* 0x000fc400078e001b */
        /* <DEDUP_REMOVED lines=120> */
[C---:B0-----:R-:W-:Y:S01]  /*8ae00*/  IADD3 R56, P3, PT, R52.reuse, R10, RZ ;  /* 0x0000000a34387210 */ /* 0x041fe20007f7e0ff */
[----:B------:R-:W-:Y:S01]  /*8ae10*/  IMAD.MOV.U32 R44, RZ, RZ, R43 ;  /* 0x000000ffff2c7224 */ /* 0x000fe200078e002b */
[----:B-1----:R-:W-:Y:S01]  /*8ae20*/  IADD3 R54, P4, PT, R52, R9, RZ ;  /* 0x0000000934367210 */ /* 0x002fe20007f9e0ff */
[----:B------:R-:W-:-:S02]  /*8ae30*/  IMAD.MOV.U32 R43, RZ, RZ, R42 ;  /* 0x000000ffff2b7224 */ /* 0x000fc400078e002a */
[----:B------:R-:W-:Y:S01]  /*8ae40*/  IMAD.MOV.U32 R49, RZ, RZ, R46 ;  /* 0x000000ffff317224 */ /* 0x000fe200078e002e */
[----:B------:R-:W-:Y:S01]  /*8ae50*/  IADD3 R58, P2, PT, R52, R7, RZ ;  /* 0x00000007343a7210 */ /* 0x000fe20007f5e0ff */
[----:B------:R-:W-:Y:S02]  /*8ae60*/  IMAD.MOV.U32 R42, RZ, RZ, R37 ;  /* 0x000000ffff2a7224 */ /* 0x000fe400078e0025 */
[----:B------:R-:W-:Y:S02]  /*8ae70*/  IMAD.MOV.U32 R46, RZ, RZ, R47 ;  /* 0x000000ffff2e7224 */ /* 0x000fe400078e002f */
[C---:B------:R-:W-:Y:S02]  /*8ae80*/  IMAD.X R57, R50.reuse, 0x1, R12, P3 ;  /* 0x0000000132397824 */ /* 0x040fe400018e060c */
[----:B------:R-:W-:Y:S02]  /*8ae90*/  IMAD.MOV.U32 R47, RZ, RZ, R45 ;  /* 0x000000ffff2f7224 */ /* 0x000fe400078e002d */
[----:B------:R-:W-:-:S02]  /*8aea0*/  IMAD.X R55, R50, 0x1, R11, P4 ;  /* 0x0000000132377824 */ /* 0x000fc400020e060b */
        /* <DEDUP_REMOVED lines=452> */
[C---:B------:R-:W-:Y:S01]  /*8caf0*/  IMAD.X R59, R48.reuse, 0x1, R4, P2 ;  /* 0x00000001303b7824 */ /* 0x040fe200010e0604 */
        /* <DEDUP_REMOVED lines=760> */
[C---:B------:R-:W-:Y:S02]  /*8fa80*/  IMAD.X R59, R48.reuse, 0x1, R16, P2 ;  /* 0x00000001303b7824 */ /* 0x040fe400010e0610 */
[C---:B------:R-:W-:Y:S01]  /*8fa90*/  IMAD.X R57, R48.reuse, 0x1, R15, P3 ;  /* 0x0000000130397824 */ /* 0x040fe200018e060f */
[C---:B----4-:R-:W-:Y:S02]  /*8faa0*/  IADD3 R54, P4, PT, R51.reuse, R5, RZ ;  /* 0x0000000533367210 */ /* 0x050fe40007f9e0ff */
        /* <DEDUP_REMOVED lines=127> */
[C---:B------:R-:W-:Y:S02]  /*902a0*/  IADD3 R54, P4, PT, R51.reuse, R5, RZ ;  /* 0x0000000533367210 */ /* 0x040fe40007f9e0ff */
        /* <DEDUP_REMOVED lines=102> */
[----:B---3--:R-:W-:Y:S01]  /*90910*/  IADD3 R54, P4, PT, R51, R7, RZ ;  /* 0x0000000733367210 */ /* 0x008fe20007f9e0ff */
        /* <DEDUP_REMOVED lines=30> */
[----:B-1----:R-:W-:Y:S01]  /*90b00*/  IADD3 R56, P3, PT, R51, R0, RZ ;  /* 0x0000000033387210 */ /* 0x002fe20007f7e0ff */
[----:B------:R-:W-:Y:S02]  /*90b10*/  IMAD.MOV.U32 R51, RZ, RZ, R46 ;  /* 0x000000ffff337224 */ /* 0x000fe400078e002e */
[----:B------:R-:W-:Y:S02]  /*90b20*/  IMAD.MOV.U32 R46, RZ, RZ, R47 ;  /* 0x000000ffff2e7224 */ /* 0x000fe400078e002f */
[C---:B------:R-:W-:Y:S02]  /*90b30*/  IMAD.X R59, R48.reuse, 0x1, R4, P2 ;  /* 0x00000001303b7824 */ /* 0x040fe400010e0604 */
[----:B------:R-:W-:Y:S02]  /*90b40*/  IMAD.MOV.U32 R47, RZ, RZ, R45 ;  /* 0x000000ffff2f7224 */ /* 0x000fe400078e002d */
[----:B------:R-:W-:Y:S02]  /*90b50*/  IMAD.X R57, R48, 0x1, R2, P3 ;  /* 0x0000000130397824 */ /* 0x000fe400018e0602 */
[----:B------:R-:W-:-:S02]  /*90b60*/  IMAD.MOV.U32 R45, RZ, RZ, R44 ;  /* 0x000000ffff2d7224 */ /* 0x000fc400078e002c */
[----:B------:R-:W-:Y:S01]  /*90b70*/  IMAD.MOV.U32 R44, RZ, RZ, R43 ;  /* 0x000000ffff2c7224 */ /* 0x000fe200078e002b */
[----:B------:R0:W-:Y:S01]  /*90b80*/  STL.64 [R1+0x2ab0], R54 ;  /* 0x002ab03601007387 */ /* 0x0001e20000100a00 */
[----:B------:R-:W-:Y:S02]  /*90b90*/  IMAD.MOV.U32 R43, RZ, RZ, R42 ;  /* 0x000000ffff2b7224 */ /* 0x000fe400078e002a */
[----:B------:R-:W-:Y:S01]  /*90ba0*/  IMAD.MOV.U32 R42, RZ, RZ, R37 ;  /* 0x000000ffff2a7224 */ /* 0x000fe200078e0025 */
[----:B------:R1:W-:Y:S01]  /*90bb0*/  STL.64 [R1+0x2ab8], R58 ;  /* 0x002ab83a01007387 */ /* 0x0003e20000100a00 */
[----:B------:R-:W-:Y:S02]  /*90bc0*/  IMAD.MOV.U32 R37, RZ, RZ, R29 ;  /* 0x000000ffff257224 */ /* 0x000fe400078e001d */
[----:B------:R-:W-:Y:S01]  /*90bd0*/  IMAD.MOV.U32 R29, RZ, RZ, R26 ;  /* 0x000000ffff1d7224 */ /* 0x000fe200078e001a */
[----:B------:R1:W-:Y:S01]  /*90be0*/  STL.64 [R1+0x2a80], R56 ;  /* 0x002a803801007387 */ /* 0x0003e20000100a00 */
[----:B0-----:R-:W-:-:S03]  /*90bf0*/  IADD3 R54, P4, PT, R53, R10, RZ ;  /* 0x0000000a35367210 */ /* 0x001fc60007f9e0ff */
[----:B------:R-:W3:Y:S01]  /*90c00*/  LDL.LU R26, [R1+0x218c] ;  /* 0x00218c00011a7983 */ /* 0x000ee20000300800 */
[----:B-1----:R-:W-:Y:S01]  /*90c10*/  IADD3 R58, P2, PT, R53, R9, RZ ;  /* 0x00000009353a7210 */ /* 0x002fe20007f5e0ff */
[----:B------:R-:W-:-:S04]  /*90c20*/  IMAD.X R55, R49, 0x1, R12, P4 ;  /* 0x0000000131377824 */ /* 0x000fc800020e060c */
[----:B------:R-:W-:Y:S01]  /*90c30*/  IMAD.X R59, R49, 0x1, R11, P2 ;  /* 0x00000001313b7824 */ /* 0x000fe200010e060b */
[----:B------:R-:W-:Y:S01]  /*90c40*/  IADD3 R56, P3, PT, R53, R7, RZ ;  /* 0x0000000735387210 */ /* 0x000fe20007f7e0ff */
[----:B------:R0:W-:Y:S01]  /*90c50*/  STL.64 [R1+0x2a88], R54 ;  /* 0x002a883601007387 */ /* 0x0001e20000100a00 */
[----:B------:R-:W-:Y:S02]  /*90c60*/  IMAD.MOV.U32 R48, RZ, RZ, R46 ;  /* 0x000000ffff307224 */ /* 0x000fe400078e002e */
[----:B------:R-:W-:Y:S01]  /*90c70*/  IMAD.MOV.U32 R46, RZ, RZ, R47 ;  /* 0x000000ffff2e7224 */ /* 0x000fe200078e002f */
[----:B------:R1:W-:Y:S01]  /*90c80*/  STL.64 [R1+0x2a90], R58 ;  /* 0x002a903a01007387 */ /* 0x0003e20000100a00 */
[----:B------:R-:W-:Y:S02]  /*90c90*/  IMAD.MOV.U32 R47, RZ, RZ, R45 ;  /* 0x000000ffff2f7224 */ /* 0x000fe400078e002d */
[----:B------:R-:W-:Y:S02]  /*90ca0*/  IMAD.X R57, R49, 0x1, R8, P3 ;  /* 0x0000000131397824 */ /* 0x000fe400018e0608 */
[----:B------:R-:W-:Y:S01]  /*90cb0*/  IMAD.MOV.U32 R45, RZ, RZ, R44 ;  /* 0x000000ffff2d7224 */ /* 0x000fe200078e002c */
[C---:B0-----:R-:W-:Y:S01]  /*90cc0*/  IADD3 R54, P4, PT, R53.reuse, R14, RZ ;  /* 0x0000000e35367210 */ /* 0x041fe20007f9e0ff */
[----:B------:R-:W-:Y:S01]  /*90cd0*/  IMAD.MOV.U32 R44, RZ, RZ, R43 ;  /* 0x000000ffff2c7224 */ /* 0x000fe200078e002b */
[----:B-1----:R-:W-:Y:S01]  /*90ce0*/  IADD3 R58, P2, PT, R53, R13, RZ ;  /* 0x0000000d353a7210 */ /* 0x002fe20007f5e0ff */
[----:B------:R-:W-:-:S02]  /*90cf0*/  IMAD.MOV.U32 R43, RZ, RZ, R42 ;  /* 0x000000ffff2b7224 */ /* 0x000fc400078e002a */
[C---:B------:R-:W-:Y:S02]  /*90d00*/  IMAD.X R55, R49.reuse, 0x1, R16, P4 ;  /* 0x0000000131377824 */ /* 0x040fe400020e0610 */
[----:B------:R-:W-:Y:S02]  /*90d10*/  IMAD.MOV.U32 R42, RZ, RZ, R23 ;  /* 0x000000ffff2a7224 */ /* 0x000fe400078e0017 */
[----:B------:R-:W-:Y:S01]  /*90d20*/  IMAD.X R59, R49, 0x1, R15, P2 ;  /* 0x00000001313b7824 */ /* 0x000fe200010e060f */
[----:B------:R0:W-:Y:S01]  /*90d30*/  STL.64 [R1+0x2a58], R56 ;  /* 0x002a583801007387 */ /* 0x0001e20000100a00 */
[----:B------:R-:W-:Y:S01]  /*90d40*/  IMAD.MOV.U32 R23, RZ, RZ, R22 ;  /* 0x000000ffff177224 */ /* 0x000fe200078e0016 */
[----:B0-----:R-:W-:-:S05]  /*90d50*/  IADD3 R56, P3, PT, R53, R5, RZ ;  /* 0x0000000535387210 */ /* 0x001fca0007f7e0ff */
[----:B------:R-:W-:Y:S02]  /*90d60*/  IMAD.X R57, R49, 0x1, R6, P3 ;  /* 0x0000000131397824 */ /* 0x000fe400018e0606 */
[----:B--2---:R-:W-:Y:S02]  /*90d70*/  IMAD.MOV.U32 R22, RZ, RZ, R17 ;  /* 0x000000ffff167224 */ /* 0x004fe400078e0011 */
[----:B------:R-:W2:Y:S04]  /*90d80*/  LDL.LU R17, [R1+0x5510] ;  /* 0x0055100001117983 */ /* 0x000ea80000300800 */
[----:B------:R0:W-:Y:S04]  /*90d90*/  STL.64 [R1+0x2a60], R54 ;  /* 0x002a603601007387 */ /* 0x0001e80000100a00 */
[----:B------:R1:W-:Y:S01]  /*90da0*/  STL.64 [R1+0x2a68], R58 ;  /* 0x002a683a01007387 */ /* 0x0003e20000100a00 */
        /* <DEDUP_REMOVED lines=15> */
[----:B------:R3:W-:Y:S04]  /*90ea0*/  STL.64 [R1+0x2a40], R58 ;  /* 0x002a403a01007387 */ /* 0x0007e80000100a00 */
[----:B------:R-:W2:Y:S01]  /*90eb0*/  LDL.LU R31, [R1+0x2190] ;  /* 0x00219000011f7983 */ /* 0x000ea20000300800 */
[----:B0-----:R-:W-:-:S02]  /*90ec0*/  IADD3 R56, P3, PT, R52, R10, RZ ;  /* 0x0000000a34387210 */ /* 0x001fc40007f7e0ff */
[----:B-1----:R-:W-:-:S03]  /*90ed0*/  IADD3 R54, P4, PT, R52, R9, RZ ;  /* 0x0000000934367210 */ /* 0x002fc60007f9e0ff */
[----:B------:R-:W-:Y:S01]  /*90ee0*/  IMAD.X R57, R50, 0x1, R12, P3 ;  /* 0x0000000132397824 */ /* 0x000fe200018e060c */
[----:B---3--:R-:W-:Y:S01]  /*90ef0*/  IADD3 R58, P2, PT, R52, R7, RZ ;  /* 0x00000007343a7210 */ /* 0x008fe20007f5e0ff */
[----:B------:R-:W-:-:S03]  /*90f00*/  IMAD.X R55, R50, 0x1, R11, P4 ;  /* 0x0000000132377824 */ /* 0x000fc600020e060b */
        /* <DEDUP_REMOVED lines=12> */
[----:B------:R-:W-:-:S02]  /*90fd0*/  IMAD.X R57, R50, 0x1, R16, P3 ;  /* 0x0000000132397824 */ /* 0x000fc400018e0610 */
[----:B------:R-:W-:Y:S02]  /*90fe0*/  IMAD.MOV.U32 R43, RZ, RZ, R42 ;  /* 0x000000ffff2b7224 */ /* 0x000fe400078e002a */
[C---:B------:R-:W-:Y:S02]  /*90ff0*/  IMAD.X R55, R50.reuse, 0x1, R15, P4 ;  /* 0x0000000132377824 */ /* 0x040fe400020e060f */
[----:B------:R-:W-:Y:S02]  /*91000*/  IMAD.MOV.U32 R42, RZ, RZ, R40 ;  /* 0x000000ffff2a7224 */ /* 0x000fe400078e0028 */
[----:B----4-:R-:W-:Y:S02]  /*91010*/  IMAD.MOV.U32 R40, RZ, RZ, R39 ;  /* 0x000000ffff287224 */ /* 0x010fe400078e0027 */
[----:B------:R-:W-:Y:S01]  /*91020*/  IMAD.X R59, R50, 0x1, R6, P2 ;  /* 0x00000001323b7824 */ /* 0x000fe200010e0606 */
[----:B------:R-:W3:Y:S04]  /*91030*/  LDL.LU R39, [R1+0x194] ;  /* 0x0001940001277983 */ /* 0x000ee80000300800 */
[----:B------:R0:W-:Y:S04]  /*91040*/  STL.64 [R1+0x2a20], R56 ;  /* 0x002a203801007387 */ /* 0x0001e80000100a00 */
[----:B------:R1:W-:Y:S04]  /*91050*/  STL.64 [R1+0x2a28], R54 ;  /* 0x002a283601007387 */ /* 0x0003e80000100a00 */
[----:B------:R4:W-:Y:S01]  /*91060*/  STL.64 [R1+0x2a30], R58 ;  /* 0x002a303a01007387 */ /* 0x0009e20000100a00 */
[----:B0-----:R-:W-:-:S02]  /*91070*/  IADD3 R56, P3, PT, R52, R3, RZ ;  /* 0x0000000334387210 */ /* 0x001fc40007f7e0ff */
[----:B-1----:R-:W-:Y:S01]  /*91080*/  IADD3 R54, P4, PT, R52, R0, RZ ;  /* 0x0000000034367210 */ /* 0x002fe20007f9e0ff */
[----:B------:R-:W-:Y:S02]  /*91090*/  IMAD.MOV.U32 R52, RZ, RZ, R46 ;  /* 0x000000ffff347224 */ /* 0x000fe400078e002e */
[----:B------:R-:W-:Y:S01]  /*910a0*/  IMAD.MOV.U32 R46, RZ, RZ, R47 ;  /* 0x000000ffff2e7224 */ /* 0x000fe200078e002f */
[----:B----4-:R-:W-:Y:S01]  /*910b0*/  IADD3 R58, P2, PT, R51, R10, RZ ;  /* 0x0000000a333a7210 */ /* 0x010fe20007f5e0ff */
[C---:B------:R-:W-:Y:S02]  /*910c0*/  IMAD.X R57, R50.reuse, 0x1, R4, P3 ;  /* 0x0000000132397824 */ /* 0x040fe400018e0604 */
[----:B------:R-:W-:Y:S02]  /*910d0*/  IMAD.MOV.U32 R47, RZ, RZ, R45 ;  /* 0x000000ffff2f7224 */ /* 0x000fe400078e002d */
[----:B------:R-:W-:Y:S02]  /*910e0*/  IMAD.X R55, R50, 0x1, R2, P4 ;  /* 0x0000000132377824 */ /* 0x000fe400020e0602 */
[----:B------:R-:W-:-:S02]  /*910f0*/  IMAD.MOV.U32 R45, RZ, RZ, R44 ;  /* 0x000000ffff2d7224 */ /* 0x000fc400078e002c */
[----:B------:R-:W-:Y:S02]  /*91100*/  IMAD.MOV.U32 R44, RZ, RZ, R43 ;  /* 0x000000ffff2c7224 */ /* 0x000fe400078e002b */
[----:B------:R-:W-:Y:S02]  /*91110*/  IMAD.MOV.U32 R43, RZ, RZ, R42 ;  /* 0x000000ffff2b7224 */ /* 0x000fe400078e002a */
[----:B------:R-:W-:Y:S01]  /*91120*/  IMAD.X R59, R48, 0x1, R12, P2 ;  /* 0x00000001303b7824 */ /* 0x000fe200010e060c */
[----:B------:R0:W-:Y:S01]  /*91130*/  STL.64 [R1+0x2a38], R56 ;  /* 0x002a383801007387 */ /* 0x0001e20000100a00 */
[----:B------:R-:W-:Y:S02]  /*91140*/  IMAD.MOV.U32 R42, RZ, RZ, R38 ;  /* 0x000000ffff2a7224 */ /* 0x000fe400078e0026 */
[----:B------:R-:W-:Y:S01]  /*91150*/  IMAD.MOV.U32 R38, RZ, RZ, R36 ;  /* 0x000000ffff267224 */ /* 0x000fe200078e0024 */
[----:B------:R1:W-:Y:S01]  /*91160*/  STL.64 [R1+0x2a00], R54 ;  /* 0x002a003601007387 */ /* 0x0003e20000100a00 */
[----:B------:R-:W-:-:S03]  /*91170*/  IMAD.MOV.U32 R36, RZ, RZ, R28 ;  /* 0x000000ffff247224 */ /* 0x000fc600078e001c */
[----:B------:R-:W4:Y:S01]  /*91180*/  LDL.LU R28, [R1+0x2194] ;  /* 0x00219400011c7983 */ /* 0x000f220000300800 */
[----:B------:R-:W-:Y:S01]  /*91190*/  IMAD.MOV.U32 R50, RZ, RZ, R46 ;  /* 0x000000ffff327224 */ /* 0x000fe200078e002e */
[C---:B0-----:R-:W-:Y:S02]  /*911a0*/  IADD3 R56, P3, PT, R51.reuse, R9, RZ ;  /* 0x0000000933387210 */ /* 0x041fe40007f7e0ff */
[----:B------:R0:W-:Y:S01]  /*911b0*/  STL.64 [R1+0x2a08], R58 ;  /* 0x002a083a01007387 */ /* 0x0001e20000100a00 */
[C---:B-1----:R-:W-:Y:S01]  /*911c0*/  IADD3 R54, P4, PT, R51.reuse, R7, RZ ;  /* 0x0000000733367210 */ /* 0x042fe20007f9e0ff */
[----:B------:R-:W-:Y:S02]  /*911d0*/  IMAD.MOV.U32 R46, RZ, RZ, R47 ;  /* 0x000000ffff2e7224 */ /* 0x000fe400078e002f */
[C---:B------:R-:W-:Y:S02]  /*911e0*/  IMAD.X R57, R48.reuse, 0x1, R11, P3 ;  /* 0x0000000130397824 */ /* 0x040fe400018e060b */
[----:B------:R-:W-:Y:S01]  /*911f0*/  IMAD.MOV.U32 R47, RZ, RZ, R45 ;  /* 0x000000ffff2f7224 */ /* 0x000fe200078e002d */
[----:B0-----:R-:W-:Y:S01]  /*91200*/  IADD3 R58, P2, PT, R51, R14, RZ ;  /* 0x0000000e333a7210 */ /* 0x001fe20007f5e0ff */
[----:B------:R-:W-:-:S02]  /*91210*/  IMAD.X R55, R48, 0x1, R8, P4 ;  /* 0x0000000130377824 */ /* 0x000fc400020e0608 */
[----:B------:R-:W-:Y:S02]  /*91220*/  IMAD.MOV.U32 R45, RZ, RZ, R44 ;  /* 0x000000ffff2d7224 */ /* 0x000fe400078e002c */
        /* <DEDUP_REMOVED lines=9> */
[----:B0-----:R-:W-:-:S03]  /*912c0*/  IADD3 R56, P3, PT, R51, R13, RZ ;  /* 0x0000000d33387210 */ /* 0x001fc60007f7e0ff */
[----:B------:R0:W-:Y:S01]  /*912d0*/  STL.64 [R1+0x29e0], R58 ;  /* 0x0029e03a01007387 */ /* 0x0001e20000100a00 */
[----:B-1----:R-:W-:Y:S01]  /*912e0*/  IADD3 R54, P4, PT, R51, R5, RZ ;  /* 0x0000000533367210 */ /* 0x002fe20007f9e0ff */
[----:B------:R-:W-:-:S04]  /*912f0*/  IMAD.X R57, R48, 0x1, R15, P3 ;  /* 0x0000000130397824 */ /* 0x000fc800018e060f */
[C---:B------:R-:W-:Y:S01]  /*91300*/  IMAD.X R55, R48.reuse, 0x1, R6, P4 ;  /* 0x0000000130377824 */ /* 0x040fe200020e0606 */
[C---:B0-----:R-:W-:Y:S01]  /*91310*/  IADD3 R58, P2, PT, R51.reuse, R3, RZ ;  /* 0x00000003333a7210 */ /* 0x041fe20007f5e0ff */
[----:B------:R0:W-:Y:S04]  /*91320*/  STL.64 [R1+0x29e8], R56 ;  /* 0x0029e83801007387 */ /* 0x0001e80000100a00 */
[----:B------:R-:W-:Y:S01]  /*91330*/  IMAD.X R59, R48, 0x1, R4, P2 ;  /* 0x00000001303b7824 */ /* 0x000fe200010e0604 */
[----:B------:R1:W-:Y:S04]  /*91340*/  STL.64 [R1+0x29f0], R54 ;  /* 0x0029f03601007387 */ /* 0x0003e80000100a00 */
[----:B------:R1:W-:Y:S01]  /*91350*/  STL.64 [R1+0x29f8], R58 ;  /* 0x0029f83a01007387 */ /* 0x0003e20000100a00 */
[----:B0-----:R-:W-:Y:S01]  /*91360*/  IADD3 R56, P3, PT, R51, R0, RZ ;  /* 0x0000000033387210 */ /* 0x001fe20007f7e0ff */
[----:B------:R-:W-:-:S02]  /*91370*/  IMAD.MOV.U32 R51, RZ, RZ, R46 ;  /* 0x000000ffff337224 */ /* 0x000fc400078e002e */
[----:B------:R-:W-:Y:S01]  /*91380*/  IMAD.MOV.U32 R46, RZ, RZ, R47 ;  /* 0x000000ffff2e7224 */ /* 0x000fe200078e002f */
[C---:B-1----:R-:W-:Y:S01]  /*91390*/  IADD3 R54, P4, PT, R53.reuse, R10, RZ ;  /* 0x0000000a35367210 */ /* 0x042fe20007f9e0ff */
[----:B------:R-:W-:Y:S01]  /*913a0*/  IMAD.X R57, R48, 0x1, R2, P3 ;  /* 0x0000000130397824 */ /* 0x000fe200018e0602 */
[----:B------:R-:W-:Y:S01]  /*913b0*/  IADD3 R58, P2, PT, R53, R9, RZ ;  /* 0x00000009353a7210 */ /* 0x000fe20007f5e0ff */
[----:B------:R-:W-:Y:S02]  /*913c0*/  IMAD.MOV.U32 R47, RZ, RZ, R45 ;  /* 0x000000ffff2f7224 */ /* 0x000fe400078e002d */
[----:B------:R-:W-:Y:S02]  /*913d0*/  IMAD.MOV.U32 R45, RZ, RZ, R44 ;  /* 0x000000ffff2d7224 */ /* 0x000fe400078e002c */
        /* <DEDUP_REMOVED lines=32> */
[----:B0-----:R-:W-:Y:S01]  /*915e0*/  IADD3 R58, P2, PT, R53, R0, RZ ;  /* 0x00000000353a7210 */ /* 0x001fe20007f5e0ff */
[----:B------:R-:W-:Y:S02]  /*915f0*/  IMAD.MOV.U32 R53, RZ, RZ, R46 ;  /* 0x000000ffff357224 */ /* 0x000fe400078e002e */
[----:B------:R-:W-:Y:S02]  /*91600*/  IMAD.X R55, R49, 0x1, R4, P4 ;  /* 0x0000000131377824 */ /* 0x000fe400020e0604 */
[----:B------:R-:W-:-:S02]  /*91610*/  IMAD.MOV.U32 R46, RZ, RZ, R47 ;  /* 0x000000ffff2e7224 */ /* 0x000fc400078e002f */
[----:B------:R-:W-:Y:S02]  /*91620*/  IMAD.X R59, R49, 0x1, R2, P2 ;  /* 0x00000001313b7824 */ /* 0x000fe400010e0602 */
[----:B------:R-:W-:Y:S02]  /*91630*/  IMAD.MOV.U32 R47, RZ, RZ, R45 ;  /* 0x000000ffff2f7224 */ /* 0x000fe400078e002d */
[----:B------:R-:W-:Y:S01]  /*91640*/  IMAD.MOV.U32 R45, RZ, RZ, R44 ;  /* 0x000000ffff2d7224 */ /* 0x000fe200078e002c */
[----:B------:R0:W-:Y:S01]  /*91650*/  STL.64 [R1+0x29b0], R56 ;  /* 0x0029b03801007387 */ /* 0x0001e20000100a00 */
[----:B------:R-:W-:Y:S02]  /*91660*/  IMAD.MOV.U32 R44, RZ, RZ, R43 ;  /* 0x000000ffff2c7224 */ /* 0x000fe400078e002b */
[----:B------:R-:W-:Y:S01]  /*91670*/  IMAD.MOV.U32 R43, RZ, RZ, R42 ;  /* 0x000000ffff2b7224 */ /* 0x000fe200078e002a */
[----:B------:R1:W-:Y:S01]  /*91680*/  STL.64 [R1+0x29b8], R54 ;  /* 0x0029b83601007387 */ /* 0x0003e20000100a00 */
[----:B------:R-:W-:-:S02]  /*91690*/  IMAD.MOV.U32 R42, RZ, RZ, R23 ;  /* 0x000000ffff2a7224 */ /* 0x000fc400078e0017 */
[----:B------:R-:W-:Y:S01]  /*916a0*/  IMAD.MOV.U32 R23, RZ, RZ, R22 ;  /* 0x000000ffff177224 */ /* 0x000fe200078e0016 */
[----:B------:R1:W-:Y:S04]  /*916b0*/  STL.64 [R1+0x2980], R58 ;  /* 0x0029803a01007387 */ /* 0x0003e80000100a00 */
[----:B------:R-:W4:Y:S01]  /*916c0*/  LDL.LU R22, [R1+0x4328] ;  /* 0x0043280001167983 */ /* 0x000f220000300800 */
[C---:B0-----:R-:W-:Y:S02]  /*916d0*/  IADD3 R56, P3, PT, R52.reuse, R10, RZ ;  /* 0x0000000a34387210 */ /* 0x041fe40007f7e0ff */
[C---:B-1----:R-:W-:Y:S01]  /*916e0*/  IADD3 R54, P4, PT, R52.reuse, R9, RZ ;  /* 0x0000000934367210 */ /* 0x042fe20007f9e0ff */
[----:B------:R-:W-:Y:S01]  /*916f0*/  IMAD.MOV.U32 R49, RZ, RZ, R46 ;  /* 0x000000ffff317224 */ /* 0x000fe200078e002e */
[----:B------:R-:W-:Y:S01]  /*91700*/  IADD3 R58, P2, PT, R52, R7, RZ ;  /* 0x00000007343a7210 */ /* 0x000fe20007f5e0ff */
[----:B------:R-:W-:-:S02]  /*91710*/  IMAD.X R57, R50, 0x1, R12, P3 ;  /* 0x0000000132397824 */ /* 0x000fc400018e060c */
[C---:B------:R-:W-:Y:S02]  /*91720*/  IMAD.X R55, R50.reuse, 0x1, R11, P4 ;  /* 0x0000000132377824 */ /* 0x040fe400020e060b */
[----:B------:R-:W-:Y:S02]  /*91730*/  IMAD.MOV.U32 R46, RZ, RZ, R47 ;  /* 0x000000ffff2e7224 */ /* 0x000fe400078e002f */
[----:B------:R-:W-:Y:S02]  /*91740*/  IMAD.X R59, R50, 0x1, R8, P2 ;  /* 0x00000001323b7824 */ /* 0x000fe400010e0608 */
[----:B------:R-:W-:Y:S02]  /*91750*/  IMAD.MOV.U32 R47, RZ, RZ, R45 ;  /* 0x000000ffff2f7224 */ /* 0x000fe400078e002d */
[----:B------:R-:W-:Y:S01]  /*91760*/  IMAD.MOV.U32 R45, RZ, RZ, R44 ;  /* 0x000000ffff2d7224 */ /* 0x000fe200078e002c */
[----:B------:R0:W-:Y:S01]  /*91770*/  STL.64 [R1+0x2988], R56 ;  /* 0x0029883801007387 */ /* 0x0001e20000100a00 */
[----:B------:R-:W-:-:S02]  /*91780*/  IMAD.MOV.U32 R44, RZ, RZ, R43 ;  /* 0x000000ffff2c7224 */ /* 0x000fc400078e002b */
[----:B------:R-:W-:Y:S01]  /*91790*/  IMAD.MOV.U32 R43, RZ, RZ, R42 ;  /* 0x000000ffff2b7224 */ /* 0x000fe200078e002a */
[----:B------:R1:W-:Y:S01]  /*917a0*/  STL.64 [R1+0x2990], R54 ;  /* 0x0029903601007387 */ /* 0x0003e20000100a00 */
[----:B------:R-:W-:-:S03]  /*917b0*/  IMAD.MOV.U32 R42, RZ, RZ, R35 ;  /* 0x000000ffff2a7224 */ /* 0x000fc600078e0023 */
        /* <DEDUP_REMOVED lines=25> */
[----:B------:R-:W-:Y:S02]  /*91950*/  IMAD.X R59, R48, 0x1, R12, P2 ;  /* 0x00000001303b7824 */ /* 0x000fe400010e060c */
[----:B------:R-:W-:Y:S01]  /*91960*/  IMAD.MOV.U32 R42, RZ, RZ, R40 ;  /* 0x000000ffff2a7224 */ /* 0x000fe200078e0028 */
[----:B------:R0:W-:Y:S01]  /*91970*/  STL.64 [R1+0x2940], R54 ;  /* 0x0029403601007387 */ /* 0x0001e20000100a00 */
[----:B---3--:R-:W-:-:S02]  /*91980*/  IMAD.MOV.U32 R40, RZ, RZ, R39 ;  /* 0x000000ffff287224 */ /* 0x008fc400078e0027 */
[----:B------:R-:W-:Y:S02]  /*91990*/  IMAD.X R57, R48, 0x1, R11, P3 ;  /* 0x0000000130397824 */ /* 0x000fe400018e060b */
[----:B------:R-:W-:Y:S02]  /*919a0*/  IMAD.MOV.U32 R39, RZ, RZ, R21 ;  /* 0x000000ffff277224 */ /* 0x000fe400078e0015 */
[----:B------:R-:W3:Y:S01]  /*919b0*/  LDL.LU R21, [R1+0x3804] ;  /* 0x0038040001157983 */ /* 0x000ee20000300800 */
[----:B------:R-:W-:-:S03]  /*919c0*/  IMAD.MOV.U32 R50, RZ, RZ, R46 ;  /* 0x000000ffff327224 */ /* 0x000fc600078e002e */
[----:B------:R1:W-:Y:S01]  /*919d0*/  STL.64 [R1+0x2948], R58 ;  /* 0x0029483a01007387 */ /* 0x0003e20000100a00 */
[C---:B0-----:R-:W-:Y:S01]  /*919e0*/  IADD3 R54, P4, PT, R51.reuse, R7, RZ ;  /* 0x0000000733367210 */ /* 0x041fe20007f9e0ff */
[----:B------:R-:W-:Y:S02]  /*919f0*/  IMAD.MOV.U32 R46, RZ, RZ, R47 ;  /* 0x000000ffff2e7224 */ /* 0x000fe400078e002f */
[----:B------:R0:W-:Y:S01]  /*91a00*/  STL.64 [R1+0x2950], R56 ;  /* 0x0029503801007387 */ /* 0x0001e20000100a00 */
[----:B------:R-:W-:Y:S02]  /*91a10*/  IMAD.MOV.U32 R47, RZ, RZ, R45 ;  /* 0x000000ffff2f7224 */ /* 0x000fe400078e002d */
[----:B------:R-:W-:Y:S02]  /*91a20*/  IMAD.X R55, R48, 0x1, R8, P4 ;  /* 0x0000000130377824 */ /* 0x000fe400020e0608 */
[----:B------:R-:W-:Y:S01]  /*91a30*/  IMAD.MOV.U32 R45, RZ, RZ, R44 ;  /* 0x000000ffff2d7224 */ /* 0x000fe200078e002c */
[C---:B-1----:R-:W-:Y:S01]  /*91a40*/  IADD3 R58, P2, PT, R51.reuse, R14, RZ ;  /* 0x0000000e333a7210 */ /* 0x042fe20007f5e0ff */
[----:B------:R-:W-:Y:S01]  /*91a50*/  IMAD.MOV.U32 R44, RZ, RZ, R43 ;  /* 0x000000ffff2c7224 */ /* 0x000fe200078e002b */
[----:B0-----:R-:W-:Y:S01]  /*91a60*/  IADD3 R56, P3, PT, R51, R13, RZ ;  /* 0x0000000d33387210 */ /* 0x001fe20007f7e0ff */
[----:B------:R-:W-:-:S02]  /*91a70*/  IMAD.MOV.U32 R43, RZ, RZ, R42 ;  /* 0x000000ffff2b7224 */ /* 0x000fc400078e002a */
[C---:B------:R-:W-:Y:S02]  /*91a80*/  IMAD.X R59, R48.reuse, 0x1, R16, P2 ;  /* 0x00000001303b7824 */ /* 0x040fe400010e0610 */
[----:B------:R-:W-:Y:S01]  /*91a90*/  IMAD.MOV.U32 R42, RZ, RZ, R38 ;  /* 0x000000ffff2a7224 */ /* 0x000fe200078e0026 */
[----:B------:R0:W-:Y:S01]  /*91aa0*/  STL.64 [R1+0x2918], R54 ;  /* 0x0029183601007387 */ /* 0x0001e20000100a00 */
[----:B------:R-:W-:Y:S02]  /*91ab0*/  IMAD.MOV.U32 R38, RZ, RZ, R36 ;  /* 0x000000ffff267224 */ /* 0x000fe400078e0024 */
[----:B------:R-:W-:Y:S02]  /*91ac0*/  IMAD.X R57, R48, 0x1, R15, P3 ;  /* 0x0000000130397824 */ /* 0x000fe400018e060f */
[----:B----4-:R-:W-:Y:S02]  /*91ad0*/  IMAD.MOV.U32 R36, RZ, RZ, R28 ;  /* 0x000000ffff247224 */ /* 0x010fe400078e001c */
[----:B------:R-:W4:Y:S04]  /*91ae0*/  LDL R28, [R1+0x2130] ;  /* 0x00213000011c7983 */ /* 0x000f280000100800 */
        /* <DEDUP_REMOVED lines=24> */
[----:B------:R-:W-:Y:S02]  /*91c70*/  IMAD.MOV.U32 R27, RZ, RZ, R25 ;  /* 0x000000ffff1b7224 */ /* 0x000fe400078e0019 */
[----:B------:R-:W-:Y:S01]  /*91c80*/  IMAD.X R57, R49, 0x1, R8, P3 ;  /* 0x0000000131397824 */ /* 0x000fe200018e0608 */
[----:B------:R-:W3:Y:S01]  /*91c90*/  LDL.LU R25, [R1+0x4ac] ;  /* 0x0004ac0001197983 */ /* 0x000ee20000300800 */
[----:B------:R-:W-:-:S03]  /*91ca0*/  IMAD.MOV.U32 R48, RZ, RZ, R46 ;  /* 0x000000ffff307224 */ /* 0x000fc600078e002e */
[----:B------:R0:W-:Y:S01]  /*91cb0*/  STL.64 [R1+0x2908], R54 ;  /* 0x0029083601007387 */ /* 0x0001e20000100a00 */
[----:B------:R-:W-:-:S03]  /*91cc0*/  IMAD.MOV.U32 R46, RZ, RZ, R47 ;  /* 0x000000ffff2e7224 */ /* 0x000fc600078e002f */
[----:B------:R1:W-:Y:S01]  /*91cd0*/  STL.64 [R1+0x2910], R58 ;  /* 0x0029103a01007387 */ /* 0x0003e20000100a00 */
[----:B------:R-:W-:-:S03]  /*91ce0*/  IMAD.MOV.U32 R47, RZ, RZ, R45 ;  /* 0x000000ffff2f7224 */ /* 0x000fc600078e002d */
[----:B------:R1:W-:Y:S01]  /*91cf0*/  STL.64 [R1+0x28f8], R56 ;  /* 0x0028f83801007387 */ /* 0x0003e20000100a00 */
[C---:B0-----:R-:W-:Y:S01]  /*91d00*/  IADD3 R54, P4, PT, R53.reuse, R14, RZ ;  /* 0x0000000e35367210 */ /* 0x041fe20007f9e0ff */
[----:B------:R-:W-:Y:S01]  /*91d10*/  IMAD.MOV.U32 R45, RZ, RZ, R44 ;  /* 0x000000ffff2d7224 */ /* 0x000fe200078e002c */
[C---:B-1----:R-:W-:Y:S01]  /*91d20*/  IADD3 R58, P2, PT, R53.reuse, R13, RZ ;  /* 0x0000000d353a7210 */ /* 0x042fe20007f5e0ff */
[----:B------:R-:W-:Y:S01]  /*91d30*/  IMAD.MOV.U32 R44, RZ, RZ, R43 ;  /* 0x000000ffff2c7224 */ /* 0x000fe200078e002b */
[----:B------:R-:W-:Y:S01]  /*91d40*/  IADD3 R56, P3, PT, R53, R5, RZ ;  /* 0x0000000535387210 */ /* 0x000fe20007f7e0ff */
[C---:B------:R-:W-:Y:S02]  /*91d50*/  IMAD.X R55, R49.reuse, 0x1, R16, P4 ;  /* 0x0000000131377824 */ /* 0x040fe400020e0610 */
[----:B------:R-:W-:Y:S02]  /*91d60*/  IMAD.MOV.U32 R43, RZ, RZ, R42 ;  /* 0x000000ffff2b7224 */ /* 0x000fe400078e002a */
[----:B------:R-:W-:-:S02]  /*91d70*/  IMAD.X R59, R49, 0x1, R15, P2 ;  /* 0x00000001313b7824 */ /* 0x000fc400010e060f */
[----:B------:R-:W-:Y:S02]  /*91d80*/  IMAD.MOV.U32 R42, RZ, RZ, R41 ;  /* 0x000000ffff2a7224 */ /* 0x000fe400078e0029 */
[----:B------:R-:W-:Y:S02]  /*91d90*/  IMAD.MOV.U32 R41, RZ, RZ, R33 ;  /* 0x000000ffff297224 */ /* 0x000fe400078e0021 */
[----:B------:R-:W-:Y:S01]  /*91da0*/  IMAD.X R57, R49, 0x1, R6, P3 ;  /* 0x0000000131397824 */ /* 0x000fe200018e0606 */
[----:B------:R-:W4:Y:S04]  /*91db0*/  LDL.LU R33, [R1+0x21c8] ;  /* 0x0021c80001217983 */ /* 0x000f280000300800 */
[----:B------:R0:W-:Y:S04]  /*91dc0*/  STL.64 [R1+0x28d8], R54 ;  /* 0x0028d83601007387 */ /* 0x0001e80000100a00 */
[----:B------:R1:W-:Y:S04]  /*91dd0*/  STL.64 [R1+0x28e0], R58 ;  /* 0x0028e03a01007387 */ /* 0x0003e80000100a00 */
[----:B------:R1:W-:Y:S01]  /*91de0*/  STL.64 [R1+0x28e8], R56 ;  /* 0x0028e83801007387 */ /* 0x0003e20000100a00 */
[----:B0-----:R-:W-:-:S02]  /*91df0*/  IADD3 R54, P4, PT, R53, R3, RZ ;  /* 0x0000000335367210 */ /* 0x001fc40007f9e0ff */
[----:B-1----:R-:W-:-:S03]  /*91e00*/  IADD3 R58, P2, PT, R53, R0, RZ ;  /* 0x00000000353a7210 */ /* 0x002fc60007f5e0ff */
[C---:B------:R-:W-:Y:S01]  /*91e10*/  IMAD.X R55, R49.reuse, 0x1, R4, P4 ;  /* 0x0000000131377824 */ /* 0x040fe200020e0604 */
[----:B------:R-:W-:Y:S01]  /*91e20*/  IADD3 R56, P3, PT, R52, R10, RZ ;  /* 0x0000000a34387210 */ /* 0x000fe20007f7e0ff */
[----:B------:R-:W-:Y:S02]  /*91e30*/  IMAD.MOV.U32 R53, RZ, RZ, R46 ;  /* 0x000000ffff357224 */ /* 0x000fe400078e002e */
[----:B------:R-:W-:Y:S02]  /*91e40*/  IMAD.X R59, R49, 0x1, R2, P2 ;  /* 0x00000001313b7824 */ /* 0x000fe400010e0602 */
[----:B------:R-:W-:Y:S02]  /*91e50*/  IMAD.MOV.U32 R46, RZ, RZ, R47 ;  /* 0x000000ffff2e7224 */ /* 0x000fe400078e002f */
[----:B------:R-:W-:Y:S02]  /*91e60*/  IMAD.MOV.U32 R47, RZ, RZ, R45 ;  /* 0x000000ffff2f7224 */ /* 0x000fe400078e002d */
[----:B------:R-:W-:-:S02]  /*91e70*/  IMAD.MOV.U32 R45, RZ, RZ, R44 ;  /* 0x000000ffff2d7224 */ /* 0x000fc400078e002c */
        /* <DEDUP_REMOVED lines=10> */
[----:B------:R-:W-:Y:S02]  /*91f20*/  IMAD.MOV.U32 R49, RZ, RZ, R46 ;  /* 0x000000ffff317224 */ /* 0x000fe400078e002e */
[----:B------:R-:W-:Y:S02]  /*91f30*/  IMAD.X R55, R50, 0x1, R11, P4 ;  /* 0x0000000132377824 */ /* 0x000fe400020e060b */
[----:B------:R-:W-:Y:S01]  /*91f40*/  IMAD.MOV.U32 R46, RZ, RZ, R47 ;  /* 0x000000ffff2e7224 */ /* 0x000fe200078e002f */
[----:B0-----:R-:W-:Y:S01]  /*91f50*/  IADD3 R56, P3, PT, R52, R14, RZ ;  /* 0x0000000e34387210 */ /* 0x001fe20007f7e0ff */
        /* <DEDUP_REMOVED lines=25> */
[----:B------:R-:W-:Y:S01]  /*920f0*/  IMAD.MOV.U32 R47, RZ, RZ, R45 ;  /* 0x000000ffff2f7224 */ /* 0x000fe200078e002d */
[----:B--2---:R-:W-:Y:S01]  /*92100*/  IADD3 R56, P3, PT, R51, R9, RZ ;  /* 0x0000000933387210 */ /* 0x004fe20007f7e0ff */
[----:B------:R-:W-:Y:S02]  /*92110*/  IMAD.X R55, R50, 0x1, R2, P4 ;  /* 0x0000000132377824 */ /* 0x000fe400020e0602 */
[----:B------:R-:W-:Y:S02]  /*92120*/  IMAD.MOV.U32 R45, RZ, RZ, R44 ;  /* 0x000000ffff2d7224 */ /* 0x000fe400078e002c */
        /* <DEDUP_REMOVED lines=8> */
[----:B------:R-:W2:Y:S01]  /*921b0*/  LDL.LU R20, [R1+0x21b4] ;  /* 0x0021b40001147983 */ /* 0x000ea20000300800 */
        /* <DEDUP_REMOVED lines=17> */
[----:B------:R-:W2:Y:S04]  /*922d0*/  LDL.LU R39, [R1+0x21c0] ;  /* 0x0021c00001277983 */ /* 0x000ea80000300800 */
[----:B------:R1:W-:Y:S01]  /*922e0*/  STL.64 [R1+0x2860], R58 ;  /* 0x0028603a01007387 */ /* 0x0003e20000100a00 */
[----:B0-----:R-:W-:-:S03]  /*922f0*/  IADD3 R54, P4, PT, R51, R5, RZ ;  /* 0x0000000533367210 */ /* 0x001fc60007f9e0ff */
[----:B------:R0:W-:Y:S02]  /*92300*/  STL.64 [R1+0x2868], R56 ;  /* 0x0028683801007387 */ /* 0x0001e40000100a00 */
[C---:B------:R-:W-:Y:S01]  /*92310*/  IMAD.X R55, R48.reuse, 0x1, R6, P4 ;  /* 0x0000000130377824 */ /* 0x040fe200020e0606 */
[C---:B-1----:R-:W-:Y:S02]  /*92320*/  IADD3 R58, P2, PT, R51.reuse, R3, RZ ;  /* 0x00000003333a7210 */ /* 0x042fe40007f5e0ff */
[----:B0-----:R-:W-:Y:S01]  /*92330*/  IADD3 R56, P3, PT, R51, R0, RZ ;  /* 0x0000000033387210 */ /* 0x001fe20007f7e0ff */
[----:B------:R-:W-:Y:S02]  /*92340*/  IMAD.MOV.U32 R51, RZ, RZ, R46 ;  /* 0x000000ffff337224 */ /* 0x000fe400078e002e */
[----:B------:R-:W-:Y:S02]  /*92350*/  IMAD.MOV.U32 R46, RZ, RZ, R47 ;  /* 0x000000ffff2e7224 */ /* 0x000fe400078e002f */
[----:B------:R-:W-:-:S02]  /*92360*/  IMAD.X R59, R48, 0x1, R4, P2 ;  /* 0x00000001303b7824 */ /* 0x000fc400010e0604 */
[----:B------:R-:W-:Y:S02]  /*92370*/  IMAD.MOV.U32 R47, RZ, RZ, R45 ;  /* 0x000000ffff2f7224 */ /* 0x000fe400078e002d */
        /* <DEDUP_REMOVED lines=10> */
[----:B------:R-:W2:Y:S01]  /*92420*/  LDL.LU R17, [R1+0x550c] ;  /* 0x00550c0001117983 */ /* 0x000ea20000300800 */
[C---:B0-----:R-:W-:Y:S02]  /*92430*/  IADD3 R54, P4, PT, R53.reuse, R10, RZ ;  /* 0x0000000a35367210 */ /* 0x041fe40007f9e0ff */
[----:B-1----:R-:W-:-:S03]  /*92440*/  IADD3 R58, P2, PT, R53, R9, RZ ;  /* 0x00000009353a7210 */ /* 0x002fc60007f5e0ff */
[C---:B------:R-:W-:Y:S02]  /*92450*/  IMAD.X R55, R49.reuse, 0x1, R12, P4 ;  /* 0x0000000131377824 */ /* 0x040fe400020e060c */
[----:B------:R-:W-:Y:S01]  /*92460*/  IMAD.X R59, R49, 0x1, R11, P2 ;  /* 0x00000001313b7824 */ /* 0x000fe200010e060b */
[----:B------:R-:W-:Y:S02]  /*92470*/  IADD3 R56, P3, PT, R53, R7, RZ ;  /* 0x0000000735387210 */ /* 0x000fe40007f7e0ff */
[----:B------:R0:W-:Y:S01]  /*92480*/  STL.64 [R1+0x2848], R54 ;  /* 0x0028483601007387 */ /* 0x0001e20000100a00 */
[----:B------:R-:W-:Y:S02]  /*92490*/  IMAD.MOV.U32 R48, RZ, RZ, R46 ;  /* 0x000000ffff307224 */ /* 0x000fe400078e002e */
[----:B------:R-:W-:Y:S01]  /*924a0*/  IMAD.MOV.U32 R46, RZ, RZ, R47 ;  /* 0x000000ffff2e7224 */ /* 0x000fe200078e002f */
[----:B------:R1:W-:Y:S01]  /*924b0*/  STL.64 [R1+0x2850], R58 ;  /* 0x0028503a01007387 */ /* 0x0003e20000100a00 */
[----:B------:R-:W-:-:S02]  /*924c0*/  IMAD.MOV.U32 R47, RZ, RZ, R45 ;  /* 0x000000ffff2f7224 */ /* 0x000fc400078e002d */
[----:B------:R-:W-:Y:S02]  /*924d0*/  IMAD.MOV.U32 R45, RZ, RZ, R44 ;  /* 0x000000ffff2d7224 */ /* 0x000fe400078e002c */
[----:B------:R-:W-:Y:S01]  /*924e0*/  IMAD.X R57, R49, 0x1, R8, P3 ;  /* 0x0000000131397824 */ /* 0x000fe200018e0608 */
[C---:B0-----:R-:W-:Y:S01]  /*924f0*/  IADD3 R54, P4, PT, R53.reuse, R14, RZ ;  /* 0x0000000e35367210 */ /* 0x041fe20007f9e0ff */
[----:B------:R-:W-:Y:S01]  /*92500*/  IMAD.MOV.U32 R44, RZ, RZ, R43 ;  /* 0x000000ffff2c7224 */ /* 0x000fe200078e002b */
[----:B-1----:R-:W-:Y:S01]  /*92510*/  IADD3 R58, P2, PT, R53, R13, RZ ;  /* 0x0000000d353a7210 */ /* 0x002fe20007f5e0ff */
[----:B------:R-:W-:Y:S02]  /*92520*/  IMAD.MOV.U32 R43, RZ, RZ, R42 ;  /* 0x000000ffff2b7224 */ /* 0x000fe400078e002a */
[----:B------:R-:W-:Y:S02]  /*92530*/  IMAD.MOV.U32 R42, RZ, RZ, R34 ;  /* 0x000000ffff2a7224 */ /* 0x000fe400078e0022 */
[----:B------:R-:W-:-:S02]  /*92540*/  IMAD.X R55, R49, 0x1, R16, P4 ;  /* 0x0000000131377824 */ /* 0x000fc400020e0610 */
[----:B------:R-:W-:Y:S02]  /*92550*/  IMAD.MOV.U32 R34, RZ, RZ, R30 ;  /* 0x000000ffff227224 */ /* 0x000fe400078e001e */
[----:B------:R-:W-:Y:S01]  /*92560*/  IMAD.X R59, R49, 0x1, R15, P2 ;  /* 0x00000001313b7824 */ /* 0x000fe200010e060f */
[----:B------:R0:W-:Y:S01]  /*92570*/  STL.64 [R1+0x2818], R56 ;  /* 0x0028183801007387 */ /* 0x0001e20000100a00 */
[----:B------:R-:W-:Y:S02]  /*92580*/  IMAD.MOV.U32 R30, RZ, RZ, R27 ;  /* 0x000000ffff1e7224 */ /* 0x000fe400078e001b */
[----:B---3--:R-:W-:Y:S01]  /*92590*/  IMAD.MOV.U32 R27, RZ, RZ, R25 ;  /* 0x000000ffff1b7224 */ /* 0x008fe200078e0019 */
[----:B0-----:R-:W-:Y:S01]  /*925a0*/  IADD3 R56, P3, PT, R53, R5, RZ ;  /* 0x0000000535387210 */ /* 0x001fe20007f7e0ff */
[----:B------:R-:W3:Y:S04]  /*925b0*/  LDL.LU R25, [R1+0x4a8] ;  /* 0x0004a80001197983 */ /* 0x000ee80000300800 */
        /* <DEDUP_REMOVED lines=20> */
[C---:B------:R-:W-:Y:S02]  /*92700*/  IMAD.X R57, R50.reuse, 0x1, R12, P3 ;  /* 0x0000000132397824 */ /* 0x040fe400018e060c */
[----:B------:R-:W-:Y:S02]  /*92710*/  IMAD.MOV.U32 R53, RZ, RZ, R46 ;  /* 0x000000ffff357224 */ /* 0x000fe400078e002e */
[----:B------:R-:W-:Y:S02]  /*92720*/  IMAD.MOV.U32 R41, RZ, RZ, R37 ;  /* 0x000000ffff297224 */ /* 0x000fe400078e0025 */
[----:B------:R-:W-:Y:S02]  /*92730*/  IMAD.X R55, R50, 0x1, R11, P4 ;  /* 0x0000000132377824 */ /* 0x000fe400020e060b */
[----:B------:R-:W-:-:S02]  /*92740*/  IMAD.MOV.U32 R46, RZ, RZ, R47 ;  /* 0x000000ffff2e7224 */ /* 0x000fc400078e002f */
[----:B------:R-:W-:Y:S02]  /*92750*/  IMAD.X R59, R50, 0x1, R8, P2 ;  /* 0x00000001323b7824 */ /* 0x000fe400010e0608 */
[----:B------:R-:W-:Y:S02]  /*92760*/  IMAD.MOV.U32 R47, RZ, RZ, R45 ;  /* 0x000000ffff2f7224 */ /* 0x000fe400078e002d */
[----:B------:R-:W-:Y:S02]  /*92770*/  IMAD.MOV.U32 R45, RZ, RZ, R44 ;  /* 0x000000ffff2d7224 */ /* 0x000fe400078e002c */
[----:B------:R-:W-:Y:S02]  /*92780*/  IMAD.MOV.U32 R44, RZ, RZ, R43 ;  /* 0x000000ffff2c7224 */ /* 0x000fe400078e002b */
[----:B------:R-:W-:Y:S02]  /*92790*/  IMAD.MOV.U32 R43, RZ, RZ, R42 ;  /* 0x000000ffff2b7224 */ /* 0x000fe400078e002a */
[----:B------:R-:W-:-:S02]  /*927a0*/  IMAD.MOV.U32 R42, RZ, RZ, R41 ;  /* 0x000000ffff2a7224 */ /* 0x000fc400078e0029 */
[----:B--2---:R-:W-:Y:S02]  /*927b0*/  IMAD.MOV.U32 R37, RZ, RZ, R17 ;  /* 0x000000ffff257224 */ /* 0x004fe400078e0011 */
[----:B------:R-:W2:Y:S02]  /*927c0*/  LDL.LU R17, [R1+0x5508] ;  /* 0x0055080001117983 */ /* 0x000ea40000300800 */
[----:B------:R-:W-:Y:S02]  /*927d0*/  IMAD.MOV.U32 R41, RZ, RZ, R37 ;  /* 0x000000ffff297224 */ /* 0x000fe400078e0025 */
[----:B------:R0:W-:Y:S04]  /*927e0*/  STL.64 [R1+0x2808], R56 ;  /* 0x0028083801007387 */ /* 0x0001e80000100a00 */
[----:B------:R1:W-:Y:S04]  /*927f0*/  STL.64 [R1+0x2810], R54 ;  /* 0x0028103601007387 */ /* 0x0003e80000100a00 */
[----:B------:R4:W-:Y:S04]  /*92800*/  STL.64 [R1+0x27d8], R58 ;  /* 0x0027d83a01007387 */ /* 0x0009e80000100a00 */
[----:B------:R-:W2:Y:S01]  /*92810*/  LDL.LU R37, [R1+0x21b8] ;  /* 0x0021b80001257983 */ /* 0x000ea20000300800 */
[----:B0-----:R-:W-:-:S02]  /*92820*/  IADD3 R56, P3, PT, R52, R14, RZ ;  /* 0x0000000e34387210 */ /* 0x001fc40007f7e0ff */
[----:B-1----:R-:W-:-:S03]  /*92830*/  IADD3 R54, P4, PT, R52, R13, RZ ;  /* 0x0000000d34367210 */ /* 0x002fc60007f9e0ff */
[C---:B------:R-:W-:Y:S02]  /*92840*/  IMAD.X R57, R50.reuse, 0x1, R16, P3 ;  /* 0x0000000132397824 */ /* 0x040fe400018e0610 */
[----:B------:R-:W-:Y:S01]  /*92850*/  IMAD.X R55, R50, 0x1, R15, P4 ;  /* 0x0000000132377824 */ /* 0x000fe200020e060f */
[----:B----4-:R-:W-:Y:S02]  /*92860*/  IADD3 R58, P2, PT, R52, R5, RZ ;  /* 0x00000005343a7210 */ /* 0x010fe40007f5e0ff */
[----:B------:R0:W-:Y:S04]  /*92870*/  STL.64 [R1+0x27e0], R56 ;  /* 0x0027e03801007387 */ /* 0x0001e80000100a00 */
[----:B------:R1:W-:Y:S01]  /*92880*/  STL.64 [R1+0x27e8], R54 ;  /* 0x0027e83601007387 */ /* 0x0003e20000100a00 */
[----:B------:R-:W-:Y:S01]  /*92890*/  IMAD.X R59, R50, 0x1, R6, P2 ;  /* 0x00000001323b7824 */ /* 0x000fe200010e0606 */
[----:B0-----:R-:W-:-:S02]  /*928a0*/  IADD3 R56, P3, PT, R52, R3, RZ ;  /* 0x0000000334387210 */ /* 0x001fc40007f7e0ff */
[----:B-1----:R-:W-:-:S03]  /*928b0*/  IADD3 R54, P4, PT, R52, R0, RZ ;  /* 0x0000000034367210 */ /* 0x002fc60007f9e0ff */
[C---:B------:R-:W-:Y:S01]  /*928c0*/  IMAD.X R57, R50.reuse, 0x1, R4, P3 ;  /* 0x0000000132397824 */ /* 0x040fe200018e0604 */
[----:B------:R-:W-:Y:S01]  /*928d0*/  STL.64 [R1+0x27f0], R58 ;  /* 0x0027f03a01007387 */ /* 0x000fe20000100a00 */
[----:B------:R-:W-:-:S03]  /*928e0*/  IMAD.X R55, R50, 0x1, R2, P4 ;  /* 0x0000000132377824 */ /* 0x000fc600020e0602 */
[----:B------:R0:W-:Y:S01]  /*928f0*/  STL.64 [R1+0x27f8], R56 ;  /* 0x0027f83801007387 */ /* 0x0001e20000100a00 */
[----:B------:R-:W-:-:S03]  /*92900*/  IADD3 R60, P2, PT, R51, R10, RZ ;  /* 0x0000000a333c7210 */ /* 0x000fc60007f5e0ff */
[----:B------:R1:W-:Y:S02]  /*92910*/  STL.64 [R1+0x27c0], R54 ;  /* 0x0027c03601007387 */ /* 0x0003e40000100a00 */
[----:B------:R-:W-:Y:S01]  /*92920*/  IMAD.X R61, R48, 0x1, R12, P2 ;  /* 0x00000001303d7824 */ /* 0x000fe200010e060c */
[----:B0-----:R-:W-:Y:S01]  /*92930*/  IADD3 R56, P3, PT, R51, R9, RZ ;  /* 0x0000000933387210 */ /* 0x001fe20007f7e0ff */
[----:B-1----:R-:W-:Y:S02]  /*92940*/  IMAD.MOV.U32 R55, RZ, RZ, R46 ;  /* 0x000000ffff377224 */ /* 0x002fe400078e002e */
[----:B------:R-:W-:Y:S02]  /*92950*/  IMAD.MOV.U32 R46, RZ, RZ, R47 ;  /* 0x000000ffff2e7224 */ /* 0x000fe400078e002f */
[----:B------:R-:W-:Y:S02]  /*92960*/  IMAD.MOV.U32 R47, RZ, RZ, R45 ;  /* 0x000000ffff2f7224 */ /* 0x000fe400078e002d */
[----:B------:R-:W-:-:S02]  /*92970*/  IMAD.MOV.U32 R45, RZ, RZ, R44 ;  /* 0x000000ffff2d7224 */ /* 0x000fc400078e002c */
[----:B------:R-:W-:Y:S02]  /*92980*/  IMAD.MOV.U32 R44, RZ, RZ, R43 ;  /* 0x000000ffff2c7224 */ /* 0x000fe400078e002b */
[----:B------:R-:W-:Y:S02]  /*92990*/  IMAD.MOV.U32 R43, RZ, RZ, R42 ;  /* 0x000000ffff2b7224 */ /* 0x000fe400078e002a */
[----:B------:R-:W-:Y:S02]  /*929a0*/  IMAD.MOV.U32 R42, RZ, RZ, R41 ;  /* 0x000000ffff2a7224 */ /* 0x000fe400078e0029 */
[----:B------:R-:W-:Y:S01]  /*929b0*/  IMAD.X R57, R48, 0x1, R11, P3 ;  /* 0x0000000130397824 */ /* 0x000fe200018e060b */
[----:B------:R-:W-:Y:S01]  /*929c0*/  IADD3 R58, P4, PT, R51, R7, RZ ;  /* 0x00000007333a7210 */ /* 0x000fe20007f9e0ff */
[----:B------:R-:W-:Y:S02]  /*929d0*/  IMAD.MOV.U32 R50, RZ, RZ, R46 ;  /* 0x000000ffff327224 */ /* 0x000fe400078e002e */
[----:B------:R-:W-:-:S02]  /*929e0*/  IMAD.MOV.U32 R46, RZ, RZ, R47 ;  /* 0x000000ffff2e7224 */ /* 0x000fc400078e002f */
[----:B------:R-:W-:Y:S02]  /*929f0*/  IMAD.MOV.U32 R47, RZ, RZ, R45 ;  /* 0x000000ffff2f7224 */ /* 0x000fe400078e002d */
[----:B------:R-:W-:Y:S02]  /*92a00*/  IMAD.X R59, R48, 0x1, R8, P4 ;  /* 0x00000001303b7824 */ /* 0x000fe400020e0608 */
[----:B------:R-:W-:Y:S02]  /*92a10*/  IMAD.MOV.U32 R45, RZ, RZ, R44 ;  /* 0x000000ffff2d7224 */ /* 0x000fe400078e002c */
[----:B------:R-:W-:Y:S02]  /*92a20*/  IMAD.MOV.U32 R44, RZ, RZ, R42 ;  /* 0x000000ffff2c7224 */ /* 0x000fe400078e002a */
[----:B--2---:R-:W-:Y:S02]  /*92a30*/  IMAD.MOV.U32 R41, RZ, RZ, R37 ;  /* 0x000000ffff297224 */ /* 0x004fe400078e0025 */
[----:B------:R-:W-:-:S02]  /*92a40*/  IMAD.MOV.U32 R37, RZ, RZ, R32 ;  /* 0x000000ffff257224 */ /* 0x000fc400078e0020 */
[----:B------:R-:W2:Y:S04]  /*92a50*/  LDL.LU R32, [R1+0x21e4] ;  /* 0x0021e40001207983 */ /* 0x000ea80000300800 */
[----:B------:R0:W-:Y:S04]  /*92a60*/  STL.64 [R1+0x27c8], R60 ;  /* 0x0027c83c01007387 */ /* 0x0001e80000100a00 */
[----:B------:R1:W-:Y:S01]  /*92a70*/  STL.64 [R1+0x27d0], R56 ;  /* 0x0027d03801007387 */ /* 0x0003e20000100a00 */
[----:B------:R-:W-:Y:S01]  /*92a80*/  IMAD.MOV.U32 R42, RZ, RZ, R41 ;  /* 0x000000ffff2a7224 */ /* 0x000fe200078e0029 */
[----:B0-----:R-:W-:-:S02]  /*92a90*/  IADD3 R60, P2, PT, R51, R14, RZ ;  /* 0x0000000e333c7210 */ /* 0x001fc40007f5e0ff */
[----:B-1----:R-:W-:-:S03]  /*92aa0*/  IADD3 R56, P3, PT, R51, R13, RZ ;  /* 0x0000000d33387210 */ /* 0x002fc60007f7e0ff */
        /* <DEDUP_REMOVED lines=10> */
[C---:B------:R-:W-:Y:S01]  /*92b50*/  IMAD.X R59, R48.reuse, 0x1, R6, P4 ;  /* 0x00000001303b7824 */ /* 0x040fe200020e0606 */
        /* <DEDUP_REMOVED lines=17> */
[----:B-1----:R-:W-:Y:S01]  /*92c70*/  IADD3 R60, P2, PT, R49, R9, RZ ;  /* 0x00000009313c7210 */ /* 0x002fe20007f5e0ff */
[----:B------:R-:W-:Y:S02]  /*92c80*/  IMAD.MOV.U32 R52, RZ, RZ, R46 ;  /* 0x000000ffff347224 */ /* 0x000fe400078e002e */
[----:B------:R-:W-:-:S02]  /*92c90*/  IMAD.X R59, R53, 0x1, R12, P4 ;  /* 0x00000001353b7824 */ /* 0x000fc400020e060c */
[----:B------:R-:W-:Y:S02]  /*92ca0*/  IMAD.MOV.U32 R46, RZ, RZ, R47 ;  /* 0x000000ffff2e7224 */ /* 0x000fe400078e002f */
[----:B------:R-:W-:Y:S02]  /*92cb0*/  IMAD.X R61, R53, 0x1, R11, P2 ;  /* 0x00000001353d7824 */ /* 0x000fe400010e060b */
[----:B------:R-:W-:Y:S02]  /*92cc0*/  IMAD.MOV.U32 R47, RZ, RZ, R45 ;  /* 0x000000ffff2f7224 */ /* 0x000fe400078e002d */
[----:B------:R-:W-:Y:S02]  /*92cd0*/  IMAD.MOV.U32 R45, RZ, RZ, R44 ;  /* 0x000000ffff2d7224 */ /* 0x000fe400078e002c */
[----:B------:R-:W-:Y:S01]  /*92ce0*/  IMAD.MOV.U32 R44, RZ, RZ, R42 ;  /* 0x000000ffff2c7224 */ /* 0x000fe200078e002a */
[----:B------:R0:W-:Y:S01]  /*92cf0*/  STL.64 [R1+0x2788], R58 ;  /* 0x0027883a01007387 */ /* 0x0001e20000100a00 */
[----:B------:R-:W-:-:S02]  /*92d00*/  IMAD.MOV.U32 R42, RZ, RZ, R40 ;  /* 0x000000ffff2a7224 */ /* 0x000fc400078e0028 */
[----:B------:R-:W-:Y:S01]  /*92d10*/  IMAD.MOV.U32 R40, RZ, RZ, R39 ;  /* 0x000000ffff287224 */ /* 0x000fe200078e0027 */
[----:B------:R1:W-:Y:S01]  /*92d20*/  STL.64 [R1+0x2790], R60 ;  /* 0x0027903c01007387 */ /* 0x0003e20000100a00 */
[C---:B---3--:R-:W-:Y:S01]  /*92d30*/  IADD3 R56, P3, PT, R49.reuse, R7, RZ ;  /* 0x0000000731387210 */ /* 0x048fe20007f7e0ff */
[----:B--2---:R-:W-:Y:S02]  /*92d40*/  IMAD.MOV.U32 R39, RZ, RZ, R38 ;  /* 0x000000ffff277224 */ /* 0x004fe400078e0026 */
[----:B------:R-:W2:Y:S01]  /*92d50*/  LDL.LU R38, [R1+0x21ac] ;  /* 0x0021ac0001267983 */ /* 0x000ea20000300800 */
[----:B0-----:R-:W-:Y:S01]  /*92d60*/  IADD3 R58, P4, PT, R49, R14, RZ ;  /* 0x0000000e313a7210 */ /* 0x001fe20007f9e0ff */
[----:B------:R-:W-:Y:S01]  /*92d70*/  IMAD.X R57, R53, 0x1, R8, P3 ;  /* 0x0000000135397824 */ /* 0x000fe200018e0608 */
[----:B-1----:R-:W-:-:S03]  /*92d80*/  IADD3 R60, P2, PT, R49, R13, RZ ;  /* 0x0000000d313c7210 */ /* 0x002fc60007f5e0ff */
[C---:B------:R-:W-:Y:S01]  /*92d90*/  IMAD.X R59, R53.reuse, 0x1, R16, P4 ;  /* 0x00000001353b7824 */ /* 0x040fe200020e0610 */
[----:B------:R0:W-:Y:S01]  /*92da0*/  STL.64 [R1+0x2758], R56 ;  /* 0x0027583801007387 */ /* 0x0001e20000100a00 */
[----:B------:R-:W-:-:S03]  /*92db0*/  IMAD.X R61, R53, 0x1, R15, P2 ;  /* 0x00000001353d7824 */ /* 0x000fc600010e060f */
[----:B------:R1:W-:Y:S01]  /*92dc0*/  STL.64 [R1+0x2760], R58 ;  /* 0x0027603a01007387 */ /* 0x0003e20000100a00 */
[C---:B------:R-:W-:Y:S02]  /*92dd0*/  IADD3 R48, P2, PT, R49.reuse, R0, RZ ;  /* 0x0000000031307210 */ /* 0x040fe40007f5e0ff */
[C---:B0-----:R-:W-:Y:S02]  /*92de0*/  IADD3 R56, P3, PT, R49.reuse, R5, RZ ;  /* 0x0000000531387210 */ /* 0x041fe40007f7e0ff */
[----:B-1----:R-:W-:-:S03]  /*92df0*/  IADD3 R58, P4, PT, R49, R3, RZ ;  /* 0x00000003313a7210 */ /* 0x002fc60007f9e0ff */
[C---:B------:R-:W-:Y:S01]  /*92e00*/  IMAD.X R57, R53.reuse, 0x1, R6, P3 ;  /* 0x0000000135397824 */ /* 0x040fe200018e0606 */
[----:B------:R0:W-:Y:S01]  /*92e10*/  STL.64 [R1+0x2768], R60 ;  /* 0x0027683c01007387 */ /* 0x0001e20000100a00 */
[C---:B------:R-:W-:Y:S02]  /*92e20*/  IMAD.X R49, R53.reuse, 0x1, R2, P2 ;  /* 0x0000000135317824 */ /* 0x040fe400010e0602 */
[----:B------:R-:W-:Y:S02]  /*92e30*/  IMAD.X R59, R53, 0x1, R4, P4 ;  /* 0x00000001353b7824 */ /* 0x000fe400020e0604 */
[----:B------:R-:W-:Y:S02]  /*92e40*/  IMAD.MOV.U32 R53, RZ, RZ, R47 ;  /* 0x000000ffff357224 */ /* 0x000fe400078e002f */
[----:B------:R-:W-:Y:S01]  /*92e50*/  IMAD.MOV.U32 R47, RZ, RZ, R40 ;  /* 0x000000ffff2f7224 */ /* 0x000fe200078e0028 */
[----:B0-----:R-:W3:Y:S04]  /*92e60*/  LDL.LU.64 R60, [R1+0x5500] ;  /* 0x00550000013c7983 */ /* 0x001ee80000300a00 */
[----:B------:R0:W-:Y:S01]  /*92e70*/  STL.64 [R1+0x2770], R56 ;  /* 0x0027703801007387 */ /* 0x0001e20000100a00 */
[----:B------:R-:W-:-:S03]  /*92e80*/  IMAD.MOV.U32 R40, RZ, RZ, R39 ;  /* 0x000000ffff287224 */ /* 0x000fc600078e0027 */
[----:B------:R1:W-:Y:S04]  /*92e90*/  STL.64 [R1+0x2778], R58 ;  /* 0x0027783a01007387 */ /* 0x0003e80000100a00 */
[----:B------:R4:W-:Y:S01]  /*92ea0*/  STL.64 [R1+0x2740], R48 ;  /* 0x0027403001007387 */ /* 0x0009e20000100a00 */
[C---:B0-----:R-:W-:Y:S02]  /*92eb0*/  IADD3 R56, P3, PT, R55.reuse, R10, RZ ;  /* 0x0000000a37387210 */ /* 0x041fe40007f7e0ff */
[----:B-1----:R-:W-:-:S03]  /*92ec0*/  IADD3 R58, P4, PT, R55, R9, RZ ;  /* 0x00000009373a7210 */ /* 0x002fc60007f9e0ff */
[C---:B------:R-:W-:Y:S01]  /*92ed0*/  IMAD.X R57, R50.reuse, 0x1, R12, P3 ;  /* 0x0000000132397824 */ /* 0x040fe200018e060c */
[----:B----4-:R-:W-:Y:S01]  /*92ee0*/  IADD3 R48, P2, PT, R55, R7, RZ ;  /* 0x0000000737307210 */ /* 0x010fe20007f5e0ff */
[----:B------:R-:W-:-:S04]  /*92ef0*/  IMAD.X R59, R50, 0x1, R11, P4 ;  /* 0x00000001323b7824 */ /* 0x000fc800020e060b */
[----:B------:R-:W-:Y:S02]  /*92f00*/  IMAD.X R49, R50, 0x1, R8, P2 ;  /* 0x0000000132317824 */ /* 0x000fe400010e0608 */
[----:B--2---:R-:W-:Y:S02]  /*92f10*/  IMAD.MOV.U32 R39, RZ, RZ, R38 ;  /* 0x000000ffff277224 */ /* 0x004fe400078e0026 */
[----:B------:R-:W-:Y:S02]  /*92f20*/  IMAD.MOV.U32 R38, RZ, RZ, R30 ;  /* 0x000000ffff267224 */ /* 0x000fe400078e001e */
[----:B------:R-:W-:Y:S02]  /*92f30*/  IMAD.MOV.U32 R30, RZ, RZ, R25 ;  /* 0x000000ffff1e7224 */ /* 0x000fe400078e0019 */
[----:B------:R-:W-:Y:S02]  /*92f40*/  IMAD.MOV.U32 R25, RZ, RZ, R24 ;  /* 0x000000ffff197224 */ /* 0x000fe400078e0018 */
[----:B------:R-:W2:Y:S04]  /*92f50*/  LDL.LU R24, [R1+0x4a4] ;  /* 0x0004a40001187983 */ /* 0x000ea80000300800 */
        /* <DEDUP_REMOVED lines=10> */
[----:B------:R1:W-:Y:S01]  /*93000*/  STL.64 [R1+0x2728], R58 ;  /* 0x0027283a01007387 */ /* 0x0003e20000100a00 */
[C---:B------:R-:W-:Y:S02]  /*93010*/  IADD3 R54, P4, PT, R55.reuse, R0, RZ ;  /* 0x0000000037367210 */ /* 0x040fe40007f9e0ff */
[----:B0-----:R-:W-:Y:S01]  /*93020*/  IADD3 R56, P3, PT, R55, R3, RZ ;  /* 0x0000000337387210 */ /* 0x001fe20007f7e0ff */
[----:B-1----:R-:W4:Y:S04]  /*93030*/  LDL.LU.64 R58, [R1+0x54f8] ;  /* 0x0054f800013a7983 */ /* 0x002f280000300a00 */
[C---:B------:R-:W-:Y:S01]  /*93040*/  IMAD.X R57, R50.reuse, 0x1, R4, P3 ;  /* 0x0000000132397824 */ /* 0x040fe200018e0604 */
[----:B------:R0:W-:Y:S01]  /*93050*/  STL.64 [R1+0x2730], R48 ;  /* 0x0027303001007387 */ /* 0x0001e20000100a00 */
[----:B------:R-:W-:-:S03]  /*93060*/  IMAD.X R55, R50, 0x1, R2, P4 ;  /* 0x0000000132377824 */ /* 0x000fc600020e0602 */
[----:B------:R1:W-:Y:S01]  /*93070*/  STL.64 [R1+0x2738], R56 ;  /* 0x0027383801007387 */ /* 0x0003e20000100a00 */
[----:B0-----:R-:W-:-:S03]  /*93080*/  IADD3 R48, P2, PT, R51, R10, RZ ;  /* 0x0000000a33307210 */ /* 0x001fc60007f5e0ff */
[----:B------:R0:W-:Y:S01]  /*93090*/  STL.64 [R1+0x2700], R54 ;  /* 0x0027003601007387 */ /* 0x0001e20000100a00 */
[----:B-1----:R-:W-:Y:S01]  /*930a0*/  IADD3 R56, P3, PT, R51, R9, RZ ;  /* 0x0000000933387210 */ /* 0x002fe20007f7e0ff */
[----:B------:R-:W-:-:S04]  /*930b0*/  IMAD.X R49, R52, 0x1, R12, P2 ;  /* 0x0000000134317824 */ /* 0x000fc800010e060c */
[----:B------:R-:W-:Y:S01]  /*930c0*/  IMAD.X R57, R52, 0x1, R11, P3 ;  /* 0x0000000134397824 */ /* 0x000fe200018e060b */
        /* <DEDUP_REMOVED lines=9> */
[----:B------:R0:W-:Y:S01]  /*93160*/  STL.64 [R1+0x26e0], R48 ;  /* 0x0026e03001007387 */ /* 0x0001e20000100a00 */
[C---:B------:R-:W-:Y:S02]  /*93170*/  IADD3 R50, P3, PT, R51.reuse, R0, RZ ;  /* 0x0000000033327210 */ /* 0x040fe40007f7e0ff */
[C---:B-1----:R-:W-:Y:S01]  /*93180*/  IADD3 R54, P4, PT, R51.reuse, R5, RZ ;  /* 0x0000000533367210 */ /* 0x042fe20007f9e0ff */
[----:B------:R1:W-:Y:S04]  /*93190*/  STL.64 [R1+0x26e8], R56 ;  /* 0x0026e83801007387 */ /* 0x0003e80000100a00 */
[C---:B------:R-:W-:Y:S01]  /*931a0*/  IMAD.X R55, R52.reuse, 0x1, R6, P4 ;  /* 0x0000000134377824 */ /* 0x040fe200020e0606 */
[----:B0-----:R-:W-:Y:S01]  /*931b0*/  IADD3 R48, P2, PT, R51, R3, RZ ;  /* 0x0000000333307210 */ /* 0x001fe20007f5e0ff */
[C---:B------:R-:W-:Y:S01]  /*931c0*/  IMAD.X R51, R52.reuse, 0x1, R2, P3 ;  /* 0x0000000134337824 */ /* 0x040fe200018e0602 */
[----:B-1----:R-:W2:Y:S03]  /*931d0*/  LDL.LU.64 R56, [R1+0x54f0] ;  /* 0x0054f00001387983 */ /* 0x002ea60000300a00 */
[----:B------:R-:W-:Y:S01]  /*931e0*/  IMAD.X R49, R52, 0x1, R4, P2 ;  /* 0x0000000134317824 */ /* 0x000fe200010e0604 */
[----:B------:R0:W-:Y:S04]  /*931f0*/  STL.64 [R1+0x26f0], R54 ;  /* 0x0026f03601007387 */ /* 0x0001e80000100a00 */
[----:B------:R1:W-:Y:S04]  /*93200*/  STL.64 [R1+0x26f8], R48 ;  /* 0x0026f83001007387 */ /* 0x0003e80000100a00 */
[----:B------:R3:W-:Y:S01]  /*93210*/  STL.64 [R1+0x26c0], R50 ;  /* 0x0026c03201007387 */ /* 0x0007e20000100a00 */
[----:B0-----:R-:W-:-:S02]  /*93220*/  IADD3 R54, P4, PT, R46, R10, RZ ;  /* 0x0000000a2e367210 */ /* 0x001fc40007f9e0ff */
[----:B-1----:R-:W-:-:S03]  /*93230*/  IADD3 R48, P2, PT, R46, R9, RZ ;  /* 0x000000092e307210 */ /* 0x002fc60007f5e0ff */
[C---:B------:R-:W-:Y:S01]  /*93240*/  IMAD.X R55, R53.reuse, 0x1, R12, P4 ;  /* 0x0000000135377824 */ /* 0x040fe200020e060c */
[----:B---3--:R-:W-:Y:S01]  /*93250*/  IADD3 R50, P3, PT, R46, R7, RZ ;  /* 0x000000072e327210 */ /* 0x008fe20007f7e0ff */
[----:B------:R-:W-:-:S03]  /*93260*/  IMAD.X R49, R53, 0x1, R11, P2 ;  /* 0x0000000135317824 */ /* 0x000fc600010e060b */
[----:B------:R-:W-:Y:S01]  /*93270*/  STL.64 [R1+0x26c8], R54 ;  /* 0x0026c83601007387 */ /* 0x000fe20000100a00 */
[----:B------:R-:W-:-:S03]  /*93280*/  IMAD.X R51, R53, 0x1, R8, P3 ;  /* 0x0000000135337824 */ /* 0x000fc600018e0608 */
[----:B------:R0:W-:Y:S04]  /*93290*/  STL.64 [R1+0x26d0], R48 ;  /* 0x0026d03001007387 */ /* 0x0001e80000100a00 */
[----:B------:R1:W-:Y:S04]  /*932a0*/  STL.64 [R1+0x2698], R50 ;  /* 0x0026983201007387 */ /* 0x0003e80000100a00 */
[----:B0-----:R-:W3:Y:S01]  /*932b0*/  LDL.LU R49, [R1+0x41f0] ;  /* 0x0041f00001317983 */ /* 0x001ee20000300800 */
[C---:B------:R-:W-:Y:S02]  /*932c0*/  IADD3 R54, P4, PT, R46.reuse, R14, RZ ;  /* 0x0000000e2e367210 */ /* 0x040fe40007f9e0ff */
[----:B------:R-:W-:-:S02]  /*932d0*/  IADD3 R48, P2, PT, R46, R13, RZ ;  /* 0x0000000d2e307210 */ /* 0x000fc40007f5e0ff */
[----:B-1----:R-:W-:Y:S01]  /*932e0*/  IADD3 R50, P3, PT, R46, R5, RZ ;  /* 0x000000052e327210 */ /* 0x002fe20007f7e0ff */
[----:B------:R-:W-:-:S04]  /*932f0*/  IMAD.X R55, R53, 0x1, R16, P4 ;  /* 0x0000000135377824 */ /* 0x000fc800020e0610 */
[----:B------:R-:W-:Y:S01]  /*93300*/  IMAD.X R51, R53, 0x1, R6, P3 ;  /* 0x0000000135337824 */ /* 0x000fe200018e0606 */
[----:B------:R0:W-:Y:S04]  /*93310*/  STL.64 [R1+0x26a0], R54 ;  /* 0x0026a03601007387 */ /* 0x0001e80000100a00 */
[----:B0-----:R-:W2:Y:S01]  /*93320*/  LDL.LU.64 R54, [R1+0x54e8] ;  /* 0x0054e80001367983 */ /* 0x001ea20000300a00 */
[----:B---3--:R-:W-:Y:S01]  /*93330*/  ISETP.GE.AND P0, PT, R49, UR5, PT ;  /* 0x0000000531007c0c */ /* 0x008fe2000bf06270 */
[----:B------:R-:W-:-:S05]  /*93340*/  IMAD.X R49, R53, 0x1, R15, P2 ;  /* 0x0000000135317824 */ /* 0x000fca00010e060f */
[----:B------:R0:W-:Y:S04]  /*93350*/  STL.64 [R1+0x26a8], R48 ;  /* 0x0026a83001007387 */ /* 0x0001e80000100a00 */
[----:B------:R1:W-:Y:S01]  /*93360*/  STL.64 [R1+0x26b0], R50 ;  /* 0x0026b03201007387 */ /* 0x0003e20000100a00 */
[C---:B0-----:R-:W-:Y:S02]  /*93370*/  IADD3 R48, P2, PT, R46.reuse, R3, RZ ;  /* 0x000000032e307210 */ /* 0x041fe40007f5e0ff */
[----:B-1----:R-:W-:Y:S01]  /*93380*/  IADD3 R50, P3, PT, R46, R0, RZ ;  /* 0x000000002e327210 */ /* 0x002fe20007f7e0ff */
[----:B------:R-:W-:Y:S02]  /*93390*/  IMAD.MOV.U32 R46, RZ, RZ, R44 ;  /* 0x000000ffff2e7224 */ /* 0x000fe400078e002c */
[----:B------:R-:W-:-:S02]  /*933a0*/  IMAD.MOV.U32 R44, RZ, RZ, R40 ;  /* 0x000000ffff2c7224 */ /* 0x000fc400078e0028 */
[C---:B------:R-:W-:Y:S02]  /*933b0*/  IMAD.X R49, R53.reuse, 0x1, R4, P2 ;  /* 0x0000000135317824 */ /* 0x040fe400010e0604 */
[----:B------:R-:W-:Y:S02]  /*933c0*/  IMAD.MOV.U32 R40, RZ, RZ, R39 ;  /* 0x000000ffff287224 */ /* 0x000fe400078e0027 */
[----:B------:R-:W-:Y:S02]  /*933d0*/  IMAD.MOV.U32 R39, RZ, RZ, R38 ;  /* 0x000000ffff277224 */ /* 0x000fe400078e0026 */
[----:B------:R-:W-:Y:S01]  /*933e0*/  IMAD.MOV.U32 R38, RZ, RZ, R33 ;  /* 0x000000ffff267224 */ /* 0x000fe200078e0021 */
[----:B------:R0:W-:Y:S01]  /*933f0*/  STL.64 [R1+0x26b8], R48 ;  /* 0x0026b83001007387 */ /* 0x0001e20000100a00 */
[----:B------:R-:W-:Y:S02]  /*93400*/  IMAD.MOV.U32 R33, RZ, RZ, R26 ;  /* 0x000000ffff217224 */ /* 0x000fe400078e001a */
[----:B------:R-:W-:Y:S01]  /*93410*/  IMAD.MOV.U32 R26, RZ, RZ, R21 ;  /* 0x000000ffff1a7224 */ /* 0x000fe200078e0015 */
[----:B------:R-:W-:Y:S01]  /*93420*/  SHF.R.S32.HI R21, RZ, 0x1f, R43 ;  /* 0x0000001fff157819 */ /* 0x000fe2000001142b */
[----:B------:R-:W-:Y:S01]  /*93430*/  IMAD.X R51, R53, 0x1, R2, P3 ;  /* 0x0000000135337824 */ /* 0x000fe200018e0602 */
[----:B0-----:R-:W-:-:S04]  /*93440*/  IADD3 R48, P2, PT, R43, R10, RZ ;  /* 0x0000000a2b307210 */ /* 0x001fc80007f5e0ff */
[----:B------:R0:W-:Y:S01]  /*93450*/  STL.64 [R1+0x2688], R50 ;  /* 0x0026883201007387 */ /* 0x0001e20000100a00 */
[----:B------:R-:W-:-:S05]  /*93460*/  IMAD.X R49, R21, 0x1, R12, P2 ;  /* 0x0000000115317824 */ /* 0x000fca00010e060c */
[----:B------:R1:W-:Y:S01]  /*93470*/  STL.64 [R1+0x2690], R48 ;  /* 0x0026903001007387 */ /* 0x0003e20000100a00 */
[----:B0-----:R-:W-:-:S05]  /*93480*/  IADD3 R50, P3, PT, R43, R9, RZ ;  /* 0x000000092b327210 */ /* 0x001fca0007f7e0ff */
[----:B------:R-:W-:Y:S01]  /*93490*/  IMAD.X R51, R21, 0x1, R11, P3 ;  /* 0x0000000115337824 */ /* 0x000fe200018e060b */
[----:B-1----:R-:W-:-:S04]  /*934a0*/  IADD3 R48, P2, PT, R43, R7, RZ ;  /* 0x000000072b307210 */ /* 0x002fc80007f5e0ff */
[----:B------:R-:W-:Y:S01]  /*934b0*/  STL.64 [R1+0x2658], R50 ;  /* 0x0026583201007387 */ /* 0x000fe20000100a00 */
[----:B------:R-:W-:Y:S01]  /*934c0*/  IMAD.X R49, R21, 0x1, R8, P2 ;  /* 0x0000000115317824 */ /* 0x000fe200010e0608 */
[----:B------:R-:W-:-:S04]  /*934d0*/  IADD3 R52, P3, PT, R43, R14, RZ ;  /* 0x0000000e2b347210 */ /* 0x000fc80007f7e0ff */
[----:B------:R0:W-:Y:S01]  /*934e0*/  STL.64 [R1+0x2660], R48 ;  /* 0x0026603001007387 */ /* 0x0001e20000100a00 */
[----:B------:R-:W-:Y:S01]  /*934f0*/  IMAD.X R53, R21, 0x1, R16, P3 ;  /* 0x0000000115357824 */ /* 0x000fe200018e0610 */
[----:B0-----:R-:W-:-:S04]  /*93500*/  IADD3 R48, P2, PT, R43, R13, RZ ;  /* 0x0000000d2b307210 */ /* 0x001fc80007f5e0ff */
[----:B------:R0:W-:Y:S01]  /*93510*/  STL.64 [R1+0x2668], R52 ;  /* 0x0026683401007387 */ /* 0x0001e20000100a00 */
[----:B------:R-:W-:Y:S02]  /*93520*/  IMAD.X R49, R21, 0x1, R15, P2 ;  /* 0x0000000115317824 */ /* 0x000fe400010e060f */
[----:B------:R-:W-:-:S03]  /*93530*/  IMAD.MOV.U32 R50, RZ, RZ, R46 ;  /* 0x000000ffff327224 */ /* 0x000fc600078e002e */
[----:B------:R1:W-:Y:S01]  /*93540*/  STL.64 [R1+0x2670], R48 ;  /* 0x0026703001007387 */ /* 0x0003e20000100a00 */
[----:B------:R-:W-:Y:S01]  /*93550*/  IMAD.MOV.U32 R46, RZ, RZ, R40 ;  /* 0x000000ffff2e7224 */ /* 0x000fe200078e0028 */
[C---:B0-----:R-:W-:Y:S01]  /*93560*/  IADD3 R52, P3, PT, R43.reuse, R5, RZ ;  /* 0x000000052b347210 */ /* 0x041fe20007f7e0ff */
[----:B------:R-:W-:Y:S02]  /*93570*/  IMAD.MOV.U32 R40, RZ, RZ, R38 ;  /* 0x000000ffff287224 */ /* 0x000fe400078e0026 */
[----:B------:R-:W-:Y:S02]  /*93580*/  IMAD.MOV.U32 R38, RZ, RZ, R33 ;  /* 0x000000ffff267224 */ /* 0x000fe400078e0021 */
[----:B-1----:R-:W-:Y:S02]  /*93590*/  IMAD.MOV.U32 R49, RZ, RZ, R44 ;  /* 0x000000ffff317224 */ /* 0x002fe400078e002c */
[----:B------:R-:W-:Y:S02]  /*935a0*/  IMAD.MOV.U32 R44, RZ, RZ, R39 ;  /* 0x000000ffff2c7224 */ /* 0x000fe400078e0027 */
[----:B------:R-:W-:Y:S01]  /*935b0*/  IMAD.MOV.U32 R39, RZ, RZ, R18 ;  /* 0x000000ffff277224 */ /* 0x000fe200078e0012 */
[----:B------:R-:W-:Y:S01]  /*935c0*/  IADD3 R18, P2, PT, R43, R3, RZ ;  /* 0x000000032b127210 */ /* 0x000fe20007f5e0ff */
[----:B------:R-:W-:-:S02]  /*935d0*/  IMAD.MOV.U32 R33, RZ, RZ, R26 ;  /* 0x000000ffff217224 */ /* 0x000fc400078e001a */
[----:B------:R-:W-:Y:S02]  /*935e0*/  IMAD.MOV.U32 R26, RZ, RZ, R19 ;  /* 0x000000ffff1a7224 */ /* 0x000fe400078e0013 */
[C---:B------:R-:W-:Y:S02]  /*935f0*/  IMAD.X R53, R21.reuse, 0x1, R6, P3 ;  /* 0x0000000115357824 */ /* 0x040fe400018e0606 */
[----:B------:R-:W-:-:S03]  /*93600*/  IMAD.X R19, R21, 0x1, R4, P2 ;  /* 0x0000000115137824 */ /* 0x000fc600010e0604 */
[----:B------:R-:W-:Y:S04]  /*93610*/  STL.64 [R1+0x2678], R52 ;  /* 0x0026783401007387 */ /* 0x000fe80000100a00 */
[----:B------:R0:W-:Y:S04]  /*93620*/  STL.64 [R1+0x2680], R18 ;  /* 0x0026801201007387 */ /* 0x0001e80000100a00 */
[----:B0-----:R-:W3:Y:S01]  /*93630*/  LDL.LU.64 R18, [R1+0x54e0] ;  /* 0x0054e00001127983 */ /* 0x001ee20000300a00 */
[----:B------:R-:W-:Y:S01]  /*93640*/  IADD3 R52, P3, PT, R43, R0, RZ ;  /* 0x000000002b347210 */ /* 0x000fe20007f7e0ff */
[----:B------:R-:W-:Y:S01]  /*93650*/  IMAD.MOV.U32 R43, RZ, RZ, R31 ;  /* 0x000000ffff2b7224 */ /* 0x000fe200078e001f */
[----:B------:R-:W-:Y:S01]  /*93660*/  IADD3 R48, P2, PT, R47, R10, RZ ;  /* 0x0000000a2f307210 */ /* 0x000fe20007f5e0ff */
[----:B------:R-:W-:Y:S01]  /*93670*/  IMAD.MOV.U32 R31, RZ, RZ, R20 ;  /* 0x000000ffff1f7224 */ /* 0x000fe200078e0014 */
[----:B------:R-:W-:Y:S01]  /*93680*/  SHF.R.S32.HI R20, RZ, 0x1f, R47 ;  /* 0x0000001fff147819 */ /* 0x000fe2000001142f */
[----:B------:R-:W-:-:S02]  /*93690*/  IMAD.X R53, R21, 0x1, R2, P3 ;  /* 0x0000000115357824 */ /* 0x000fc400018e0602 */
[----:B------:R-:W-:Y:S02]  /*936a0*/  IMAD.MOV.U32 R51, RZ, RZ, R49 ;  /* 0x000000ffff337224 */ /* 0x000fe400078e0031 */
[----:B------:R-:W-:Y:S01]  /*936b0*/  IMAD.X R49, R20, 0x1, R12, P2 ;  /* 0x0000000114317824 */ /* 0x000fe200010e060c */
[----:B------:R0:W-:Y:S04]  /*936c0*/  STL.64 [R1+0x2648], R52 ;  /* 0x0026483401007387 */ /* 0x0001e80000100a00 */
[----:B------:R1:W-:Y:S01]  /*936d0*/  STL.64 [R1+0x2650], R48 ;  /* 0x0026503001007387 */ /* 0x0003e20000100a00 */
[C---:B0-----:R-:W-:Y:S02]  /*936e0*/  IADD3 R52, P3, PT, R47.reuse, R9, RZ ;  /* 0x000000092f347210 */ /* 0x041fe40007f7e0ff */
[----:B-1----:R-:W-:-:S03]  /*936f0*/  IADD3 R48, P2, PT, R47, R7, RZ ;  /* 0x000000072f307210 */ /* 0x002fc60007f5e0ff */
[C---:B------:R-:W-:Y:S02]  /*93700*/  IMAD.X R53, R20.reuse, 0x1, R11, P3 ;  /* 0x0000000114357824 */ /* 0x040fe400018e060b */
[----:B------:R-:W-:-:S03]  /*93710*/  IMAD.X R49, R20, 0x1, R8, P2 ;  /* 0x0000000114317824 */ /* 0x000fc600010e0608 */
        /* <DEDUP_REMOVED lines=13> */
[----:B------:R-:W-:Y:S01]  /*937f0*/  STL.64 [R1+0x2640], R48 ;  /* 0x0026403001007387 */ /* 0x000fe20000100a00 */
[----:B0-----:R-:W-:Y:S01]  /*93800*/  IADD3 R52, P3, PT, R47, R0, RZ ;  /* 0x000000002f347210 */ /* 0x001fe20007f7e0ff */
[----:B------:R-:W-:-:S04]  /*93810*/  IMAD.MOV.U32 R47, RZ, RZ, R45 ;  /* 0x000000ffff2f7224 */ /* 0x000fc800078e002d */
[----:B------:R-:W-:Y:S01]  /*93820*/  IMAD.X R53, R20, 0x1, R2, P3 ;  /* 0x0000000114357824 */ /* 0x000fe200018e0602 */
[----:B------:R-:W-:-:S04]  /*93830*/  SHF.R.S32.HI R21, RZ, 0x1f, R50 ;  /* 0x0000001fff157819 */ /* 0x000fc80000011432 */
[----:B------:R0:W-:Y:S02]  /*93840*/  STL.64 [R1+0x2610], R52 ;  /* 0x0026103401007387 */ /* 0x0001e40000100a00 */
[----:B0-----:R-:W-:-:S05]  /*93850*/  IADD3 R52, P3, PT, R50, R9, RZ ;  /* 0x0000000932347210 */ /* 0x001fca0007f7e0ff */
[----:B------:R-:W-:Y:S01]  /*93860*/  IMAD.X R53, R21, 0x1, R11, P3 ;  /* 0x0000000115357824 */ /* 0x000fe200018e060b */
[----:B------:R-:W-:Y:S02]  /*93870*/  SHF.R.S32.HI R20, RZ, 0x1f, R51 ;  /* 0x0000001fff147819 */ /* 0x000fe40000011433 */
[----:B---3--:R-:W-:Y:S02]  /*93880*/  SHF.R.S32.HI R45, RZ, 0x1f, R19 ;  /* 0x0000001fff2d7819 */ /* 0x008fe40000011413 */
[----:B------:R-:W-:-:S05]  /*93890*/  IADD3 R48, P2, PT, R19, R14, RZ ;  /* 0x0000000e13307210 */ /* 0x000fca0007f5e0ff */
[----:B------:R-:W-:-:S05]  /*938a0*/  IMAD.X R49, R45, 0x1, R16, P2 ;  /* 0x000000012d317824 */ /* 0x000fca00010e0610 */
[----:B------:R0:W-:Y:S02]  /*938b0*/  STL.64 [R1+0x4420], R48 ;  /* 0x0044203001007387 */ /* 0x0001e40000100a00 */
[----:B0-----:R-:W-:-:S05]  /*938c0*/  IADD3 R48, P2, PT, R50, R10, RZ ;  /* 0x0000000a32307210 */ /* 0x001fca0007f5e0ff */
[----:B------:R-:W-:-:S05]  /*938d0*/  IMAD.X R49, R21, 0x1, R12, P2 ;  /* 0x0000000115317824 */ /* 0x000fca00010e060c */
[----:B------:R0:W-:Y:S04]  /*938e0*/  STL.64 [R1+0x25d8], R48 ;  /* 0x0025d83001007387 */ /* 0x0001e80000100a00 */
[----:B------:R1:W-:Y:S01]  /*938f0*/  STL.64 [R1+0x25e0], R52 ;  /* 0x0025e03401007387 */ /* 0x0003e20000100a00 */
[----:B0-----:R-:W-:-:S05]  /*93900*/  IADD3 R48, P2, PT, R50, R7, RZ ;  /* 0x0000000732307210 */ /* 0x001fca0007f5e0ff */
[----:B------:R-:W-:Y:S01]  /*93910*/  IMAD.X R49, R21, 0x1, R8, P2 ;  /* 0x0000000115317824 */ /* 0x000fe200010e0608 */
[----:B-1----:R-:W-:-:S04]  /*93920*/  IADD3 R52, P3, PT, R50, R14, RZ ;  /* 0x0000000e32347210 */ /* 0x002fc80007f7e0ff */
[----:B------:R0:W-:Y:S01]  /*93930*/  STL.64 [R1+0x25e8], R48 ;  /* 0x0025e83001007387 */ /* 0x0001e20000100a00 */
        /* <DEDUP_REMOVED lines=33> */
[C---:B------:R-:W-:Y:S01]  /*93b50*/  IMAD.X R49, R20.reuse, 0x1, R4, P2 ;  /* 0x0000000114317824 */ /* 0x040fe200010e0604 */
[----:B------:R-:W-:Y:S02]  /*93b60*/  IADD3 R50, P3, PT, R51, R0, RZ ;  /* 0x0000000033327210 */ /* 0x000fe40007f7e0ff */
[----:B0-----:R-:W3:Y:S04]  /*93b70*/  LDL.LU.64 R52, [R1+0x54d8] ;  /* 0x0054d80001347983 */ /* 0x001ee80000300a00 */
[----:B------:R0:W-:Y:S01]  /*93b80*/  STL.64 [R1+0x25c0], R48 ;  /* 0x0025c03001007387 */ /* 0x0001e20000100a00 */
[----:B------:R-:W-:Y:S01]  /*93b90*/  IMAD.X R51, R20, 0x1, R2, P3 ;  /* 0x0000000114337824 */ /* 0x000fe200018e0602 */
[----:B0-----:R-:W-:-:S04]  /*93ba0*/  IADD3 R48, P2, PT, R19, R7, RZ ;  /* 0x0000000713307210 */ /* 0x001fc80007f5e0ff */
[----:B------:R0:W-:Y:S01]  /*93bb0*/  STL.64 [R1+0x2590], R50 ;  /* 0x0025903201007387 */ /* 0x0001e20000100a00 */
[----:B------:R-:W-:Y:S01]  /*93bc0*/  IMAD.X R49, R45, 0x1, R8, P2 ;  /* 0x000000012d317824 */ /* 0x000fe200010e0608 */
[----:B------:R-:W-:-:S04]  /*93bd0*/  SHF.R.S32.HI R21, RZ, 0x1f, R46 ;  /* 0x0000001fff157819 */ /* 0x000fc8000001142e */
[----:B------:R1:W-:Y:S01]  /*93be0*/  STL.64 [R1+0x43f0], R48 ;  /* 0x0043f03001007387 */ /* 0x0003e20000100a00 */
[C---:B0-----:R-:W-:Y:S02]  /*93bf0*/  IADD3 R50, P3, PT, R46.reuse, R9, RZ ;  /* 0x000000092e327210 */ /* 0x041fe40007f7e0ff */
[----:B-1----:R-:W-:-:S05]  /*93c00*/  IADD3 R48, P2, PT, R46, R10, RZ ;  /* 0x0000000a2e307210 */ /* 0x002fca0007f5e0ff */
        /* <DEDUP_REMOVED lines=18> */
[C---:B------:R-:W-:Y:S01]  /*93d30*/  IMAD.X R49, R21.reuse, 0x1, R4, P2 ;  /* 0x0000000115317824 */ /* 0x040fe200010e0604 */
[----:B------:R-:W-:Y:S01]  /*93d40*/  SHF.R.S32.HI R20, RZ, 0x1f, R44 ;  /* 0x0000001fff147819 */ /* 0x000fe2000001142c */
        /* <DEDUP_REMOVED lines=25> */
[----:B------:R0:W-:Y:S01]  /*93ee0*/  STL.64 [R1+0x2540], R48 ;  /* 0x0025403001007387 */ /* 0x0001e20000100a00 */
[----:B------:R-:W-:-:S03]  /*93ef0*/  SHF.R.S32.HI R21, RZ, 0x1f, R43 ;  /* 0x0000001fff157819 */ /* 0x000fc6000001142b */
        /* <DEDUP_REMOVED lines=23> */
[----:B------:R-:W-:Y:S01]  /*94070*/  IMAD.X R51, R21, 0x1, R4, P2 ;  /* 0x0000000115337824 */ /* 0x000fe200010e0604 */
[----:B------:R-:W-:-:S04]  /*94080*/  SHF.R.S32.HI R20, RZ, 0x1f, R47 ;  /* 0x0000001fff147819 */ /* 0x000fc8000001142f */
        /* <DEDUP_REMOVED lines=15> */
[----:B-1----:R-:W-:Y:S01]  /*94180*/  IADD3 R50, P2, PT, R47, R13, RZ ;  /* 0x0000000d2f327210 */ /* 0x002fe20007f5e0ff */
[----:B------:R-:W-:-:S03]  /*94190*/  IMAD.MOV.U32 R44, RZ, RZ, R42 ;  /* 0x000000ffff2c7224 */ /* 0x000fc600078e002a */
[----:B------:R0:W-:Y:S01]  /*941a0*/  STL.64 [R1+0x24a8], R48 ;  /* 0x0024a83001007387 */ /* 0x0001e20000100a00 */
[----:B------:R-:W-:Y:S01]  /*941b0*/  IMAD.X R51, R20, 0x1, R15, P2 ;  /* 0x0000000114337824 */ /* 0x000fe200010e060f */
[C---:B------:R-:W-:Y:S02]  /*941c0*/  IADD3 R42, P2, PT, R47.reuse, R3, RZ ;  /* 0x000000032f2a7210 */ /* 0x040fe40007f5e0ff */
[----:B0-----:R-:W-:-:S03]  /*941d0*/  IADD3 R48, P3, PT, R47, R5, RZ ;  /* 0x000000052f307210 */ /* 0x001fc60007f7e0ff */
[C---:B------:R-:W-:Y:S01]  /*941e0*/  IMAD.X R43, R20.reuse, 0x1, R4, P2 ;  /* 0x00000001142b7824 */ /* 0x040fe200010e0604 */
[----:B------:R0:W-:Y:S01]  /*941f0*/  STL.64 [R1+0x24b0], R50 ;  /* 0x0024b03201007387 */ /* 0x0001e20000100a00 */
[C---:B------:R-:W-:Y:S01]  /*94200*/  IMAD.X R49, R20.reuse, 0x1, R6, P3 ;  /* 0x0000000114317824 */ /* 0x040fe200018e0606 */
[----:B------:R-:W-:Y:S02]  /*94210*/  IADD3 R46, P3, PT, R47, R0, RZ ;  /* 0x000000002f2e7210 */ /* 0x000fe40007f7e0ff */
[----:B0-----:R-:W2:Y:S04]  /*94220*/  LDL.LU.64 R50, [R1+0x54d0] ;  /* 0x0054d00001327983 */ /* 0x001ea80000300a00 */
[----:B------:R-:W-:Y:S04]  /*94230*/  STL.64 [R1+0x24b8], R48 ;  /* 0x0024b83001007387 */ /* 0x000fe80000100a00 */
        /* <DEDUP_REMOVED lines=8> */
[----:B-1----:R-:W-:-:S03]  /*942c0*/  IADD3 R42, P3, PT, R22, R9, RZ ;  /* 0x00000009162a7210 */ /* 0x002fc60007f7e0ff */
[----:B------:R-:W-:Y:S01]  /*942d0*/  IMAD.X R47, R20, 0x1, R12, P2 ;  /* 0x00000001142f7824 */ /* 0x000fe200010e060c */
[----:B------:R-:W-:Y:S01]  /*942e0*/  IADD3 R48, P2, PT, R22, R7, RZ ;  /* 0x0000000716307210 */ /* 0x000fe20007f5e0ff */
[----:B------:R-:W-:-:S04]  /*942f0*/  IMAD.X R43, R20, 0x1, R11, P3 ;  /* 0x00000001142b7824 */ /* 0x000fc800018e060b */
[----:B------:R-:W-:Y:S01]  /*94300*/  IMAD.X R49, R20, 0x1, R8, P2 ;  /* 0x0000000114317824 */ /* 0x000fe200010e0608 */
[----:B------:R-:W-:Y:S04]  /*94310*/  STL.64 [R1+0x2458], R42 ;  /* 0x0024582a01007387 */ /* 0x000fe80000100a00 */
[----:B------:R0:W-:Y:S04]  /*94320*/  STL.64 [R1+0x2488], R46 ;  /* 0x0024882e01007387 */ /* 0x0001e80000100a00 */
[----:B------:R1:W-:Y:S01]  /*94330*/  STL.64 [R1+0x2460], R48 ;  /* 0x0024603001007387 */ /* 0x0003e20000100a00 */
[----:B0-----:R-:W-:-:S02]  /*94340*/  IADD3 R46, P3, PT, R22, R14, RZ ;  /* 0x0000000e162e7210 */ /* 0x001fc40007f7e0ff */
[----:B-1----:R-:W-:-:S03]  /*94350*/  IADD3 R48, P2, PT, R22, R13, RZ ;  /* 0x0000000d16307210 */ /* 0x002fc60007f5e0ff */
[C---:B------:R-:W-:Y:S02]  /*94360*/  IMAD.X R47, R20.reuse, 0x1, R16, P3 ;  /* 0x00000001142f7824 */ /* 0x040fe400018e0610 */
[----:B------:R-:W-:Y:S02]  /*94370*/  IMAD.MOV.U32 R42, RZ, RZ, R40 ;  /* 0x000000ffff2a7224 */ /* 0x000fe400078e0028 */
[----:B------:R-:W-:Y:S01]  /*94380*/  IMAD.X R49, R20, 0x1, R15, P2 ;  /* 0x0000000114317824 */ /* 0x000fe200010e060f */
[----:B------:R0:W-:Y:S01]  /*94390*/  STL.64 [R1+0x2468], R46 ;  /* 0x0024682e01007387 */ /* 0x0001e20000100a00 */
[----:B------:R-:W-:Y:S01]  /*943a0*/  IADD3 R40, P2, PT, R22, R3, RZ ;  /* 0x0000000316287210 */ /* 0x000fe20007f5e0ff */
[----:B------:R-:W-:Y:S02]  /*943b0*/  IMAD.MOV.U32 R43, RZ, RZ, R41 ;  /* 0x000000ffff2b7224 */ /* 0x000fe400078e0029 */
[----:B------:R-:W-:Y:S02]  /*943c0*/  VIADD R19, R19, UR6 ;  /* 0x0000000613137c36 */ /* 0x000fe40008000000 */
[----:B------:R-:W-:Y:S01]  /*943d0*/  IMAD.X R41, R20, 0x1, R4, P2 ;  /* 0x0000000114297824 */ /* 0x000fe200010e0604 */
[----:B0-----:R-:W-:Y:S01]  /*943e0*/  IADD3 R46, P3, PT, R22, R5, RZ ;  /* 0x00000005162e7210 */ /* 0x001fe20007f7e0ff */
[----:B------:R0:W-:Y:S04]  /*943f0*/  STL.64 [R1+0x2470], R48 ;  /* 0x0024703001007387 */ /* 0x0001e80000100a00 */
[----:B------:R-:W-:Y:S01]  /*94400*/  IMAD.X R47, R20, 0x1, R6, P3 ;  /* 0x00000001142f7824 */ /* 0x000fe200018e0606 */
[----:B0-----:R-:W2:Y:S04]  /*94410*/  LDL.LU.64 R48, [R1+0x54c8] ;  /* 0x0054c80001307983 */ /* 0x001ea80000300a00 */
[----:B------:R0:W-:Y:S04]  /*94420*/  STL.64 [R1+0x2478], R46 ;  /* 0x0024782e01007387 */ /* 0x0001e80000100a00 */
[----:B------:R1:W-:Y:S01]  /*94430*/  STL.64 [R1+0x2480], R40 ;  /* 0x0024802801007387 */ /* 0x0003e20000100a00 */
[----:B0-----:R-:W-:-:S02]  /*94440*/  IADD3 R46, P3, PT, R22, R0, RZ ;  /* 0x00000000162e7210 */ /* 0x001fc40007f7e0ff */
[----:B------:R-:W-:Y:S02]  /*94450*/  SHF.R.S32.HI R22, RZ, 0x1f, R19 ;  /* 0x0000001fff167819 */ /* 0x000fe40000011413 */
[----:B-1----:R-:W-:Y:S01]  /*94460*/  IADD3 R40, P2, PT, R19, R0, RZ ;  /* 0x0000000013287210 */ /* 0x002fe20007f5e0ff */
[----:B------:R-:W-:-:S04]  /*94470*/  IMAD.X R47, R20, 0x1, R2, P3 ;  /* 0x00000001142f7824 */ /* 0x000fc800018e0602 */
[----:B------:R-:W-:Y:S01]  /*94480*/  IMAD.X R41, R22, 0x1, R2, P2 ;  /* 0x0000000116297824 */ /* 0x000fe200010e0602 */
[----:B------:R-:W-:Y:S01]  /*94490*/  STL.64 [R1+0x2450], R46 ;  /* 0x0024502e01007387 */ /* 0x000fe20000100a00 */
[----:B------:R-:W-:-:S03]  /*944a0*/  SHF.R.S32.HI R21, RZ, 0x1f, R44 ;  /* 0x0000001fff157819 */ /* 0x000fc6000001142c */
[----:B------:R0:W-:Y:S02]  /*944b0*/  STL.64 [R1+0x4340], R40 ;  /* 0x0043402801007387 */ /* 0x0001e40000100a00 */
[----:B0-----:R-:W-:-:S05]  /*944c0*/  IADD3 R40, P2, PT, R44, R10, RZ ;  /* 0x0000000a2c287210 */ /* 0x001fca0007f5e0ff */
[----:B------:R-:W-:Y:S01]  /*944d0*/  IMAD.X R41, R21, 0x1, R12, P2 ;  /* 0x0000000115297824 */ /* 0x000fe200010e060c */
[----:B------:R-:W-:-:S04]  /*944e0*/  IADD3 R46, P3, PT, R44, R9, RZ ;  /* 0x000000092c2e7210 */ /* 0x000fc80007f7e0ff */
        /* <DEDUP_REMOVED lines=18> */
[----:B------:R-:W-:Y:S01]  /*94610*/  SHF.R.S32.HI R20, RZ, 0x1f, R43 ;  /* 0x0000001fff147819 */ /* 0x000fe2000001142b */
[----:B0-----:R-:W2:Y:S04]  /*94620*/  LDL.LU.64 R46, [R1+0x54c0] ;  /* 0x0054c000012e7983 */ /* 0x001ea80000300a00 */
        /* <DEDUP_REMOVED lines=29> */
[----:B------:R-:W-:-:S04]  /*94800*/  SHF.R.S32.HI R21, RZ, 0x1f, R42 ;  /* 0x0000001fff157819 */ /* 0x000fc8000001142a */
        /* <DEDUP_REMOVED lines=20> */
[C---:B------:R-:W-:Y:S01]  /*94950*/  IMAD.X R41, R21.reuse, 0x1, R4, P2 ;  /* 0x0000000115297824 */ /* 0x040fe200010e0604 */
[----:B------:R-:W-:Y:S02]  /*94960*/  IADD3 R42, P3, PT, R42, R0, RZ ;  /* 0x000000002a2a7210 */ /* 0x000fe40007f7e0ff */
[----:B------:R-:W-:Y:S02]  /*94970*/  SHF.R.S32.HI R20, RZ, 0x1f, R39 ;  /* 0x0000001fff147819 */ /* 0x000fe40000011427 */
        /* <DEDUP_REMOVED lines=96> */
[----:B------:R-:W-:Y:S02]  /*94f80*/  IMAD.MOV.U32 R37, RZ, RZ, R36 ;  /* 0x000000ffff257224 */ /* 0x000fe400078e0024 */
[----:B------:R-:W-:Y:S01]  /*94f90*/  IMAD.MOV.U32 R36, RZ, RZ, R34 ;  /* 0x000000ffff247224 */ /* 0x000fe200078e0022 */
[----:B------:R0:W-:Y:S01]  /*94fa0*/  STL.64 [R1+0x22b0], R40 ;  /* 0x0022b02801007387 */ /* 0x0001e20000100a00 */
[----:B------:R-:W-:Y:S01]  /*94fb0*/  IMAD.X R43, R20, 0x1, R15, P2 ;  /* 0x00000001142b7824 */ /* 0x000fe200010e060f */
[C---:B------:R-:W-:Y:S02]  /*94fc0*/  IADD3 R34, P2, PT, R38.reuse, R3, RZ ;  /* 0x0000000326227210 */ /* 0x040fe40007f5e0ff */
[----:B0-----:R-:W-:-:S03]  /*94fd0*/  IADD3 R40, P3, PT, R38, R5, RZ ;  /* 0x0000000526287210 */ /* 0x001fc60007f7e0ff */
[C---:B------:R-:W-:Y:S02]  /*94fe0*/  IMAD.X R35, R20.reuse, 0x1, R4, P2 ;  /* 0x0000000114237824 */ /* 0x040fe400010e0604 */
[----:B------:R-:W-:Y:S01]  /*94ff0*/  IMAD.X R41, R20, 0x1, R6, P3 ;  /* 0x0000000114297824 */ /* 0x000fe200018e0606 */
[----:B------:R-:W-:Y:S01]  /*95000*/  STL.64 [R1+0x22b8], R42 ;  /* 0x0022b82a01007387 */ /* 0x000fe20000100a00 */
[----:B------:R-:W-:-:S03]  /*95010*/  IADD3 R38, P3, PT, R38, R0, RZ ;  /* 0x0000000026267210 */ /* 0x000fc60007f7e0ff */
[----:B------:R-:W-:Y:S01]  /*95020*/  STL.64 [R1+0x22c0], R40 ;  /* 0x0022c02801007387 */ /* 0x000fe20000100a00 */
[----:B------:R-:W-:-:S03]  /*95030*/  SHF.R.S32.HI R21, RZ, 0x1f, R37 ;  /* 0x0000001fff157819 */ /* 0x000fc60000011425 */
        /* <DEDUP_REMOVED lines=48> */
[----:B------:R-:W-:Y:S02]  /*95340*/  SHF.R.S32.HI R21, RZ, 0x1f, R32 ;  /* 0x0000001fff157819 */ /* 0x000fe40000011420 */
[C---:B0-----:R-:W-:Y:S02]  /*95350*/  IADD3 R34, P2, PT, R36.reuse, R3, RZ ;  /* 0x0000000324227210 */ /* 0x041fe40007f5e0ff */
[----:B------:R-:W-:-:S03]  /*95360*/  IADD3 R36, P3, PT, R36, R0, RZ ;  /* 0x0000000024247210 */ /* 0x000fc60007f7e0ff */
[C---:B------:R-:W-:Y:S02]  /*95370*/  IMAD.X R35, R20.reuse, 0x1, R4, P2 ;  /* 0x0000000114237824 */ /* 0x040fe400010e0604 */
[----:B------:R-:W-:Y:S01]  /*95380*/  IMAD.X R37, R20, 0x1, R2, P3 ;  /* 0x0000000114257824 */ /* 0x000fe200018e0602 */
[----:B------:R-:W-:Y:S04]  /*95390*/  STL.64 [R1+0x2240], R38 ;  /* 0x0022402601007387 */ /* 0x000fe80000100a00 */
[----:B------:R0:W-:Y:S04]  /*953a0*/  STL.64 [R1+0x2248], R34 ;  /* 0x0022482201007387 */ /* 0x0001e80000100a00 */
[----:B------:R1:W-:Y:S01]  /*953b0*/  STL.64 [R1+0x2208], R36 ;  /* 0x0022082401007387 */ /* 0x0003e20000100a00 */
[----:B0-----:R-:W-:-:S02]  /*953c0*/  IADD3 R34, P2, PT, R32, R10, RZ ;  /* 0x0000000a20227210 */ /* 0x001fc40007f5e0ff */
        /* <DEDUP_REMOVED lines=24> */
[----:B0-----:R-:W-:Y:S02]  /*95550*/  IADD3 R34, P2, PT, R19, R7, RZ ;  /* 0x0000000713227210 */ /* 0x001fe40007f5e0ff */
[----:B-1----:R-:W-:-:S03]  /*95560*/  IADD3 R36, P3, PT, R31, R10, RZ ;  /* 0x0000000a1f247210 */ /* 0x002fc60007f7e0ff */
[----:B------:R-:W-:Y:S02]  /*95570*/  IMAD.X R35, R22, 0x1, R8, P2 ;  /* 0x0000000116237824 */ /* 0x000fe400010e0608 */
[----:B------:R-:W-:-:S03]  /*95580*/  IMAD.X R37, R20, 0x1, R12, P3 ;  /* 0x0000000114257824 */ /* 0x000fc600018e060c */
[----:B------:R0:W-:Y:S04]  /*95590*/  STL.64 [R1+0x4220], R34 ;  /* 0x0042202201007387 */ /* 0x0001e80000100a00 */
[----:B------:R1:W-:Y:S04]  /*955a0*/  STL.64 [R1+0x2190], R36 ;  /* 0x0021902401007387 */ /* 0x0003e80000100a00 */
[----:B------:R-:W2:Y:S01]  /*955b0*/  LDL.LU R21, [R1+0x41f4] ;  /* 0x0041f40001157983 */ /* 0x000ea20000300800 */
        /* <DEDUP_REMOVED lines=23> */
[----:B------:R-:W-:-:S05]  /*95730*/  IMAD.X R35, R20, 0x1, R12, P2 ;  /* 0x0000000114237824 */ /* 0x000fca00010e060c */
[----:B------:R0:W-:Y:S02]  /*95740*/  STL.64 [R1+0x438], R34 ;  /* 0x0004382201007387 */ /* 0x0001e40000100a00 */
[----:B0-----:R-:W-:-:S05]  /*95750*/  IADD3 R34, P2, PT, R33, R9, RZ ;  /* 0x0000000921227210 */ /* 0x001fca0007f5e0ff */
[----:B------:R-:W-:-:S05]  /*95760*/  IMAD.X R35, R20, 0x1, R11, P2 ;  /* 0x0000000114237824 */ /* 0x000fca00010e060b */
[----:B------:R0:W-:Y:S02]  /*95770*/  STL.64 [R1+0x2158], R34 ;  /* 0x0021582201007387 */ /* 0x0001e40000100a00 */
[----:B0-----:R-:W-:-:S05]  /*95780*/  IADD3 R34, P2, PT, R33, R7, RZ ;  /* 0x0000000721227210 */ /* 0x001fca0007f5e0ff */
[----:B------:R-:W-:-:S05]  /*95790*/  IMAD.X R35, R20, 0x1, R8, P2 ;  /* 0x0000000114237824 */ /* 0x000fca00010e0608 */
[----:B------:R0:W-:Y:S04]  /*957a0*/  STL.64 [R1+0x2160], R34 ;  /* 0x0021602201007387 */ /* 0x0001e80000100a00 */
[----:B------:R-:W3:Y:S04]  /*957b0*/  LDL.LU R32, [R1+0x4200] ;  /* 0x0042000001207983 */ /* 0x000ee80000300800 */
[----:B------:R-:W4:Y:S01]  /*957c0*/  LDL.LU R31, [R1+0x4204] ;  /* 0x00420400011f7983 */ /* 0x000f220000300800 */
[----:B0-----:R-:W-:-:S05]  /*957d0*/  IADD3 R34, P2, PT, R33, R14, RZ ;  /* 0x0000000e21227210 */ /* 0x001fca0007f5e0ff */
[----:B------:R-:W-:-:S05]  /*957e0*/  IMAD.X R35, R20, 0x1, R16, P2 ;  /* 0x0000000114237824 */ /* 0x000fca00010e0610 */
[----:B------:R0:W-:Y:S02]  /*957f0*/  STL.64 [R1+0x2168], R34 ;  /* 0x0021682201007387 */ /* 0x0001e40000100a00 */
[----:B0-----:R-:W-:-:S05]  /*95800*/  IADD3 R34, P2, PT, R33, R13, RZ ;  /* 0x0000000d21227210 */ /* 0x001fca0007f5e0ff */
[----:B------:R-:W-:-:S05]  /*95810*/  IMAD.X R35, R20, 0x1, R15, P2 ;  /* 0x0000000114237824 */ /* 0x000fca00010e060f */
[----:B------:R0:W-:Y:S01]  /*95820*/  STL.64 [R1+0x2170], R34 ;  /* 0x0021702201007387 */ /* 0x0001e20000100a00 */
[----:B------:R-:W-:Y:S01]  /*95830*/  LOP3.LUT R17, R17, 0xfffffeff, RZ, 0xc0, !PT ;  /* 0xfffffeff11117812 */ /* 0x000fe200078ec0ff */
[----:B------:R-:W-:Y:S01]  /*95840*/  UMOV UR5, UR9 ;  /* 0x0000000900057c82 */ /* 0x000fe20008000000 */
[----:B------:R-:W1:Y:S01]  /*95850*/  LDCU.64 UR8, c[0x0][0x398] ;  /* 0x00007300ff0877ac */ /* 0x000e620008000a00 */
[----:B0-----:R-:W-:-:S05]  /*95860*/  IADD3 R34, P2, PT, R33, R5, RZ ;  /* 0x0000000521227210 */ /* 0x001fca0007f5e0ff */
[----:B------:R-:W-:Y:S01]  /*95870*/  IMAD.X R35, R20, 0x1, R6, P2 ;  /* 0x0000000114237824 */ /* 0x000fe200010e0606 */
[----:B------:R-:W-:-:S04]  /*95880*/  @P0 LOP3.LUT R17, R17, 0x100, RZ, 0xfc, !PT ;  /* 0x0000010011110812 */ /* 0x000fc800078efcff */
[----:B------:R0:W-:Y:S01]  /*95890*/  STL.64 [R1+0x2178], R34 ;  /* 0x0021782201007387 */ /* 0x0001e20000100a00 */
[----:B--2---:R-:W-:-:S03]  /*958a0*/  ISETP.GE.AND P0, PT, R21, UR5, PT ;  /* 0x0000000515007c0c */ /* 0x004fc6000bf06270 */
[----:B------:R-:W2:Y:S01]  /*958b0*/  LDL.LU R21, [R1+0x4208] ;  /* 0x0042080001157983 */ /* 0x000ea20000300800 */
[----:B0-----:R-:W-:-:S05]  /*958c0*/  IADD3 R34, P2, PT, R33, R3, RZ ;  /* 0x0000000321227210 */ /* 0x001fca0007f5e0ff */
[----:B------:R-:W-:Y:S01]  /*958d0*/  IMAD.X R35, R20, 0x1, R4, P2 ;  /* 0x0000000114237824 */ /* 0x000fe200010e0604 */
[----:B-1----:R-:W-:-:S04]  /*958e0*/  UMOV UR6, UR9 ;  /* 0x0000000900067c82 */ /* 0x002fc80008000000 */
[----:B------:R0:W-:Y:S01]  /*958f0*/  STL.64 [R1+0x2180], R34 ;  /* 0x0021802201007387 */ /* 0x0001e20000100a00 */
[----:B------:R-:W-:Y:S01]  /*95900*/  UMOV UR18, UR8 ;  /* 0x0000000800127c82 */ /* 0x000fe20008000000 */
[----:B------:R-:W1:Y:S01]  /*95910*/  LDCU.64 UR8, c[0x0][0x398] ;  /* 0x00007300ff0877ac */ /* 0x000e620008000a00 */
[----:B0-----:R-:W-:-:S05]  /*95920*/  IADD3 R34, P2, PT, R33, R0, RZ ;  /* 0x0000000021227210 */ /* 0x001fca0007f5e0ff */
[----:B------:R-:W-:-:S05]  /*95930*/  IMAD.X R35, R20, 0x1, R2, P2 ;  /* 0x0000000114237824 */ /* 0x000fca00010e0602 */
[----:B------:R-:W-:Y:S01]  /*95940*/  STL.64 [R1+0x2188], R34 ;  /* 0x0021882201007387 */ /* 0x000fe20000100a00 */
[----:B------:R-:W-:Y:S01]  /*95950*/  LOP3.LUT R17, R17, 0xffffff7f, RZ, 0xc0, !PT ;  /* 0xffffff7f11117812 */ /* 0x000fe200078ec0ff */
[----:B-1----:R-:W-:-:S03]  /*95960*/  UMOV UR5, UR9 ;  /* 0x0000000900057c82 */ /* 0x002fc60008000000 */
[----:B------:R-:W-:-:S04]  /*95970*/  @P0 LOP3.LUT R17, R17, 0x80, RZ, 0xfc, !PT ;  /* 0x0000008011110812 */ /* 0x000fc800078efcff */
[----:B------:R-:W-:Y:S02]  /*95980*/  LOP3.LUT R17, R17, 0xffffffbf, RZ, 0xc0, !PT ;  /* 0xffffffbf11117812 */ /* 0x000fe400078ec0ff */
[----:B---3--:R-:W-:Y:S01]  /*95990*/  ISETP.GE.AND P1, PT, R32, UR6, PT ;  /* 0x0000000620007c0c */ /* 0x008fe2000bf26270 */
[----:B------:R-:W0:Y:S01]  /*959a0*/  LDCU.64 UR6, c[0x0][0x398] ;  /* 0x00007300ff0677ac */ /* 0x000e220008000a00 */
[----:B------:R-:W-:-:S05]  /*959b0*/  IADD3 R32, P2, PT, R19, R9, RZ ;  /* 0x0000000913207210 */ /* 0x000fca0007f5e0ff */
[----:B------:R-:W-:-:S05]  /*959c0*/  IMAD.X R33, R22, 0x1, R11, P2 ;  /* 0x0000000116217824 */ /* 0x000fca00010e060b */
[----:B------:R1:W-:Y:S04]  /*959d0*/  STL.64 [R1+0x41f0], R32 ;  /* 0x0041f02001007387 */ /* 0x0003e80000100a00 */
[----:B------:R-:W3:Y:S01]  /*959e0*/  LDL.LU R20, [R1+0x4218] ;  /* 0x0042180001147983 */ /* 0x000ee20000300800 */
[----:B----4-:R-:W-:Y:S01]  /*959f0*/  ISETP.GE.AND P0, PT, R31, UR5, PT ;  /* 0x000000051f007c0c */ /* 0x010fe2000bf06270 */
[----:B------:R-:W-:Y:S02]  /*95a00*/  IMAD.MOV.U32 R31, RZ, RZ, R28 ;  /* 0x000000ffff1f7224 */ /* 0x000fe400078e001c */
[----:B------:R-:W-:Y:S01]  /*95a10*/  IMAD.MOV.U32 R28, RZ, RZ, R27 ;  /* 0x000000ffff1c7224 */ /* 0x000fe200078e001b */
[----:B-1----:R-:W4:Y:S04]  /*95a20*/  LDL.LU R33, [R1+0x421c] ;  /* 0x00421c0001217983 */ /* 0x002f280000300800 */
[----:B------:R-:W4:Y:S01]  /*95a30*/  LDL.LU R27, [R1+0x4230] ;  /* 0x00423000011b7983 */ /* 0x000f220000300800 */
[----:B------:R-:W-:Y:S01]  /*95a40*/  @P1 LOP3.LUT R17, R17, 0x40, RZ, 0xfc, !PT ;  /* 0x0000004011111812 */ /* 0x000fe200078efcff */
[----:B0-----:R-:W-:-:S02]  /*95a50*/  UMOV UR5, UR7 ;  /* 0x0000000700057c82 */ /* 0x001fc40008000000 */
[----:B------:R-:W4:Y:S01]  /*95a60*/  LDL.LU R32, [R1+0x4234] ;  /* 0x0042340001207983 */ /* 0x000f220000300800 */
[----:B------:R-:W-:-:S04]  /*95a70*/  LOP3.LUT R17, R17, 0xffffffdf, RZ, 0xc0, !PT ;  /* 0xffffffdf11117812 */ /* 0x000fc800078ec0ff */
[----:B------:R-:W-:Y:S02]  /*95a80*/  @P0 LOP3.LUT R17, R17, 0x20, RZ, 0xfc, !PT ;  /* 0x0000002011110812 */ /* 0x000fe400078efcff */
[----:B--2---:R-:W-:Y:S02]  /*95a90*/  ISETP.GE.AND P0, PT, R21, UR5, PT ;  /* 0x0000000515007c0c */ /* 0x004fe4000bf06270 */
[----:B------:R-:W2:Y:S01]  /*95aa0*/  LDL.LU R21, [R1+0x4238] ;  /* 0x0042380001157983 */ /* 0x000ea20000300800 */
[----:B------:R-:W-:Y:S01]  /*95ab0*/  UMOV UR12, UR8 ;  /* 0x00000008000c7c82 */ /* 0x000fe20008000000 */
[----:B------:R-:W-:Y:S01]  /*95ac0*/  UMOV UR8, UR15 ;  /* 0x0000000f00087c82 */ /* 0x000fe20008000000 */
[----:B------:R-:W0:Y:S01]  /*95ad0*/  LDCU.64 UR14, c[0x0][0x398] ;  /* 0x00007300ff0e77ac */ /* 0x000e220008000a00 */
[----:B------:R-:W-:-:S07]  /*95ae0*/  LOP3.LUT R17, R17, 0xffffffef, RZ, 0xc0, !PT ;  /* 0xffffffef11117812 */ /* 0x000fce00078ec0ff */
[----:B------:R-:W-:Y:S01]  /*95af0*/  @P0 LOP3.LUT R17, R17, 0x10, RZ, 0xfc, !PT ;  /* 0x0000001011110812 */ /* 0x000fe200078efcff */
[----:B------:R-:W-:Y:S01]  /*95b00*/  UMOV UR73, UR6 ;  /* 0x0000000600497c82 */ /* 0x000fe20008000000 */
[----:B------:R-:W1:Y:S01]  /*95b10*/  LDCU UR6, c[0x0][0x3b8] ;  /* 0x00007700ff0677ac */ /* 0x000e620008000800 */
[----:B0-----:R-:W-:Y:S01]  /*95b20*/  UMOV UR7, UR15 ;  /* 0x0000000f00077c82 */ /* 0x001fe20008000000 */
[----:B------:R-:W-:Y:S01]  /*95b30*/  UMOV UR71, UR14 ;  /* 0x0000000e00477c82 */ /* 0x000fe20008000000 */
[----:B------:R-:W0:Y:S01]  /*95b40*/  LDCU.64 UR14, c[0x0][0x398] ;  /* 0x00007300ff0e77ac */ /* 0x000e220008000a00 */
[----:B------:R-:W-:Y:S02]  /*95b50*/  IADD3 R34, P2, PT, R19, R10, RZ ;  /* 0x0000000a13227210 */ /* 0x000fe40007f5e0ff */
[----:B------:R-:W-:-:S03]  /*95b60*/  LOP3.LUT R17, R17, 0xfffffff7, RZ, 0xc0, !PT ;  /* 0xfffffff711117812 */ /* 0x000fc600078ec0ff */
[----:B------:R-:W-:-:S05]  /*95b70*/  IMAD.X R35, R22, 0x1, R12, P2 ;  /* 0x0000000116237824 */ /* 0x000fca00010e060c */
[----:B------:R1:W-:Y:S01]  /*95b80*/  STL.64 [R1+0x4208], R34 ;  /* 0x0042082201007387 */ /* 0x0003e20000100a00 */
[----:B0-----:R-:W-:Y:S01]  /*95b90*/  UMOV UR5, UR15 ;  /* 0x0000000f00057c82 */ /* 0x001fe20008000000 */
[----:B-1----:R-:W-:-:S05]  /*95ba0*/  VIADD R19, R19, UR6 ;  /* 0x0000000613137c36 */ /* 0x002fca0008000000 */
[----:B------:R-:W-:Y:S02]  /*95bb0*/  IADD3 R34, P2, PT, R19, R0, RZ ;  /* 0x0000000013227210 */ /* 0x000fe40007f5e0ff */
[----:B---3--:R-:W-:Y:S01]  /*95bc0*/  ISETP.GE.AND P0, PT, R20, UR8, PT ;  /* 0x0000000814007c0c */ /* 0x008fe2000bf06270 */
[----:B------:R-:W0:Y:S01]  /*95bd0*/  LDCU.64 UR8, c[0x0][0x398] ;  /* 0x00007300ff0877ac */ /* 0x000e220008000a00 */
[----:B----4-:R-:W-:-:S11]  /*95be0*/  ISETP.GE.AND P1, PT, R33, UR7, PT ;  /* 0x0000000721007c0c */ /* 0x010fd6000bf26270 */
[----:B------:R-:W-:Y:S02]  /*95bf0*/  @P0 LOP3.LUT R17, R17, 0x8, RZ, 0xfc, !PT ;  /* 0x0000000811110812 */ /* 0x000fe400078efcff */
[----:B------:R-:W-:Y:S02]  /*95c00*/  ISETP.GE.AND P0, PT, R27, UR5, PT ;  /* 0x000000051b007c0c */ /* 0x000fe4000bf06270 */
[----:B------:R-:W3:Y:S01]  /*95c10*/  LDL.LU R27, [R1+0x423c] ;  /* 0x00423c00011b7983 */ /* 0x000ee20000300800 */
[----:B0-----:R-:W-:Y:S01]  /*95c20*/  UMOV UR7, UR9 ;  /* 0x0000000900077c82 */ /* 0x001fe20008000000 */
[----:B------:R-:W-:Y:S01]  /*95c30*/  UMOV UR72, UR8 ;  /* 0x0000000800487c82 */ /* 0x000fe20008000000 */
[----:B------:R-:W0:Y:S01]  /*95c40*/  LDCU.64 UR8, c[0x0][0x398] ;  /* 0x00007300ff0877ac */ /* 0x000e220008000a00 */
[----:B------:R-:W4:Y:S01]  /*95c50*/  LDL.LU R22, [R1+0x4248] ;  /* 0x0042480001167983 */ /* 0x000f220000300800 */
[----:B------:R-:W-:Y:S02]  /*95c60*/  LOP3.LUT R17, R17, 0xfffffffb, RZ, 0xc0, !PT ;  /* 0xfffffffb11117812 */ /* 0x000fe400078ec0ff */
[----:B------:R-:W-:-:S02]  /*95c70*/  SHF.R.S32.HI R20, RZ, 0x1f, R19 ;  /* 0x0000001fff147819 */ /* 0x000fc40000011413 */
[----:B------:R-:W-:-:S03]  /*95c80*/  @P1 LOP3.LUT R17, R17, 0x4, RZ, 0xfc, !PT ;  /* 0x0000000411111812 */ /* 0x000fc600078efcff */
[----:B------:R-:W-:Y:S01]  /*95c90*/  IMAD.X R35, R20, 0x1, R2, P2 ;  /* 0x0000000114237824 */ /* 0x000fe200010e0602 */
[----:B------:R-:W-:Y:S02]  /*95ca0*/  LOP3.LUT R17, R17, 0xfffffffd, RZ, 0xc0, !PT ;  /* 0xfffffffd11117812 */ /* 0x000fe400078ec0ff */
[----:B------:R-:W-:Y:S02]  /*95cb0*/  ISETP.GE.AND P1, PT, R32, UR7, PT ;  /* 0x0000000720007c0c */ /* 0x000fe4000bf26270 */
[----:B------:R1:W-:Y:S01]  /*95cc0*/  STL.64 [R1+0x3800], R34 ;  /* 0x0038002201007387 */ /* 0x0003e20000100a00 */
[----:B------:R-:W-:Y:S01]  /*95cd0*/  @P0 LOP3.LUT R17, R17, 0x2, RZ, 0xfc, !PT ;  /* 0x0000000211110812 */ /* 0x000fe200078efcff */
[----:B0-----:R-:W-:Y:S02]  /*95ce0*/  UMOV UR6, UR9 ;  /* 0x0000000900067c82 */ /* 0x001fe40008000000 */
[----:B------:R-:W4:Y:S01]  /*95cf0*/  LDL.LU R32, [R1+0x424c] ;  /* 0x00424c0001207983 */ /* 0x000f220000300800 */
[----:B--2---:R-:W-:-:S03]  /*95d00*/  ISETP.GE.AND P0, PT, R21, UR6, PT ;  /* 0x0000000615007c0c */ /* 0x004fc6000bf06270 */
[----:B------:R-:W2:Y:S01]  /*95d10*/  LDL.LU R21, [R1+0x4260] ;  /* 0x0042600001157983 */ /* 0x000ea20000300800 */
[----:B------:R-:W-:Y:S01]  /*95d20*/  UMOV UR5, UR8 ;  /* 0x0000000800057c82 */ /* 0x000fe20008000000 */
[----:B------:R-:W0:Y:S01]  /*95d30*/  LDCU.64 UR8, c[0x0][0x398] ;  /* 0x00007300ff0877ac */ /* 0x000e220008000a00 */
[----:B-1----:R-:W-:Y:S02]  /*95d40*/  IADD3 R34, P2, PT, R19, R3, RZ ;  /* 0x0000000313227210 */ /* 0x002fe40007f5e0ff */
[----:B------:R-:W-:Y:S01]  /*95d50*/  LOP3.LUT R17, R17, 0xfffffffe, RZ, 0xc0, !PT ;  /* 0xfffffffe11117812 */ /* 0x000fe200078ec0ff */
[----:B0-----:R-:W-:Y:S01]  /*95d60*/  UMOV UR7, UR9 ;  /* 0x0000000900077c82 */ /* 0x001fe20008000000 */
[----:B------:R-:W-:Y:S01]  /*95d70*/  UMOV UR10, UR8 ;  /* 0x00000008000a7c82 */ /* 0x000fe20008000000 */
[----:B------:R-:W0:Y:S01]  /*95d80*/  LDCU.64 UR8, c[0x0][0x398] ;  /* 0x00007300ff0877ac */ /* 0x000e220008000a00 */
[----:B------:R-:W-:Y:S01]  /*95d90*/  IMAD.X R35, R20, 0x1, R4, P2 ;  /* 0x0000000114237824 */ /* 0x000fe200010e0604 */
[----:B------:R-:W-:-:S02]  /*95da0*/  LOP3.LUT R18, R18, 0x7fffffff, RZ, 0xc0, !PT ;  /* 0x7fffffff12127812 */ /* 0x000fc400078ec0ff */
[----:B------:R-:W-:Y:S02]  /*95db0*/  @P1 LOP3.LUT R17, R17, 0x1, RZ, 0xfc, !PT ;  /* 0x0000000111111812 */ /* 0x000fe400078efcff */
[----:B------:R1:W-:Y:S01]  /*95dc0*/  STL.64 [R1+0x4200], R34 ;  /* 0x0042002201007387 */ /* 0x0003e20000100a00 */
[----:B------:R-:W-:Y:S01]  /*95dd0*/  @P0 LOP3.LUT R18, R18, 0x80000000, RZ, 0xfc, !PT ;  /* 0x8000000012120812 */ /* 0x000fe200078efcff */
[----:B------:R-:W-:Y:S01]  /*95de0*/  UMOV UR15, UR14 ;  /* 0x0000000e000f7c82 */ /* 0x000fe20008000000 */
[----:B0-----:R-:W-:Y:S01]  /*95df0*/  UMOV UR6, UR9 ;  /* 0x0000000900067c82 */ /* 0x001fe20008000000 */
[----:B------:R-:W-:Y:S01]  /*95e00*/  UMOV UR14, UR8 ;  /* 0x00000008000e7c82 */ /* 0x000fe20008000000 */
[----:B------:R-:W2:Y:S01]  /*95e10*/  LDCU.64 UR8, c[0x0][0x398] ;  /* 0x00007300ff0877ac */ /* 0x000ea20008000a00 */
[----:B------:R-:W-:Y:S02]  /*95e20*/  LOP3.LUT R18, R18, 0xbfffffff, RZ, 0xc0, !PT ;  /* 0xbfffffff12127812 */ /* 0x000fe400078ec0ff */
[----:B-1----:R-:W-:-:S05]  /*95e30*/  IADD3 R34, P2, PT, R19, R5, RZ ;  /* 0x0000000513227210 */ /* 0x002fca0007f5e0ff */
[----:B------:R-:W-:Y:S01]  /*95e40*/  IMAD.X R35, R20, 0x1, R6, P2 ;  /* 0x0000000114237824 */ /* 0x000fe200010e0606 */
[----:B---3--:R-:W-:Y:S02]  /*95e50*/  ISETP.GE.AND P1, PT, R27, UR7, PT ;  /* 0x000000071b007c0c */ /* 0x008fe4000bf26270 */
[----:B------:R-:W3:Y:S01]  /*95e60*/  LDL.LU R27, [R1+0x4264] ;  /* 0x00426400011b7983 */ /* 0x000ee20000300800 */
[----:B----4-:R-:W-:Y:S01]  /*95e70*/  ISETP.GE.AND P0, PT, R22, UR6, PT ;  /* 0x0000000616007c0c */ /* 0x010fe2000bf06270 */
[----:B------:R-:W0:Y:S02]  /*95e80*/  LDCU.64 UR6, c[0x0][0x398] ;  /* 0x00007300ff0677ac */ /* 0x000e240008000a00 */
[----:B------:R-:W4:Y:S07]  /*95e90*/  LDL.LU R22, [R1+0x4268] ;  /* 0x0042680001167983 */ /* 0x000f2e0000300800 */
[----:B------:R-:W-:-:S04]  /*95ea0*/  @P1 LOP3.LUT R18, R18, 0x40000000, RZ, 0xfc, !PT ;  /* 0x4000000012121812 */ /* 0x000fc800078efcff */
[----:B------:R-:W-:Y:S01]  /*95eb0*/  LOP3.LUT R18, R18, 0xdfffffff, RZ, 0xc0, !PT ;  /* 0xdfffffff12127812 */ /* 0x000fe200078ec0ff */
[----:B------:R1:W-:Y:S03]  /*95ec0*/  STL.64 [R1+0x4218], R34 ;  /* 0x0042182201007387 */ /* 0x0003e60000100a00 */
[----:B------:R-:W-:Y:S02]  /*95ed0*/  @P0 LOP3.LUT R18, R18, 0x20000000, RZ, 0xfc, !PT ;  /* 0x2000000012120812 */ /* 0x000fe400078efcff */
[----:B0-----:R-:W-:Y:S01]  /*95ee0*/  ISETP.GE.AND P1, PT, R32, UR7, PT ;  /* 0x0000000720007c0c */ /* 0x001fe2000bf26270 */
[----:B------:R-:W0:Y:S01]  /*95ef0*/  LDCU UR7, c[0x0][0x3b8] ;  /* 0x00007700ff0777ac */ /* 0x000e220008000800 */
[----:B------:R-:W4:Y:S01]  /*95f00*/  LDL.LU R32, [R1+0x426c] ;  /* 0x00426c0001207983 */ /* 0x000f220000300800 */
[----:B--2---:R-:W-:-:S03]  /*95f10*/  ISETP.GE.AND P0, PT, R21, UR9, PT ;  /* 0x0000000915007c0c */ /* 0x004fc6000bf06270 */
[----:B------:R-:W2:Y:S01]  /*95f20*/  LDL.LU R21, [R1+0x4278] ;  /* 0x0042780001157983 */ /* 0x000ea20000300800 */
[----:B------:R-:W-:Y:S01]  /*95f30*/  UMOV UR9, UR12 ;  /* 0x0000000c00097c82 */ /* 0x000fe20008000000 */
[----:B------:R-:W3:Y:S01]  /*95f40*/  LDCU.64 UR12, c[0x0][0x398] ;  /* 0x00007300ff0c77ac */ /* 0x000ee20008000a00 */
[----:B-1----:R-:W-:Y:S02]  /*95f50*/  IADD3 R34, P2, PT, R19, R13, RZ ;  /* 0x0000000d13227210 */ /* 0x002fe40007f5e0ff */
[----:B------:R-:W-:-:S03]  /*95f60*/  LOP3.LUT R18, R18, 0xefffffff, RZ, 0xc0, !PT ;  /* 0xefffffff12127812 */ /* 0x000fc600078ec0ff */
[----:B------:R-:W-:Y:S01]  /*95f70*/  IMAD.X R35, R20, 0x1, R15, P2 ;  /* 0x0000000114237824 */ /* 0x000fe200010e060f */
[----:B------:R-:W-:-:S04]  /*95f80*/  @P1 LOP3.LUT R18, R18, 0x10000000, RZ, 0xfc, !PT ;  /* 0x1000000012121812 */ /* 0x000fc800078efcff */
[----:B------:R1:W-:Y:S01]  /*95f90*/  STL.64 [R1+0x4230], R34 ;  /* 0x0042302201007387 */ /* 0x0003e20000100a00 */
[----:B------:R-:W-:-:S04]  /*95fa0*/  LOP3.LUT R18, R18, 0xf7ffffff, RZ, 0xc0, !PT ;  /* 0xf7ffffff12127812 */ /* 0x000fc800078ec0ff */
[----:B------:R-:W-:-:S04]  /*95fb0*/  @P0 LOP3.LUT R18, R18, 0x8000000, RZ, 0xfc, !PT ;  /* 0x0800000012120812 */ /* 0x000fc800078efcff */
[----:B------:R-:W-:Y:S02]  /*95fc0*/  LOP3.LUT R18, R18, 0xfbffffff, RZ, 0xc0, !PT ;  /* 0xfbffffff12127812 */ /* 0x000fe400078ec0ff */
[----:B-1----:R-:W-:-:S05]  /*95fd0*/  IADD3 R34, P2, PT, R19, R14, RZ ;  /* 0x0000000e13227210 */ /* 0x002fca0007f5e0ff */
[----:B------:R-:W-:Y:S01]  /*95fe0*/  IMAD.X R35, R20, 0x1, R16, P2 ;  /* 0x0000000114237824 */ /* 0x000fe200010e0610 */
[----:B---3--:R-:W-:Y:S02]  /*95ff0*/  ISETP.GE.AND P1, PT, R27, UR13, PT ;  /* 0x0000000d1b007c0c */ /* 0x008fe4000bf26270 */
[----:B------:R-:W3:Y:S01]  /*96000*/  LDL.LU R27, [R1+0x427c] ;  /* 0x00427c00011b7983 */ /* 0x000ee20000300800 */
[----:B----4-:R-:W-:Y:S01]  /*96010*/  ISETP.GE.AND P0, PT, R22, UR17, PT ;  /* 0x0000001116007c0c */ /* 0x010fe2000bf06270 */
[----:B------:R-:W-:Y:S02]  /*96020*/  UMOV UR13, UR18 ;  /* 0x00000012000d7c82 */ /* 0x000fe40008000000 */
[----:B------:R-:W4:Y:S01]  /*96030*/  LDL.LU R22, [R1+0x4280] ;  /* 0x0042800001167983 */ /* 0x000f220000300800 */
[----:B------:R-:W1:Y:S06]  /*96040*/  LDCU.64 UR18, c[0x0][0x398] ;  /* 0x00007300ff1277ac */ /* 0x000e6c0008000a00 */
[----:B------:R-:W-:Y:S01]  /*96050*/  @P1 LOP3.LUT R18, R18, 0x4000000, RZ, 0xfc, !PT ;  /* 0x0400000012121812 */ /* 0x000fe200078efcff */
[----:B------:R-:W0:Y:S03]  /*96060*/  LDCU UR17, c[0x0][0x398] ;  /* 0x00007300ff1177ac */ /* 0x000e260008000800 */
[----:B------:R-:W-:Y:S01]  /*96070*/  LOP3.LUT R18, R18, 0xfdffffff, RZ, 0xc0, !PT ;  /* 0xfdffffff12127812 */ /* 0x000fe200078ec0ff */
[----:B------:R-:W-:Y:S03]  /*96080*/  STL.64 [R1+0x4238], R34 ;  /* 0x0042382201007387 */ /* 0x000fe60000100a00 */
[----:B------:R-:W-:-:S02]  /*96090*/  @P0 LOP3.LUT R18, R18, 0x2000000, RZ, 0xfc, !PT ;  /* 0x0200000012120812 */ /* 0x000fc400078efcff */
[----:B--2---:R-:W-:Y:S01]  /*960a0*/  ISETP.GE.AND P0, PT, R21, UR21, PT ;  /* 0x0000001515007c0c */ /* 0x004fe2000bf06270 */
[----:B------:R-:W2:Y:S01]  /*960b0*/  LDCU UR21, c[0x0][0x398] ;  /* 0x00007300ff1577ac */ /* 0x000ea20008000800 */
[----:B------:R-:W2:Y:S01]  /*960c0*/  LDL.LU R21, [R1+0x4284] ;  /* 0x0042840001157983 */ /* 0x000ea20000300800 */
[----:B-1----:R-:W-:Y:S02]  /*960d0*/  ISETP.GE.AND P1, PT, R32, UR19, PT ;  /* 0x0000001320007c0c */ /* 0x002fe4000bf26270 */
[----:B------:R-:W-:Y:S01]  /*960e0*/  IADD3 R32, P2, PT, R19, R7, RZ ;  /* 0x0000000713207210 */ /* 0x000fe20007f5e0ff */
[----:B------:R-:W1:Y:S04]  /*960f0*/  LDCU UR19, c[0x0][0x398] ;  /* 0x00007300ff1377ac */ /* 0x000e680008000800 */
[----:B------:R-:W-:-:S05]  /*96100*/  IMAD.X R33, R20, 0x1, R8, P2 ;  /* 0x0000000114217824 */ /* 0x000fca00010e0608 */
[----:B------:R0:W-:Y:S01]  /*96110*/  STL.64 [R1+0x4248], R32 ;  /* 0x0042482001007387 */ /* 0x0001e20000100a00 */
[----:B------:R-:W-:Y:S02]  /*96120*/  LOP3.LUT R18, R18, 0xfeffffff, RZ, 0xc0, !PT ;  /* 0xfeffffff12127812 */ /* 0x000fe400078ec0ff */
[----:B0-----:R-:W-:-:S05]  /*96130*/  IADD3 R32, P2, PT, R19, R9, RZ ;  /* 0x0000000913207210 */ /* 0x001fca0007f5e0ff */
[----:B------:R-:W-:-:S05]  /*96140*/  IMAD.X R33, R20, 0x1, R11, P2 ;  /* 0x0000000114217824 */ /* 0x000fca00010e060b */
[----:B------:R0:W-:Y:S01]  /*96150*/  STL.64 [R1+0x4268], R32 ;  /* 0x0042682001007387 */ /* 0x0001e20000100a00 */
[----:B------:R-:W-:-:S03]  /*96160*/  @P1 LOP3.LUT R18, R18, 0x1000000, RZ, 0xfc, !PT ;  /* 0x0100000012121812 */ /* 0x000fc600078efcff */
[----:B0-----:R-:W2:Y:S01]  /*96170*/  LDL.LU R33, [R1+0x4288] ;  /* 0x0042880001217983 */ /* 0x001ea20000300800 */
[----:B------:R-:W-:-:S04]  /*96180*/  LOP3.LUT R18, R18, 0xff7fffff, RZ, 0xc0, !PT ;  /* 0xff7fffff12127812 */ /* 0x000fc800078ec0ff */
[----:B------:R-:W-:-:S04]  /*96190*/  @P0 LOP3.LUT R18, R18, 0x800000, RZ, 0xfc, !PT ;  /* 0x0080000012120812 */ /* 0x000fc800078efcff */
[----:B------:R-:W-:Y:S02]  /*961a0*/  LOP3.LUT R18, R18, 0xffbfffff, RZ, 0xc0, !PT ;  /* 0xffbfffff12127812 */ /* 0x000fe400078ec0ff */
[----:B------:R-:W-:-:S05]  /*961b0*/  IADD3 R34, P2, PT, R19, R10, RZ ;  /* 0x0000000a13227210 */ /* 0x000fca0007f5e0ff */
[----:B------:R-:W-:Y:S01]  /*961c0*/  IMAD.X R35, R20, 0x1, R12, P2 ;  /* 0x0000000114237824 */ /* 0x000fe200010e060c */
[----:B---3--:R-:W-:Y:S02]  /*961d0*/  ISETP.GE.AND P1, PT, R27, UR23, PT ;  /* 0x000000171b007c0c */ /* 0x008fe4000bf26270 */
[----:B----4-:R-:W-:Y:S01]  /*961e0*/  ISETP.GE.AND P0, PT, R22, UR25, PT ;  /* 0x0000001916007c0c */ /* 0x010fe2000bf06270 */
[----:B------:R-:W3:Y:S01]  /*961f0*/  LDL.LU R27, [R1+0x428c] ;  /* 0x00428c00011b7983 */ /* 0x000ee20000300800 */
[----:B------:R-:W-:Y:S01]  /*96200*/  VIADD R19, R19, UR7 ;  /* 0x0000000713137c36 */ /* 0x000fe20008000000 */
[----:B------:R-:W0:Y:S02]  /*96210*/  LDCU UR7, c[0x0][0x3b8] ;  /* 0x00007700ff0777ac */ /* 0x000e240008000800 */
[----:B------:R-:W4:Y:S01]  /*96220*/  LDL.LU R22, [R1+0x42a0] ;  /* 0x0042a00001167983 */ /* 0x000f220000300800 */
[----:B------:R-:W-:Y:S01]  /*96230*/  LOP3.LUT R26, R26, 0xfffeffff, RZ, 0xc0, !PT ;  /* 0xfffeffff1a1a7812 */ /* 0x000fe200078ec0ff */
[----:B------:R-:W0:Y:S04]  /*96240*/  LDCU UR23, c[0x0][0x398] ;  /* 0x00007300ff1777ac */ /* 0x000e280008000800 */
[----:B------:R-:W-:Y:S01]  /*96250*/  @P1 LOP3.LUT R18, R18, 0x400000, RZ, 0xfc, !PT ;  /* 0x0040000012121812 */ /* 0x000fe200078efcff */
[----:B------:R-:W4:Y:S01]  /*96260*/  LDL.LU R32, [R1+0x42a4] ;  /* 0x0042a40001207983 */ /* 0x000f220000300800 */
[----:B------:R-:W0:Y:S02]  /*96270*/  LDCU UR25, c[0x0][0x398] ;  /* 0x00007300ff1977ac */ /* 0x000e240008000800 */
[----:B------:R-:W-:Y:S01]  /*96280*/  LOP3.LUT R18, R18, 0xffdfffff, RZ, 0xc0, !PT ;  /* 0xffdfffff12127812 */ /* 0x000fe200078ec0ff */
[----:B------:R0:W-:Y:S03]  /*96290*/  STL.64 [R1+0x4280], R34 ;  /* 0x0042802201007387 */ /* 0x0001e60000100a00 */
[----:B------:R-:W-:-:S02]  /*962a0*/  @P0 LOP3.LUT R18, R18, 0x200000, RZ, 0xfc, !PT ;  /* 0x0020000012120812 */ /* 0x000fc400078efcff */
[----:B--2---:R-:W-:Y:S01]  /*962b0*/  ISETP.GE.AND P0, PT, R21, UR27, PT ;  /* 0x0000001b15007c0c */ /* 0x004fe2000bf06270 */
[----:B------:R-:W2:Y:S01]  /*962c0*/  LDCU UR27, c[0x0][0x398] ;  /* 0x00007300ff1b77ac */ /* 0x000ea20008000800 */
[----:B------:R-:W2:Y:S01]  /*962d0*/  LDL.LU R21, [R1+0x42b0] ;  /* 0x0042b00001157983 */ /* 0x000ea20000300800 */
[----:B------:R-:W-:-:S10]  /*962e0*/  LOP3.LUT R18, R18, 0xffefffff, RZ, 0xc0, !PT ;  /* 0xffefffff12127812 */ /* 0x000fd400078ec0ff */
[----:B------:R-:W-:-:S04]  /*962f0*/  @P0 LOP3.LUT R18, R18, 0x100000, RZ, 0xfc, !PT ;  /* 0x0010000012120812 */ /* 0x000fc800078efcff */
[----:B------:R-:W-:Y:S02]  /*96300*/  LOP3.LUT R18, R18, 0xfff7ffff, RZ, 0xc0, !PT ;  /* 0xfff7ffff12127812 */ /* 0x000fe400078ec0ff */
[----:B------:R-:W-:Y:S02]  /*96310*/  SHF.R.S32.HI R20, RZ, 0x1f, R19 ;  /* 0x0000001fff147819 */ /* 0x000fe40000011413 */
[----:B0-----:R-:W-:Y:S02]  /*96320*/  IADD3 R34, P2, PT, R19, R0, RZ ;  /* 0x0000000013227210 */ /* 0x001fe40007f5e0ff */
[----:B------:R-:W-:-:S03]  /*96330*/  ISETP.GE.AND P0, PT, R33, UR29, PT ;  /* 0x0000001d21007c0c */ /* 0x000fc6000bf06270 */
[----:B------:R-:W-:Y:S01]  /*96340*/  IMAD.X R35, R20, 0x1, R2, P2 ;  /* 0x0000000114237824 */ /* 0x000fe200010e0602 */
[----:B------:R-:W0:Y:S09]  /*96350*/  LDCU UR29, c[0x0][0x398] ;  /* 0x00007300ff1d77ac */ /* 0x000e320008000800 */
[----:B------:R-:W-:-:S04]  /*96360*/  @P0 LOP3.LUT R18, R18, 0x80000, RZ, 0xfc, !PT ;  /* 0x0008000012120812 */ /* 0x000fc800078efcff */
[----:B------:R-:W-:Y:S02]  /*96370*/  LOP3.LUT R18, R18, 0xfffbffff, RZ, 0xc0, !PT ;  /* 0xfffbffff12127812 */ /* 0x000fe400078ec0ff */
[----:B---3--:R-:W-:Y:S01]  /*96380*/  ISETP.GE.AND P1, PT, R27, UR31, PT ;  /* 0x0000001f1b007c0c */ /* 0x008fe2000bf26270 */
[----:B------:R-:W3:Y:S01]  /*96390*/  LDCU UR31, c[0x0][0x398] ;  /* 0x00007300ff1f77ac */ /* 0x000ee20008000800 */
[----:B------:R-:W3:Y:S01]  /*963a0*/  LDL.LU R27, [R1+0x42b4] ;  /* 0x0042b400011b7983 */ /* 0x000ee20000300800 */
[----:B----4-:R-:W-:Y:S01]  /*963b0*/  ISETP.GE.AND P0, PT, R22, UR33, PT ;  /* 0x0000002116007c0c */ /* 0x010fe2000bf06270 */
[----:B------:R-:W4:Y:S02]  /*963c0*/  LDCU UR33, c[0x0][0x398] ;  /* 0x00007300ff2177ac */ /* 0x000f240008000800 */
[----:B------:R-:W4:Y:S07]  /*963d0*/  LDL.LU R22, [R1+0x42c0] ;  /* 0x0042c00001167983 */ /* 0x000f2e0000300800 */
[----:B------:R-:W-:-:S04]  /*963e0*/  @P1 LOP3.LUT R18, R18, 0x40000, RZ, 0xfc, !PT ;  /* 0x0004000012121812 */ /* 0x000fc800078efcff */
[----:B------:R-:W-:Y:S01]  /*963f0*/  LOP3.LUT R18, R18, 0xfffdffff, RZ, 0xc0, !PT ;  /* 0xfffdffff12127812 */ /* 0x000fe200078ec0ff */
[----:B------:R0:W-:Y:S01]  /*96400*/  STL.64 [R1+0x4260], R34 ;  /* 0x0042602201007387 */ /* 0x0001e20000100a00 */
[----:B------:R-:W-:Y:S01]  /*96410*/  ISETP.GE.AND P1, PT, R32, UR35, PT ;  /* 0x0000002320007c0c */ /* 0x000fe2000bf26270 */
[----:B------:R-:W0:Y:S01]  /*96420*/  LDCU UR35, c[0x0][0x398] ;  /* 0x00007300ff2377ac */ /* 0x000e220008000800 */
[----:B------:R-:W-:Y:S01]  /*96430*/  @P0 LOP3.LUT R18, R18, 0x20000, RZ, 0xfc, !PT ;  /* 0x0002000012120812 */ /* 0x000fe200078efcff */
[----:B------:R-:W4:Y:S01]  /*96440*/  LDL.LU R32, [R1+0x42c4] ;  /* 0x0042c40001207983 */ /* 0x000f220000300800 */
[----:B--2---:R-:W-:Y:S01]  /*96450*/  ISETP.GE.AND P0, PT, R21, UR37, PT ;  /* 0x0000002515007c0c */ /* 0x004fe2000bf06270 */
[----:B------:R-:W2:Y:S02]  /*96460*/  LDCU UR37, c[0x0][0x398] ;  /* 0x00007300ff2577ac */ /* 0x000ea40008000800 */
[----:B------:R-:W2:Y:S01]  /*96470*/  LDL.LU R21, [R1+0x42d8] ;  /* 0x0042d80001157983 */ /* 0x000ea20000300800 */
[----:B0-----:R-:W-:-:S02]  /*96480*/  IADD3 R34, P2, PT, R19, R3, RZ ;  /* 0x0000000313227210 */ /* 0x001fc40007f5e0ff */
[----:B------:R-:W-:-:S03]  /*96490*/  LOP3.LUT R18, R18, 0xfffeffff, RZ, 0xc0, !PT ;  /* 0xfffeffff12127812 */ /* 0x000fc600078ec0ff */
[----:B------:R-:W-:Y:S01]  /*964a0*/  IMAD.X R35, R20, 0x1, R4, P2 ;  /* 0x0000000114237824 */ /* 0x000fe200010e0604 */
[----:B------:R-:W-:-:S04]  /*964b0*/  @P1 LOP3.LUT R18, R18, 0x10000, RZ, 0xfc, !PT ;  /* 0x0001000012121812 */ /* 0x000fc800078efcff */
[----:B------:R0:W-:Y:S01]  /*964c0*/  STL.64 [R1+0x4278], R34 ;  /* 0x0042782201007387 */ /* 0x0001e20000100a00 */
[----:B------:R-:W-:-:S04]  /*964d0*/  LOP3.LUT R18, R18, 0xffff7fff, RZ, 0xc0, !PT ;  /* 0xffff7fff12127812 */ /* 0x000fc800078ec0ff */
[----:B------:R-:W-:-:S04]  /*964e0*/  @P0 LOP3.LUT R18, R18, 0x8000, RZ, 0xfc, !PT ;  /* 0x0000800012120812 */ /* 0x000fc800078efcff */
[----:B------:R-:W-:Y:S02]  /*964f0*/  LOP3.LUT R18, R18, 0xffffbfff, RZ, 0xc0, !PT ;  /* 0xffffbfff12127812 */ /* 0x000fe400078ec0ff */
[----:B0-----:R-:W-:-:S05]  /*96500*/  IADD3 R34, P2, PT, R19, R5, RZ ;  /* 0x0000000513227210 */ /* 0x001fca0007f5e0ff */
[----:B------:R-:W-:Y:S01]  /*96510*/  IMAD.X R35, R20, 0x1, R6, P2 ;  /* 0x0000000114237824 */ /* 0x000fe200010e0606 */
[----:B---3--:R-:W-:Y:S01]  /*96520*/  ISETP.GE.AND P1, PT, R27, UR39, PT ;  /* 0x000000271b007c0c */ /* 0x008fe2000bf26270 */
[----:B------:R-:W0:Y:S01]  /*96530*/  LDCU UR39, c[0x0][0x398] ;  /* 0x00007300ff2777ac */ /* 0x000e220008000800 */
        /* <DEDUP_REMOVED lines=32> */
[----:B------:R0:W-:Y:S03]  /*96740*/  STL.64 [R1+0x42b0], R34 ;  /* 0x0042b02201007387 */ /* 0x0001e60000100a00 */
[----:B------:R-:W-:Y:S02]  /*96750*/  @P0 LOP3.LUT R18, R18, 0x200, RZ, 0xfc, !PT ;  /* 0x0000020012120812 */ /* 0x000fe400078efcff */
[----:B--2---:R-:W-:Y:S01]  /*96760*/  ISETP.GE.AND P0, PT, R21, UR53, PT ;  /* 0x0000003515007c0c */ /* 0x004fe2000bf06270 */
[----:B------:R-:W2:Y:S01]  /*96770*/  LDCU UR53, c[0x0][0x398] ;  /* 0x00007300ff3577ac */ /* 0x000ea20008000800 */
[----:B------:R-:W2:Y:S01]  /*96780*/  LDL.LU R21, [R1+0x42fc] ;  /* 0x0042fc0001157983 */ /* 0x000ea20000300800 */
[----:B------:R-:W-:Y:S02]  /*96790*/  ISETP.GE.AND P1, PT, R32, UR51, PT ;  /* 0x0000003320007c0c */ /* 0x000fe4000bf26270 */
[----:B------:R-:W-:Y:S01]  /*967a0*/  IADD3 R32, P2, PT, R19, R7, RZ ;  /* 0x0000000713207210 */ /* 0x000fe20007f5e0ff */
[----:B------:R-:W1:Y:S01]  /*967b0*/  LDCU UR51, c[0x0][0x398] ;  /* 0x00007300ff3377ac */ /* 0x000e620008000800 */
[----:B------:R-:W-:-:S03]  /*967c0*/  LOP3.LUT R18, R18, 0xfffffeff, RZ, 0xc0, !PT ;  /* 0xfffffeff12127812 */ /* 0x000fc600078ec0ff */
[----:B------:R-:W-:-:S06]  /*967d0*/  IMAD.X R33, R20, 0x1, R8, P2 ;  /* 0x0000000114217824 */ /* 0x000fcc00010e0608 */
[----:B------:R-:W-:Y:S01]  /*967e0*/  @P1 LOP3.LUT R18, R18, 0x100, RZ, 0xfc, !PT ;  /* 0x0000010012121812 */ /* 0x000fe200078efcff */
[----:B------:R1:W-:Y:S01]  /*967f0*/  STL.64 [R1+0x42c0], R32 ;  /* 0x0042c02001007387 */ /* 0x0003e20000100a00 */
[----:B0-----:R-:W-:Y:S02]  /*96800*/  IADD3 R34, P2, PT, R19, R9, RZ ;  /* 0x0000000913227210 */ /* 0x001fe40007f5e0ff */
[----:B------:R-:W-:-:S04]  /*96810*/  LOP3.LUT R18, R18, 0xffffff7f, RZ, 0xc0, !PT ;  /* 0xffffff7f12127812 */ /* 0x000fc800078ec0ff */
[----:B------:R-:W-:Y:S01]  /*96820*/  @P0 LOP3.LUT R18, R18, 0x80, RZ, 0xfc, !PT ;  /* 0x0000008012120812 */ /* 0x000fe200078efcff */
[----:B------:R-:W-:-:S03]  /*96830*/  IMAD.X R35, R20, 0x1, R11, P2 ;  /* 0x0000000114237824 */ /* 0x000fc600010e060b */
[----:B------:R-:W-:Y:S02]  /*96840*/  LOP3.LUT R18, R18, 0xffffffbf, RZ, 0xc0, !PT ;  /* 0xffffffbf12127812 */ /* 0x000fe400078ec0ff */
[----:B---3--:R-:W-:Y:S01]  /*96850*/  ISETP.GE.AND P1, PT, R27, UR55, PT ;  /* 0x000000371b007c0c */ /* 0x008fe2000bf26270 */
[----:B------:R-:W0:Y:S01]  /*96860*/  LDCU UR55, c[0x0][0x398] ;  /* 0x00007300ff3777ac */ /* 0x000e220008000800 */
[----:B------:R-:W3:Y:S01]  /*96870*/  LDL.LU R27, [R1+0x4300] ;  /* 0x00430000011b7983 */ /* 0x000ee20000300800 */
[----:B----4-:R-:W-:Y:S01]  /*96880*/  ISETP.GE.AND P0, PT, R22, UR57, PT ;  /* 0x0000003916007c0c */ /* 0x010fe2000bf06270 */
[----:B------:R-:W4:Y:S02]  /*96890*/  LDCU UR57, c[0x0][0x398] ;  /* 0x00007300ff3977ac */ /* 0x000f240008000800 */
[----:B-1----:R-:W4:Y:S04]  /*968a0*/  LDL.LU R32, [R1+0x4304] ;  /* 0x0043040001207983 */ /* 0x002f280000300800 */
[----:B------:R-:W4:Y:S03]  /*968b0*/  LDL.LU R22, [R1+0x4318] ;  /* 0x0043180001167983 */ /* 0x000f260000300800 */
[----:B------:R-:W-:Y:S01]  /*968c0*/  @P1 LOP3.LUT R18, R18, 0x40, RZ, 0xfc, !PT ;  /* 0x0000004012121812 */ /* 0x000fe200078efcff */
[----:B------:R1:W-:Y:S03]  /*968d0*/  STL.64 [R1+0x42e0], R34 ;  /* 0x0042e02201007387 */ /* 0x0003e60000100a00 */
[----:B------:R-:W-:-:S02]  /*968e0*/  LOP3.LUT R18, R18, 0xffffffdf, RZ, 0xc0, !PT ;  /* 0xffffffdf12127812 */ /* 0x000fc400078ec0ff */
[----:B-1----:R-:W-:Y:S02]  /*968f0*/  IADD3 R34, P2, PT, R19, R10, RZ ;  /* 0x0000000a13227210 */ /* 0x002fe40007f5e0ff */
[----:B------:R-:W-:-:S03]  /*96900*/  @P0 LOP3.LUT R18, R18, 0x20, RZ, 0xfc, !PT ;  /* 0x0000002012120812 */ /* 0x000fc600078efcff */
[----:B------:R-:W-:Y:S01]  /*96910*/  IMAD.X R35, R20, 0x1, R12, P2 ;  /* 0x0000000114237824 */ /* 0x000fe200010e060c */
[----:B--2---:R-:W-:Y:S01]  /*96920*/  ISETP.GE.AND P0, PT, R21, UR59, PT ;  /* 0x0000003b15007c0c */ /* 0x004fe2000bf06270 */
[----:B------:R-:W-:Y:S01]  /*96930*/  VIADD R19, R19, UR7 ;  /* 0x0000000713137c36 */ /* 0x000fe20008000000 */
[----:B------:R-:W2:Y:S01]  /*96940*/  LDL.LU R21, [R1+0x431c] ;  /* 0x00431c0001157983 */ /* 0x000ea20000300800 */
[----:B------:R-:W-:Y:S01]  /*96950*/  LOP3.LUT R18, R18, 0xffffffef, RZ, 0xc0, !PT ;  /* 0xffffffef12127812 */ /* 0x000fe200078ec0ff */
[----:B------:R-:W1:Y:S02]  /*96960*/  LDCU UR59, c[0x0][0x398] ;  /* 0x00007300ff3b77ac */ /* 0x000e640008000800 */
[----:B------:R0:W-:Y:S01]  /*96970*/  STL.64 [R1+0x42f8], R34 ;  /* 0x0042f82201007387 */ /* 0x0001e20000100a00 */
[----:B------:R-:W1:Y:S03]  /*96980*/  LDCU UR7, c[0x0][0x398] ;  /* 0x00007300ff0777ac */ /* 0x000e660008000800 */
[----:B------:R-:W2:Y:S03]  /*96990*/  LDL.LU R20, [R1+0x4338] ;  /* 0x0043380001147983 */ /* 0x000ea60000300800 */
[----:B------:R-:W-:-:S04]  /*969a0*/  @P0 LOP3.LUT R18, R18, 0x10, RZ, 0xfc, !PT ;  /* 0x0000001012120812 */ /* 0x000fc800078efcff */
[----:B------:R-:W-:Y:S02]  /*969b0*/  LOP3.LUT R18, R18, 0xfffffff7, RZ, 0xc0, !PT ;  /* 0xfffffff712127812 */ /* 0x000fe400078ec0ff */
[----:B0-----:R-:W-:Y:S02]  /*969c0*/  IADD3 R34, P2, PT, R19, R0, RZ ;  /* 0x0000000013227210 */ /* 0x001fe40007f5e0ff */
[----:B---3--:R-:W-:Y:S01]  /*969d0*/  ISETP.GE.AND P0, PT, R27, UR61, PT ;  /* 0x0000003d1b007c0c */ /* 0x008fe2000bf06270 */
[----:B------:R-:W0:Y:S01]  /*969e0*/  LDCU UR61, c[0x0][0x398] ;  /* 0x00007300ff3d77ac */ /* 0x000e220008000800 */
[----:B----4-:R-:W-:Y:S02]  /*969f0*/  ISETP.GE.AND P1, PT, R32, UR63, PT ;  /* 0x0000003f20007c0c */ /* 0x010fe4000bf26270 */
[----:B------:R-:W3:Y:S01]  /*96a00*/  LDL.LU R32, [R1+0x433c] ;  /* 0x00433c0001207983 */ /* 0x000ee20000300800 */
[----:B------:R-:W-:-:S08]  /*96a10*/  SHF.R.S32.HI R27, RZ, 0x1f, R19 ;  /* 0x0000001fff1b7819 */ /* 0x000fd00000011413 */
[----:B------:R-:W-:Y:S02]  /*96a20*/  @P0 LOP3.LUT R18, R18, 0x8, RZ, 0xfc, !PT ;  /* 0x0000000812120812 */ /* 0x000fe400078efcff */
[----:B------:R-:W-:Y:S02]  /*96a30*/  ISETP.GE.AND P0, PT, R22, UR65, PT ;  /* 0x0000004116007c0c */ /* 0x000fe4000bf06270 */
[----:B------:R-:W4:Y:S01]  /*96a40*/  LDL.LU R22, [R1+0x4348] ;  /* 0x0043480001167983 */ /* 0x000f220000300800 */
[----:B------:R-:W-:Y:S01]  /*96a50*/  LOP3.LUT R18, R18, 0xfffffffb, RZ, 0xc0, !PT ;  /* 0xfffffffb12127812 */ /* 0x000fe200078ec0ff */
[----:B------:R-:W-:-:S03]  /*96a60*/  IMAD.X R35, R27, 0x1, R2, P2 ;  /* 0x000000011b237824 */ /* 0x000fc600010e0602 */
[----:B------:R-:W-:Y:S02]  /*96a70*/  @P1 LOP3.LUT R18, R18, 0x4, RZ, 0xfc, !PT ;  /* 0x0000000412121812 */ /* 0x000fe400078efcff */
[----:B------:R0:W-:Y:S01]  /*96a80*/  STL.64 [R1+0x42d8], R34 ;  /* 0x0042d82201007387 */ /* 0x0001e20000100a00 */
[----:B--2---:R-:W-:-:S03]  /*96a90*/  ISETP.GE.AND P1, PT, R21, UR67, PT ;  /* 0x0000004315007c0c */ /* 0x004fc6000bf26270 */
[----:B------:R-:W2:Y:S01]  /*96aa0*/  LDL.LU R21, [R1+0x434c] ;  /* 0x00434c0001157983 */ /* 0x000ea20000300800 */
[----:B------:R-:W-:-:S03]  /*96ab0*/  ISETP.GE.AND P2, PT, R20, UR69, PT ;  /* 0x0000004514007c0c */ /* 0x000fc6000bf46270 */
[----:B------:R-:W2:Y:S01]  /*96ac0*/  LDL.LU R20, [R1+0x4350] ;  /* 0x0043500001147983 */ /* 0x000ea20000300800 */
[----:B------:R-:W-:Y:S01]  /*96ad0*/  UMOV UR65, UR71 ;  /* 0x0000004700417c82 */ /* 0x000fe20008000000 */
[----:B------:R-:W-:Y:S01]  /*96ae0*/  UMOV UR63, UR70 ;  /* 0x00000046003f7c82 */ /* 0x000fe20008000000 */
[----:B------:R-:W3:Y:S01]  /*96af0*/  LDCU.64 UR70, c[0x0][0x398] ;  /* 0x00007300ff4677ac */ /* 0x000ee20008000a00 */
[----:B------:R-:W-:Y:S01]  /*96b00*/  @P0 LOP3.LUT R26, R26, 0x10000, RZ, 0xfc, !PT ;  /* 0x000100001a1a0812 */ /* 0x000fe200078efcff */
[----:B------:R-:W-:Y:S01]  /*96b10*/  UMOV UR69, UR73 ;  /* 0x0000004900457c82 */ /* 0x000fe20008000000 */
[----:B------:R-:W-:Y:S01]  /*96b20*/  UMOV UR67, UR72 ;  /* 0x0000004800437c82 */ /* 0x000fe20008000000 */
[----:B------:R-:W4:Y:S01]  /*96b30*/  LDCU.64 UR72, c[0x0][0x398] ;  /* 0x00007300ff4877ac */ /* 0x000f220008000a00 */
[----:B------:R-:W-:Y:S02]  /*96b40*/  LOP3.LUT R26, R26, 0xffff7fff, RZ, 0xc0, !PT ;  /* 0xffff7fff1a1a7812 */ /* 0x000fe400078ec0ff */
[----:B0-----:R-:W-:-:S02]  /*96b50*/  IADD3 R34, P3, PT, R19, R3, RZ ;  /* 0x0000000313227210 */ /* 0x001fc40007f7e0ff */
[----:B------:R-:W-:-:S03]  /*96b60*/  @P1 LOP3.LUT R26, R26, 0x8000, RZ, 0xfc, !PT ;  /* 0x000080001a1a1812 */ /* 0x000fc600078efcff */
[----:B------:R-:W-:Y:S01]  /*96b70*/  IMAD.X R35, R27, 0x1, R4, P3 ;  /* 0x000000011b237824 */ /* 0x000fe200018e0604 */
[----:B------:R-:W-:-:S04]  /*96b80*/  LOP3.LUT R26, R26, 0xfffdffff, RZ, 0xc0, !PT ;  /* 0xfffdffff1a1a7812 */ /* 0x000fc800078ec0ff */
[----:B------:R-:W-:-:S04]  /*96b90*/  @P2 LOP3.LUT R26, R26, 0x20000, RZ, 0xfc, !PT ;  /* 0x000200001a1a2812 */ /* 0x000fc800078efcff */
[----:B------:R-:W-:Y:S01]  /*96ba0*/  LOP3.LUT R26, R26, 0xfffbffff, RZ, 0xc0, !PT ;  /* 0xfffbffff1a1a7812 */ /* 0x000fe200078ec0ff */
[----:B------:R0:W-:Y:S02]  /*96bb0*/  STL.64 [R1+0x42f0], R34 ;  /* 0x0042f02201007387 */ /* 0x0001e40000100a00 */
[----:B0-----:R-:W-:Y:S01]  /*96bc0*/  IMAD.MOV.U32 R34, RZ, RZ, R29 ;  /* 0x000000ffff227224 */ /* 0x001fe200078e001d */
[----:B---3--:R-:W-:Y:S02]  /*96bd0*/  ISETP.GE.AND P3, PT, R32, UR71, PT ;  /* 0x0000004720007c0c */ /* 0x008fe4000bf66270 */
[----:B------:R-:W-:Y:S02]  /*96be0*/  IADD3 R32, P5, PT, R19, R5, RZ ;  /* 0x0000000513207210 */ /* 0x000fe40007fbe0ff */
[----:B----4-:R-:W-:-:S09]  /*96bf0*/  ISETP.GE.AND P4, PT, R22, UR73, PT ;  /* 0x0000004916007c0c */ /* 0x010fd2000bf86270 */
[----:B------:R-:W-:-:S04]  /*96c00*/  @P3 LOP3.LUT R26, R26, 0x40000, RZ, 0xfc, !PT ;  /* 0x000400001a1a3812 */ /* 0x000fc800078efcff */
[----:B------:R-:W-:Y:S01]  /*96c10*/  LOP3.LUT R26, R26, 0xfff7ffff, RZ, 0xc0, !PT ;  /* 0xfff7ffff1a1a7812 */ /* 0x000fe200078ec0ff */
[----:B------:R-:W-:-:S03]  /*96c20*/  IMAD.X R33, R27, 0x1, R6, P5 ;  /* 0x000000011b217824 */ /* 0x000fc600028e0606 */
[----:B------:R-:W-:-:S05]  /*96c30*/  @P4 LOP3.LUT R26, R26, 0x80000, RZ, 0xfc, !PT ;  /* 0x000800001a1a4812 */ /* 0x000fca00078efcff */
[----:B------:R-:W-:Y:S04]  /*96c40*/  STL [R1+0x434], R26 ;  /* 0x0004341a01007387 */ /* 0x000fe80000100800 */
[----:B------:R0:W-:Y:S02]  /*96c50*/  STL.64 [R1+0x4300], R32 ;  /* 0x0043002001007387 */ /* 0x0001e40000100a00 */
[----:B0-----:R-:W-:Y:S02]  /*96c60*/  IMAD.MOV.U32 R32, RZ, RZ, R31 ;  /* 0x000000ffff207224 */ /* 0x001fe400078e001f */
[----:B------:R-:W-:Y:S01]  /*96c70*/  IMAD.MOV.U32 R31, RZ, RZ, R30 ;  /* 0x000000ffff1f7224 */ /* 0x000fe200078e001e */
[----:B--2---:R-:W-:Y:S02]  /*96c80*/  ISETP.GE.AND P5, PT, R21, UR75, PT ;  /* 0x0000004b15007c0c */ /* 0x004fe4000bfa6270 */
[----:B------:R-:W-:-:S02]  /*96c90*/  ISETP.GE.AND P6, PT, R20, UR77, PT ;  /* 0x0000004d14007c0c */ /* 0x000fc4000bfc6270 */
[----:B------:R-:W-:-:S05]  /*96ca0*/  IADD3 R20, P0, PT, R19, R13, RZ ;  /* 0x0000000d13147210 */ /* 0x000fca0007f1e0ff */
[----:B------:R-:W-:-:S05]  /*96cb0*/  IMAD.X R21, R27, 0x1, R15, P0 ;  /* 0x000000011b157824 */ /* 0x000fca00000e060f */
[----:B------:R0:W-:Y:S04]  /*96cc0*/  STL.64 [R1+0x4318], R20 ;  /* 0x0043181401007387 */ /* 0x0001e80000100a00 */
[----:B0-----:R-:W2:Y:S04]  /*96cd0*/  LDL.LU R21, [R1+0x430] ;  /* 0x0004300001157983 */ /* 0x001ea80000300800 */
[----:B------:R-:W3:Y:S04]  /*96ce0*/  LDL.LU R22, [R1+0x42c] ;  /* 0x00042c0001167983 */ /* 0x000ee80000300800 */
[----:B------:R-:W4:Y:S04]  /*96cf0*/  LDL R36, [R1+0x2140] ;  /* 0x0021400001247983 */ /* 0x000f280000100800 */
[----:B------:R-:W3:Y:S04]  /*96d00*/  LDL R30, [R1+0x2134] ;  /* 0x00213400011e7983 */ /* 0x000ee80000100800 */
[----:B------:R-:W3:Y:S04]  /*96d10*/  LDL R29, [R1+0x2138] ;  /* 0x00213800011d7983 */ /* 0x000ee80000100800 */
[----:B------:R-:W3:Y:S04]  /*96d20*/  LDL R37, [R1+0x213c] ;  /* 0x00213c0001257983 */ /* 0x000ee80000100800 */
[----:B------:R-:W3:Y:S04]  /*96d30*/  LDL R35, [R1+0x2144] ;  /* 0x0021440001237983 */ /* 0x000ee80000100800 */
[----:B------:R-:W3:Y:S04]  /*96d40*/  LDL R20, [R1+0x2148] ;  /* 0x0021480001147983 */ /* 0x000ee80000100800 */
[----:B------:R-:W3:Y:S01]  /*96d50*/  LDL R33, [R1+0x214c] ;  /* 0x00214c0001217983 */ /* 0x000ee20000100800 */
[C---:B------:R-:W-:Y:S01]  /*96d60*/  LOP3.LUT P2, RZ, R17.reuse, 0x200, RZ, 0xc0, !PT ;  /* 0x0000020011ff7812 */ /* 0x040fe2000784c0ff */
[----:B------:R-:W-:Y:S01]  /*96d70*/  UMOV UR77, UR11 ;  /* 0x0000000b004d7c82 */ /* 0x000fe20008000000 */
[----:B------:R-:W-:Y:S01]  /*96d80*/  UMOV UR75, UR13 ;  /* 0x0000000d004b7c82 */ /* 0x000fe20008000000 */
[----:B------:R-:W0:Y:S01]  /*96d90*/  LDCU UR13, c[0x0][0x398] ;  /* 0x00007300ff0d77ac */ /* 0x000e220008000800 */
[----:B------:R-:W-:Y:S01]  /*96da0*/  UMOV UR71, UR15 ;  /* 0x0000000f00477c82 */ /* 0x000fe20008000000 */
[----:B------:R-:W0:Y:S01]  /*96db0*/  LDCU UR15, c[0x0][0x398] ;  /* 0x00007300ff0f77ac */ /* 0x000e220008000800 */
[----:B------:R-:W-:Y:S01]  /*96dc0*/  LOP3.LUT P1, RZ, R17, 0x100, RZ, 0xc0, !PT ;  /* 0x0000010011ff7812 */ /* 0x000fe2000782c0ff */
[----:B------:R-:W-:Y:S01]  /*96dd0*/  UMOV UR73, UR9 ;  /* 0x0000000900497c82 */ /* 0x000fe20008000000 */
[----:B------:R-:W0:Y:S01]  /*96de0*/  LDCU UR9, c[0x0][0x398] ;  /* 0x00007300ff0977ac */ /* 0x000e220008000800 */
[----:B------:R-:W0:Y:S01]  /*96df0*/  LDCU UR11, c[0x0][0x398] ;  /* 0x00007300ff0b77ac */ /* 0x000e220008000800 */
[----:B----4-:R-:W-:Y:S01]  /*96e00*/  ISETP.LT.AND P0, PT, R36, UR77, !P2 ;  /* 0x0000004d24007c0c */ /* 0x010fe2000d701270 */
[----:B------:R-:W4:Y:S01]  /*96e10*/  LDCU UR77, c[0x0][0x398] ;  /* 0x00007300ff4d77ac */ /* 0x000f220008000800 */
[----:B--2---:R-:W-:-:S02]  /*96e20*/  LOP3.LUT R21, R21, 0xfffffdff, RZ, 0xc0, !PT ;  /* 0xfffffdff15157812 */ /* 0x004fc400078ec0ff */
[----:B---3--:R-:W-:Y:S01]  /*96e30*/  ISETP.LT.AND P3, PT, R30, UR47, !P2 ;  /* 0x0000002f1e007c0c */ /* 0x008fe2000d761270 */
[----:B------:R-:W2:Y:S08]  /*96e40*/  LDCU UR47, c[0x0][0x398] ;  /* 0x00007300ff2f77ac */ /* 0x000eb00008000800 */
[----:B------:R-:W-:Y:S02]  /*96e50*/  @P0 LOP3.LUT R21, R21, 0x200, RZ, 0xfc, !PT ;  /* 0x0000020015150812 */ /* 0x000fe400078efcff */
[----:B------:R-:W-:Y:S01]  /*96e60*/  ISETP.LT.AND P0, PT, R29, UR45, !P2 ;  /* 0x0000002d1d007c0c */ /* 0x000fe2000d701270 */
[----:B------:R-:W3:Y:S01]  /*96e70*/  LDCU UR45, c[0x0][0x398] ;  /* 0x00007300ff2d77ac */ /* 0x000ee20008000800 */
[----:B------:R-:W-:-:S04]  /*96e80*/  LOP3.LUT R21, R21, 0xffffefff, RZ, 0xc0, !PT ;  /* 0xffffefff15157812 */ /* 0x000fc800078ec0ff */
[----:B------:R-:W-:Y:S02]  /*96e90*/  @P3 LOP3.LUT R21, R21, 0x1000, RZ, 0xfc, !PT ;  /* 0x0000100015153812 */ /* 0x000fe400078efcff */
[----:B------:R-:W-:Y:S01]  /*96ea0*/  ISETP.LT.AND P4, PT, R37, UR43, !P2 ;  /* 0x0000002b25007c0c */ /* 0x000fe2000d781270 */
[----:B------:R-:W0:Y:S01]  /*96eb0*/  LDCU UR43, c[0x0][0x398] ;  /* 0x00007300ff2b77ac */ /* 0x000e220008000800 */
[----:B------:R-:W-:-:S04]  /*96ec0*/  LOP3.LUT R21, R21, 0xfffff7ff, RZ, 0xc0, !PT ;  /* 0xfffff7ff15157812 */ /* 0x000fc800078ec0ff */
[----:B------:R-:W-:Y:S02]  /*96ed0*/  @P0 LOP3.LUT R21, R21, 0x800, RZ, 0xfc, !PT ;  /* 0x0000080015150812 */ /* 0x000fe400078efcff */
[----:B------:R-:W-:Y:S01]  /*96ee0*/  ISETP.LT.AND P3, PT, R35, UR41, !P2 ;  /* 0x0000002923007c0c */ /* 0x000fe2000d761270 */
[----:B------:R-:W0:Y:S01]  /*96ef0*/  LDCU UR41, c[0x0][0x398] ;  /* 0x00007300ff2977ac */ /* 0x000e220008000800 */
[----:B------:R-:W-:-:S04]  /*96f00*/  LOP3.LUT R21, R21, 0xfffffbff, RZ, 0xc0, !PT ;  /* 0xfffffbff15157812 */ /* 0x000fc800078ec0ff */
[----:B------:R-:W-:Y:S02]  /*96f10*/  @P4 LOP3.LUT R21, R21, 0x400, RZ, 0xfc, !PT ;  /* 0x0000040015154812 */ /* 0x000fe400078efcff */
[----:B------:R-:W-:Y:S01]  /*96f20*/  ISETP.LT.AND P4, PT, R20, UR39, !P2 ;  /* 0x0000002714007c0c */ /* 0x000fe2000d781270 */
[----:B------:R-:W1:Y:S01]  /*96f30*/  LDCU UR39, c[0x0][0x398] ;  /* 0x00007300ff2777ac */ /* 0x000e620008000800 */
[----:B------:R-:W-:-:S04]  /*96f40*/  LOP3.LUT R21, R21, 0xfffffeff, RZ, 0xc0, !PT ;  /* 0xfffffeff15157812 */ /* 0x000fc800078ec0ff */
[----:B------:R-:W-:Y:S02]  /*96f50*/  @P3 LOP3.LUT R21, R21, 0x100, RZ, 0xfc, !PT ;  /* 0x0000010015153812 */ /* 0x000fe400078efcff */
[----:B------:R-:W-:Y:S01]  /*96f60*/  ISETP.LT.AND P3, PT, R33, UR29, !P2 ;  /* 0x0000001d21007c0c */ /* 0x000fe2000d761270 */
[----:B------:R-:W1:Y:S01]  /*96f70*/  LDCU UR29, c[0x0][0x398] ;  /* 0x00007300ff1d77ac */ /* 0x000e620008000800 */
[----:B------:R-:W-:-:S04]  /*96f80*/  LOP3.LUT R21, R21, 0xffffff7f, RZ, 0xc0, !PT ;  /* 0xffffff7f15157812 */ /* 0x000fc800078ec0ff */
[----:B------:R-:W-:Y:S02]  /*96f90*/  @P4 LOP3.LUT R21, R21, 0x80, RZ, 0xfc, !PT ;  /* 0x0000008015154812 */ /* 0x000fe400078efcff */
[----:B0-----:R-:W-:Y:S01]  /*96fa0*/  ISETP.LT.AND P2, PT, R32, UR13, !P2 ;  /* 0x0000000d20007c0c */ /* 0x001fe2000d741270 */
[----:B------:R-:W0:Y:S01]  /*96fb0*/  LDCU UR13, c[0x0][0x398] ;  /* 0x00007300ff0d77ac */ /* 0x000e220008000800 */
[----:B------:R-:W-:-:S04]  /*96fc0*/  LOP3.LUT R21, R21, 0xffffffbf, RZ, 0xc0, !PT ;  /* 0xffffffbf15157812 */ /* 0x000fc800078ec0ff */
[----:B------:R-:W-:-:S04]  /*96fd0*/  @P3 LOP3.LUT R21, R21, 0x40, RZ, 0xfc, !PT ;  /* 0x0000004015153812 */ /* 0x000fc800078efcff */
[----:B------:R-:W-:-:S04]  /*96fe0*/  LOP3.LUT R21, R21, 0xffffffdf, RZ, 0xc0, !PT ;  /* 0xffffffdf15157812 */ /* 0x000fc800078ec0ff */
[----:B------:R-:W-:Y:S02]  /*96ff0*/  @P2 LOP3.LUT R21, R21, 0x20, RZ, 0xfc, !PT ;  /* 0x0000002015152812 */ /* 0x000fe400078efcff */
[----:B------:R-:W-:Y:S01]  /*97000*/  ISETP.LT.AND P2, PT, R36, UR75, !P1 ;  /* 0x0000004b24007c0c */ /* 0x000fe2000cf41270 */
[----:B------:R-:W0:Y:S01]  /*97010*/  LDCU UR75, c[0x0][0x398] ;  /* 0x00007300ff4b77ac */ /* 0x000e220008000800 */
[----:B------:R-:W-:Y:S02]  /*97020*/  ISETP.LT.AND P4, PT, R30, UR15, !P1 ;  /* 0x0000000f1e007c0c */ /* 0x000fe4000cf81270 */
[----:B------:R-:W-:Y:S01]  /*97030*/  LOP3.LUT R21, R21, 0xfffffffd, RZ, 0xc0, !PT ;  /* 0xfffffffd15157812 */ /* 0x000fe200078ec0ff */
[----:B------:R-:W0:Y:S01]  /*97040*/  LDCU UR15, c[0x0][0x398] ;  /* 0x00007300ff0f77ac */ /* 0x000e220008000800 */
[----:B------:R-:W-:Y:S02]  /*97050*/  ISETP.LT.AND P3, PT, R29, UR17, !P1 ;  /* 0x000000111d007c0c */ /* 0x000fe4000cf61270 */
[----:B------:R-:W-:Y:S01]  /*97060*/  LOP3.LUT R22, R22, 0x7fffffff, RZ, 0xc0, !PT ;  /* 0x7fffffff16167812 */ /* 0x000fe200078ec0ff */
[----:B------:R-:W0:Y:S04]  /*97070*/  LDCU UR17, c[0x0][0x398] ;  /* 0x00007300ff1177ac */ /* 0x000e280008000800 */
[----:B------:R-:W-:-:S04]  /*97080*/  @P2 LOP3.LUT R21, R21, 0x2, RZ, 0xfc, !PT ;  /* 0x0000000215152812 */ /* 0x000fc800078efcff */
        /* <DEDUP_REMOVED lines=9> */
[----:B------:R-:W-:-:S04]  /*97120*/  @P4 LOP3.LUT R21, R21, 0x4, RZ, 0xfc, !PT ;  /* 0x0000000415154812 */ /* 0x000fc800078efcff */
[----:B------:R-:W-:-:S04]  /*97130*/  LOP3.LUT R21, R21, 0xfffffffe, RZ, 0xc0, !PT ;  /* 0xfffffffe15157812 */ /* 0x000fc800078ec0ff */
[----:B------:R-:W-:Y:S02]  /*97140*/  @P3 LOP3.LUT R21, R21, 0x1, RZ, 0xfc, !PT ;  /* 0x0000000115153812 */ /* 0x000fe400078efcff */
[----:B------:R-:W-:Y:S01]  /*97150*/  ISETP.LT.AND P4, PT, R20, UR23, !P1 ;  /* 0x0000001714007c0c */ /* 0x000fe2000cf81270 */
[----:B------:R-:W0:Y:S02]  /*97160*/  LDCU UR23, c[0x0][0x398] ;  /* 0x00007300ff1777ac */ /* 0x000e240008000800 */
[----:B------:R1:W-:Y:S04]  /*97170*/  STL [R1+0x430], R21 ;  /* 0x0004301501007387 */ /* 0x0003e80000100800 */
[----:B-1----:R-:W4:Y:S01]  /*97180*/  LDL.LU R21, [R1+0x428] ;  /* 0x0004280001157983 */ /* 0x002f220000300800 */
[----:B------:R-:W-:Y:S01]  /*97190*/  ISETP.LT.AND P3, PT, R33, UR25, !P1 ;  /* 0x0000001921007c0c */ /* 0x000fe2000cf61270 */
[----:B------:R-:W1:Y:S04]  /*971a0*/  LDCU UR25, c[0x0][0x398] ;  /* 0x00007300ff1977ac */ /* 0x000e680008000800 */
[----:B------:R-:W-:-:S02]  /*971b0*/  @P4 LOP3.LUT R22, R22, 0x80000000, RZ, 0xfc, !PT ;  /* 0x8000000016164812 */ /* 0x000fc400078efcff */
[----:B------:R-:W-:Y:S02]  /*971c0*/  ISETP.LT.AND P1, PT, R32, UR49, !P1 ;  /* 0x0000003120007c0c */ /* 0x000fe4000cf21270 */
[----:B------:R-:W-:Y:S02]  /*971d0*/  LOP3.LUT R22, R22, 0xbfffffff, RZ, 0xc0, !PT ;  /* 0xbfffffff16167812 */ /* 0x000fe400078ec0ff */
[----:B------:R-:W-:Y:S02]  /*971e0*/  LOP3.LUT P0, RZ, R17, 0x80, RZ, 0xc0, !PT ;  /* 0x0000008011ff7812 */ /* 0x000fe4000780c0ff */
[----:B------:R-:W-:-:S04]  /*971f0*/  @P3 LOP3.LUT R22, R22, 0x40000000, RZ, 0xfc, !PT ;  /* 0x4000000016163812 */ /* 0x000fc800078efcff */
[----:B------:R-:W-:-:S04]  /*97200*/  LOP3.LUT R22, R22, 0xdfffffff, RZ, 0xc0, !PT ;  /* 0xdfffffff16167812 */ /* 0x000fc800078ec0ff */
[----:B------:R-:W-:Y:S02]  /*97210*/  @P1 LOP3.LUT R22, R22, 0x20000000, RZ, 0xfc, !PT ;  /* 0x2000000016161812 */ /* 0x000fe400078efcff */
[----:B------:R-:W-:Y:S02]  /*97220*/  ISETP.LT.AND P1, PT, R36, UR73, !P0 ;  /* 0x0000004924007c0c */ /* 0x000fe4000c721270 */
[----:B------:R-:W-:Y:S01]  /*97230*/  LOP3.LUT P2, RZ, R17, 0x40, RZ, 0xc0, !PT ;  /* 0x0000004011ff7812 */ /* 0x000fe2000784c0ff */
[----:B------:R-:W-:Y:S01]  /*97240*/  UMOV UR49, UR71 ;  /* 0x0000004700317c82 */ /* 0x000fe20008000000 */
[----:B------:R-:W-:Y:S01]  /*97250*/  ISETP.LT.AND P3, PT, R30, UR9, !P0 ;  /* 0x000000091e007c0c */ /* 0x000fe2000c761270 */
[----:B------:R-:W0:Y:S01]  /*97260*/  LDCU UR73, c[0x0][0x398] ;  /* 0x00007300ff4977ac */ /* 0x000e220008000800 */
[----:B------:R-:W-:Y:S02]  /*97270*/  LOP3.LUT R22, R22, 0xfdffffff, RZ, 0xc0, !PT ;  /* 0xfdffffff16167812 */ /* 0x000fe400078ec0ff */
[----:B------:R-:W-:Y:S01]  /*97280*/  ISETP.LT.AND P4, PT, R29, UR11, !P0 ;  /* 0x0000000b1d007c0c */ /* 0x000fe2000c781270 */
[----:B------:R-:W0:Y:S04]  /*97290*/  LDCU UR71, c[0x0][0x398] ;  /* 0x00007300ff4777ac */ /* 0x000e280008000800 */
[----:B------:R-:W-:Y:S01]  /*972a0*/  @P1 LOP3.LUT R22, R22, 0x2000000, RZ, 0xfc, !PT ;  /* 0x0200000016161812 */ /* 0x000fe200078efcff */
[----:B------:R-:W0:Y:S03]  /*972b0*/  LDCU UR9, c[0x0][0x398] ;  /* 0x00007300ff0977ac */ /* 0x000e260008000800 */
[----:B------:R-:W-:Y:S01]  /*972c0*/  LOP3.LUT R22, R22, 0xefffffff, RZ, 0xc0, !PT ;  /* 0xefffffff16167812 */ /* 0x000fe200078ec0ff */
[----:B------:R-:W0:Y:S03]  /*972d0*/  LDCU UR11, c[0x0][0x398] ;  /* 0x00007300ff0b77ac */ /* 0x000e260008000800 */
[----:B------:R-:W-:-:S02]  /*972e0*/  @P3 LOP3.LUT R22, R22, 0x10000000, RZ, 0xfc, !PT ;  /* 0x1000000016163812 */ /* 0x000fc400078efcff */
        /* <DEDUP_REMOVED lines=28> */
[----:B------:R-:W-:Y:S02]  /*974b0*/  ISETP.LT.AND P0, PT, R29, UR59, !P2 ;  /* 0x0000003b1d007c0c */ /* 0x000fe4000d701270 */
        /* <DEDUP_REMOVED lines=9> */
[----:B------:R-:W-:Y:S01]  /*97550*/  LOP3.LUT P1, RZ, R17, 0x20, RZ, 0xc0, !PT ;  /* 0x0000002011ff7812 */ /* 0x000fe2000782c0ff */
[----:B------:R-:W-:Y:S01]  /*97560*/  UMOV UR55, UR63 ;  /* 0x0000003f00377c82 */ /* 0x000fe20008000000 */
[----:B------:R-:W-:Y:S01]  /*97570*/  LOP3.LUT R22, R22, 0xfffeffff, RZ, 0xc0, !PT ;  /* 0xfffeffff16167812 */ /* 0x000fe200078ec0ff */
[----:B------:R-:W-:Y:S01]  /*97580*/  UMOV UR59, UR67 ;  /* 0x00000043003b7c82 */ /* 0x000fe20008000000 */
[----:B------:R-:W-:Y:S01]  /*97590*/  ISETP.LT.AND P3, PT, R33, UR51, !P2 ;  /* 0x0000003321007c0c */ /* 0x000fe2000d761270 */
[----:B------:R-:W-:Y:S01]  /*975a0*/  UMOV UR57, UR65 ;  /* 0x0000004100397c82 */ /* 0x000fe20008000000 */
[----:B------:R-:W-:Y:S01]  /*975b0*/  @P0 LOP3.LUT R22, R22, 0x10000, RZ, 0xfc, !PT ;  /* 0x0001000016160812 */ /* 0x000fe200078efcff */
[----:B------:R-:W0:Y:S03]  /*975c0*/  LDCU UR67, c[0x0][0x398] ;  /* 0x00007300ff4377ac */ /* 0x000e260008000800 */
[----:B------:R-:W-:Y:S01]  /*975d0*/  LOP3.LUT R22, R22, 0xffff7fff, RZ, 0xc0, !PT ;  /* 0xffff7fff16167812 */ /* 0x000fe200078ec0ff */
[----:B------:R-:W0:Y:S03]  /*975e0*/  LDCU UR65, c[0x0][0x398] ;  /* 0x00007300ff4177ac */ /* 0x000e260008000800 */
[----:B------:R-:W-:Y:S01]  /*975f0*/  @P4 LOP3.LUT R22, R22, 0x8000, RZ, 0xfc, !PT ;  /* 0x0000800016164812 */ /* 0x000fe200078efcff */
[----:B------:R-:W0:Y:S01]  /*97600*/  LDCU UR63, c[0x0][0x398] ;  /* 0x00007300ff3f77ac */ /* 0x000e220008000800 */
[----:B------:R-:W-:-:S02]  /*97610*/  ISETP.LT.AND P2, PT, R32, UR7, !P2 ;  /* 0x0000000720007c0c */ /* 0x000fc4000d741270 */
[----:B------:R-:W-:Y:S01]  /*97620*/  LOP3.LUT R22, R22, 0xffffbfff, RZ, 0xc0, !PT ;  /* 0xffffbfff16167812 */ /* 0x000fe200078ec0ff */
[----:B------:R-:W1:Y:S03]  /*97630*/  LDCU UR7, c[0x0][0x398] ;  /* 0x00007300ff0777ac */ /* 0x000e660008000800 */
[----:B------:R-:W-:Y:S01]  /*97640*/  @P3 LOP3.LUT R22, R22, 0x4000, RZ, 0xfc, !PT ;  /* 0x0000400016163812 */ /* 0x000fe200078efcff */
[----:B------:R-:W1:Y:S03]  /*97650*/  LDCU UR51, c[0x0][0x398] ;  /* 0x00007300ff3377ac */ /* 0x000e660008000800 */
[----:B------:R-:W-:Y:S01]  /*97660*/  LOP3.LUT R22, R22, 0xffffdfff, RZ, 0xc0, !PT ;  /* 0xffffdfff16167812 */ /* 0x000fe200078ec0ff */
[----:B------:R-:W1:Y:S03]  /*97670*/  LDCU UR53, c[0x0][0x398] ;  /* 0x00007300ff3577ac */ /* 0x000e660008000800 */
[----:B------:R-:W-:-:S02]  /*97680*/  @P2 LOP3.LUT R22, R22, 0x2000, RZ, 0xfc, !PT ;  /* 0x0000200016162812 */ /* 0x000fc400078efcff */
[----:B------:R-:W-:Y:S01]  /*97690*/  ISETP.LT.AND P2, PT, R36, UR55, !P1 ;  /* 0x0000003724007c0c */ /* 0x000fe2000cf41270 */
[----:B------:R-:W1:Y:S01]  /*976a0*/  LDCU UR55, c[0x0][0x398] ;  /* 0x00007300ff3777ac */ /* 0x000e620008000800 */
[----:B0-----:R-:W-:Y:S02]  /*976b0*/  ISETP.LT.AND P4, PT, R30, UR13, !P1 ;  /* 0x0000000d1e007c0c */ /* 0x001fe4000cf81270 */
[----:B------:R-:W-:Y:S01]  /*976c0*/  LOP3.LUT R22, R22, 0xfffffdff, RZ, 0xc0, !PT ;  /* 0xfffffdff16167812 */ /* 0x000fe200078ec0ff */
[----:B------:R-:W0:Y:S01]  /*976d0*/  LDCU UR13, c[0x0][0x398] ;  /* 0x00007300ff0d77ac */ /* 0x000e220008000800 */
[----:B------:R-:W-:Y:S02]  /*976e0*/  ISETP.LT.AND P3, PT, R29, UR29, !P1 ;  /* 0x0000001d1d007c0c */ /* 0x000fe4000cf61270 */
[----:B------:R-:W-:Y:S01]  /*976f0*/  LOP3.LUT P0, RZ, R17, 0x10, RZ, 0xc0, !PT ;  /* 0x0000001011ff7812 */ /* 0x000fe2000780c0ff */
[----:B------:R-:W0:Y:S04]  /*97700*/  LDCU UR29, c[0x0][0x398] ;  /* 0x00007300ff1d77ac */ /* 0x000e280008000800 */
[----:B------:R-:W-:-:S04]  /*97710*/  @P2 LOP3.LUT R22, R22, 0x200, RZ, 0xfc, !PT ;  /* 0x0000020016162812 */ /* 0x000fc800078efcff */
[----:B------:R-:W-:-:S04]  /*97720*/  LOP3.LUT R22, R22, 0xffffefff, RZ, 0xc0, !PT ;  /* 0xffffefff16167812 */ /* 0x000fc800078ec0ff */
[----:B------:R-:W-:Y:S02]  /*97730*/  @P4 LOP3.LUT R22, R22, 0x1000, RZ, 0xfc, !PT ;  /* 0x0000100016164812 */ /* 0x000fe400078efcff */
[----:B------:R-:W-:Y:S02]  /*97740*/  ISETP.LT.AND P2, PT, R37, UR39, !P1 ;  /* 0x0000002725007c0c */ /* 0x000fe4000cf41270 */
[----:B------:R-:W-:-:S04]  /*97750*/  LOP3.LUT R22, R22, 0xfffff7ff, RZ, 0xc0, !PT ;  /* 0xfffff7ff16167812 */ /* 0x000fc800078ec0ff */
[----:B------:R-:W-:Y:S02]  /*97760*/  @P3 LOP3.LUT R22, R22, 0x800, RZ, 0xfc, !PT ;  /* 0x0000080016163812 */ /* 0x000fe400078efcff */
[----:B------:R-:W-:Y:S01]  /*97770*/  ISETP.LT.AND P4, PT, R35, UR41, !P1 ;  /* 0x0000002923007c0c */ /* 0x000fe2000cf81270 */
[----:B------:R-:W-:Y:S01]  /*97780*/  UMOV UR39, UR59 ;  /* 0x0000003b00277c82 */ /* 0x000fe20008000000 */
[----:B------:R-:W-:Y:S01]  /*97790*/  LOP3.LUT R22, R22, 0xfffffbff, RZ, 0xc0, !PT ;  /* 0xfffffbff16167812 */ /* 0x000fe200078ec0ff */
[----:B------:R-:W0:Y:S03]  /*977a0*/  LDCU UR59, c[0x0][0x398] ;  /* 0x00007300ff3b77ac */ /* 0x000e260008000800 */
[----:B------:R-:W-:Y:S01]  /*977b0*/  @P2 LOP3.LUT R22, R22, 0x400, RZ, 0xfc, !PT ;  /* 0x0000040016162812 */ /* 0x000fe200078efcff */
[----:B------:R-:W0:Y:S01]  /*977c0*/  LDCU UR41, c[0x0][0x398] ;  /* 0x00007300ff2977ac */ /* 0x000e220008000800 */
[----:B------:R-:W-:-:S02]  /*977d0*/  ISETP.LT.AND P3, PT, R20, UR43, !P1 ;  /* 0x0000002b14007c0c */ /* 0x000fc4000cf61270 */
[----:B------:R-:W-:-:S04]  /*977e0*/  LOP3.LUT R22, R22, 0xfffffeff, RZ, 0xc0, !PT ;  /* 0xfffffeff16167812 */ /* 0x000fc800078ec0ff */
[----:B------:R-:W-:-:S04]  /*977f0*/  @P4 LOP3.LUT R22, R22, 0x100, RZ, 0xfc, !PT ;  /* 0x0000010016164812 */ /* 0x000fc800078efcff */
[----:B------:R-:W-:-:S04]  /*97800*/  LOP3.LUT R22, R22, 0xffffff7f, RZ, 0xc0, !PT ;  /* 0xffffff7f16167812 */ /* 0x000fc800078ec0ff */
[----:B------:R-:W-:Y:S02]  /*97810*/  @P3 LOP3.LUT R22, R22, 0x80, RZ, 0xfc, !PT ;  /* 0x0000008016163812 */ /* 0x000fe400078efcff */
[----:B---3--:R-:W-:Y:S02]  /*97820*/  ISETP.LT.AND P3, PT, R33, UR45, !P1 ;  /* 0x0000002d21007c0c */ /* 0x008fe4000cf61270 */
[----:B------:R-:W-:Y:S01]  /*97830*/  LOP3.LUT P2, RZ, R17, 0x8, RZ, 0xc0, !PT ;  /* 0x0000000811ff7812 */ /* 0x000fe2000784c0ff */
[----:B------:R-:W-:Y:S01]  /*97840*/  UMOV UR43, UR49 ;  /* 0x00000031002b7c82 */ /* 0x000fe20008000000 */
[----:B--2---:R-:W-:Y:S01]  /*97850*/  ISETP.LT.AND P1, PT, R32, UR47, !P1 ;  /* 0x0000002f20007c0c */ /* 0x004fe2000cf21270 */
[----:B------:R-:W2:Y:S01]  /*97860*/  LDCU UR45, c[0x0][0x398] ;  /* 0x00007300ff2d77ac */ /* 0x000ea20008000800 */
[----:B------:R-:W-:Y:S02]  /*97870*/  LOP3.LUT R22, R22, 0xffffffbf, RZ, 0xc0, !PT ;  /* 0xffffffbf16167812 */ /* 0x000fe400078ec0ff */
[----:B0-----:R-:W-:Y:S01]  /*97880*/  ISETP.LT.AND P4, PT, R30, UR59, !P0 ;  /* 0x0000003b1e007c0c */ /* 0x001fe2000c781270 */
[----:B------:R-:W0:Y:S04]  /*97890*/  LDCU UR47, c[0x0][0x398] ;  /* 0x00007300ff2f77ac */ /* 0x000e280008000800 */
[----:B------:R-:W-:Y:S01]  /*978a0*/  @P3 LOP3.LUT R22, R22, 0x40, RZ, 0xfc, !PT ;  /* 0x0000004016163812 */ /* 0x000fe200078efcff */
[----:B------:R-:W3:Y:S03]  /*978b0*/  LDCU UR49, c[0x0][0x398] ;  /* 0x00007300ff3177ac */ /* 0x000ee60008000800 */
[----:B------:R-:W-:Y:S01]  /*978c0*/  LOP3.LUT R22, R22, 0xffffffdf, RZ, 0xc0, !PT ;  /* 0xffffffdf16167812 */ /* 0x000fe200078ec0ff */
[----:B------:R-:W0:Y:S03]  /*978d0*/  LDCU UR59, c[0x0][0x398] ;  /* 0x00007300ff3b77ac */ /* 0x000e260008000800 */
[----:B------:R-:W-:-:S02]  /*978e0*/  @P1 LOP3.LUT R22, R22, 0x20, RZ, 0xfc, !PT ;  /* 0x0000002016161812 */ /* 0x000fc400078efcff */
[----:B------:R-:W-:Y:S01]  /*978f0*/  ISETP.LT.AND P1, PT, R36, UR57, !P0 ;  /* 0x0000003924007c0c */ /* 0x000fe2000c721270 */
[----:B------:R-:W0:Y:S01]  /*97900*/  LDCU UR57, c[0x0][0x398] ;  /* 0x00007300ff3977ac */ /* 0x000e220008000800 */
[----:B------:R-:W-:Y:S02]  /*97910*/  LOP3.LUT R22, R22, 0xfffffffd, RZ, 0xc0, !PT ;  /* 0xfffffffd16167812 */ /* 0x000fe400078ec0ff */
[----:B------:R-:W-:Y:S01]  /*97920*/  ISETP.LT.AND P3, PT, R29, UR15, !P0 ;  /* 0x0000000f1d007c0c */ /* 0x000fe2000c761270 */
[----:B------:R-:W0:Y:S08]  /*97930*/  LDCU UR15, c[0x0][0x398] ;  /* 0x00007300ff0f77ac */ /* 0x000e300008000800 */
        /* <DEDUP_REMOVED lines=15> */
[----:B------:R1:W-:Y:S01]  /*97a30*/  STL [R1+0x42c], R22 ;  /* 0x00042c1601007387 */ /* 0x0003e20000100800 */
[----:B------:R-:W-:Y:S01]  /*97a40*/  ISETP.LT.AND P4, PT, R33, UR23, !P0 ;  /* 0x0000001721007c0c */ /* 0x000fe2000c781270 */
[----:B------:R-:W0:Y:S02]  /*97a50*/  LDCU UR23, c[0x0][0x398] ;  /* 0x00007300ff1777ac */ /* 0x000e240008000800 */
[----:B-1----:R-:W3:Y:S01]  /*97a60*/  LDL.LU R22, [R1+0x424] ;  /* 0x0004240001167983 */ /* 0x002ee20000300800 */
[----:B----4-:R-:W-:-:S05]  /*97a70*/  LOP3.LUT R21, R21, 0x7fffffff, RZ, 0xc0, !PT ;  /* 0x7fffffff15157812 */ /* 0x010fca00078ec0ff */
[----:B------:R-:W-:Y:S02]  /*97a80*/  @P3 LOP3.LUT R21, R21, 0x80000000, RZ, 0xfc, !PT ;  /* 0x8000000015153812 */ /* 0x000fe400078efcff */
[----:B------:R-:W-:Y:S01]  /*97a90*/  ISETP.LT.AND P3, PT, R32, UR25, !P0 ;  /* 0x0000001920007c0c */ /* 0x000fe2000c761270 */
[----:B------:R-:W1:Y:S01]  /*97aa0*/  LDCU UR25, c[0x0][0x398] ;  /* 0x00007300ff1977ac */ /* 0x000e620008000800 */
[----:B------:R-:W-:-:S04]  /*97ab0*/  LOP3.LUT R21, R21, 0xbfffffff, RZ, 0xc0, !PT ;  /* 0xbfffffff15157812 */ /* 0x000fc800078ec0ff */
[----:B------:R-:W-:Y:S02]  /*97ac0*/  @P4 LOP3.LUT R21, R21, 0x40000000, RZ, 0xfc, !PT ;  /* 0x4000000015154812 */ /* 0x000fe400078efcff */
[----:B------:R-:W-:Y:S01]  /*97ad0*/  ISETP.LT.AND P4, PT, R36, UR43, !P2 ;  /* 0x0000002b24007c0c */ /* 0x000fe2000d781270 */
[----:B------:R-:W4:Y:S01]  /*97ae0*/  LDCU UR43, c[0x0][0x398] ;  /* 0x00007300ff2b77ac */ /* 0x000f220008000800 */
        /* <DEDUP_REMOVED lines=13> */
[----:B------:R-:W0:Y:S03]  /*97bc0*/  LDCU UR27, c[0x0][0x398] ;  /* 0x00007300ff1b77ac */ /* 0x000e260008000800 */
[----:B------:R-:W-:Y:S01]  /*97bd0*/  @P4 LOP3.LUT R21, R21, 0x8000000, RZ, 0xfc, !PT ;  /* 0x0800000015154812 */ /* 0x000fe200078efcff */
[----:B------:R-:W0:Y:S01]  /*97be0*/  LDCU UR39, c[0x0][0x398] ;  /* 0x00007300ff2777ac */ /* 0x000e220008000800 */
[----:B------:R-:W-:-:S02]  /*97bf0*/  ISETP.LT.AND P4, PT, R35, UR31, !P2 ;  /* 0x0000001f23007c0c */ /* 0x000fc4000d781270 */
[----:B------:R-:W-:Y:S01]  /*97c00*/  LOP3.LUT R21, R21, 0xfbffffff, RZ, 0xc0, !PT ;  /* 0xfbffffff15157812 */ /* 0x000fe200078ec0ff */
[----:B------:R-:W0:Y:S03]  /*97c10*/  LDCU UR31, c[0x0][0x398] ;  /* 0x00007300ff1f77ac */ /* 0x000e260008000800 */
        /* <DEDUP_REMOVED lines=45> */
[----:B------:R-:W-:Y:S02]  /*97ef0*/  LOP3.LUT P0, RZ, R17, 0x2, RZ, 0xc0, !PT ;  /* 0x0000000211ff7812 */ /* 0x000fe4000780c0ff */
[----:B------:R-:W-:-:S04]  /*97f00*/  LOP3.LUT R21, R21, 0xffffdfff, RZ, 0xc0, !PT ;  /* 0xffffdfff15157812 */ /* 0x000fc800078ec0ff */
[----:B------:R-:W-:Y:S02]  /*97f10*/  @P3 LOP3.LUT R21, R21, 0x2000, RZ, 0xfc, !PT ;  /* 0x0000200015153812 */ /* 0x000fe400078efcff */
[----:B------:R-:W-:Y:S02]  /*97f20*/  ISETP.LT.AND P3, PT, R36, UR5, !P0 ;  /* 0x0000000524007c0c */ /* 0x000fe4000c761270 */
[----:B------:R-:W-:Y:S01]  /*97f30*/  ISETP.LT.AND P4, PT, R30, UR61, !P0 ;  /* 0x0000003d1e007c0c */ /* 0x000fe2000c781270 */
[----:B------:R-:W0:Y:S01]  /*97f40*/  LDCU UR61, c[0x0][0x398] ;  /* 0x00007300ff3d77ac */ /* 0x000e220008000800 */
[----:B------:R-:W-:-:S09]  /*97f50*/  LOP3.LUT R21, R21, 0xfffffdff, RZ, 0xc0, !PT ;  /* 0xfffffdff15157812 */ /* 0x000fd200078ec0ff */
        /* <DEDUP_REMOVED lines=21> */
[----:B--2---:R-:W-:Y:S01]  /*980b0*/  ISETP.LT.AND P0, PT, R32, UR45, !P0 ;  /* 0x0000002d20007c0c */ /* 0x004fe2000c701270 */
[----:B------:R-:W2:Y:S01]  /*980c0*/  LDCU UR45, c[0x0][0x398] ;  /* 0x00007300ff2d77ac */ /* 0x000ea20008000800 */
[----:B------:R-:W-:Y:S02]  /*980d0*/  LOP3.LUT R21, R21, 0xffffffbf, RZ, 0xc0, !PT ;  /* 0xffffffbf15157812 */ /* 0x000fe400078ec0ff */
[----:B------:R-:W-:Y:S02]  /*980e0*/  LOP3.LUT P2, RZ, R17, 0x1, RZ, 0xc0, !PT ;  /* 0x0000000111ff7812 */ /* 0x000fe4000784c0ff */
[----:B------:R-:W-:Y:S02]  /*980f0*/  @P3 LOP3.LUT R21, R21, 0x40, RZ, 0xfc, !PT ;  /* 0x0000004015153812 */ /* 0x000fe400078efcff */
[----:B------:R-:W-:-:S02]  /*98100*/  ISETP.LT.AND P3, PT, R36, UR10, !P2 ;  /* 0x0000000a24007c0c */ /* 0x000fc4000d761270 */
[----:B------:R-:W-:-:S04]  /*98110*/  LOP3.LUT R21, R21, 0xffffffdf, RZ, 0xc0, !PT ;  /* 0xffffffdf15157812 */ /* 0x000fc800078ec0ff */
[----:B------:R-:W-:Y:S02]  /*98120*/  @P0 LOP3.LUT R21, R21, 0x20, RZ, 0xfc, !PT ;  /* 0x0000002015150812 */ /* 0x000fe400078efcff */
[----:B0-----:R-:W-:Y:S01]  /*98130*/  ISETP.LT.AND P4, PT, R30, UR47, !P2 ;  /* 0x0000002f1e007c0c */ /* 0x001fe2000d781270 */
[----:B------:R-:W0:Y:S01]  /*98140*/  LDCU UR47, c[0x0][0x398] ;  /* 0x00007300ff2f77ac */ /* 0x000e220008000800 */
[----:B------:R-:W-:-:S04]  /*98150*/  LOP3.LUT R21, R21, 0xfffffffd, RZ, 0xc0, !PT ;  /* 0xfffffffd15157812 */ /* 0x000fc800078ec0ff */
[----:B------:R-:W-:Y:S02]  /*98160*/  @P3 LOP3.LUT R21, R21, 0x2, RZ, 0xfc, !PT ;  /* 0x0000000215153812 */ /* 0x000fe400078efcff */
[----:B---3--:R-:W-:Y:S01]  /*98170*/  ISETP.LT.AND P3, PT, R29, UR49, !P2 ;  /* 0x000000311d007c0c */ /* 0x008fe2000d761270 */
        /* <DEDUP_REMOVED lines=12> */
[----:B------:R-:W-:-:S05]  /*98240*/  @P3 LOP3.LUT R21, R21, 0x1, RZ, 0xfc, !PT ;  /* 0x0000000115153812 */ /* 0x000fca00078efcff */
[----:B------:R0:W-:Y:S04]  /*98250*/  STL [R1+0x428], R21 ;  /* 0x0004281501007387 */ /* 0x0001e80000100800 */
[----:B0-----:R-:W3:Y:S01]  /*98260*/  LDL.LU R21, [R1+0x420] ;  /* 0x0004200001157983 */ /* 0x001ee20000300800 */
[----:B------:R-:W-:Y:S01]  /*98270*/  ISETP.LT.AND P4, PT, R20, UR55, !P2 ;  /* 0x0000003714007c0c */ /* 0x000fe2000d781270 */
[----:B------:R-:W0:Y:S01]  /*98280*/  LDCU UR55, c[0x0][0x398] ;  /* 0x00007300ff3777ac */ /* 0x000e220008000800 */
[----:B------:R-:W-:Y:S02]  /*98290*/  ISETP.LT.AND P3, PT, R33, UR57, !P2 ;  /* 0x0000003921007c0c */ /* 0x000fe4000d761270 */
[----:B------:R-:W-:Y:S01]  /*982a0*/  ISETP.LT.AND P2, PT, R32, UR59, !P2 ;  /* 0x0000003b20007c0c */ /* 0x000fe2000d741270 */
[----:B------:R-:W0:Y:S01]  /*982b0*/  LDCU UR59, c[0x0][0x398] ;  /* 0x00007300ff3b77ac */ /* 0x000e220008000800 */
[----:B------:R-:W-:Y:S01]  /*982c0*/  LOP3.LUT R22, R22, 0x7fffffff, RZ, 0xc0, !PT ;  /* 0x7fffffff16167812 */ /* 0x000fe200078ec0ff */
[----:B------:R-:W0:Y:S06]  /*982d0*/  LDCU UR57, c[0x0][0x398] ;  /* 0x00007300ff3977ac */ /* 0x000e2c0008000800 */
[----:B------:R-:W-:-:S04]  /*982e0*/  @P4 LOP3.LUT R22, R22, 0x80000000, RZ, 0xfc, !PT ;  /* 0x8000000016164812 */ /* 0x000fc800078efcff */
        /* <DEDUP_REMOVED lines=8> */
[----:B------:R-:W-:Y:S02]  /*98370*/  LOP3.LUT R22, R22, 0xfdffffff, RZ, 0xc0, !PT ;  /* 0xfdffffff16167812 */ /* 0x000fe400078ec0ff */
[----:B------:R-:W-:Y:S01]  /*98380*/  ISETP.LT.AND P3, PT, R29, UR17, !P1 ;  /* 0x000000111d007c0c */ /* 0x000fe2000cf61270 */
[----:B------:R-:W0:Y:S06]  /*98390*/  LDCU UR17, c[0x0][0x398] ;  /* 0x00007300ff1177ac */ /* 0x000e2c0008000800 */
        /* <DEDUP_REMOVED lines=15> */
[----:B-1----:R-:W-:Y:S01]  /*98490*/  ISETP.LT.AND P3, PT, R33, UR25, !P1 ;  /* 0x0000001921007c0c */ /* 0x002fe2000cf61270 */
[----:B------:R-:W1:Y:S01]  /*984a0*/  LDCU UR25, c[0x0][0x398] ;  /* 0x00007300ff1977ac */ /* 0x000e620008000800 */
[----:B------:R-:W-:-:S04]  /*984b0*/  LOP3.LUT R22, R22, 0xff7fffff, RZ, 0xc0, !PT ;  /* 0xff7fffff16167812 */ /* 0x000fc800078ec0ff */
[----:B------:R-:W-:Y:S02]  /*984c0*/  @P4 LOP3.LUT R22, R22, 0x800000, RZ, 0xfc, !PT ;  /* 0x0080000016164812 */ /* 0x000fe400078efcff */
[----:B------:R-:W-:Y:S01]  /*984d0*/  ISETP.LT.AND P1, PT, R32, UR27, !P1 ;  /* 0x0000001b20007c0c */ /* 0x000fe2000cf21270 */
[----:B------:R-:W0:Y:S01]  /*984e0*/  LDCU UR27, c[0x0][0x398] ;  /* 0x00007300ff1b77ac */ /* 0x000e220008000800 */
[----:B------:R-:W-:Y:S02]  /*984f0*/  LOP3.LUT R22, R22, 0xffbfffff, RZ, 0xc0, !PT ;  /* 0xffbfffff16167812 */ /* 0x000fe400078ec0ff */
[----:B------:R-:W-:Y:S02]  /*98500*/  LOP3.LUT P0, RZ, R18, 0x40000000, RZ, 0xc0, !PT ;  /* 0x4000000012ff7812 */ /* 0x000fe4000780c0ff */
        /* <DEDUP_REMOVED lines=29> */
[----:B----4-:R-:W-:Y:S01]  /*986e0*/  ISETP.LT.AND P1, PT, R32, UR43, !P0 ;  /* 0x0000002b20007c0c */ /* 0x010fe2000c721270 */
[----:B------:R-:W4:Y:S01]  /*986f0*/  LDCU UR43, c[0x0][0x398] ;  /* 0x00007300ff2b77ac */ /* 0x000f220008000800 */
[----:B------:R-:W-:Y:S02]  /*98700*/  LOP3.LUT R22, R22, 0xffffbfff, RZ, 0xc0, !PT ;  /* 0xffffbfff16167812 */ /* 0x000fe400078ec0ff */
[----:B------:R-:W-:Y:S02]  /*98710*/  LOP3.LUT P2, RZ, R18, 0x20000000, RZ, 0xc0, !PT ;  /* 0x2000000012ff7812 */ /* 0x000fe4000784c0ff */
[----:B------:R-:W-:Y:S02]  /*98720*/  @P3 LOP3.LUT R22, R22, 0x4000, RZ, 0xfc, !PT ;  /* 0x0000400016163812 */ /* 0x000fe400078efcff */
[----:B------:R-:W-:Y:S01]  /*98730*/  ISETP.LT.AND P3, PT, R36, UR8, !P2 ;  /* 0x0000000824007c0c */ /* 0x000fe2000d761270 */
[----:B------:R-:W0:Y:S01]  /*98740*/  LDCU UR8, c[0x0][0x398] ;  /* 0x00007300ff0877ac */ /* 0x000e220008000800 */
[----:B------:R-:W-:-:S04]  /*98750*/  LOP3.LUT R22, R22, 0xffffdfff, RZ, 0xc0, !PT ;  /* 0xffffdfff16167812 */ /* 0x000fc800078ec0ff */
[----:B------:R-:W-:Y:S02]  /*98760*/  @P1 LOP3.LUT R22, R22, 0x2000, RZ, 0xfc, !PT ;  /* 0x0000200016161812 */ /* 0x000fe400078efcff */
[----:B--2---:R-:W-:Y:S01]  /*98770*/  ISETP.LT.AND P1, PT, R30, UR45, !P2 ;  /* 0x0000002d1e007c0c */ /* 0x004fe2000d721270 */
[----:B------:R-:W2:Y:S01]  /*98780*/  LDCU UR45, c[0x0][0x398] ;  /* 0x00007300ff2d77ac */ /* 0x000ea20008000800 */
[----:B------:R-:W-:-:S04]  /*98790*/  LOP3.LUT R22, R22, 0xfffffdff, RZ, 0xc0, !PT ;  /* 0xfffffdff16167812 */ /* 0x000fc800078ec0ff */
[----:B------:R-:W-:Y:S02]  /*987a0*/  @P3 LOP3.LUT R22, R22, 0x200, RZ, 0xfc, !PT ;  /* 0x0000020016163812 */ /* 0x000fe400078efcff */
[----:B------:R-:W-:Y:S01]  /*987b0*/  ISETP.LT.AND P4, PT, R29, UR51, !P2 ;  /* 0x000000331d007c0c */ /* 0x000fe2000d781270 */
        /* <DEDUP_REMOVED lines=23> */
[----:B------:R-:W-:Y:S02]  /*98930*/  LOP3.LUT P0, RZ, R18, 0x10000000, RZ, 0xc0, !PT ;  /* 0x1000000012ff7812 */ /* 0x000fe4000780c0ff */
[----:B------:R-:W-:-:S04]  /*98940*/  LOP3.LUT R22, R22, 0xffffffdf, RZ, 0xc0, !PT ;  /* 0xffffffdf16167812 */ /* 0x000fc800078ec0ff */
[----:B------:R-:W-:Y:S02]  /*98950*/  @P2 LOP3.LUT R22, R22, 0x20, RZ, 0xfc, !PT ;  /* 0x0000002016162812 */ /* 0x000fe400078efcff */
        /* <DEDUP_REMOVED lines=24> */
[----:B------:R-:W0:Y:S02]  /*98ae0*/  LDCU UR63, c[0x0][0x398] ;  /* 0x00007300ff3f77ac */ /* 0x000e240008000800 */
[----:B------:R1:W-:Y:S01]  /*98af0*/  STL [R1+0x424], R22 ;  /* 0x0004241601007387 */ /* 0x0003e20000100800 */
[----:B------:R-:W-:-:S03]  /*98b00*/  LOP3.LUT R21, R21, 0x7fffffff, RZ, 0xc0, !PT ;  /* 0x7fffffff15157812 */ /* 0x000fc600078ec0ff */
[----:B-1----:R-:W2:Y:S01]  /*98b10*/  LDL.LU R22, [R1+0x418] ;  /* 0x0004180001167983 */ /* 0x002ea20000300800 */
[----:B------:R-:W-:Y:S02]  /*98b20*/  @P4 LOP3.LUT R21, R21, 0x80000000, RZ, 0xfc, !PT ;  /* 0x8000000015154812 */ /* 0x000fe400078efcff */
[----:B------:R-:W-:Y:S01]  /*98b30*/  ISETP.LT.AND P0, PT, R32, UR61, !P0 ;  /* 0x0000003d20007c0c */ /* 0x000fe2000c701270 */
[----:B------:R-:W1:Y:S01]  /*98b40*/  LDCU UR61, c[0x0][0x398] ;  /* 0x00007300ff3d77ac */ /* 0x000e620008000800 */
        /* <DEDUP_REMOVED lines=8> */
[----:B------:R-:W0:Y:S08]  /*98bd0*/  LDCU UR77, c[0x0][0x398] ;  /* 0x00007300ff4d77ac */ /* 0x000e300008000800 */
        /* <DEDUP_REMOVED lines=24> */
[----:B------:R-:W-:-:S07]  /*98d60*/  LOP3.LUT P3, RZ, R18, 0x4000000, RZ, 0xc0, !PT ;  /* 0x0400000012ff7812 */ /* 0x000fce000786c0ff */
        /* <DEDUP_REMOVED lines=9> */
[----:B------:R-:W-:Y:S02]  /*98e00*/  LOP3.LUT R21, R21, 0xffefffff, RZ, 0xc0, !PT ;  /* 0xffefffff15157812 */ /* 0x000fe400078ec0ff */
[----:B-1----:R-:W-:Y:S01]  /*98e10*/  ISETP.LT.AND P4, PT, R29, UR18, !P3 ;  /* 0x000000121d007c0c */ /* 0x002fe2000df81270 */
[----:B------:R-:W1:Y:S01]  /*98e20*/  LDCU UR18, c[0x0][0x398] ;  /* 0x00007300ff1277ac */ /* 0x000e620008000800 */
[----:B------:R-:W-:-:S04]  /*98e30*/  @P1 LOP3.LUT R21, R21, 0x100000, RZ, 0xfc, !PT ;  /* 0x0010000015151812 */ /* 0x000fc800078efcff */
[----:B------:R-:W-:-:S07]  /*98e40*/  LOP3.LUT R21, R21, 0xfff7ffff, RZ, 0xc0, !PT ;  /* 0xfff7ffff15157812 */ /* 0x000fce00078ec0ff */
[----:B------:R-:W-:Y:S02]  /*98e50*/  @P4 LOP3.LUT R21, R21, 0x80000, RZ, 0xfc, !PT ;  /* 0x0008000015154812 */ /* 0x000fe400078efcff */
[----:B------:R-:W-:Y:S01]  /*98e60*/  ISETP.LT.AND P4, PT, R37, UR16, !P3 ;  /* 0x0000001025007c0c */ /* 0x000fe2000df81270 */
[----:B------:R-:W1:Y:S01]  /*98e70*/  LDCU UR16, c[0x0][0x398] ;  /* 0x00007300ff1077ac */ /* 0x000e620008000800 */
[----:B------:R-:W-:-:S11]  /*98e80*/  LOP3.LUT R21, R21, 0xfffbffff, RZ, 0xc0, !PT ;  /* 0xfffbffff15157812 */ /* 0x000fd600078ec0ff */
[----:B------:R-:W-:Y:S02]  /*98e90*/  @P4 LOP3.LUT R21, R21, 0x40000, RZ, 0xfc, !PT ;  /* 0x0004000015154812 */ /* 0x000fe400078efcff */
[----:B0-----:R-:W-:Y:S01]  /*98ea0*/  ISETP.LT.AND P4, PT, R35, UR17, !P3 ;  /* 0x0000001123007c0c */ /* 0x001fe2000df81270 */
[----:B------:R-:W0:Y:S01]  /*98eb0*/  LDCU UR17, c[0x0][0x398] ;  /* 0x00007300ff1177ac */ /* 0x000e220008000800 */
[----:B------:R-:W-:-:S11]  /*98ec0*/  LOP3.LUT R21, R21, 0xfffeffff, RZ, 0xc0, !PT ;  /* 0xfffeffff15157812 */ /* 0x000fd600078ec0ff */
[----:B------:R-:W-:Y:S02]  /*98ed0*/  @P4 LOP3.LUT R21, R21, 0x10000, RZ, 0xfc, !PT ;  /* 0x0001000015154812 */ /* 0x000fe400078efcff */
[----:B------:R-:W-:Y:S01]  /*98ee0*/  ISETP.LT.AND P4, PT, R20, UR19, !P3 ;  /* 0x0000001314007c0c */ /* 0x000fe2000df81270 */
[----:B------:R-:W0:Y:S01]  /*98ef0*/  LDCU UR19, c[0x0][0x398] ;  /* 0x00007300ff1377ac */ /* 0x000e220008000800 */
[----:B------:R-:W-:-:S11]  /*98f00*/  LOP3.LUT R21, R21, 0xffff7fff, RZ, 0xc0, !PT ;  /* 0xffff7fff15157812 */ /* 0x000fd600078ec0ff */
        /* <DEDUP_REMOVED lines=55> */
[----:B------:R-:W-:-:S04]  /*99280*/  LOP3.LUT R21, R21, 0xfffffff7, RZ, 0xc0, !PT ;  /* 0xfffffff715157812 */ /* 0x000fc800078ec0ff */
[----:B------:R-:W-:Y:S02]  /*99290*/  @P3 LOP3.LUT R21, R21, 0x8, RZ, 0xfc, !PT ;  /* 0x0000000815153812 */ /* 0x000fe400078efcff */
[----:B------:R-:W-:Y:S01]  /*992a0*/  ISETP.LT.AND P3, PT, R35, UR41, !P0 ;  /* 0x0000002923007c0c */ /* 0x000fe2000c761270 */
[----:B------:R-:W0:Y:S01]  /*992b0*/  LDCU UR41, c[0x0][0x398] ;  /* 0x00007300ff2977ac */ /* 0x000e220008000800 */
[----:B------:R-:W-:-:S04]  /*992c0*/  LOP3.LUT R21, R21, 0xfffffffb, RZ, 0xc0, !PT ;  /* 0xfffffffb15157812 */ /* 0x000fc800078ec0ff */
[----:B------:R-:W-:-:S04]  /*992d0*/  @P4 LOP3.LUT R21, R21, 0x4, RZ, 0xfc, !PT ;  /* 0x0000000415154812 */ /* 0x000fc800078efcff */
[----:B------:R-:W-:Y:S02]  /*992e0*/  LOP3.LUT R21, R21, 0xfffffffe, RZ, 0xc0, !PT ;  /* 0xfffffffe15157812 */ /* 0x000fe400078ec0ff */
[----:B------:R-:W-:Y:S01]  /*992f0*/  ISETP.LT.AND P4, PT, R20, UR39, !P0 ;  /* 0x0000002714007c0c */ /* 0x000fe2000c781270 */
[----:B------:R-:W0:Y:S01]  /*99300*/  LDCU UR39, c[0x0][0x398] ;  /* 0x00007300ff2777ac */ /* 0x000e220008000800 */
[----:B------:R-:W-:-:S05]  /*99310*/  @P3 LOP3.LUT R21, R21, 0x1, RZ, 0xfc, !PT ;  /* 0x0000000115153812 */ /* 0x000fca00078efcff */
[----:B------:R1:W-:Y:S01]  /*99320*/  STL [R1+0x420], R21 ;  /* 0x0004201501007387 */ /* 0x0003e20000100800 */
[----:B------:R-:W-:Y:S01]  /*99330*/  ISETP.LT.AND P3, PT, R33, UR51, !P0 ;  /* 0x0000003321007c0c */ /* 0x000fe2000c761270 */
[----:B------:R-:W0:Y:S01]  /*99340*/  LDCU UR51, c[0x0][0x398] ;  /* 0x00007300ff3377ac */ /* 0x000e220008000800 */
[----:B--2---:R-:W-:Y:S01]  /*99350*/  LOP3.LUT R22, R22, 0x7fffffff, RZ, 0xc0, !PT ;  /* 0x7fffffff16167812 */ /* 0x004fe200078ec0ff */
[----:B-1----:R-:W2:Y:S03]  /*99360*/  LDL.LU R21, [R1+0x414] ;  /* 0x0004140001157983 */ /* 0x002ea60000300800 */
[----:B------:R-:W-:Y:S02]  /*99370*/  @P4 LOP3.LUT R22, R22, 0x80000000, RZ, 0xfc, !PT ;  /* 0x8000000016164812 */ /* 0x000fe400078efcff */
[----:B---3--:R-:W-:Y:S01]  /*99380*/  ISETP.LT.AND P0, PT, R32, UR49, !P0 ;  /* 0x0000003120007c0c */ /* 0x008fe2000c701270 */
[----:B------:R-:W1:Y:S01]  /*99390*/  LDCU UR49, c[0x0][0x398] ;  /* 0x00007300ff3177ac */ /* 0x000e620008000800 */
[----:B------:R-:W-:-:S04]  /*993a0*/  LOP3.LUT R22, R22, 0xbfffffff, RZ, 0xc0, !PT ;  /* 0xbfffffff16167812 */ /* 0x000fc800078ec0ff */
[----:B------:R-:W-:Y:S02]  /*993b0*/  @P3 LOP3.LUT R22, R22, 0x40000000, RZ, 0xfc, !PT ;  /* 0x4000000016163812 */ /* 0x000fe400078efcff */
[----:B------:R-:W-:Y:S02]  /*993c0*/  LOP3.LUT P1, RZ, R18, 0x800000, RZ, 0xc0, !PT ;  /* 0x0080000012ff7812 */ /* 0x000fe4000782c0ff */
[----:B------:R-:W-:-:S04]  /*993d0*/  LOP3.LUT R22, R22, 0xdfffffff, RZ, 0xc0, !PT ;  /* 0xdfffffff16167812 */ /* 0x000fc800078ec0ff */
[----:B------:R-:W-:Y:S02]  /*993e0*/  @P0 LOP3.LUT R22, R22, 0x20000000, RZ, 0xfc, !PT ;  /* 0x2000000016160812 */ /* 0x000fe400078efcff */
[----:B------:R-:W-:Y:S01]  /*993f0*/  ISETP.LT.AND P0, PT, R36, UR24, !P1 ;  /* 0x0000001824007c0c */ /* 0x000fe2000cf01270 */
[----:B------:R-:W3:Y:S01]  /*99400*/  LDCU UR24, c[0x0][0x398] ;  /* 0x00007300ff1877ac */ /* 0x000ee20008000800 */
[----:B------:R-:W-:Y:S02]  /*99410*/  ISETP.LT.AND P4, PT, R30, UR53, !P1 ;  /* 0x000000351e007c0c */ /* 0x000fe4000cf81270 */
        /* <DEDUP_REMOVED lines=117> */
[----:B0-----:R-:W4:Y:S01]  /*99b70*/  LDL.LU R22, [R1+0x410] ;  /* 0x0004100001167983 */ /* 0x001f220000300800 */
[----:B------:R-:W-:Y:S01]  /*99b80*/  ISETP.LT.AND P3, PT, R20, UR57, !P1 ;  /* 0x0000003914007c0c */ /* 0x000fe2000cf61270 */
[----:B------:R-:W0:Y:S01]  /*99b90*/  LDCU UR57, c[0x0][0x398] ;  /* 0x00007300ff3977ac */ /* 0x000e220008000800 */
[----:B------:R-:W-:Y:S02]  /*99ba0*/  ISETP.LT.AND P2, PT, R33, UR53, !P1 ;  /* 0x0000003521007c0c */ /* 0x000fe4000cf41270 */
[----:B------:R-:W-:Y:S01]  /*99bb0*/  ISETP.LT.AND P1, PT, R32, UR51, !P1 ;  /* 0x0000003320007c0c */ /* 0x000fe2000cf21270 */
[----:B------:R-:W0:Y:S01]  /*99bc0*/  LDCU UR53, c[0x0][0x398] ;  /* 0x00007300ff3577ac */ /* 0x000e220008000800 */
[----:B--2---:R-:W-:Y:S01]  /*99bd0*/  LOP3.LUT R21, R21, 0x7fffffff, RZ, 0xc0, !PT ;  /* 0x7fffffff15157812 */ /* 0x004fe200078ec0ff */
[----:B------:R-:W2:Y:S06]  /*99be0*/  LDCU UR51, c[0x0][0x398] ;  /* 0x00007300ff3377ac */ /* 0x000eac0008000800 */
[----:B------:R-:W-:-:S04]  /*99bf0*/  @P3 LOP3.LUT R21, R21, 0x80000000, RZ, 0xfc, !PT ;  /* 0x8000000015153812 */ /* 0x000fc800078efcff */
        /* <DEDUP_REMOVED lines=33> */
[----:B------:R-:W-:Y:S02]  /*99e10*/  LOP3.LUT R21, R21, 0xffbfffff, RZ, 0xc0, !PT ;  /* 0xffbfffff15157812 */ /* 0x000fe400078ec0ff */
[----:B------:R-:W-:Y:S02]  /*99e20*/  LOP3.LUT P3, RZ, R18, 0x40000, RZ, 0xc0, !PT ;  /* 0x0004000012ff7812 */ /* 0x000fe4000786c0ff */
        /* <DEDUP_REMOVED lines=93> */
[----:B------:R-:W0:Y:S02]  /*9a400*/  LDCU UR37, c[0x0][0x398] ;  /* 0x00007300ff2577ac */ /* 0x000e240008000800 */
[----:B-1----:R-:W3:Y:S01]  /*9a410*/  LDL.LU R21, [R1+0x3fc] ;  /* 0x0003fc0001157983 */ /* 0x002ee20000300800 */
[----:B----4-:R-:W-:-:S04]  /*9a420*/  LOP3.LUT R22, R22, 0x7fffffff, RZ, 0xc0, !PT ;  /* 0x7fffffff16167812 */ /* 0x010fc800078ec0ff */
        /* <DEDUP_REMOVED lines=9> */
[----:B------:R-:W4:Y:S01]  /*9a4c0*/  LDCU UR38, c[0x0][0x398] ;  /* 0x00007300ff2677ac */ /* 0x000f220008000800 */
        /* <DEDUP_REMOVED lines=92> */
[----:B------:R-:W-:Y:S02]  /*9aa90*/  LOP3.LUT R22, R22, 0xffffffbf, RZ, 0xc0, !PT ;  /* 0xffffffbf16167812 */ /* 0x000fe400078ec0ff */
[----:B------:R-:W-:Y:S02]  /*9aaa0*/  LOP3.LUT P0, RZ, R18, 0x1000, RZ, 0xc0, !PT ;  /* 0x0000100012ff7812 */ /* 0x000fe4000780c0ff */
[----:B------:R-:W-:Y:S02]  /*9aab0*/  @P3 LOP3.LUT R22, R22, 0x40, RZ, 0xfc, !PT ;  /* 0x0000004016163812 */ /* 0x000fe400078efcff */
[----:B------:R-:W-:Y:S01]  /*9aac0*/  ISETP.LT.AND P3, PT, R36, UR44, !P0 ;  /* 0x0000002c24007c0c */ /* 0x000fe2000c761270 */
[----:B------:R-:W2:Y:S01]  /*9aad0*/  LDCU UR44, c[0x0][0x398] ;  /* 0x00007300ff2c77ac */ /* 0x000ea20008000800 */
[----:B------:R-:W-:-:S04]  /*9aae0*/  LOP3.LUT R22, R22, 0xffffffdf, RZ, 0xc0, !PT ;  /* 0xffffffdf16167812 */ /* 0x000fc800078ec0ff */
[----:B------:R-:W-:Y:S02]  /*9aaf0*/  @P1 LOP3.LUT R22, R22, 0x20, RZ, 0xfc, !PT ;  /* 0x0000002016161812 */ /* 0x000fe400078efcff */
[----:B0-----:R-:W-:Y:S01]  /*9ab00*/  ISETP.LT.AND P4, PT, R30, UR31, !P0 ;  /* 0x0000001f1e007c0c */ /* 0x001fe2000c781270 */
        /* <DEDUP_REMOVED lines=18> */
[----:B0-----:R-:W2:Y:S01]  /*9ac30*/  LDL.LU R22, [R1+0x3f8] ;  /* 0x0003f80001167983 */ /* 0x001ea20000300800 */
[----:B------:R-:W-:Y:S01]  /*9ac40*/  ISETP.LT.AND P1, PT, R20, UR75, !P0 ;  /* 0x0000004b14007c0c */ /* 0x000fe2000c721270 */
[----:B------:R-:W0:Y:S01]  /*9ac50*/  LDCU UR75, c[0x0][0x398] ;  /* 0x00007300ff4b77ac */ /* 0x000e220008000800 */
[----:B------:R-:W-:Y:S02]  /*9ac60*/  ISETP.LT.AND P3, PT, R33, UR73, !P0 ;  /* 0x0000004921007c0c */ /* 0x000fe4000c761270 */
[----:B------:R-:W-:Y:S01]  /*9ac70*/  ISETP.LT.AND P0, PT, R32, UR71, !P0 ;  /* 0x0000004720007c0c */ /* 0x000fe2000c701270 */
[----:B------:R-:W0:Y:S01]  /*9ac80*/  LDCU UR71, c[0x0][0x398] ;  /* 0x00007300ff4777ac */ /* 0x000e220008000800 */
[----:B------:R-:W-:Y:S01]  /*9ac90*/  LOP3.LUT P2, RZ, R18, 0x800, RZ, 0xc0, !PT ;  /* 0x0000080012ff7812 */ /* 0x000fe2000784c0ff */
[----:B------:R-:W0:Y:S01]  /*9aca0*/  LDCU UR73, c[0x0][0x398] ;  /* 0x00007300ff4977ac */ /* 0x000e220008000800 */
[----:B---3--:R-:W-:-:S05]  /*9acb0*/  LOP3.LUT R21, R21, 0x7fffffff, RZ, 0xc0, !PT ;  /* 0x7fffffff15157812 */ /* 0x008fca00078ec0ff */
[----:B------:R-:W-:-:S04]  /*9acc0*/  @P1 LOP3.LUT R21, R21, 0x80000000, RZ, 0xfc, !PT ;  /* 0x8000000015151812 */ /* 0x000fc800078efcff */
[----:B------:R-:W-:-:S04]  /*9acd0*/  LOP3.LUT R21, R21, 0xbfffffff, RZ, 0xc0, !PT ;  /* 0xbfffffff15157812 */ /* 0x000fc800078ec0ff */
[----:B------:R-:W-:Y:S02]  /*9ace0*/  @P3 LOP3.LUT R21, R21, 0x40000000, RZ, 0xfc, !PT ;  /* 0x4000000015153812 */ /* 0x000fe400078efcff */
[----:B------:R-:W-:Y:S01]  /*9acf0*/  ISETP.LT.AND P4, PT, R36, UR46, !P2 ;  /* 0x0000002e24007c0c */ /* 0x000fe2000d781270 */
[----:B------:R-:W3:Y:S01]  /*9ad00*/  LDCU UR46, c[0x0][0x398] ;  /* 0x00007300ff2e77ac */ /* 0x000ee20008000800 */
        /* <DEDUP_REMOVED lines=32> */
[----:B------:R-:W1:Y:S01]  /*9af10*/  LDCU UR48, c[0x0][0x398] ;  /* 0x00007300ff3077ac */ /* 0x000e620008000800 */
[----:B------:R-:W-:-:S04]  /*9af20*/  LOP3.LUT R21, R21, 0xffdfffff, RZ, 0xc0, !PT ;  /* 0xffdfffff15157812 */ /* 0x000fc800078ec0ff */
[----:B------:R-:W-:Y:S02]  /*9af30*/  @P3 LOP3.LUT R21, R21, 0x200000, RZ, 0xfc, !PT ;  /* 0x0020000015153812 */ /* 0x000fe400078efcff */
[----:B---3--:R-:W-:Y:S01]  /*9af40*/  ISETP.LT.AND P3, PT, R30, UR31, !P1 ;  /* 0x0000001f1e007c0c */ /* 0x008fe2000cf61270 */
[----:B------:R-:W3:Y:S01]  /*9af50*/  LDCU UR31, c[0x0][0x398] ;  /* 0x00007300ff1f77ac */ /* 0x000ee20008000800 */
        /* <DEDUP_REMOVED lines=64> */
[----:B------:R-:W-:Y:S02]  /*9b360*/  LOP3.LUT R21, R21, 0xfffffffd, RZ, 0xc0, !PT ;  /* 0xfffffffd15157812 */ /* 0x000fe400078ec0ff */
[----:B------:R-:W-:Y:S01]  /*9b370*/  ISETP.LT.AND P4, PT, R29, UR73, !P2 ;  /* 0x000000491d007c0c */ /* 0x000fe2000d781270 */
[----:B------:R-:W0:Y:S08]  /*9b380*/  LDCU UR73, c[0x0][0x398] ;  /* 0x00007300ff4977ac */ /* 0x000e300008000800 */
[----:B------:R-:W-:-:S02]  /*9b390*/  @P1 LOP3.LUT R21, R21, 0x2, RZ, 0xfc, !PT ;  /* 0x0000000215151812 */ /* 0x000fc400078efcff */
[----:B------:R-:W-:Y:S01]  /*9b3a0*/  ISETP.LT.AND P1, PT, R30, UR71, !P2 ;  /* 0x000000471e007c0c */ /* 0x000fe2000d721270 */
[----:B------:R-:W0:Y:S01]  /*9b3b0*/  LDCU UR71, c[0x0][0x398] ;  /* 0x00007300ff4777ac */ /* 0x000e220008000800 */
[----:B------:R-:W-:-:S11]  /*9b3c0*/  LOP3.LUT R21, R21, 0xffffffef, RZ, 0xc0, !PT ;  /* 0xffffffef15157812 */ /* 0x000fd600078ec0ff */
        /* <DEDUP_REMOVED lines=13> */
[----:B--2---:R-:W-:-:S11]  /*9b4a0*/  LOP3.LUT R22, R22, 0x7fffffff, RZ, 0xc0, !PT ;  /* 0x7fffffff16167812 */ /* 0x004fd600078ec0ff */
[----:B------:R-:W-:Y:S02]  /*9b4b0*/  @P4 LOP3.LUT R22, R22, 0x80000000, RZ, 0xfc, !PT ;  /* 0x8000000016164812 */ /* 0x000fe400078efcff */
[----:B------:R-:W-:Y:S02]  /*9b4c0*/  ISETP.LT.AND P4, PT, R33, UR27, !P2 ;  /* 0x0000001b21007c0c */ /* 0x000fe4000d781270 */
[----:B------:R-:W-:Y:S01]  /*9b4d0*/  LOP3.LUT P3, RZ, R18, 0x80, RZ, 0xc0, !PT ;  /* 0x0000008012ff7812 */ /* 0x000fe2000786c0ff */
[----:B------:R2:W-:Y:S01]  /*9b4e0*/  STL [R1+0x3fc], R21 ;  /* 0x0003fc1501007387 */ /* 0x0005e20000100800 */
[----:B------:R-:W-:Y:S01]  /*9b4f0*/  ISETP.LT.AND P2, PT, R32, UR26, !P2 ;  /* 0x0000001a20007c0c */ /* 0x000fe2000d741270 */
[----:B------:R-:W0:Y:S01]  /*9b500*/  LDCU UR27, c[0x0][0x398] ;  /* 0x00007300ff1b77ac */ /* 0x000e220008000800 */
[----:B------:R-:W-:Y:S02]  /*9b510*/  LOP3.LUT R22, R22, 0xbfffffff, RZ, 0xc0, !PT ;  /* 0xbfffffff16167812 */ /* 0x000fe400078ec0ff */
[----:B------:R-:W-:Y:S01]  /*9b520*/  LOP3.LUT P0, RZ, R18, 0x40, RZ, 0xc0, !PT ;  /* 0x0000004012ff7812 */ /* 0x000fe2000780c0ff */
[----:B------:R-:W0:Y:S04]  /*9b530*/  LDCU UR26, c[0x0][0x398] ;  /* 0x00007300ff1a77ac */ /* 0x000e280008000800 */
[----:B------:R-:W-:Y:S01]  /*9b540*/  @P4 LOP3.LUT R22, R22, 0x40000000, RZ, 0xfc, !PT ;  /* 0x4000000016164812 */ /* 0x000fe200078efcff */
[----:B--2---:R-:W2:Y:S03]  /*9b550*/  LDL.LU R21, [R1+0x3f4] ;  /* 0x0003f40001157983 */ /* 0x004ea60000300800 */
        /* <DEDUP_REMOVED lines=26> */
[----:B----4-:R-:W-:Y:S01]  /*9b700*/  ISETP.LT.AND P2, PT, R33, UR38, !P3 ;  /* 0x0000002621007c0c */ /* 0x010fe2000df41270 */
[----:B------:R-:W4:Y:S01]  /*9b710*/  LDCU UR38, c[0x0][0x398] ;  /* 0x00007300ff2677ac */ /* 0x000f220008000800 */
[----:B------:R-:W-:Y:S02]  /*9b720*/  ISETP.LT.AND P3, PT, R32, UR37, !P3 ;  /* 0x0000002520007c0c */ /* 0x000fe4000df61270 */
[----:B------:R-:W-:Y:S01]  /*9b730*/  LOP3.LUT R22, R22, 0xffbfffff, RZ, 0xc0, !PT ;  /* 0xffbfffff16167812 */ /* 0x000fe200078ec0ff */
[----:B------:R-:W0:Y:S08]  /*9b740*/  LDCU UR37, c[0x0][0x398] ;  /* 0x00007300ff2577ac */ /* 0x000e300008000800 */
        /* <DEDUP_REMOVED lines=33> */
[----:B------:R-:W-:Y:S02]  /*9b960*/  LOP3.LUT R22, R22, 0xffffdfff, RZ, 0xc0, !PT ;  /* 0xffffdfff16167812 */ /* 0x000fe400078ec0ff */
[----:B------:R-:W-:-:S09]  /*9b970*/  LOP3.LUT P1, RZ, R18, 0x20, RZ, 0xc0, !PT ;  /* 0x0000002012ff7812 */ /* 0x000fd2000782c0ff */
        /* <DEDUP_REMOVED lines=90> */
[----:B-1----:R-:W-:Y:S01]  /*9bf20*/  ISETP.LT.AND P2, PT, R20, UR35, !P0 ;  /* 0x0000002314007c0c */ /* 0x002fe2000c741270 */
[----:B------:R-:W1:Y:S01]  /*9bf30*/  LDCU UR35, c[0x0][0x398] ;  /* 0x00007300ff2377ac */ /* 0x000e620008000800 */
[----:B------:R-:W-:-:S11]  /*9bf40*/  LOP3.LUT R21, R21, 0xff7fffff, RZ, 0xc0, !PT ;  /* 0xff7fffff15157812 */ /* 0x000fd600078ec0ff */
[----:B------:R-:W-:Y:S02]  /*9bf50*/  @P2 LOP3.LUT R21, R21, 0x800000, RZ, 0xfc, !PT ;  /* 0x0080000015152812 */ /* 0x000fe400078efcff */
[----:B------:R-:W-:Y:S01]  /*9bf60*/  ISETP.LT.AND P2, PT, R33, UR43, !P0 ;  /* 0x0000002b21007c0c */ /* 0x000fe2000c741270 */
[----:B------:R-:W0:Y:S01]  /*9bf70*/  LDCU UR43, c[0x0][0x398] ;  /* 0x00007300ff2b77ac */ /* 0x000e220008000800 */
        /* <DEDUP_REMOVED lines=34> */
[----:B------:R-:W0:Y:S08]  /*9c1a0*/  LDCU UR24, c[0x0][0x398] ;  /* 0x00007300ff1877ac */ /* 0x000e300008000800 */
[----:B------:R-:W-:-:S02]  /*9c1b0*/  @P0 LOP3.LUT R21, R21, 0x4000, RZ, 0xfc, !PT ;  /* 0x0000400015150812 */ /* 0x000fc400078efcff */
[----:B------:R-:W-:Y:S02]  /*9c1c0*/  LOP3.LUT P0, RZ, R26, 0x10000, RZ, 0xc0, !PT ;  /* 0x000100001aff7812 */ /* 0x000fe4000780c0ff */
        /* <DEDUP_REMOVED lines=28> */
[----:B---3--:R-:W-:Y:S02]  /*9c390*/  ISETP.LT.AND P0, PT, R32, UR31, !P0 ;  /* 0x0000001f20007c0c */ /* 0x008fe4000c701270 */
[----:B------:R-:W-:Y:S01]  /*9c3a0*/  R2UR.FILL UR14, R28 ;  /* 0x000000001c0e72ca */ /* 0x000fe200004e0000 */
[----:B------:R-:W3:Y:S01]  /*9c3b0*/  LDCU UR31, c[0x0][0x398] ;  /* 0x00007300ff1f77ac */ /* 0x000ee20008000800 */
[----:B------:R-:W-:-:S07]  /*9c3c0*/  LOP3.LUT R21, R21, 0xffffffbf, RZ, 0xc0, !PT ;  /* 0xffffffbf15157812 */ /* 0x000fce00078ec0ff */
[----:B------:R-:W-:Y:S02]  /*9c3d0*/  @P1 LOP3.LUT R21, R21, 0x40, RZ, 0xfc, !PT ;  /* 0x0000004015151812 */ /* 0x000fe400078efcff */
[----:B------:R-:W-:Y:S02]  /*9c3e0*/  LOP3.LUT P1, RZ, R26, 0x8000, RZ, 0xc0, !PT ;  /* 0x000080001aff7812 */ /* 0x000fe4000782c0ff */
[----:B------:R-:W-:Y:S02]  /*9c3f0*/  LOP3.LUT R21, R21, 0xffffffdf, RZ, 0xc0, !PT ;  /* 0xffffffdf15157812 */ /* 0x000fe400078ec0ff */
[----:B------:R-:W-:Y:S02]  /*9c400*/  R2UR.FILL UR10, R31 ;  /* 0x000000001f0a72ca */ /* 0x000fe400004e0000 */
        /* <DEDUP_REMOVED lines=23> */
[----:B--2---:R-:W-:-:S11]  /*9c580*/  LOP3.LUT R22, R22, 0x7fffffff, RZ, 0xc0, !PT ;  /* 0x7fffffff16167812 */ /* 0x004fd600078ec0ff */
[----:B------:R-:W-:Y:S02]  /*9c590*/  @P0 LOP3.LUT R22, R22, 0x80000000, RZ, 0xfc, !PT ;  /* 0x8000000016160812 */ /* 0x000fe400078efcff */
[----:B------:R-:W-:Y:S01]  /*9c5a0*/  ISETP.LT.AND P0, PT, R33, UR48, !P1 ;  /* 0x0000003021007c0c */ /* 0x000fe2000cf01270 */
[----:B------:R2:W-:Y:S01]  /*9c5b0*/  STL [R1+0x3f4], R21 ;  /* 0x0003f41501007387 */ /* 0x0005e20000100800 */
[----:B------:R-:W-:Y:S01]  /*9c5c0*/  ISETP.LT.AND P1, PT, R32, UR46, !P1 ;  /* 0x0000002e20007c0c */ /* 0x000fe2000cf21270 */
[----:B------:R-:W0:Y:S01]  /*9c5d0*/  LDCU UR46, c[0x0][0x398] ;  /* 0x00007300ff2e77ac */ /* 0x000e220008000800 */
[----:B------:R-:W-:Y:S02]  /*9c5e0*/  LOP3.LUT R22, R22, 0xbfffffff, RZ, 0xc0, !PT ;  /* 0xbfffffff16167812 */ /* 0x000fe400078ec0ff */
[----:B------:R-:W-:Y:S01]  /*9c5f0*/  LOP3.LUT P2, RZ, R26, 0x20000, RZ, 0xc0, !PT ;  /* 0x000200001aff7812 */ /* 0x000fe2000784c0ff */
[----:B------:R-:W0:Y:S01]  /*9c600*/  LDCU UR48, c[0x0][0x398] ;  /* 0x00007300ff3077ac */ /* 0x000e220008000800 */
[----:B--2---:R-:W2:Y:S05]  /*9c610*/  LDL.LU R21, [R1+0x3ec] ;  /* 0x0003ec0001157983 */ /* 0x004eaa0000300800 */
        /* <DEDUP_REMOVED lines=37> */
[----:B------:R-:W-:Y:S02]  /*9c870*/  ISETP.LT.AND P0, PT, R35, UR70, !P1 ;  /* 0x0000004623007c0c */ /* 0x000fe4000cf01270 */
        /* <DEDUP_REMOVED lines=10> */
[----:B------:R-:W-:Y:S02]  /*9c920*/  ISETP.LT.AND P0, PT, R37, UR77, !P1 ;  /* 0x0000004d25007c0c */ /* 0x000fe4000cf01270 */
        /* <DEDUP_REMOVED lines=12> */
[----:B------:R-:W-:Y:S02]  /*9c9f0*/  ISETP.LT.AND P1, PT, R35, UR72, !P2 ;  /* 0x0000004823007c0c */ /* 0x000fe4000d721270 */
[----:B------:R-:W-:-:S09]  /*9ca00*/  LOP3.LUT R22, R22, 0xffffdfff, RZ, 0xc0, !PT ;  /* 0xffffdfff16167812 */ /* 0x000fd200078ec0ff */
[----:B------:R-:W-:Y:S02]  /*9ca10*/  @P0 LOP3.LUT R22, R22, 0x2000, RZ, 0xfc, !PT ;  /* 0x0000200016160812 */ /* 0x000fe400078efcff */
[----:B------:R-:W-:Y:S01]  /*9ca20*/  ISETP.LT.AND P0, PT, R30, UR43, !P2 ;  /* 0x0000002b1e007c0c */ /* 0x000fe2000d701270 */
[----:B------:R-:W0:Y:S01]  /*9ca30*/  LDCU.64 UR42, c[0x0][0x398] ;  /* 0x00007300ff2a77ac */ /* 0x000e220008000a00 */
[----:B------:R-:W-:-:S04]  /*9ca40*/  LOP3.LUT R22, R22, 0xfffffeff, RZ, 0xc0, !PT ;  /* 0xfffffeff16167812 */ /* 0x000fc800078ec0ff */
[----:B------:R-:W-:Y:S02]  /*9ca50*/  @P1 LOP3.LUT R22, R22, 0x100, RZ, 0xfc, !PT ;  /* 0x0000010016161812 */ /* 0x000fe400078efcff */
[----:B------:R-:W-:Y:S02]  /*9ca60*/  ISETP.LT.AND P1, PT, R29, UR36, !P2 ;  /* 0x000000241d007c0c */ /* 0x000fe4000d721270 */
[----:B------:R-:W-:-:S04]  /*9ca70*/  LOP3.LUT R22, R22, 0xffffefff, RZ, 0xc0, !PT ;  /* 0xffffefff16167812 */ /* 0x000fc800078ec0ff */
[----:B------:R-:W-:Y:S02]  /*9ca80*/  @P0 LOP3.LUT R22, R22, 0x1000, RZ, 0xfc, !PT ;  /* 0x0000100016160812 */ /* 0x000fe400078efcff */
[----:B------:R-:W-:Y:S01]  /*9ca90*/  ISETP.LT.AND P0, PT, R37, UR37, !P2 ;  /* 0x0000002525007c0c */ /* 0x000fe2000d701270 */
[----:B------:R-:W0:Y:S01]  /*9caa0*/  LDCU.64 UR36, c[0x0][0x398] ;  /* 0x00007300ff2477ac */ /* 0x000e220008000a00 */
[----:B------:R-:W-:-:S04]  /*9cab0*/  LOP3.LUT R22, R22, 0xfffff7ff, RZ, 0xc0, !PT ;  /* 0xfffff7ff16167812 */ /* 0x000fc800078ec0ff */
[----:B------:R-:W-:Y:S02]  /*9cac0*/  @P1 LOP3.LUT R22, R22, 0x800, RZ, 0xfc, !PT ;  /* 0x0000080016161812 */ /* 0x000fe400078efcff */
[----:B----4-:R-:W-:Y:S02]  /*9cad0*/  ISETP.LT.AND P1, PT, R36, UR38, !P2 ;  /* 0x0000002624007c0c */ /* 0x010fe4000d721270 */
[----:B------:R-:W-:-:S04]  /*9cae0*/  LOP3.LUT R22, R22, 0xfffffbff, RZ, 0xc0, !PT ;  /* 0xfffffbff16167812 */ /* 0x000fc800078ec0ff */
[----:B------:R-:W-:Y:S02]  /*9caf0*/  @P0 LOP3.LUT R22, R22, 0x400, RZ, 0xfc, !PT ;  /* 0x0000040016160812 */ /* 0x000fe400078efcff */
[----:B------:R-:W-:Y:S01]  /*9cb00*/  ISETP.LT.AND P0, PT, R20, UR39, !P2 ;  /* 0x0000002714007c0c */ /* 0x000fe2000d701270 */
[----:B------:R-:W4:Y:S01]  /*9cb10*/  LDCU.64 UR38, c[0x0][0x398] ;  /* 0x00007300ff2677ac */ /* 0x000f220008000a00 */
[----:B------:R-:W-:-:S04]  /*9cb20*/  LOP3.LUT R22, R22, 0xfffffdff, RZ, 0xc0, !PT ;  /* 0xfffffdff16167812 */ /* 0x000fc800078ec0ff */
[----:B------:R-:W-:Y:S02]  /*9cb30*/  @P1 LOP3.LUT R22, R22, 0x200, RZ, 0xfc, !PT ;  /* 0x0000020016161812 */ /* 0x000fe400078efcff */
[----:B------:R-:W-:Y:S02]  /*9cb40*/  ISETP.LT.AND P1, PT, R33, UR40, !P2 ;  /* 0x0000002821007c0c */ /* 0x000fe4000d721270 */
[----:B------:R-:W-:-:S04]  /*9cb50*/  LOP3.LUT R22, R22, 0xffffff7f, RZ, 0xc0, !PT ;  /* 0xffffff7f16167812 */ /* 0x000fc800078ec0ff */
[----:B------:R-:W-:Y:S02]  /*9cb60*/  @P0 LOP3.LUT R22, R22, 0x80, RZ, 0xfc, !PT ;  /* 0x0000008016160812 */ /* 0x000fe400078efcff */
[----:B------:R-:W-:Y:S01]  /*9cb70*/  ISETP.LT.AND P0, PT, R32, UR41, !P2 ;  /* 0x0000002920007c0c */ /* 0x000fe2000d701270 */
[----:B------:R-:W0:Y:S01]  /*9cb80*/  LDCU.64 UR40, c[0x0][0x398] ;  /* 0x00007300ff2877ac */ /* 0x000e220008000a00 */
[----:B------:R-:W-:Y:S02]  /*9cb90*/  LOP3.LUT R22, R22, 0xffffffbf, RZ, 0xc0, !PT ;  /* 0xffffffbf16167812 */ /* 0x000fe400078ec0ff */
[----:B------:R-:W-:Y:S02]  /*9cba0*/  LOP3.LUT P3, RZ, R26, 0x40000, RZ, 0xc0, !PT ;  /* 0x000400001aff7812 */ /* 0x000fe4000786c0ff */
[----:B------:R-:W-:Y:S02]  /*9cbb0*/  @P1 LOP3.LUT R22, R22, 0x40, RZ, 0xfc, !PT ;  /* 0x0000004016161812 */ /* 0x000fe400078efcff */
[----:B------:R-:W-:-:S02]  /*9cbc0*/  ISETP.LT.AND P1, PT, R35, UR74, !P3 ;  /* 0x0000004a23007c0c */ /* 0x000fc4000df21270 */
        /* <DEDUP_REMOVED lines=16> */
[----:B------:R-:W-:-:S04]  /*9ccd0*/  @P1 LOP3.LUT R22, R22, 0x4, RZ, 0xfc, !PT ;  /* 0x0000000416161812 */ /* 0x000fc800078efcff */
[----:B------:R-:W-:-:S04]  /*9cce0*/  LOP3.LUT R22, R22, 0xfffffffd, RZ, 0xc0, !PT ;  /* 0xfffffffd16167812 */ /* 0x000fc800078ec0ff */
[----:B------:R-:W-:Y:S02]  /*9ccf0*/  @P0 LOP3.LUT R22, R22, 0x2, RZ, 0xfc, !PT ;  /* 0x0000000216160812 */ /* 0x000fe400078efcff */
[----:B------:R-:W-:-:S03]  /*9cd00*/  LOP3.LUT P4, RZ, R26, 0x80000, RZ, 0xc0, !PT ;  /* 0x000800001aff7812 */ /* 0x000fc6000788c0ff */
[----:B------:R0:W-:Y:S04]  /*9cd10*/  STL [R1+0x3f0], R22 ;  /* 0x0003f01601007387 */ /* 0x0001e80000100800 */
[----:B------:R-:W3:Y:S04]  /*9cd20*/  LDL.LU R26, [R1+0x4354] ;  /* 0x00435400011a7983 */ /* 0x000ee80000300800 */
[----:B0-----:R-:W4:Y:S01]  /*9cd30*/  LDL.LU R22, [R1+0x4358] ;  /* 0x0043580001167983 */ /* 0x001f220000300800 */
[----:B------:R-:W-:Y:S02]  /*9cd40*/  ISETP.LT.AND P2, PT, R20, UR8, !P3 ;  /* 0x0000000814007c0c */ /* 0x000fe4000df41270 */
[----:B------:R-:W-:Y:S01]  /*9cd50*/  ISETP.LT.AND P1, PT, R33, UR9, !P3 ;  /* 0x0000000921007c0c */ /* 0x000fe2000df21270 */
[----:B------:R-:W0:Y:S01]  /*9cd60*/  LDCU.64 UR8, c[0x0][0x398] ;  /* 0x00007300ff0877ac */ /* 0x000e220008000a00 */
[----:B--2---:R-:W-:-:S02]  /*9cd70*/  LOP3.LUT R21, R21, 0x7fffffff, RZ, 0xc0, !PT ;  /* 0x7fffffff15157812 */ /* 0x004fc400078ec0ff */
[----:B------:R-:W-:-:S07]  /*9cd80*/  ISETP.LT.AND P0, PT, R32, UR11, !P3 ;  /* 0x0000000b20007c0c */ /* 0x000fce000df01270 */
[----:B------:R-:W-:-:S04]  /*9cd90*/  @P2 LOP3.LUT R21, R21, 0x80000000, RZ, 0xfc, !PT ;  /* 0x8000000015152812 */ /* 0x000fc800078efcff */
[----:B------:R-:W-:-:S04]  /*9cda0*/  LOP3.LUT R21, R21, 0xbfffffff, RZ, 0xc0, !PT ;  /* 0xbfffffff15157812 */ /* 0x000fc800078ec0ff */
[----:B------:R-:W-:Y:S02]  /*9cdb0*/  @P1 LOP3.LUT R21, R21, 0x40000000, RZ, 0xfc, !PT ;  /* 0x4000000015151812 */ /* 0x000fe400078efcff */
[----:B------:R-:W-:Y:S02]  /*9cdc0*/  ISETP.LT.AND P2, PT, R35, UR76, !P4 ;  /* 0x0000004c23007c0c */ /* 0x000fe4000e741270 */
[----:B------:R-:W-:-:S04]  /*9cdd0*/  LOP3.LUT R21, R21, 0xdfffffff, RZ, 0xc0, !PT ;  /* 0xdfffffff15157812 */ /* 0x000fc800078ec0ff */
[----:B------:R-:W-:Y:S02]  /*9cde0*/  @P0 LOP3.LUT R21, R21, 0x20000000, RZ, 0xfc, !PT ;  /* 0x2000000015150812 */ /* 0x000fe400078efcff */
[----:B------:R-:W-:Y:S01]  /*9cdf0*/  ISETP.LT.AND P1, PT, R30, UR68, !P4 ;  /* 0x000000441e007c0c */ /* 0x000fe2000e721270 */
[----:B------:R-:W-:Y:S01]  /*9ce00*/  IMAD.MOV.U32 R31, RZ, RZ, R25 ;  /* 0x000000ffff1f7224 */ /* 0x000fe200078e0019 */
[----:B------:R-:W-:Y:S01]  /*9ce10*/  LOP3.LUT R21, R21, 0xfeffffff, RZ, 0xc0, !PT ;  /* 0xfeffffff15157812 */ /* 0x000fe200078ec0ff */
[----:B------:R-:W2:Y:S03]  /*9ce20*/  LDCU UR68, c[0x0][0x3b8] ;  /* 0x00007700ff4477ac */ /* 0x000ea60008000800 */
        /* <DEDUP_REMOVED lines=34> */
[----:B------:R-:W-:-:S04]  /*9d050*/  @P3 LOP3.LUT R21, R21, 0x40000, RZ, 0xfc, !PT ;  /* 0x0004000015153812 */ /* 0x000fc800078efcff */
[----:B------:R-:W-:-:S04]  /*9d060*/  LOP3.LUT R21, R21, 0xfffdffff, RZ, 0xc0, !PT ;  /* 0xfffdffff15157812 */ /* 0x000fc800078ec0ff */
[----:B------:R-:W-:Y:S02]  /*9d070*/  @P2 LOP3.LUT R21, R21, 0x20000, RZ, 0xfc, !PT ;  /* 0x0002000015152812 */ /* 0x000fe400078efcff */
[----:B----4-:R-:W-:Y:S02]  /*9d080*/  ISETP.GE.AND P2, PT, R22, UR39, PT ;  /* 0x0000002716007c0c */ /* 0x010fe4000bf46270 */
[----:B------:R-:W4:Y:S04]  /*9d090*/  LDL.LU R22, [R1+0x435c] ;  /* 0x00435c0001167983 */ /* 0x000f280000300800 */
[----:B------:R-:W2:Y:S01]  /*9d0a0*/  LDL.LU R28, [R1+0x41c] ;  /* 0x00041c00011c7983 */ /* 0x000ea20000300800 */
[----:B------:R-:W-:Y:S02]  /*9d0b0*/  ISETP.LT.AND P1, PT, R20, UR27, !P5 ;  /* 0x0000001b14007c0c */ /* 0x000fe4000ef21270 */
[----:B------:R-:W-:-:S02]  /*9d0c0*/  ISETP.LT.AND P3, PT, R33, UR26, !P5 ;  /* 0x0000001a21007c0c */ /* 0x000fc4000ef61270 */
[----:B------:R-:W-:-:S09]  /*9d0d0*/  LOP3.LUT R21, R21, 0xffff7fff, RZ, 0xc0, !PT ;  /* 0xffff7fff15157812 */ /* 0x000fd200078ec0ff */
        /* <DEDUP_REMOVED lines=24> */
[----:B------:R-:W-:Y:S02]  /*9d260*/  ISETP.LT.AND P4, PT, R33, UR35, !P6 ;  /* 0x0000002321007c0c */ /* 0x000fe4000f781270 */
[----:B------:R-:W-:Y:S02]  /*9d270*/  ISETP.LT.AND P3, PT, R32, UR34, !P6 ;  /* 0x0000002220007c0c */ /* 0x000fe4000f761270 */
[----:B------:R-:W-:Y:S02]  /*9d280*/  LOP3.LUT R21, R21, 0xffffffbf, RZ, 0xc0, !PT ;  /* 0xffffffbf15157812 */ /* 0x000fe400078ec0ff */
[----:B---3--:R-:W-:-:S04]  /*9d290*/  ISETP.GE.AND P0, PT, R26, UR37, PT ;  /* 0x000000251a007c0c */ /* 0x008fc8000bf06270 */
[----:B------:R-:W-:-:S03]  /*9d2a0*/  ISETP.LT.AND P5, PT, R35, UR40, !P0 ;  /* 0x0000002823007c0c */ /* 0x000fc6000c7a1270 */
[----:B------:R-:W-:-:S04]  /*9d2b0*/  @P4 LOP3.LUT R21, R21, 0x40, RZ, 0xfc, !PT ;  /* 0x0000004015154812 */ /* 0x000fc800078efcff */
        /* <DEDUP_REMOVED lines=17> */
[----:B----4-:R-:W-:Y:S02]  /*9d3d0*/  ISETP.GE.AND P1, PT, R22, UR41, PT ;  /* 0x0000002916007c0c */ /* 0x010fe4000bf26270 */
[----:B------:R-:W3:Y:S04]  /*9d3e0*/  LDL.LU R22, [R1+0x4368] ;  /* 0x0043680001167983 */ /* 0x000ee80000300800 */
[----:B------:R4:W-:Y:S04]  /*9d3f0*/  STL [R1+0x3ec], R21 ;  /* 0x0003ec1501007387 */ /* 0x0009e80000100800 */
[----:B----4-:R-:W4:Y:S01]  /*9d400*/  LDL.LU R21, [R1+0x436c] ;  /* 0x00436c0001157983 */ /* 0x010f220000300800 */
[----:B------:R-:W-:-:S02]  /*9d410*/  ISETP.LT.AND P4, PT, R33, UR28, !P0 ;  /* 0x0000001c21007c0c */ /* 0x000fc4000c781270 */
[----:B--2---:R-:W-:-:S04]  /*9d420*/  LOP3.LUT R28, R28, 0x7fffffff, RZ, 0xc0, !PT ;  /* 0x7fffffff1c1c7812 */ /* 0x004fc800078ec0ff */
        /* <DEDUP_REMOVED lines=9> */
[----:B------:R-:W-:-:S07]  /*9d4c0*/  ISETP.LT.AND P4, PT, R29, UR44, !P2 ;  /* 0x0000002c1d007c0c */ /* 0x000fce000d781270 */
        /* <DEDUP_REMOVED lines=33> */
[----:B-1----:R-:W-:Y:S02]  /*9d6e0*/  ISETP.LT.AND P5, PT, R20, UR54, !P1 ;  /* 0x0000003614007c0c */ /* 0x002fe4000cfa1270 */
        /* <DEDUP_REMOVED lines=9> */
[----:B------:R-:W-:-:S04]  /*9d780*/  @P1 LOP3.LUT R28, R28, 0x2000, RZ, 0xfc, !PT ;  /* 0x000020001c1c1812 */ /* 0x000fc800078efcff */
[----:B------:R-:W-:Y:S01]  /*9d790*/  LOP3.LUT R28, R28, 0xffffefff, RZ, 0xc0, !PT ;  /* 0xffffefff1c1c7812 */ /* 0x000fe200078ec0ff */
[----:B0-----:R-:W-:Y:S01]  /*9d7a0*/  VIADD R26, R19, UR66 ;  /* 0x00000042131a7c36 */ /* 0x001fe20008000000 */
[----:B------:R-:W0:Y:S01]  /*9d7b0*/  LDCU UR66, c[0x0][0x3b8] ;  /* 0x00007700ff4277ac */ /* 0x000e220008000800 */
[----:B------:R-:W-:Y:S01]  /*9d7c0*/  R2UR.FILL UR5, R34 ;  /* 0x00000000220572ca */ /* 0x000fe200004e0000 */
[----:B------:R-:W-:Y:S02]  /*9d7d0*/  IMAD.MOV.U32 R34, RZ, RZ, R24 ;  /* 0x000000ffff227224 */ /* 0x000fe400078e0018 */
[----:B0-----:R-:W-:Y:S01]  /*9d7e0*/  VIADD R25, R26, UR66 ;  /* 0x000000421a197c36 */ /* 0x001fe20008000000 */
[----:B------:R-:W0:Y:S01]  /*9d7f0*/  LDCU UR66, c[0x0][0x3b8] ;  /* 0x00007700ff4277ac */ /* 0x000e220008000800 */
[----:B------:R-:W-:Y:S02]  /*9d800*/  LOP3.LUT P4, RZ, R58, 0x200, RZ, 0xc0, !PT ;  /* 0x000002003aff7812 */ /* 0x000fe4000788c0ff */
[----:B0-----:R-:W-:Y:S01]  /*9d810*/  VIADD R24, R25, UR66 ;  /* 0x0000004219187c36 */ /* 0x001fe20008000000 */
[----:B------:R-:W-:Y:S01]  /*9d820*/  R2UR UR66, R34 ;  /* 0x00000000224272ca */ /* 0x000fe200000e0000 */
[----:B------:R-:W-:-:S02]  /*9d830*/  IMAD.MOV.U32 R34, RZ, RZ, R31 ;  /* 0x000000ffff227224 */ /* 0x000fc400078e001f */
[----:B------:R-:W-:Y:S01]  /*9d840*/  IMAD.MOV.U32 R31, RZ, RZ, R23 ;  /* 0x000000ffff1f7224 */ /* 0x000fe200078e0017 */
[----:B---3--:R-:W-:-:S04]  /*9d850*/  ISETP.GE.AND P0, PT, R22, UR43, PT ;  /* 0x0000002b16007c0c */ /* 0x008fc8000bf06270 */
[----:B------:R-:W-:Y:S02]  /*9d860*/  ISETP.LT.AND P2, PT, R30, UR57, !P0 ;  /* 0x000000391e007c0c */ /* 0x000fe4000c741270 */
[----:B------:R-:W-:Y:S02]  /*9d870*/  ISETP.LT.AND P1, PT, R29, UR58, !P0 ;  /* 0x0000003a1d007c0c */ /* 0x000fe4000c721270 */
[----:B------:R-:W-:-:S09]  /*9d880*/  ISETP.LT.AND P5, PT, R37, UR59, !P0 ;  /* 0x0000003b25007c0c */ /* 0x000fd2000c7a1270 */
        /* <DEDUP_REMOVED lines=18> */
[----:B------:R-:W-:Y:S02]  /*9d9b0*/  ISETP.GE.AND P0, PT, R32, UR5, PT ;  /* 0x0000000520007c0c */ /* 0x000fe4000bf06270 */
[----:B------:R-:W-:-:S04]  /*9d9c0*/  LOP3.LUT R28, R28, 0xfffffff7, RZ, 0xc0, !PT ;  /* 0xfffffff71c1c7812 */ /* 0x000fc800078ec0ff */
[----:B------:R-:W-:Y:S02]  /*9d9d0*/  @P1 LOP3.LUT R28, R28, 0x8, RZ, 0xfc, !PT ;  /* 0x000000081c1c1812 */ /* 0x000fe400078efcff */
[----:B------:R-:W-:Y:S02]  /*9d9e0*/  ISETP.LT.AND P1, PT, R33, UR66, !P4 ;  /* 0x0000004221007c0c */ /* 0x000fe4000e721270 */
[----:B------:R-:W-:Y:S01]  /*9d9f0*/  LOP3.LUT R28, R28, 0xfffffffe, RZ, 0xc0, !PT ;  /* 0xfffffffe1c1c7812 */ /* 0x000fe200078ec0ff */
[----:B------:R-:W-:Y:S01]  /*9da00*/  VIADD R23, R24, UR68 ;  /* 0x0000004418177c36 */ /* 0x000fe20008000000 */
[----:B------:R-:W0:Y:S02]  /*9da10*/  LDCU UR68, c[0x0][0x3b8] ;  /* 0x00007700ff4477ac */ /* 0x000e240008000800 */
[----:B------:R-:W-:Y:S02]  /*9da20*/  @P0 LOP3.LUT R28, R28, 0x1, RZ, 0xfc, !PT ;  /* 0x000000011c1c0812 */ /* 0x000fe400078efcff */
[----:B------:R-:W-:-:S02]  /*9da30*/  ISETP.LT.AND P0, PT, R32, UR4, !P4 ;  /* 0x0000000420007c0c */ /* 0x000fc4000e701270 */
[----:B------:R-:W-:-:S04]  /*9da40*/  LOP3.LUT R28, R28, 0xfffffdff, RZ, 0xc0, !PT ;  /* 0xfffffdff1c1c7812 */ /* 0x000fc800078ec0ff */
[----:B------:R-:W-:Y:S02]  /*9da50*/  @P1 LOP3.LUT R28, R28, 0x200, RZ, 0xfc, !PT ;  /* 0x000002001c1c1812 */ /* 0x000fe400078efcff */
[----:B----4-:R-:W-:Y:S02]  /*9da60*/  ISETP.GE.AND P3, PT, R21, UR7, PT ;  /* 0x0000000715007c0c */ /* 0x010fe4000bf66270 */
[----:B------:R-:W-:Y:S02]  /*9da70*/  LOP3.LUT R28, R28, 0xfffffeff, RZ, 0xc0, !PT ;  /* 0xfffffeff1c1c7812 */ /* 0x000fe400078ec0ff */
[----:B------:R-:W-:Y:S02]  /*9da80*/  ISETP.LT.AND P1, PT, R30, UR64, !P3 ;  /* 0x000000401e007c0c */ /* 0x000fe4000df21270 */
[----:B------:R-:W-:Y:S01]  /*9da90*/  @P0 LOP3.LUT R28, R28, 0x100, RZ, 0xfc, !PT ;  /* 0x000001001c1c0812 */ /* 0x000fe200078efcff */
[----:B0-----:R-:W-:Y:S01]  /*9daa0*/  VIADD R22, R23, UR68 ;  /* 0x0000004417167c36 */ /* 0x001fe20008000000 */
[----:B------:R-:W-:Y:S01]  /*9dab0*/  ISETP.LT.AND P0, PT, R29, UR65, !P3 ;  /* 0x000000411d007c0c */ /* 0x000fe2000df01270 */
[----:B------:R-:W0:Y:S01]  /*9dac0*/  LDCU UR68, c[0x0][0x3b8] ;  /* 0x00007700ff4477ac */ /* 0x000e220008000800 */
[----:B------:R-:W-:-:S04]  /*9dad0*/  LOP3.LUT R28, R28, 0xfffffffd, RZ, 0xc0, !PT ;  /* 0xfffffffd1c1c7812 */ /* 0x000fc800078ec0ff */
[----:B------:R-:W-:-:S04]  /*9dae0*/  LOP3.LUT R28, R28, 0xfffffffb, RZ, 0xc0, !PT ;  /* 0xfffffffb1c1c7812 */ /* 0x000fc800078ec0ff */
[----:B------:R-:W-:-:S04]  /*9daf0*/  @P1 LOP3.LUT R28, R28, 0x4, RZ, 0xfc, !PT ;  /* 0x000000041c1c1812 */ /* 0x000fc800078efcff */
[----:B------:R-:W-:-:S05]  /*9db00*/  @P0 LOP3.LUT R28, R28, 0x2, RZ, 0xfc, !PT ;  /* 0x000000021c1c0812 */ /* 0x000fca00078efcff */
[----:B------:R-:W-:Y:S01]  /*9db10*/  STL [R1+0x41c], R28 ;  /* 0x00041c1c01007387 */ /* 0x000fe20000100800 */
[----:B0-----:R-:W-:Y:S01]  /*9db20*/  VIADD R21, R22, UR68 ;  /* 0x0000004416157c36 */ /* 0x001fe20008000000 */
[----:B------:R-:W0:Y:S01]  /*9db30*/  LDCU UR68, c[0x0][0x3b8] ;  /* 0x00007700ff4477ac */ /* 0x000e220008000800 */
[----:B------:R-:W-:Y:S02]  /*9db40*/  R2UR.FILL UR5, R34 ;  /* 0x00000000220572ca */ /* 0x000fe400004e0000 */
[----:B------:R-:W-:Y:S02]  /*9db50*/  R2UR.FILL UR4, R31 ;  /* 0x000000001f0472ca */ /* 0x000fe400004e0000 */
[----:B------:R-:W-:-:S04]  /*9db60*/  LOP3.LUT R58, R58, 0xfffffeff, RZ, 0xc0, !PT ;  /* 0xfffffeff3a3a7812 */ /* 0x000fc800078ec0ff */
[----:B------:R-:W-:Y:S01]  /*9db70*/  @P3 LOP3.LUT R58, R58, 0x100, RZ, 0xfc, !PT ;  /* 0x000001003a3a3812 */ /* 0x000fe200078efcff */
[----:B0-----:R-:W-:Y:S01]  /*9db80*/  VIADD R20, R21, UR68 ;  /* 0x0000004415147c36 */ /* 0x001fe20008000000 */
[----:B------:R-:W2:Y:S01]  /*9db90*/  LDL.LU R31, [R1+0x4378] ;  /* 0x00437800011f7983 */ /* 0x000ea20000300800 */
[----:B------:R-:W0:Y:S03]  /*9dba0*/  LDCU.64 UR6, c[0x0][0x398] ;  /* 0x00007300ff0677ac */ /* 0x000e260008000a00 */
[----:B------:R-:W3:Y:S01]  /*9dbb0*/  LDL.LU R30, [R1+0x437c] ;  /* 0x00437c00011e7983 */ /* 0x000ee20000300800 */
[----:B------:R-:W-:Y:S01]  /*9dbc0*/  IADD3 R32, P0, PT, R19, R14, RZ ;  /* 0x0000000e13207210 */ /* 0x000fe20007f1e0ff */
[----:B------:R-:W1:Y:S02]  /*9dbd0*/  LDCU.64 UR10, c[0x0][0x398] ;  /* 0x00007300ff0a77ac */ /* 0x000e640008000a00 */
[----:B------:R-:W4:Y:S01]  /*9dbe0*/  LDL.LU R29, [R1+0x4390] ;  /* 0x00439000011d7983 */ /* 0x000f220000300800 */
[----:B------:R-:W-:Y:S01]  /*9dbf0*/  LOP3.LUT R58, R58, 0xffffff7f, RZ, 0xc0, !PT ;  /* 0xffffff7f3a3a7812 */ /* 0x000fe200078ec0ff */
[----:B------:R-:W0:Y:S02]  /*9dc00*/  LDCU.64 UR12, c[0x0][0x398] ;  /* 0x00007300ff0c77ac */ /* 0x000e240008000a00 */
[----:B------:R1:W-:Y:S01]  /*9dc10*/  STL.64 [R1+0x5528], R20 ;  /* 0x0055281401007387 */ /* 0x0003e20000100a00 */
[----:B------:R-:W-:Y:S01]  /*9dc20*/  LOP3.LUT R17, R17, 0x7fffffff, RZ, 0xc0, !PT ;  /* 0x7fffffff11117812 */ /* 0x000fe200078ec0ff */
[----:B------:R-:W0:Y:S02]  /*9dc30*/  LDCU.64 UR14, c[0x0][0x398] ;  /* 0x00007300ff0e77ac */ /* 0x000e240008000a00 */
[----:B------:R-:W-:Y:S01]  /*9dc40*/  STL [R1+0x550c], R61 ;  /* 0x00550c3d01007387 */ /* 0x000fe20000100800 */
[----:B------:R-:W-:Y:S01]  /*9dc50*/  LOP3.LUT R18, R18, 0x7fffffff, RZ, 0xc0, !PT ;  /* 0x7fffffff12127812 */ /* 0x000fe200078ec0ff */
[----:B------:R-:W0:Y:S02]  /*9dc60*/  LDCU.64 UR16, c[0x0][0x398] ;  /* 0x00007300ff1077ac */ /* 0x000e240008000a00 */
[----:B------:R-:W-:Y:S01]  /*9dc70*/  STL [R1+0x5508], R60 ;  /* 0x0055083c01007387 */ /* 0x000fe20000100800 */
[----:B------:R-:W0:Y:S03]  /*9dc80*/  LDCU.64 UR20, c[0x0][0x398] ;  /* 0x00007300ff1477ac */ /* 0x000e260008000a00 */
[----:B------:R-:W-:Y:S01]  /*9dc90*/  STL [R1+0x5504], R59 ;  /* 0x0055043b01007387 */ /* 0x000fe20000100800 */
[----:B-1----:R-:W-:Y:S01]  /*9dca0*/  MOV.SPILL R20, UR5 ;  /* 0x0000000500147c02 */ /* 0x002fe20009000f00 */
[----:B------:R-:W1:Y:S02]  /*9dcb0*/  LDCU.64 UR24, c[0x0][0x398] ;  /* 0x00007300ff1877ac */ /* 0x000e640008000a00 */
[----:B------:R-:W-:Y:S01]  /*9dcc0*/  STL [R1+0x5500], R57 ;  /* 0x0055003901007387 */ /* 0x000fe20000100800 */
[----:B------:R-:W0:Y:S03]  /*9dcd0*/  LDCU.64 UR26, c[0x0][0x398] ;  /* 0x00007300ff1a77ac */ /* 0x000e260008000a00 */
        /* <DEDUP_REMOVED lines=17> */
[----:B------:R-:W1:Y:S03]  /*9ddf0*/  LDCU.64 UR56, c[0x0][0x398] ;  /* 0x00007300ff3877ac */ /* 0x000e660008000a00 */
[----:B------:R0:W-:Y:S01]  /*9de00*/  STL [R1+0x54d8], R47 ;  /* 0x0054d82f01007387 */ /* 0x0001e20000100800 */
[----:B------:R-:W1:Y:S03]  /*9de10*/  LDCU.64 UR66, c[0x0][0x398] ;  /* 0x00007300ff4277ac */ /* 0x000e660008000a00 */
[----:B------:R-:W-:Y:S04]  /*9de20*/  STL [R1+0x54d4], R46 ;  /* 0x0054d42e01007387 */ /* 0x000fe80000100800 */
[----:B------:R-:W4:Y:S04]  /*9de30*/  LDL.LU R28, [R1+0x4394] ;  /* 0x00439400011c7983 */ /* 0x000f280000300800 */
[----:B------:R-:W4:Y:S01]  /*9de40*/  LDL.LU R21, [R1+0x43a0] ;  /* 0x0043a00001157983 */ /* 0x000f220000300800 */
[----:B0-----:R-:W-:Y:S01]  /*9de50*/  UMOV UR5, UR7 ;  /* 0x0000000700057c82 */ /* 0x001fe20008000000 */
[----:B------:R-:W-:Y:S01]  /*9de60*/  IMAD.X R33, R27, 0x1, R16, P0 ;  /* 0x000000011b217824 */ /* 0x000fe200000e0610 */
[----:B------:R-:W-:Y:S01]  /*9de70*/  MOV.SPILL R47, UR4 ;  /* 0x00000004002f7c02 */ /* 0x000fe20009000f00 */
[----:B------:R-:W-:Y:S01]  /*9de80*/  STL [R1+0x54], R20 ;  /* 0x0000541401007387 */ /* 0x000fe20000100800 */
[----:B------:R-:W-:Y:S01]  /*9de90*/  UMOV UR76, UR6 ;  /* 0x00000006004c7c82 */ /* 0x000fe20008000000 */
[----:B------:R-:W0:Y:S02]  /*9dea0*/  LDCU.64 UR6, c[0x0][0x398] ;  /* 0x00007300ff0677ac */ /* 0x000e240008000a00 */
[----:B------:R-:W-:Y:S04]  /*9deb0*/  STL [R1+0x5510], R47 ;  /* 0x0055102f01007387 */ /* 0x000fe80000100800 */
[----:B------:R0:W-:Y:S02]  /*9dec0*/  STL.64 [R1+0x4328], R32 ;  /* 0x0043282001007387 */ /* 0x0001e40000100a00 */
[----:B0-----:R-:W-:Y:S01]  /*9ded0*/  UMOV UR4, UR7 ;  /* 0x0000000700047c82 */ /* 0x001fe20008000000 */
[----:B------:R-:W-:Y:S01]  /*9dee0*/  UMOV UR72, UR6 ;  /* 0x0000000600487c82 */ /* 0x000fe20008000000 */
[----:B------:R-:W0:Y:S01]  /*9def0*/  LDCU.64 UR6, c[0x0][0x398] ;  /* 0x00007300ff0677ac */ /* 0x000e220008000a00 */
[----:B--2---:R-:W-:-:S02]  /*9df00*/  ISETP.GE.AND P1, PT, R31, UR9, PT ;  /* 0x000000091f007c0c */ /* 0x004fc4000bf26270 */
[----:B---3--:R-:W-:Y:S01]  /*9df10*/  ISETP.GE.AND P2, PT, R30, UR5, PT ;  /* 0x000000051e007c0c */ /* 0x008fe2000bf46270 */
[----:B0-----:R-:W-:Y:S01]  /*9df20*/  UMOV UR63, UR6 ;  /* 0x00000006003f7c82 */ /* 0x001fe20008000000 */
[----:B------:R-:W-:Y:S01]  /*9df30*/  IADD3 R30, P0, PT, R19, R7, RZ ;  /* 0x00000007131e7210 */ /* 0x000fe20007f1e0ff */
[----:B------:R-:W0:Y:S04]  /*9df40*/  LDCU.64 UR8, c[0x0][0x398] ;  /* 0x00007300ff0877ac */ /* 0x000e280008000a00 */
[----:B------:R-:W-:-:S04]  /*9df50*/  IMAD.X R31, R27, 0x1, R8, P0 ;  /* 0x000000011b1f7824 */ /* 0x000fc800000e0608 */
[----:B------:R-:W-:Y:S01]  /*9df60*/  @P1 LOP3.LUT R58, R58, 0x80, RZ, 0xfc, !PT ;  /* 0x000000803a3a1812 */ /* 0x000fe200078efcff */
[----:B------:R-:W-:Y:S01]  /*9df70*/  UMOV UR5, UR7 ;  /* 0x0000000700057c82 */ /* 0x000fe20008000000 */
[----:B------:R-:W2:Y:S01]  /*9df80*/  LDCU.64 UR6, c[0x0][0x398] ;  /* 0x00007300ff0677ac */ /* 0x000ea20008000a00 */
[----:B------:R3:W-:Y:S01]  /*9df90*/  STL.64 [R1+0x4338], R30 ;  /* 0x0043381e01007387 */ /* 0x0007e20000100a00 */
[----:B----4-:R-:W-:Y:S02]  /*9dfa0*/  ISETP.GE.AND P1, PT, R29, UR4, PT ;  /* 0x000000041d007c0c */ /* 0x010fe4000bf26270 */
[----:B------:R-:W-:Y:S02]  /*9dfb0*/  LOP3.LUT R58, R58, 0xffffffbf, RZ, 0xc0, !PT ;  /* 0xffffffbf3a3a7812 */ /* 0x000fe400078ec0ff */
[----:B------:R-:W-:Y:S02]  /*9dfc0*/  IADD3 R32, P0, PT, R19, R9, RZ ;  /* 0x0000000913207210 */ /* 0x000fe40007f1e0ff */
[----:B------:R-:W-:Y:S01]  /*9dfd0*/  @P2 LOP3.LUT R58, R58, 0x40, RZ, 0xfc, !PT ;  /* 0x000000403a3a2812 */ /* 0x000fe200078efcff */
[----:B---3--:R-:W3:Y:S04]  /*9dfe0*/  LDL.LU R30, [R1+0x43a4] ;  /* 0x0043a400011e7983 */ /* 0x008ee80000300800 */
[----:B------:R-:W4:Y:S01]  /*9dff0*/  LDL.LU R20, [R1+0x43b0] ;  /* 0x0043b00001147983 */ /* 0x000f220000300800 */
[----:B------:R-:W-:Y:S01]  /*9e000*/  LOP3.LUT R58, R58, 0xffffffdf, RZ, 0xc0, !PT ;  /* 0xffffffdf3a3a7812 */ /* 0x000fe200078ec0ff */
[----:B------:R-:W-:Y:S01]  /*9e010*/  IMAD.X R33, R27, 0x1, R11, P0 ;  /* 0x000000011b217824 */ /* 0x000fe200000e060b */
[----:B--2---:R-:W-:Y:S01]  /*9e020*/  UMOV UR4, UR7 ;  /* 0x0000000700047c82 */ /* 0x004fe20008000000 */
[----:B------:R-:W2:Y:S01]  /*9e030*/  LDL.LU R29, [R1+0x43b4] ;  /* 0x0043b400011d7983 */ /* 0x000ea20000300800 */
[----:B------:R-:W-:Y:S01]  /*9e040*/  @P1 LOP3.LUT R58, R58, 0x20, RZ, 0xfc, !PT ;  /* 0x000000203a3a1812 */ /* 0x000fe200078efcff */
[----:B------:R-:W-:-:S02]  /*9e050*/  UMOV UR77, UR6 ;  /* 0x00000006004d7c82 */ /* 0x000fc40008000000 */
[----:B------:R0:W-:Y:S01]  /*9e060*/  STL.64 [R1+0x4350], R32 ;  /* 0x0043502001007387 */ /* 0x0001e20000100a00 */
[----:B------:R-:W-:Y:S02]  /*9e070*/  LOP3.LUT R58, R58, 0xffffffef, RZ, 0xc0, !PT ;  /* 0xffffffef3a3a7812 */ /* 0x000fe400078ec0ff */
[----:B0-----:R-:W-:-:S05]  /*9e080*/  IADD3 R32, P0, PT, R19, R10, RZ ;  /* 0x0000000a13207210 */ /* 0x001fca0007f1e0ff */
[----:B------:R-:W-:Y:S01]  /*9e090*/  IMAD.X R33, R27, 0x1, R12, P0 ;  /* 0x000000011b217824 */ /* 0x000fe200000e060c */
[----:B------:R-:W-:Y:S02]  /*9e0a0*/  ISETP.GE.AND P2, PT, R28, UR5, PT ;  /* 0x000000051c007c0c */ /* 0x000fe4000bf46270 */
[----:B------:R-:W-:Y:S01]  /*9e0b0*/  ISETP.GE.AND P1, PT, R21, UR4, PT ;  /* 0x0000000415007c0c */ /* 0x000fe2000bf26270 */
[----:B------:R-:W0:Y:S01]  /*9e0c0*/  LDCU.64 UR4, c[0x0][0x398] ;  /* 0x00007300ff0477ac */ /* 0x000e220008000a00 */
[----:B------:R-:W2:Y:S04]  /*9e0d0*/  LDL.LU R21, [R1+0x43c0] ;  /* 0x0043c00001157983 */ /* 0x000ea80000300800 */
[----:B------:R-:W2:Y:S05]  /*9e0e0*/  LDL.LU R28, [R1+0x43c4] ;  /* 0x0043c400011c7983 */ /* 0x000eaa0000300800 */
[----:B------:R-:W-:Y:S01]  /*9e0f0*/  @P2 LOP3.LUT R58, R58, 0x10, RZ, 0xfc, !PT ;  /* 0x000000103a3a2812 */ /* 0x000fe200078efcff */
[----:B------:R-:W-:Y:S01]  /*9e100*/  STL.64 [R1+0x4348], R32 ;  /* 0x0043482001007387 */ /* 0x000fe20000100a00 */
[----:B------:R-:W-:-:S02]  /*9e110*/  UMOV UR73, UR8 ;  /* 0x0000000800497c82 */ /* 0x000fc40008000000 */
[----:B------:R-:W-:-:S04]  /*9e120*/  LOP3.LUT R58, R58, 0xfffffff7, RZ, 0xc0, !PT ;  /* 0xfffffff73a3a7812 */ /* 0x000fc800078ec0ff */
[----:B------:R-:W-:Y:S01]  /*9e130*/  @P1 LOP3.LUT R58, R58, 0x8, RZ, 0xfc, !PT ;  /* 0x000000083a3a1812 */ /* 0x000fe200078efcff */
[----:B0-----:R-:W-:Y:S01]  /*9e140*/  UMOV UR6, UR5 ;  /* 0x0000000500067c82 */ /* 0x001fe20008000000 */
[----:B------:R-:W-:Y:S01]  /*9e150*/  UMOV UR5, UR9 ;  /* 0x0000000900057c82 */ /* 0x000fe20008000000 */
[----:B------:R-:W0:Y:S01]  /*9e160*/  LDCU.64 UR8, c[0x0][0x398] ;  /* 0x00007300ff0877ac */ /* 0x000e220008000a00 */
[----:B----4-:R-:W-:Y:S02]  /*9e170*/  ISETP.GE.AND P2, PT, R20, UR5, PT ;  /* 0x0000000514007c0c */ /* 0x010fe4000bf46270 */
[----:B------:R-:W4:Y:S01]  /*9e180*/  LDL.LU R20, [R1+0x43c8] ;  /* 0x0043c80001147983 */ /* 0x000f220000300800 */
[----:B---3--:R-:W-:Y:S01]  /*9e190*/  ISETP.GE.AND P0, PT, R30, UR6, PT ;  /* 0x000000061e007c0c */ /* 0x008fe2000bf06270 */
[----:B------:R-:W3:Y:S01]  /*9e1a0*/  LDCU.64 UR6, c[0x0][0x398] ;  /* 0x00007300ff0677ac */ /* 0x000ee20008000a00 */
[----:B------:R-:W-:Y:S02]  /*9e1b0*/  LOP3.LUT R58, R58, 0xfffffffb, RZ, 0xc0, !PT ;  /* 0xfffffffb3a3a7812 */ /* 0x000fe400078ec0ff */
[----:B------:R-:W-:Y:S01]  /*9e1c0*/  SHF.R.S32.HI R27, RZ, 0x1f, R26 ;  /* 0x0000001fff1b7819 */ /* 0x000fe2000001141a */
[----:B------:R-:W-:Y:S01]  /*9e1d0*/  UMOV UR42, UR4 ;  /* 0x00000004002a7c82 */ /* 0x000fe20008000000 */
[----:B0-----:R-:W-:-:S07]  /*9e1e0*/  UMOV UR4, UR9 ;  /* 0x0000000900047c82 */ /* 0x001fce0008000000 */
[----:B------:R-:W-:Y:S02]  /*9e1f0*/  @P0 LOP3.LUT R58, R58, 0x4, RZ, 0xfc, !PT ;  /* 0x000000043a3a0812 */ /* 0x000fe400078efcff */
[----:B------:R-:W-:Y:S02]  /*9e200*/  IADD3 R30, P0, PT, R26, R0, RZ ;  /* 0x000000001a1e7210 */ /* 0x000fe40007f1e0ff */
[----:B------:R-:W-:-:S03]  /*9e210*/  LOP3.LUT R58, R58, 0xfffffffd, RZ, 0xc0, !PT ;  /* 0xfffffffd3a3a7812 */ /* 0x000fc600078ec0ff */
[----:B------:R-:W-:Y:S01]  /*9e220*/  IMAD.X R31, R27, 0x1, R2, P0 ;  /* 0x000000011b1f7824 */ /* 0x000fe200000e0602 */
[----:B--2---:R-:W-:Y:S01]  /*9e230*/  ISETP.GE.AND P1, PT, R29, UR4, PT ;  /* 0x000000041d007c0c */ /* 0x004fe2000bf26270 */
[----:B---3--:R-:W-:Y:S01]  /*9e240*/  UMOV UR5, UR7 ;  /* 0x0000000700057c82 */ /* 0x008fe20008000000 */
[----:B------:R-:W2:Y:S01]  /*9e250*/  LDL.LU R29, [R1+0x43cc] ;  /* 0x0043cc00011d7983 */ /* 0x000ea20000300800 */
[----:B------:R-:W-:-:S03]  /*9e260*/  @P2 LOP3.LUT R58, R58, 0x2, RZ, 0xfc, !PT ;  /* 0x000000023a3a2812 */ /* 0x000fc600078efcff */
[----:B------:R0:W-:Y:S01]  /*9e270*/  STL.64 [R1+0x4358], R30 ;  /* 0x0043581e01007387 */ /* 0x0001e20000100a00 */
[----:B------:R-:W-:Y:S01]  /*9e280*/  UMOV UR68, UR6 ;  /* 0x0000000600447c82 */ /* 0x000fe20008000000 */
[----:B------:R-:W3:Y:S01]  /*9e290*/  LDCU.64 UR6, c[0x0][0x398] ;  /* 0x00007300ff0677ac */ /* 0x000ee20008000a00 */
[----:B------:R-:W-:Y:S02]  /*9e2a0*/  ISETP.GE.AND P2, PT, R21, UR5, PT ;  /* 0x0000000515007c0c */ /* 0x000fe4000bf46270 */
[----:B------:R-:W2:Y:S01]  /*9e2b0*/  LDL.LU R21, [R1+0x43d8] ;  /* 0x0043d80001157983 */ /* 0x000ea20000300800 */
[----:B---3--:R-:W-:Y:S01]  /*9e2c0*/  UMOV UR4, UR7 ;  /* 0x0000000700047c82 */ /* 0x008fe20008000000 */
[----:B------:R-:W-:Y:S01]  /*9e2d0*/  UMOV UR46, UR6 ;  /* 0x00000006002e7c82 */ /* 0x000fe20008000000 */
[----:B------:R-:W3:Y:S01]  /*9e2e0*/  LDCU.64 UR6, c[0x0][0x398] ;  /* 0x00007300ff0677ac */ /* 0x000ee20008000a00 */
[----:B0-----:R-:W2:Y:S01]  /*9e2f0*/  LDL.LU R30, [R1+0x43dc] ;  /* 0x0043dc00011e7983 */ /* 0x001ea20000300800 */
[----:B------:R-:W-:-:S02]  /*9e300*/  IADD3 R32, P0, PT, R26, R3, RZ ;  /* 0x000000031a207210 */ /* 0x000fc40007f1e0ff */
[----:B------:R-:W-:Y:S02]  /*9e310*/  LOP3.LUT R58, R58, 0xfffffffe, RZ, 0xc0, !PT ;  /* 0xfffffffe3a3a7812 */ /* 0x000fe400078ec0ff */
[----:B------:R-:W-:Y:S01]  /*9e320*/  LOP3.LUT R19, R19, 0x7fffffff, RZ, 0xc0, !PT ;  /* 0x7fffffff13137812 */ /* 0x000fe200078ec0ff */
[----:B------:R-:W-:Y:S01]  /*9e330*/  IMAD.X R33, R27, 0x1, R4, P0 ;  /* 0x000000011b217824 */ /* 0x000fe200000e0604 */
[----:B------:R-:W-:Y:S02]  /*9e340*/  @P1 LOP3.LUT R58, R58, 0x1, RZ, 0xfc, !PT ;  /* 0x000000013a3a1812 */ /* 0x000fe400078efcff */
[----:B------:R-:W-:Y:S02]  /*9e350*/  ISETP.GE.AND P1, PT, R28, UR4, PT ;  /* 0x000000041c007c0c */ /* 0x000fe4000bf26270 */
[----:B------:R-:W-:Y:S01]  /*9e360*/  @P2 LOP3.LUT R19, R19, 0x80000000, RZ, 0xfc, !PT ;  /* 0x8000000013132812 */ /* 0x000fe200078efcff */
[----:B------:R0:W-:Y:S04]  /*9e370*/  STL.64 [R1+0x4368], R32 ;  /* 0x0043682001007387 */ /* 0x0001e80000100a00 */
[----:B------:R-:W2:Y:S01]  /*9e380*/  LDL.LU R28, [R1+0x43e8] ;  /* 0x0043e800011c7983 */ /* 0x000ea20000300800 */
[----:B---3--:R-:W-:Y:S01]  /*9e390*/  UMOV UR5, UR7 ;  /* 0x0000000700057c82 */ /* 0x008fe20008000000 */
[----:B------:R-:W-:Y:S01]  /*9e3a0*/  UMOV UR34, UR6 ;  /* 0x0000000600227c82 */ /* 0x000fe20008000000 */
[----:B------:R-:W3:Y:S01]  /*9e3b0*/  LDCU.64 UR6, c[0x0][0x398] ;  /* 0x00007300ff0677ac */ /* 0x000ee20008000a00 */
[----:B----4-:R-:W-:-:S02]  /*9e3c0*/  ISETP.GE.AND P2, PT, R20, UR5, PT ;  /* 0x0000000514007c0c */ /* 0x010fc4000bf46270 */
[----:B------:R-:W4:Y:S01]  /*9e3d0*/  LDL.LU R20, [R1+0x43ec] ;  /* 0x0043ec0001147983 */ /* 0x000f220000300800 */
[----:B---3--:R-:W-:Y:S01]  /*9e3e0*/  UMOV UR4, UR7 ;  /* 0x0000000700047c82 */ /* 0x008fe20008000000 */
[----:B------:R-:W-:Y:S01]  /*9e3f0*/  UMOV UR18, UR6 ;  /* 0x0000000600127c82 */ /* 0x000fe20008000000 */
[----:B------:R-:W3:Y:S01]  /*9e400*/  LDCU.64 UR6, c[0x0][0x398] ;  /* 0x00007300ff0677ac */ /* 0x000ee20008000a00 */
[----:B------:R-:W-:Y:S02]  /*9e410*/  LOP3.LUT R19, R19, 0xbfffffff, RZ, 0xc0, !PT ;  /* 0xbfffffff13137812 */ /* 0x000fe400078ec0ff */
[----:B0-----:R-:W-:Y:S02]  /*9e420*/  IADD3 R32, P0, PT, R26, R5, RZ ;  /* 0x000000051a207210 */ /* 0x001fe40007f1e0ff */
[----:B------:R-:W-:-:S03]  /*9e430*/  @P1 LOP3.LUT R19, R19, 0x40000000, RZ, 0xfc, !PT ;  /* 0x4000000013131812 */ /* 0x000fc600078efcff */
[----:B------:R-:W-:Y:S01]  /*9e440*/  IMAD.X R33, R27, 0x1, R6, P0 ;  /* 0x000000011b217824 */ /* 0x000fe200000e0606 */
[----:B------:R-:W-:Y:S01]  /*9e450*/  LOP3.LUT R19, R19, 0xdfffffff, RZ, 0xc0, !PT ;  /* 0xdfffffff13137812 */ /* 0x000fe200078ec0ff */
[----:B---3--:R-:W-:Y:S01]  /*9e460*/  UMOV UR5, UR7 ;  /* 0x0000000700057c82 */ /* 0x008fe20008000000 */
[----:B------:R-:W-:Y:S01]  /*9e470*/  UMOV UR70, UR6 ;  /* 0x0000000600467c82 */ /* 0x000fe20008000000 */
[----:B------:R-:W0:Y:S01]  /*9e480*/  LDCU.64 UR6, c[0x0][0x398] ;  /* 0x00007300ff0677ac */ /* 0x000e220008000a00 */
[----:B--2---:R-:W-:Y:S01]  /*9e490*/  ISETP.GE.AND P1, PT, R29, UR4, PT ;  /* 0x000000041d007c0c */ /* 0x004fe2000bf26270 */
[----:B------:R-:W-:Y:S01]  /*9e4a0*/  STL.64 [R1+0x4378], R32 ;  /* 0x0043782001007387 */ /* 0x000fe20000100a00 */
[----:B------:R-:W-:-:S03]  /*9e4b0*/  @P2 LOP3.LUT R19, R19, 0x20000000, RZ, 0xfc, !PT ;  /* 0x2000000013132812 */ /* 0x000fc600078efcff */
[----:B------:R-:W2:Y:S01]  /*9e4c0*/  LDL.LU R29, [R1+0x4400] ;  /* 0x00440000011d7983 */ /* 0x000ea20000300800 */
[----:B------:R-:W-:-:S03]  /*9e4d0*/  ISETP.GE.AND P2, PT, R21, UR5, PT ;  /* 0x0000000515007c0c */ /* 0x000fc6000bf46270 */
[----:B------:R-:W3:Y:S01]  /*9e4e0*/  LDL.LU R21, [R1+0x4404] ;  /* 0x0044040001157983 */ /* 0x000ee20000300800 */
[----:B0-----:R-:W-:Y:S01]  /*9e4f0*/  UMOV UR4, UR7 ;  /* 0x0000000700047c82 */ /* 0x001fe20008000000 */
[----:B------:R-:W-:Y:S01]  /*9e500*/  UMOV UR62, UR6 ;  /* 0x00000006003e7c82 */ /* 0x000fe20008000000 */
[----:B------:R-:W0:Y:S01]  /*9e510*/  LDCU.64 UR6, c[0x0][0x398] ;  /* 0x00007300ff0677ac */ /* 0x000e220008000a00 */
[----:B------:R-:W-:-:S04]  /*9e520*/  LOP3.LUT R19, R19, 0xefffffff, RZ, 0xc0, !PT ;  /* 0xefffffff13137812 */ /* 0x000fc800078ec0ff */
[----:B------:R-:W-:Y:S02]  /*9e530*/  @P1 LOP3.LUT R19, R19, 0x10000000, RZ, 0xfc, !PT ;  /* 0x1000000013131812 */ /* 0x000fe400078efcff */
[----:B------:R-:W-:Y:S02]  /*9e540*/  ISETP.GE.AND P1, PT, R30, UR4, PT ;  /* 0x000000041e007c0c */ /* 0x000fe4000bf26270 */
[----:B------:R-:W-:Y:S01]  /*9e550*/  LOP3.LUT R19, R19, 0xf7ffffff, RZ, 0xc0, !PT ;  /* 0xf7ffffff13137812 */ /* 0x000fe200078ec0ff */
[----:B0-----:R-:W-:Y:S01]  /*9e560*/  UMOV UR5, UR7 ;  /* 0x0000000700057c82 */ /* 0x001fe20008000000 */
[----:B------:R-:W-:Y:S01]  /*9e570*/  UMOV UR61, UR6 ;  /* 0x00000006003d7c82 */ /* 0x000fe20008000000 */
[----:B------:R-:W0:Y:S01]  /*9e580*/  LDCU.64 UR6, c[0x0][0x398] ;  /* 0x00007300ff0677ac */ /* 0x000e220008000a00 */
[----:B------:R-:W-:Y:S02]  /*9e590*/  IADD3 R30, P0, PT, R26, R13, RZ ;  /* 0x0000000d1a1e7210 */ /* 0x000fe40007f1e0ff */
[----:B------:R-:W-:-:S03]  /*9e5a0*/  @P2 LOP3.LUT R19, R19, 0x8000000, RZ, 0xfc, !PT ;  /* 0x0800000013132812 */ /* 0x000fc600078efcff */
[----:B------:R-:W-:Y:S01]  /*9e5b0*/  IMAD.X R31, R27, 0x1, R15, P0 ;  /* 0x000000011b1f7824 */ /* 0x000fe200000e060f */
[----:B------:R-:W-:Y:S02]  /*9e5c0*/  LOP3.LUT R19, R19, 0xfbffffff, RZ, 0xc0, !PT ;  /* 0xfbffffff13137812 */ /* 0x000fe400078ec0ff */
[----:B------:R-:W-:Y:S02]  /*9e5d0*/  ISETP.GE.AND P2, PT, R28, UR5, PT ;  /* 0x000000051c007c0c */ /* 0x000fe4000bf46270 */
[----:B------:R-:W-:Y:S01]  /*9e5e0*/  @P1 LOP3.LUT R19, R19, 0x4000000, RZ, 0xfc, !PT ;  /* 0x0400000013131812 */ /* 0x000fe200078efcff */
[----:B------:R1:W-:Y:S04]  /*9e5f0*/  STL.64 [R1+0x4390], R30 ;  /* 0x0043901e01007387 */ /* 0x0003e80000100a00 */
[----:B------:R-:W2:Y:S01]  /*9e600*/  LDL.LU R28, [R1+0x4408] ;  /* 0x00440800011c7983 */ /* 0x000ea20000300800 */
[----:B0-----:R-:W-:-:S02]  /*9e610*/  UMOV UR4, UR7 ;  /* 0x0000000700047c82 */ /* 0x001fc40008000000 */
[----:B----4-:R-:W-:Y:S02]  /*9e620*/  ISETP.GE.AND P1, PT, R20, UR4, PT ;  /* 0x0000000414007c0c */ /* 0x010fe4000bf26270 */
[----:B------:R-:W4:Y:S01]  /*9e630*/  LDL.LU R20, [R1+0x440c] ;  /* 0x00440c0001147983 */ /* 0x000f220000300800 */
[----:B------:R-:W-:Y:S01]  /*9e640*/  UMOV UR71, UR6 ;  /* 0x0000000600477c82 */ /* 0x000fe20008000000 */
[----:B------:R-:W0:Y:S01]  /*9e650*/  LDCU.64 UR6, c[0x0][0x398] ;  /* 0x00007300ff0677ac */ /* 0x000e220008000a00 */
[----:B-1----:R-:W-:-:S05]  /*9e660*/  IADD3 R30, P0, PT, R26, R14, RZ ;  /* 0x0000000e1a1e7210 */ /* 0x002fca0007f1e0ff */
[----:B------:R-:W-:Y:S01]  /*9e670*/  IMAD.X R31, R27, 0x1, R16, P0 ;  /* 0x000000011b1f7824 */ /* 0x000fe200000e0610 */
[----:B------:R-:W-:Y:S01]  /*9e680*/  LOP3.LUT R19, R19, 0xfdffffff, RZ, 0xc0, !PT ;  /* 0xfdffffff13137812 */ /* 0x000fe200078ec0ff */
[----:B0-----:R-:W-:Y:S01]  /*9e690*/  UMOV UR5, UR7 ;  /* 0x0000000700057c82 */ /* 0x001fe20008000000 */
[----:B------:R-:W-:Y:S01]  /*9e6a0*/  UMOV UR43, UR6 ;  /* 0x00000006002b7c82 */ /* 0x000fe20008000000 */
[----:B------:R-:W0:Y:S01]  /*9e6b0*/  LDCU.64 UR6, c[0x0][0x398] ;  /* 0x00007300ff0677ac */ /* 0x000e220008000a00 */
[----:B------:R1:W-:Y:S01]  /*9e6c0*/  STL.64 [R1+0x43a0], R30 ;  /* 0x0043a01e01007387 */ /* 0x0003e20000100a00 */
[----:B------:R-:W-:-:S04]  /*9e6d0*/  @P2 LOP3.LUT R19, R19, 0x2000000, RZ, 0xfc, !PT ;  /* 0x0200000013132812 */ /* 0x000fc800078efcff */
[----:B------:R-:W-:Y:S02]  /*9e6e0*/  LOP3.LUT R19, R19, 0xfeffffff, RZ, 0xc0, !PT ;  /* 0xfeffffff13137812 */ /* 0x000fe400078ec0ff */
[----:B-1----:R-:W-:-:S05]  /*9e6f0*/  IADD3 R30, P0, PT, R26, R7, RZ ;  /* 0x000000071a1e7210 */ /* 0x002fca0007f1e0ff */
[----:B------:R-:W-:Y:S01]  /*9e700*/  IMAD.X R31, R27, 0x1, R8, P0 ;  /* 0x000000011b1f7824 */ /* 0x000fe200000e0608 */
[----:B0-----:R-:W-:Y:S01]  /*9e710*/  UMOV UR4, UR7 ;  /* 0x0000000700047c82 */ /* 0x001fe20008000000 */
[----:B------:R-:W-:-:S03]  /*9e720*/  @P1 LOP3.LUT R19, R19, 0x1000000, RZ, 0xfc, !PT ;  /* 0x0100000013131812 */ /* 0x000fc600078efcff */
[----:B------:R0:W-:Y:S01]  /*9e730*/  STL.64 [R1+0x43b0], R30 ;  /* 0x0043b01e01007387 */ /* 0x0001e20000100a00 */
[----:B---3--:R-:W-:-:S03]  /*9e740*/  ISETP.GE.AND P1, PT, R21, UR4, PT ;  /* 0x0000000415007c0c */ /* 0x008fc6000bf26270 */
[----:B0-----:R-:W3:Y:S04]  /*9e750*/  LDL.LU R30, [R1+0x4418] ;  /* 0x00441800011e7983 */ /* 0x001ee80000300800 */
[----:B------:R-:W3:Y:S01]  /*9e760*/  LDL.LU R21, [R1+0x441c] ;  /* 0x00441c0001157983 */ /* 0x000ee20000300800 */
[----:B------:R-:W-:Y:S01]  /*9e770*/  UMOV UR44, UR6 ;  /* 0x00000006002c7c82 */ /* 0x000fe20008000000 */
[----:B------:R-:W0:Y:S01]  /*9e780*/  LDCU.64 UR6, c[0x0][0x398] ;  /* 0x00007300ff0677ac */ /* 0x000e220008000a00 */
[----:B--2---:R-:W-:Y:S02]  /*9e790*/  ISETP.GE.AND P2, PT, R29, UR5, PT ;  /* 0x000000051d007c0c */ /* 0x004fe4000bf46270 */
[----:B------:R-:W-:Y:S01]  /*9e7a0*/  LOP3.LUT R19, R19, 0xff7fffff, RZ, 0xc0, !PT ;  /* 0xff7fffff13137812 */ /* 0x000fe200078ec0ff */
[----:B------:R-:W2:Y:S01]  /*9e7b0*/  LDL.LU R29, [R1+0x4430] ;  /* 0x00443000011d7983 */ /* 0x000ea20000300800 */
[----:B------:R-:W-:Y:S01]  /*9e7c0*/  IADD3 R32, P0, PT, R26, R9, RZ ;  /* 0x000000091a207210 */ /* 0x000fe20007f1e0ff */
[----:B0-----:R-:W-:Y:S01]  /*9e7d0*/  UMOV UR5, UR7 ;  /* 0x0000000700057c82 */ /* 0x001fe20008000000 */
[----:B------:R-:W-:Y:S01]  /*9e7e0*/  UMOV UR60, UR6 ;  /* 0x00000006003c7c82 */ /* 0x000fe20008000000 */
[----:B------:R-:W0:Y:S06]  /*9e7f0*/  LDCU.64 UR6, c[0x0][0x398] ;  /* 0x00007300ff0677ac */ /* 0x000e2c0008000a00 */
[----:B------:R-:W-:Y:S01]  /*9e800*/  @P2 LOP3.LUT R19, R19, 0x800000, RZ, 0xfc, !PT ;  /* 0x0080000013132812 */ /* 0x000fe200078efcff */
[----:B------:R-:W-:-:S03]  /*9e810*/  IMAD.X R33, R27, 0x1, R11, P0 ;  /* 0x000000011b217824 */ /* 0x000fc600000e060b */
[----:B------:R-:W-:Y:S02]  /*9e820*/  LOP3.LUT R19, R19, 0xffbfffff, RZ, 0xc0, !PT ;  /* 0xffbfffff13137812 */ /* 0x000fe400078ec0ff */
[----:B------:R1:W-:Y:S02]  /*9e830*/  STL.64 [R1+0x43c8], R32 ;  /* 0x0043c82001007387 */ /* 0x0003e40000100a00 */
[----:B------:R-:W-:Y:S01]  /*9e840*/  @P1 LOP3.LUT R19, R19, 0x400000, RZ, 0xfc, !PT ;  /* 0x0040000013131812 */ /* 0x000fe200078efcff */
[----:B0-----:R-:W-:Y:S02]  /*9e850*/  UMOV UR4, UR7 ;  /* 0x0000000700047c82 */ /* 0x001fe40008000000 */
[----:B----4-:R-:W-:Y:S02]  /*9e860*/  ISETP.GE.AND P1, PT, R20, UR4, PT ;  /* 0x0000000414007c0c */ /* 0x010fe4000bf26270 */
[----:B------:R-:W4:Y:S01]  /*9e870*/  LDL.LU R20, [R1+0x4434] ;  /* 0x0044340001147983 */ /* 0x000f220000300800 */
[----:B------:R-:W-:Y:S01]  /*9e880*/  ISETP.GE.AND P2, PT, R28, UR5, PT ;  /* 0x000000051c007c0c */ /* 0x000fe2000bf46270 */
[----:B------:R-:W-:Y:S01]  /*9e890*/  UMOV UR64, UR8 ;  /* 0x0000000800407c82 */ /* 0x000fe20008000000 */
[----:B------:R-:W0:Y:S01]  /*9e8a0*/  LDCU.64 UR4, c[0x0][0x398] ;  /* 0x00007300ff0477ac */ /* 0x000e220008000a00 */
[----:B-1----:R-:W-:Y:S01]  /*9e8b0*/  IADD3 R32, P0, PT, R26, R10, RZ ;  /* 0x0000000a1a207210 */ /* 0x002fe20007f1e0ff */
[----:B------:R-:W2:Y:S01]  /*9e8c0*/  LDL.LU R28, [R1+0x4440] ;  /* 0x00444000011c7983 */ /* 0x000ea20000300800 */
[----:B------:R-:W1:Y:S01]  /*9e8d0*/  LDCU.64 UR8, c[0x0][0x398] ;  /* 0x00007300ff0877ac */ /* 0x000e620008000a00 */
[----:B------:R-:W-:-:S02]  /*9e8e0*/  LOP3.LUT R19, R19, 0xffdfffff, RZ, 0xc0, !PT ;  /* 0xffdfffff13137812 */ /* 0x000fc400078ec0ff */
[----:B------:R-:W-:Y:S01]  /*9e8f0*/  IMAD.X R33, R27, 0x1, R12, P0 ;  /* 0x000000011b217824 */ /* 0x000fe200000e060c */
[----:B------:R-:W-:-:S04]  /*9e900*/  UMOV UR49, UR6 ;  /* 0x0000000600317c82 */ /* 0x000fc80008000000 */
[----:B------:R-:W-:Y:S01]  /*9e910*/  @P2 LOP3.LUT R19, R19, 0x200000, RZ, 0xfc, !PT ;  /* 0x0020000013132812 */ /* 0x000fe200078efcff */
[----:B------:R-:W-:Y:S01]  /*9e920*/  STL.64 [R1+0x43c0], R32 ;  /* 0x0043c02001007387 */ /* 0x000fe20000100a00 */
[----:B0-----:R-:W-:Y:S01]  /*9e930*/  UMOV UR6, UR5 ;  /* 0x0000000500067c82 */ /* 0x001fe20008000000 */
[----:B-1----:R-:W-:Y:S01]  /*9e940*/  UMOV UR5, UR9 ;  /* 0x0000000900057c82 */ /* 0x002fe20008000000 */
[----:B------:R-:W-:Y:S02]  /*9e950*/  LOP3.LUT R19, R19, 0xffefffff, RZ, 0xc0, !PT ;  /* 0xffefffff13137812 */ /* 0x000fe400078ec0ff */
[----:B---3--:R-:W-:Y:S02]  /*9e960*/  ISETP.GE.AND P2, PT, R21, UR5, PT ;  /* 0x0000000515007c0c */ /* 0x008fe4000bf46270 */
[----:B------:R-:W3:Y:S01]  /*9e970*/  LDL.LU R21, [R1+0x4444] ;  /* 0x0044440001157983 */ /* 0x000ee20000300800 */
[----:B------:R-:W-:Y:S01]  /*9e980*/  ISETP.GE.AND P0, PT, R30, UR6, PT ;  /* 0x000000061e007c0c */ /* 0x000fe2000bf06270 */
[----:B------:R-:W0:Y:S01]  /*9e990*/  LDCU.64 UR6, c[0x0][0x398] ;  /* 0x00007300ff0677ac */ /* 0x000e220008000a00 */
[----:B------:R-:W-:Y:S01]  /*9e9a0*/  @P1 LOP3.LUT R19, R19, 0x100000, RZ, 0xfc, !PT ;  /* 0x0010000013131812 */ /* 0x000fe200078efcff */
[----:B------:R-:W3:Y:S03]  /*9e9b0*/  LDL.LU R27, [R1+0x4448] ;  /* 0x00444800011b7983 */ /* 0x000ee60000300800 */
[----:B------:R-:W-:-:S02]  /*9e9c0*/  LOP3.LUT R19, R19, 0xfff7ffff, RZ, 0xc0, !PT ;  /* 0xfff7ffff13137812 */ /* 0x000fc400078ec0ff */
[----:B------:R-:W-:-:S05]  /*9e9d0*/  SHF.R.S32.HI R26, RZ, 0x1f, R25 ;  /* 0x0000001fff1a7819 */ /* 0x000fca0000011419 */
[----:B------:R-:W-:Y:S02]  /*9e9e0*/  @P0 LOP3.LUT R19, R19, 0x80000, RZ, 0xfc, !PT ;  /* 0x0008000013130812 */ /* 0x000fe400078efcff */
[----:B------:R-:W-:Y:S02]  /*9e9f0*/  IADD3 R30, P0, PT, R25, R0, RZ ;  /* 0x00000000191e7210 */ /* 0x000fe40007f1e0ff */
[----:B------:R-:W-:-:S03]  /*9ea00*/  LOP3.LUT R19, R19, 0xfffbffff, RZ, 0xc0, !PT ;  /* 0xfffbffff13137812 */ /* 0x000fc600078ec0ff */
[----:B------:R-:W-:Y:S01]  /*9ea10*/  IMAD.X R31, R26, 0x1, R2, P0 ;  /* 0x000000011a1f7824 */ /* 0x000fe200000e0602 */
[----:B0-----:R-:W-:Y:S01]  /*9ea20*/  UMOV UR5, UR7 ;  /* 0x0000000700057c82 */ /* 0x001fe20008000000 */
[----:B------:R-:W-:-:S03]  /*9ea30*/  @P2 LOP3.LUT R19, R19, 0x40000, RZ, 0xfc, !PT ;  /* 0x0004000013132812 */ /* 0x000fc600078efcff */
[----:B------:R0:W-:Y:S01]  /*9ea40*/  STL.64 [R1+0x43d8], R30 ;  /* 0x0043d81e01007387 */ /* 0x0001e20000100a00 */
[----:B------:R-:W-:Y:S01]  /*9ea50*/  UMOV UR45, UR8 ;  /* 0x00000008002d7c82 */ /* 0x000fe20008000000 */
[----:B------:R-:W1:Y:S01]  /*9ea60*/  LDCU.64 UR8, c[0x0][0x398] ;  /* 0x00007300ff0877ac */ /* 0x000e620008000a00 */
[----:B----4-:R-:W-:Y:S02]  /*9ea70*/  ISETP.GE.AND P2, PT, R20, UR5, PT ;  /* 0x0000000514007c0c */ /* 0x010fe4000bf46270 */
[----:B------:R-:W4:Y:S01]  /*9ea80*/  LDL.LU R20, [R1+0x444c] ;  /* 0x00444c0001147983 */ /* 0x000f220000300800 */
[----:B------:R-:W-:Y:S01]  /*9ea90*/  UMOV UR69, UR6 ;  /* 0x0000000600457c82 */ /* 0x000fe20008000000 */
[----:B------:R-:W0:Y:S01]  /*9eaa0*/  LDCU.64 UR6, c[0x0][0x398] ;  /* 0x00007300ff0677ac */ /* 0x000e220008000a00 */
[----:B------:R-:W-:Y:S01]  /*9eab0*/  UMOV UR51, UR4 ;  /* 0x0000000400337c82 */ /* 0x000fe20008000000 */
[----:B-1----:R-:W-:Y:S02]  /*9eac0*/  UMOV UR4, UR9 ;  /* 0x0000000900047c82 */ /* 0x002fe40008000000 */
[----:B--2---:R-:W-:-:S02]  /*9ead0*/  ISETP.GE.AND P1, PT, R29, UR4, PT ;  /* 0x000000041d007c0c */ /* 0x004fc4000bf26270 */
[----:B------:R-:W-:Y:S01]  /*9eae0*/  LOP3.LUT R19, R19, 0xfffdffff, RZ, 0xc0, !PT ;  /* 0xfffdffff13137812 */ /* 0x000fe200078ec0ff */
[----:B------:R-:W2:Y:S01]  /*9eaf0*/  LDL.LU R29, [R1+0x4458] ;  /* 0x00445800011d7983 */ /* 0x000ea20000300800 */
[----:B0-----:R-:W-:Y:S01]  /*9eb00*/  UMOV UR4, UR7 ;  /* 0x0000000700047c82 */ /* 0x001fe20008000000 */
[----:B------:R-:W-:Y:S01]  /*9eb10*/  UMOV UR74, UR6 ;  /* 0x00000006004a7c82 */ /* 0x000fe20008000000 */
[----:B------:R-:W0:Y:S01]  /*9eb20*/  LDCU.64 UR6, c[0x0][0x398] ;  /* 0x00007300ff0677ac */ /* 0x000e220008000a00 */
[----:B------:R-:W-:-:S06]  /*9eb30*/  IADD3 R30, P0, PT, R25, R3, RZ ;  /* 0x00000003191e7210 */ /* 0x000fcc0007f1e0ff */
[----:B------:R-:W-:Y:S01]  /*9eb40*/  @P1 LOP3.LUT R19, R19, 0x20000, RZ, 0xfc, !PT ;  /* 0x0002000013131812 */ /* 0x000fe200078efcff */
[----:B------:R-:W-:-:S03]  /*9eb50*/  IMAD.X R31, R26, 0x1, R4, P0 ;  /* 0x000000011a1f7824 */ /* 0x000fc600000e0604 */
[----:B------:R-:W-:Y:S02]  /*9eb60*/  LOP3.LUT R19, R19, 0xfffeffff, RZ, 0xc0, !PT ;  /* 0xfffeffff13137812 */ /* 0x000fe400078ec0ff */
[----:B------:R-:W-:Y:S02]  /*9eb70*/  ISETP.GE.AND P1, PT, R28, UR4, PT ;  /* 0x000000041c007c0c */ /* 0x000fe4000bf26270 */
[----:B------:R-:W-:Y:S01]  /*9eb80*/  @P2 LOP3.LUT R19, R19, 0x10000, RZ, 0xfc, !PT ;  /* 0x0001000013132812 */ /* 0x000fe200078efcff */
[----:B------:R1:W-:Y:S04]  /*9eb90*/  STL.64 [R1+0x43e8], R30 ;  /* 0x0043e81e01007387 */ /* 0x0003e80000100a00 */
[----:B------:R-:W2:Y:S01]  /*9eba0*/  LDL.LU R28, [R1+0x445c] ;  /* 0x00445c00011c7983 */ /* 0x000ea20000300800 */
[----:B0-----:R-:W-:Y:S01]  /*9ebb0*/  UMOV UR5, UR7 ;  /* 0x0000000700057c82 */ /* 0x001fe20008000000 */
[----:B------:R-:W-:Y:S01]  /*9ebc0*/  UMOV UR23, UR6 ;  /* 0x0000000600177c82 */ /* 0x000fe20008000000 */
[----:B------:R-:W0:Y:S01]  /*9ebd0*/  LDCU.64 UR6, c[0x0][0x398] ;  /* 0x00007300ff0677ac */ /* 0x000e220008000a00 */
[----:B---3--:R-:W-:-:S02]  /*9ebe0*/  ISETP.GE.AND P2, PT, R21, UR5, PT ;  /* 0x0000000515007c0c */ /* 0x008fc4000bf46270 */
[----:B------:R-:W3:Y:S01]  /*9ebf0*/  LDL.LU R21, [R1+0x4468] ;  /* 0x0044680001157983 */ /* 0x000ee20000300800 */
[----:B0-----:R-:W-:Y:S01]  /*9ec00*/  UMOV UR4, UR7 ;  /* 0x0000000700047c82 */ /* 0x001fe20008000000 */
[----:B------:R-:W-:Y:S01]  /*9ec10*/  UMOV UR48, UR6 ;  /* 0x0000000600307c82 */ /* 0x000fe20008000000 */
[----:B------:R-:W0:Y:S01]  /*9ec20*/  LDCU.64 UR6, c[0x0][0x398] ;  /* 0x00007300ff0677ac */ /* 0x000e220008000a00 */
[----:B------:R-:W-:Y:S02]  /*9ec30*/  LOP3.LUT R19, R19, 0xffff7fff, RZ, 0xc0, !PT ;  /* 0xffff7fff13137812 */ /* 0x000fe400078ec0ff */
[----:B-1----:R-:W-:Y:S02]  /*9ec40*/  IADD3 R30, P0, PT, R25, R5, RZ ;  /* 0x00000005191e7210 */ /* 0x002fe40007f1e0ff */
[----:B------:R-:W-:-:S03]  /*9ec50*/  @P1 LOP3.LUT R19, R19, 0x8000, RZ, 0xfc, !PT ;  /* 0x0000800013131812 */ /* 0x000fc600078efcff */
[----:B------:R-:W-:Y:S01]  /*9ec60*/  IMAD.X R31, R26, 0x1, R6, P0 ;  /* 0x000000011a1f7824 */ /* 0x000fe200000e0606 */
[----:B------:R-:W-:Y:S02]  /*9ec70*/  LOP3.LUT R19, R19, 0xffffbfff, RZ, 0xc0, !PT ;  /* 0xffffbfff13137812 */ /* 0x000fe400078ec0ff */
[----:B------:R-:W-:Y:S02]  /*9ec80*/  ISETP.GE.AND P1, PT, R27, UR4, PT ;  /* 0x000000041b007c0c */ /* 0x000fe4000bf26270 */
[----:B------:R1:W-:Y:S01]  /*9ec90*/  STL.64 [R1+0x4400], R30 ;  /* 0x0044001e01007387 */ /* 0x0003e20000100a00 */
[----:B------:R-:W-:-:S03]  /*9eca0*/  @P2 LOP3.LUT R19, R19, 0x4000, RZ, 0xfc, !PT ;  /* 0x0000400013132812 */ /* 0x000fc600078efcff */
[----:B------:R-:W3:Y:S01]  /*9ecb0*/  LDL.LU R27, [R1+0x446c] ;  /* 0x00446c00011b7983 */ /* 0x000ee20000300800 */
[----:B0-----:R-:W-:Y:S01]  /*9ecc0*/  UMOV UR5, UR7 ;  /* 0x0000000700057c82 */ /* 0x001fe20008000000 */
[----:B------:R-:W-:Y:S01]  /*9ecd0*/  UMOV UR30, UR6 ;  /* 0x00000006001e7c82 */ /* 0x000fe20008000000 */
[----:B------:R-:W0:Y:S01]  /*9ece0*/  LDCU.64 UR6, c[0x0][0x398] ;  /* 0x00007300ff0677ac */ /* 0x000e220008000a00 */
[----:B----4-:R-:W-:Y:S02]  /*9ecf0*/  ISETP.GE.AND P2, PT, R20, UR5, PT ;  /* 0x0000000514007c0c */ /* 0x010fe4000bf46270 */
[----:B------:R-:W4:Y:S01]  /*9ed00*/  LDL.LU R20, [R1+0x4470] ;  /* 0x0044700001147983 */ /* 0x000f220000300800 */
[----:B0-----:R-:W-:Y:S01]  /*9ed10*/  UMOV UR4, UR7 ;  /* 0x0000000700047c82 */ /* 0x001fe20008000000 */
[----:B------:R-:W-:Y:S01]  /*9ed20*/  UMOV UR50, UR6 ;  /* 0x0000000600327c82 */ /* 0x000fe20008000000 */
[----:B------:R-:W0:Y:S01]  /*9ed30*/  LDCU.64 UR6, c[0x0][0x398] ;  /* 0x00007300ff0677ac */ /* 0x000e220008000a00 */
[----:B------:R-:W-:-:S04]  /*9ed40*/  LOP3.LUT R19, R19, 0xffffdfff, RZ, 0xc0, !PT ;  /* 0xffffdfff13137812 */ /* 0x000fc800078ec0ff */
[----:B------:R-:W-:Y:S02]  /*9ed50*/  @P1 LOP3.LUT R19, R19, 0x2000, RZ, 0xfc, !PT ;  /* 0x0000200013131812 */ /* 0x000fe400078efcff */
[----:B--2---:R-:W-:Y:S02]  /*9ed60*/  ISETP.GE.AND P1, PT, R29, UR4, PT ;  /* 0x000000041d007c0c */ /* 0x004fe4000bf26270 */
[----:B------:R-:W-:Y:S01]  /*9ed70*/  LOP3.LUT R19, R19, 0xffffefff, RZ, 0xc0, !PT ;  /* 0xffffefff13137812 */ /* 0x000fe200078ec0ff */
[----:B0-----:R-:W-:Y:S01]  /*9ed80*/  UMOV UR5, UR7 ;  /* 0x0000000700057c82 */ /* 0x001fe20008000000 */
[----:B------:R-:W-:Y:S01]  /*9ed90*/  UMOV UR22, UR6 ;  /* 0x0000000600167c82 */ /* 0x000fe20008000000 */
[----:B------:R-:W0:Y:S01]  /*9eda0*/  LDCU.64 UR6, c[0x0][0x398] ;  /* 0x00007300ff0677ac */ /* 0x000e220008000a00 */
[----:B-1----:R-:W-:Y:S02]  /*9edb0*/  IADD3 R30, P0, PT, R25, R13, RZ ;  /* 0x0000000d191e7210 */ /* 0x002fe40007f1e0ff */
[----:B------:R-:W-:-:S03]  /*9edc0*/  @P2 LOP3.LUT R19, R19, 0x1000, RZ, 0xfc, !PT ;  /* 0x0000100013132812 */ /* 0x000fc600078efcff */
[----:B------:R-:W-:Y:S01]  /*9edd0*/  IMAD.X R31, R26, 0x1, R15, P0 ;  /* 0x000000011a1f7824 */ /* 0x000fe200000e060f */
[----:B------:R-:W-:-:S04]  /*9ede0*/  LOP3.LUT R19, R19, 0xfffff7ff, RZ, 0xc0, !PT ;  /* 0xfffff7ff13137812 */ /* 0x000fc800078ec0ff */
[----:B------:R-:W-:Y:S01]  /*9edf0*/  @P1 LOP3.LUT R19, R19, 0x800, RZ, 0xfc, !PT ;  /* 0x0000080013131812 */ /* 0x000fe200078efcff */
[----:B------:R1:W-:Y:S04]  /*9ee00*/  STL.64 [R1+0x4408], R30 ;  /* 0x0044081e01007387 */ /* 0x0003e80000100a00 */
[----:B------:R-:W2:Y:S01]  /*9ee10*/  LDL.LU R29, [R1+0x4474] ;  /* 0x00447400011d7983 */ /* 0x000ea20000300800 */
[----:B0-----:R-:W-:Y:S01]  /*9ee20*/  UMOV UR4, UR7 ;  /* 0x0000000700047c82 */ /* 0x001fe20008000000 */
[----:B------:R-:W-:Y:S02]  /*9ee30*/  ISETP.GE.AND P2, PT, R28, UR5, PT ;  /* 0x000000051c007c0c */ /* 0x000fe4000bf46270 */
[----:B---3--:R-:W-:Y:S01]  /*9ee40*/  ISETP.GE.AND P1, PT, R21, UR4, PT ;  /* 0x0000000415007c0c */ /* 0x008fe2000bf26270 */
[----:B------:R-:W0:Y:S01]  /*9ee50*/  LDCU.64 UR4, c[0x0][0x398] ;  /* 0x00007300ff0477ac */ /* 0x000e220008000a00 */
[----:B------:R-:W3:Y:S01]  /*9ee60*/  LDL.LU R21, [R1+0x4480] ;  /* 0x0044800001157983 */ /* 0x000ee20000300800 */
[----:B------:R-:W-:Y:S01]  /*9ee70*/  UMOV UR75, UR6 ;  /* 0x00000006004b7c82 */ /* 0x000fe20008000000 */
[----:B------:R-:W0:Y:S01]  /*9ee80*/  LDCU.64 UR6, c[0x0][0x398] ;  /* 0x00007300ff0677ac */ /* 0x000e220008000a00 */
[----:B-1----:R-:W-:-:S02]  /*9ee90*/  IADD3 R30, P0, PT, R25, R14, RZ ;  /* 0x0000000e191e7210 */ /* 0x002fc40007f1e0ff */
[----:B------:R-:W-:-:S03]  /*9eea0*/  LOP3.LUT R19, R19, 0xfffffbff, RZ, 0xc0, !PT ;  /* 0xfffffbff13137812 */ /* 0x000fc600078ec0ff */
[----:B------:R-:W-:Y:S01]  /*9eeb0*/  IMAD.X R31, R26, 0x1, R16, P0 ;  /* 0x000000011a1f7824 */ /* 0x000fe200000e0610 */
[----:B------:R-:W-:Y:S01]  /*9eec0*/  @P2 LOP3.LUT R19, R19, 0x400, RZ, 0xfc, !PT ;  /* 0x0000040013132812 */ /* 0x000fe200078efcff */
[----:B0-----:R-:W-:-:S03]  /*9eed0*/  IMAD.U32 R28, RZ, RZ, UR4 ;  /* 0x00000004ff1c7e24 */ /* 0x001fc6000f8e00ff */
[----:B------:R0:W-:Y:S04]  /*9eee0*/  STL.64 [R1+0x4418], R30 ;  /* 0x0044181e01007387 */ /* 0x0001e80000100a00 */
[----:B------:R1:W-:Y:S01]  /*9eef0*/  STL [R1+0x4c], R28 ;  /* 0x00004c1c01007387 */ /* 0x0003e20000100800 */
[----:B------:R-:W-:Y:S02]  /*9ef00*/  LOP3.LUT R19, R19, 0xfffffdff, RZ, 0xc0, !PT ;  /* 0xfffffdff13137812 */ /* 0x000fe400078ec0ff */
[----:B0-----:R-:W-:Y:S01]  /*9ef10*/  IADD3 R30, P0, PT, R25, R7, RZ ;  /* 0x00000007191e7210 */ /* 0x001fe20007f1e0ff */
[----:B-1----:R-:W-:-:S04]  /*9ef20*/  IMAD.U32 R28, RZ, RZ, UR6 ;  /* 0x00000006ff1c7e24 */ /* 0x002fc8000f8e00ff */
[----:B------:R-:W-:Y:S01]  /*9ef30*/  IMAD.X R31, R26, 0x1, R8, P0 ;  /* 0x000000011a1f7824 */ /* 0x000fe200000e0608 */
[----:B------:R-:W-:Y:S01]  /*9ef40*/  UMOV UR4, UR7 ;  /* 0x0000000700047c82 */ /* 0x000fe20008000000 */
[----:B------:R0:W-:Y:S01]  /*9ef50*/  STL [R1+0x48], R28 ;  /* 0x0000481c01007387 */ /* 0x0001e20000100800 */
[----:B------:R-:W-:Y:S01]  /*9ef60*/  ISETP.GE.AND P2, PT, R27, UR5, PT ;  /* 0x000000051b007c0c */ /* 0x000fe2000bf46270 */
[----:B------:R-:W1:Y:S01]  /*9ef70*/  LDCU.64 UR6, c[0x0][0x398] ;  /* 0x00007300ff0677ac */ /* 0x000e620008000a00 */
[----:B------:R-:W-:Y:S01]  /*9ef80*/  @P1 LOP3.LUT R19, R19, 0x200, RZ, 0xfc, !PT ;  /* 0x0000020013131812 */ /* 0x000fe200078efcff */
[----:B0-----:R-:W3:Y:S04]  /*9ef90*/  LDL.LU R28, [R1+0x4484] ;  /* 0x00448400011c7983 */ /* 0x001ee80000300800 */
[----:B------:R-:W3:Y:S04]  /*9efa0*/  LDL.LU R27, [R1+0x4490] ;  /* 0x00449000011b7983 */ /* 0x000ee80000300800 */
[----:B------:R0:W-:Y:S01]  /*9efb0*/  STL.64 [R1+0x4430], R30 ;  /* 0x0044301e01007387 */ /* 0x0001e20000100a00 */
[----:B----4-:R-:W-:Y:S01]  /*9efc0*/  ISETP.GE.AND P1, PT, R20, UR4, PT ;  /* 0x0000000414007c0c */ /* 0x010fe2000bf26270 */
[----:B------:R-:W0:Y:S02]  /*9efd0*/  LDCU.64 UR4, c[0x0][0x398] ;  /* 0x00007300ff0477ac */ /* 0x000e240008000a00 */
[----:B------:R-:W4:Y:S01]  /*9efe0*/  LDL.LU R20, [R1+0x4494] ;  /* 0x0044940001147983 */ /* 0x000f220000300800 */
[----:B------:R-:W-:-:S04]  /*9eff0*/  LOP3.LUT R19, R19, 0xfffffeff, RZ, 0xc0, !PT ;  /* 0xfffffeff13137812 */ /* 0x000fc800078ec0ff */
[----:B------:R-:W-:-:S04]  /*9f000*/  @P2 LOP3.LUT R19, R19, 0x100, RZ, 0xfc, !PT ;  /* 0x0000010013132812 */ /* 0x000fc800078efcff */
[----:B------:R-:W-:-:S04]  /*9f010*/  LOP3.LUT R19, R19, 0xffffff7f, RZ, 0xc0, !PT ;  /* 0xffffff7f13137812 */ /* 0x000fc800078ec0ff */
[----:B------:R-:W-:Y:S01]  /*9f020*/  @P1 LOP3.LUT R19, R19, 0x80, RZ, 0xfc, !PT ;  /* 0x0000008013131812 */ /* 0x000fe200078efcff */
[----:B0-----:R-:W-:Y:S01]  /*9f030*/  IMAD.U32 R30, RZ, RZ, UR4 ;  /* 0x00000004ff1e7e24 */ /* 0x001fe2000f8e00ff */
[----:B-1----:R-:W-:-:S04]  /*9f040*/  UMOV UR4, UR7 ;  /* 0x0000000700047c82 */ /* 0x002fc80008000000 */
[----:B------:R0:W-:Y:S01]  /*9f050*/  STL [R1+0x44], R30 ;  /* 0x0000441e01007387 */ /* 0x0001e20000100800 */
[----:B------:R-:W-:Y:S01]  /*9f060*/  IMAD.U32 R61, RZ, RZ, UR6 ;  /* 0x00000006ff3d7e24 */ /* 0x000fe2000f8e00ff */
[----:B0-----:R-:W-:Y:S02]  /*9f070*/  IADD3 R30, P0, PT, R25, R9, RZ ;  /* 0x00000009191e7210 */ /* 0x001fe40007f1e0ff */
[----:B--2---:R-:W-:-:S03]  /*9f080*/  ISETP.GE.AND P2, PT, R29, UR5, PT ;  /* 0x000000051d007c0c */ /* 0x004fc6000bf46270 */
[----:B------:R-:W-:Y:S01]  /*9f090*/  IMAD.X R31, R26, 0x1, R11, P0 ;  /* 0x000000011a1f7824 */ /* 0x000fe200000e060b */
[----:B------:R-:W-:Y:S04]  /*9f0a0*/  STL [R1+0x551c], R61 ;  /* 0x00551c3d01007387 */ /* 0x000fe80000100800 */
[----:B------:R0:W-:Y:S01]  /*9f0b0*/  STL.64 [R1+0x4448], R30 ;  /* 0x0044481e01007387 */ /* 0x0001e20000100a00 */
[----:B---3--:R-:W-:Y:S01]  /*9f0c0*/  ISETP.GE.AND P1, PT, R21, UR4, PT ;  /* 0x0000000415007c0c */ /* 0x008fe2000bf26270 */
[----:B------:R-:W1:Y:S01]  /*9f0d0*/  LDCU.64 UR4, c[0x0][0x398] ;  /* 0x00007300ff0477ac */ /* 0x000e620008000a00 */
[----:B0-----:R-:W-:-:S05]  /*9f0e0*/  IADD3 R30, P0, PT, R25, R10, RZ ;  /* 0x0000000a191e7210 */ /* 0x001fca0007f1e0ff */
[----:B------:R-:W-:Y:S02]  /*9f0f0*/  IMAD.X R31, R26, 0x1, R12, P0 ;  /* 0x000000011a1f7824 */ /* 0x000fe400000e060c */
[----:B------:R-:W2:Y:S01]  /*9f100*/  LDL.LU R26, [R1+0x44a0] ;  /* 0x0044a000011a7983 */ /* 0x000ea20000300800 */
[----:B------:R-:W-:Y:S01]  /*9f110*/  UMOV UR47, UR8 ;  /* 0x00000008002f7c82 */ /* 0x000fe20008000000 */
[----:B------:R-:W0:Y:S02]  /*9f120*/  LDCU.64 UR8, c[0x0][0x398] ;  /* 0x00007300ff0877ac */ /* 0x000e240008000a00 */
[----:B------:R-:W-:Y:S04]  /*9f130*/  STL.64 [R1+0x4440], R30 ;  /* 0x0044401e01007387 */ /* 0x000fe80000100a00 */
[----:B------:R-:W3:Y:S01]  /*9f140*/  LDL.LU R21, [R1+0x44a4] ;  /* 0x0044a40001157983 */ /* 0x000ee20000300800 */
[----:B-1----:R-:W-:Y:S01]  /*9f150*/  IMAD.U32 R25, RZ, RZ, UR4 ;  /* 0x00000004ff197e24 */ /* 0x002fe2000f8e00ff */
[----:B------:R-:W-:Y:S01]  /*9f160*/  UMOV UR6, UR5 ;  /* 0x0000000500067c82 */ /* 0x000fe20008000000 */
[----:B------:R-:W1:Y:S01]  /*9f170*/  LDCU.64 UR4, c[0x0][0x398] ;  /* 0x00007300ff0477ac */ /* 0x000e620008000a00 */
[----:B------:R-:W-:-:S02]  /*9f180*/  LOP3.LUT R19, R19, 0xffffffbf, RZ, 0xc0, !PT ;  /* 0xffffffbf13137812 */ /* 0x000fc400078ec0ff */
[----:B------:R1:W-:Y:S02]  /*9f190*/  STL [R1+0x3c], R25 ;  /* 0x00003c1901007387 */ /* 0x0003e40000100800 */
[----:B------:R-:W-:-:S04]  /*9f1a0*/  @P2 LOP3.LUT R19, R19, 0x40, RZ, 0xfc, !PT ;  /* 0x0000004013132812 */ /* 0x000fc800078efcff */
[----:B------:R-:W-:Y:S01]  /*9f1b0*/  LOP3.LUT R19, R19, 0xffffffdf, RZ, 0xc0, !PT ;  /* 0xffffffdf13137812 */ /* 0x000fe200078ec0ff */
[----:B-1----:R-:W-:Y:S01]  /*9f1c0*/  IMAD.U32 R25, RZ, RZ, UR4 ;  /* 0x00000004ff197e24 */ /* 0x002fe2000f8e00ff */
[----:B0-----:R-:W-:-:S04]  /*9f1d0*/  UMOV UR4, UR9 ;  /* 0x0000000900047c82 */ /* 0x001fc80008000000 */
[----:B------:R0:W-:Y:S01]  /*9f1e0*/  STL [R1+0x38], R25 ;  /* 0x0000381901007387 */ /* 0x0001e20000100800 */
[----:B------:R-:W-:Y:S01]  /*9f1f0*/  @P1 LOP3.LUT R19, R19, 0x20, RZ, 0xfc, !PT ;  /* 0x0000002013131812 */ /* 0x000fe200078efcff */
[----:B0-----:R-:W-:Y:S01]  /*9f200*/  IMAD.U32 R25, RZ, RZ, UR8 ;  /* 0x00000008ff197e24 */ /* 0x001fe2000f8e00ff */
[----:B----4-:R-:W-:-:S04]  /*9f210*/  ISETP.GE.AND P1, PT, R20, UR4, PT ;  /* 0x0000000414007c0c */ /* 0x010fc8000bf26270 */
[----:B------:R0:W-:Y:S01]  /*9f220*/  STL [R1+0x34], R25 ;  /* 0x0000341901007387 */ /* 0x0001e20000100800 */
[----:B------:R-:W-:Y:S01]  /*9f230*/  ISETP.GE.AND P0, PT, R28, UR6, PT ;  /* 0x000000061c007c0c */ /* 0x000fe2000bf06270 */
[----:B------:R-:W1:Y:S02]  /*9f240*/  LDCU.64 UR6, c[0x0][0x398] ;  /* 0x00007300ff0677ac */ /* 0x000e640008000a00 */
[----:B------:R-:W4:Y:S01]  /*9f250*/  LDL.LU R20, [R1+0x44a8] ;  /* 0x0044a80001147983 */ /* 0x000f220000300800 */
[----:B------:R-:W-:Y:S01]  /*9f260*/  ISETP.GE.AND P2, PT, R27, UR5, PT ;  /* 0x000000051b007c0c */ /* 0x000fe2000bf46270 */
[----:B------:R-:W1:Y:S01]  /*9f270*/  LDCU.64 UR4, c[0x0][0x398] ;  /* 0x00007300ff0477ac */ /* 0x000e620008000a00 */
[----:B------:R-:W-:Y:S01]  /*9f280*/  LOP3.LUT R19, R19, 0xffffffef, RZ, 0xc0, !PT ;  /* 0xffffffef13137812 */ /* 0x000fe200078ec0ff */
[----:B------:R-:W4:Y:S01]  /*9f290*/  LDL.LU R27, [R1+0x44ac] ;  /* 0x0044ac00011b7983 */ /* 0x000f220000300800 */
[----:B------:R-:W2:Y:S05]  /*9f2a0*/  LDCU.64 UR8, c[0x0][0x398] ;  /* 0x00007300ff0877ac */ /* 0x000eaa0008000a00 */
[----:B------:R-:W-:-:S04]  /*9f2b0*/  @P0 LOP3.LUT R19, R19, 0x10, RZ, 0xfc, !PT ;  /* 0x0000001013130812 */ /* 0x000fc800078efcff */
[----:B------:R-:W-:Y:S02]  /*9f2c0*/  LOP3.LUT R19, R19, 0xfffffff7, RZ, 0xc0, !PT ;  /* 0xfffffff713137812 */ /* 0x000fe400078ec0ff */
[----:B0-----:R-:W-:Y:S02]  /*9f2d0*/  SHF.R.S32.HI R25, RZ, 0x1f, R24 ;  /* 0x0000001fff197819 */ /* 0x001fe40000011418 */
[C---:B------:R-:W-:Y:S02]  /*9f2e0*/  IADD3 R28, P0, PT, R24.reuse, R0, RZ ;  /* 0x00000000181c7210 */ /* 0x040fe40007f1e0ff */
[----:B------:R-:W-:Y:S01]  /*9f2f0*/  @P2 LOP3.LUT R19, R19, 0x8, RZ, 0xfc, !PT ;  /* 0x0000000813132812 */ /* 0x000fe200078efcff */
[----:B-1----:R-:W-:Y:S02]  /*9f300*/  IMAD.U32 R56, RZ, RZ, UR4 ;  /* 0x00000004ff387e24 */ /* 0x002fe4000f8e00ff */
[----:B------:R-:W-:Y:S01]  /*9f310*/  IMAD.X R29, R25, 0x1, R2, P0 ;  /* 0x00000001191d7824 */ /* 0x000fe200000e0602 */
[----:B------:R-:W-:Y:S01]  /*9f320*/  LOP3.LUT R19, R19, 0xfffffffb, RZ, 0xc0, !PT ;  /* 0xfffffffb13137812 */ /* 0x000fe200078ec0ff */
[----:B------:R-:W-:Y:S01]  /*9f330*/  IMAD.U32 R47, RZ, RZ, UR6 ;  /* 0x00000006ff2f7e24 */ /* 0x000fe2000f8e00ff */
[----:B------:R-:W-:Y:S01]  /*9f340*/  UMOV UR4, UR7 ;  /* 0x0000000700047c82 */ /* 0x000fe20008000000 */
[----:B------:R-:W-:Y:S01]  /*9f350*/  IADD3 R30, P0, PT, R24, R3, RZ ;  /* 0x00000003181e7210 */ /* 0x000fe20007f1e0ff */
[----:B------:R0:W-:Y:S01]  /*9f360*/  STL.64 [R1+0x4458], R28 ;  /* 0x0044581c01007387 */ /* 0x0001e20000100a00 */
[----:B------:R-:W-:Y:S01]  /*9f370*/  @P1 LOP3.LUT R19, R19, 0x4, RZ, 0xfc, !PT ;  /* 0x0000000413131812 */ /* 0x000fe200078efcff */
[----:B------:R-:W1:Y:S02]  /*9f380*/  LDCU.64 UR6, c[0x0][0x398] ;  /* 0x00007300ff0677ac */ /* 0x000e640008000a00 */
[----:B------:R-:W-:Y:S04]  /*9f390*/  STL [R1+0x5514], R56 ;  /* 0x0055143801007387 */ /* 0x000fe80000100800 */
[----:B------:R-:W-:Y:S01]  /*9f3a0*/  STL [R1+0x5518], R47 ;  /* 0x0055182f01007387 */ /* 0x000fe20000100800 */
[----:B------:R-:W-:Y:S01]  /*9f3b0*/  IMAD.X R31, R25, 0x1, R4, P0 ;  /* 0x00000001191f7824 */ /* 0x000fe200000e0604 */
[----:B------:R-:W-:-:S02]  /*9f3c0*/  LOP3.LUT R19, R19, 0xfffffffd, RZ, 0xc0, !PT ;  /* 0xfffffffd13137812 */ /* 0x000fc400078ec0ff */
[----:B--2---:R-:W-:Y:S02]  /*9f3d0*/  ISETP.GE.AND P2, PT, R26, UR5, PT ;  /* 0x000000051a007c0c */ /* 0x004fe4000bf46270 */
[----:B---3--:R-:W-:Y:S01]  /*9f3e0*/  ISETP.GE.AND P1, PT, R21, UR4, PT ;  /* 0x0000000415007c0c */ /* 0x008fe2000bf26270 */
[----:B------:R-:W2:Y:S01]  /*9f3f0*/  LDCU.64 UR4, c[0x0][0x398] ;  /* 0x00007300ff0477ac */ /* 0x000ea20008000a00 */
[----:B------:R-:W3:Y:S04]  /*9f400*/  LDL.LU R21, [R1+0x44b0] ;  /* 0x0044b00001157983 */ /* 0x000ee80000300800 */
[----:B0-----:R-:W3:Y:S05]  /*9f410*/  LDL.LU R28, [R1+0x44b4] ;  /* 0x0044b400011c7983 */ /* 0x001eea0000300800 */
[----:B------:R-:W-:Y:S01]  /*9f420*/  @P2 LOP3.LUT R19, R19, 0x2, RZ, 0xfc, !PT ;  /* 0x0000000213132812 */ /* 0x000fe200078efcff */
[----:B------:R0:W-:Y:S01]  /*9f430*/  STL.64 [R1+0x4468], R30 ;  /* 0x0044681e01007387 */ /* 0x0001e20000100a00 */
[----:B--2---:R-:W-:-:S05]  /*9f440*/  IMAD.U32 R60, RZ, RZ, UR4 ;  /* 0x00000004ff3c7e24 */ /* 0x004fca000f8e00ff */
[----:B------:R-:W-:Y:S04]  /*9f450*/  STL [R1+0x5520], R60 ;  /* 0x0055203c01007387 */ /* 0x000fe80000100800 */
[----:B------:R-:W2:Y:S01]  /*9f460*/  LDL.LU R26, [R1+0x44c0] ;  /* 0x0044c000011a7983 */ /* 0x000ea20000300800 */
[----:B----4-:R-:W-:-:S03]  /*9f470*/  ISETP.GE.AND P2, PT, R20, UR5, PT ;  /* 0x0000000514007c0c */ /* 0x010fc6000bf46270 */
[----:B------:R-:W4:Y:S01]  /*9f480*/  LDL.LU R20, [R1+0x44c4] ;  /* 0x0044c40001147983 */ /* 0x000f220000300800 */
[----:B------:R-:W-:Y:S01]  /*9f490*/  LOP3.LUT R19, R19, 0xfffffffe, RZ, 0xc0, !PT ;  /* 0xfffffffe13137812 */ /* 0x000fe200078ec0ff */
[----:B-1----:R-:W-:Y:S01]  /*9f4a0*/  UMOV UR4, UR7 ;  /* 0x0000000700047c82 */ /* 0x002fe20008000000 */
[----:B------:R-:W-:Y:S01]  /*9f4b0*/  IMAD.U32 R59, RZ, RZ, UR6 ;  /* 0x00000006ff3b7e24 */ /* 0x000fe2000f8e00ff */
[----:B------:R-:W1:Y:S01]  /*9f4c0*/  LDCU.64 UR6, c[0x0][0x398] ;  /* 0x00007300ff0677ac */ /* 0x000e620008000a00 */
[----:B------:R-:W-:Y:S02]  /*9f4d0*/  @P1 LOP3.LUT R19, R19, 0x1, RZ, 0xfc, !PT ;  /* 0x0000000113131812 */ /* 0x000fe400078efcff */
[----:B------:R-:W-:Y:S01]  /*9f4e0*/  ISETP.GE.AND P1, PT, R27, UR4, PT ;  /* 0x000000041b007c0c */ /* 0x000fe2000bf26270 */
[----:B------:R-:W1:Y:S01]  /*9f4f0*/  LDCU.64 UR4, c[0x0][0x398] ;  /* 0x00007300ff0477ac */ /* 0x000e620008000a00 */
[----:B0-----:R-:W-:Y:S02]  /*9f500*/  IADD3 R30, P0, PT, R24, R5, RZ ;  /* 0x00000005181e7210 */ /* 0x001fe40007f1e0ff */
[----:B------:R-:W-:-:S03]  /*9f510*/  @P2 LOP3.LUT R17, R17, 0x80000000, RZ, 0xfc, !PT ;  /* 0x8000000011112812 */ /* 0x000fc600078efcff */
[----:B------:R-:W-:Y:S01]  /*9f520*/  IMAD.X R31, R25, 0x1, R6, P0 ;  /* 0x00000001191f7824 */ /* 0x000fe200000e0606 */
[----:B------:R-:W-:-:S04]  /*9f530*/  LOP3.LUT R17, R17, 0xbfffffff, RZ, 0xc0, !PT ;  /* 0xbfffffff11117812 */ /* 0x000fc800078ec0ff */
[----:B------:R-:W-:Y:S01]  /*9f540*/  STL.64 [R1+0x4470], R30 ;  /* 0x0044701e01007387 */ /* 0x000fe20000100a00 */
[----:B------:R-:W-:Y:S01]  /*9f550*/  @P1 LOP3.LUT R17, R17, 0x40000000, RZ, 0xfc, !PT ;  /* 0x4000000011111812 */ /* 0x000fe200078efcff */
[----:B-1----:R-:W-:Y:S02]  /*9f560*/  IMAD.U32 R57, RZ, RZ, UR6 ;  /* 0x00000006ff397e24 */ /* 0x002fe4000f8e00ff */
[----:B------:R-:W4:Y:S01]  /*9f570*/  LDL.LU R27, [R1+0x44d0] ;  /* 0x0044d000011b7983 */ /* 0x000f220000300800 */
[----:B------:R-:W-:Y:S01]  /*9f580*/  IMAD.U32 R52, RZ, RZ, UR4 ;  /* 0x00000004ff347e24 */ /* 0x000fe2000f8e00ff */
[----:B------:R-:W-:Y:S01]  /*9f590*/  UMOV UR4, UR7 ;  /* 0x0000000700047c82 */ /* 0x000fe20008000000 */
[----:B------:R-:W0:Y:S01]  /*9f5a0*/  LDCU.64 UR6, c[0x0][0x398] ;  /* 0x00007300ff0677ac */ /* 0x000e220008000a00 */
[----:B------:R-:W-:Y:S02]  /*9f5b0*/  LOP3.LUT R17, R17, 0xdfffffff, RZ, 0xc0, !PT ;  /* 0xdfffffff11117812 */ /* 0x000fe400078ec0ff */
[----:B---3--:R-:W-:-:S02]  /*9f5c0*/  ISETP.GE.AND P2, PT, R21, UR5, PT ;  /* 0x0000000515007c0c */ /* 0x008fc4000bf46270 */
[----:B------:R-:W3:Y:S01]  /*9f5d0*/  LDL.LU R21, [R1+0x44d4] ;  /* 0x0044d40001157983 */ /* 0x000ee20000300800 */
[----:B------:R-:W-:Y:S01]  /*9f5e0*/  ISETP.GE.AND P1, PT, R28, UR4, PT ;  /* 0x000000041c007c0c */ /* 0x000fe2000bf26270 */
[----:B------:R-:W1:Y:S01]  /*9f5f0*/  LDCU.64 UR4, c[0x0][0x398] ;  /* 0x00007300ff0477ac */ /* 0x000e620008000a00 */
[----:B------:R-:W-:-:S08]  /*9f600*/  IADD3 R28, P0, PT, R24, R13, RZ ;  /* 0x0000000d181c7210 */ /* 0x000fd00007f1e0ff */
[----:B------:R-:W-:Y:S01]  /*9f610*/  @P2 LOP3.LUT R17, R17, 0x20000000, RZ, 0xfc, !PT ;  /* 0x2000000011112812 */ /* 0x000fe200078efcff */
[----:B------:R-:W-:-:S03]  /*9f620*/  IMAD.X R29, R25, 0x1, R15, P0 ;  /* 0x00000001191d7824 */ /* 0x000fc600000e060f */
[----:B------:R-:W-:Y:S02]  /*9f630*/  LOP3.LUT R17, R17, 0xefffffff, RZ, 0xc0, !PT ;  /* 0xefffffff11117812 */ /* 0x000fe400078ec0ff */
[----:B------:R4:W-:Y:S02]  /*9f640*/  STL.64 [R1+0x4480], R28 ;  /* 0x0044801c01007387 */ /* 0x0009e40000100a00 */
[----:B------:R-:W-:Y:S01]  /*9f650*/  @P1 LOP3.LUT R17, R17, 0x10000000, RZ, 0xfc, !PT ;  /* 0x1000000011111812 */ /* 0x000fe200078efcff */
[----:B-1----:R-:W-:Y:S01]  /*9f660*/  IMAD.U32 R55, RZ, RZ, UR4 ;  /* 0x00000004ff377e24 */ /* 0x002fe2000f8e00ff */
[----:B0-----:R-:W-:Y:S01]  /*9f670*/  UMOV UR4, UR7 ;  /* 0x0000000700047c82 */ /* 0x001fe20008000000 */
[----:B--2---:R-:W-:Y:S02]  /*9f680*/  ISETP.GE.AND P2, PT, R26, UR5, PT ;  /* 0x000000051a007c0c */ /* 0x004fe4000bf46270 */
[----:B------:R-:W2:Y:S01]  /*9f690*/  LDL.LU R26, [R1+0x44e0] ;  /* 0x0044e000011a7983 */ /* 0x000ea20000300800 */
[----:B----4-:R-:W-:Y:S01]  /*9f6a0*/  ISETP.GE.AND P1, PT, R20, UR4, PT ;  /* 0x0000000414007c0c */ /* 0x010fe2000bf26270 */
[----:B------:R-:W-:-:S02]  /*9f6b0*/  IMAD.U32 R54, RZ, RZ, UR6 ;  /* 0x00000006ff367e24 */ /* 0x000fc4000f8e00ff */
[----:B------:R-:W4:Y:S01]  /*9f6c0*/  LDL.LU R20, [R1+0x44e4] ;  /* 0x0044e40001147983 */ /* 0x000f220000300800 */
[----:B------:R-:W-:Y:S01]  /*9f6d0*/  IADD3 R28, P0, PT, R24, R14, RZ ;  /* 0x0000000e181c7210 */ /* 0x000fe20007f1e0ff */
[----:B------:R-:W0:Y:S01]  /*9f6e0*/  LDCU.64 UR4, c[0x0][0x398] ;  /* 0x00007300ff0477ac */ /* 0x000e220008000a00 */
[----:B------:R-:W1:Y:S03]  /*9f6f0*/  LDCU.64 UR6, c[0x0][0x398] ;  /* 0x00007300ff0677ac */ /* 0x000e660008000a00 */
[----:B------:R-:W-:Y:S01]  /*9f700*/  IMAD.X R29, R25, 0x1, R16, P0 ;  /* 0x00000001191d7824 */ /* 0x000fe200000e0610 */
[----:B------:R-:W-:-:S04]  /*9f710*/  LOP3.LUT R17, R17, 0xf7ffffff, RZ, 0xc0, !PT ;  /* 0xf7ffffff11117812 */ /* 0x000fc800078ec0ff */
[----:B------:R0:W-:Y:S01]  /*9f720*/  STL.64 [R1+0x4490], R28 ;  /* 0x0044901c01007387 */ /* 0x0001e20000100a00 */
[----:B------:R-:W-:-:S04]  /*9f730*/  @P2 LOP3.LUT R17, R17, 0x8000000, RZ, 0xfc, !PT ;  /* 0x0800000011112812 */ /* 0x000fc800078efcff */
[----:B------:R-:W-:Y:S02]  /*9f740*/  LOP3.LUT R17, R17, 0xfbffffff, RZ, 0xc0, !PT ;  /* 0xfbffffff11117812 */ /* 0x000fe400078ec0ff */
[----:B0-----:R-:W-:Y:S01]  /*9f750*/  IADD3 R28, P0, PT, R24, R7, RZ ;  /* 0x00000007181c7210 */ /* 0x001fe20007f1e0ff */
[----:B------:R-:W-:-:S04]  /*9f760*/  IMAD.U32 R48, RZ, RZ, UR4 ;  /* 0x00000004ff307e24 */ /* 0x000fc8000f8e00ff */
[----:B------:R-:W-:Y:S01]  /*9f770*/  IMAD.X R29, R25, 0x1, R8, P0 ;  /* 0x00000001191d7824 */ /* 0x000fe200000e0608 */
[----:B-1----:R-:W-:Y:S01]  /*9f780*/  UMOV UR4, UR7 ;  /* 0x0000000700047c82 */ /* 0x002fe20008000000 */
[----:B------:R-:W-:-:S03]  /*9f790*/  @P1 LOP3.LUT R17, R17, 0x4000000, RZ, 0xfc, !PT ;  /* 0x0400000011111812 */ /* 0x000fc600078efcff */
[----:B------:R0:W-:Y:S01]  /*9f7a0*/  STL.64 [R1+0x44a0], R28 ;  /* 0x0044a01c01007387 */ /* 0x0001e20000100a00 */
[----:B------:R-:W-:Y:S01]  /*9f7b0*/  ISETP.GE.AND P2, PT, R27, UR5, PT ;  /* 0x000000051b007c0c */ /* 0x000fe2000bf46270 */
[----:B------:R-:W-:Y:S01]  /*9f7c0*/  IMAD.U32 R53, RZ, RZ, UR6 ;  /* 0x00000006ff357e24 */ /* 0x000fe2000f8e00ff */
[----:B------:R-:W1:Y:S01]  /*9f7d0*/  LDCU.64 UR6, c[0x0][0x398] ;  /* 0x00007300ff0677ac */ /* 0x000e620008000a00 */
[----:B0-----:R-:W4:Y:S04]  /*9f7e0*/  LDL.LU R28, [R1+0x44f0] ;  /* 0x0044f000011c7983 */ /* 0x001f280000300800 */
[----:B------:R-:W4:Y:S01]  /*9f7f0*/  LDL.LU R27, [R1+0x44f4] ;  /* 0x0044f400011b7983 */ /* 0x000f220000300800 */
[----:B------:R-:W-:Y:S02]  /*9f800*/  LOP3.LUT R17, R17, 0xfdffffff, RZ, 0xc0, !PT ;  /* 0xfdffffff11117812 */ /* 0x000fe400078ec0ff */
[----:B------:R-:W-:-:S03]  /*9f810*/  IADD3 R30, P0, PT, R24, R9, RZ ;  /* 0x00000009181e7210 */ /* 0x000fc60007f1e0ff */
[----:B------:R-:W-:Y:S02]  /*9f820*/  @P2 LOP3.LUT R17, R17, 0x2000000, RZ, 0xfc, !PT ;  /* 0x0200000011112812 */ /* 0x000fe400078efcff */
[----:B---3--:R-:W-:Y:S01]  /*9f830*/  ISETP.GE.AND P1, PT, R21, UR4, PT ;  /* 0x0000000415007c0c */ /* 0x008fe2000bf26270 */
[----:B------:R-:W0:Y:S01]  /*9f840*/  LDCU.64 UR4, c[0x0][0x398] ;  /* 0x00007300ff0477ac */ /* 0x000e220008000a00 */
[----:B------:R-:W3:Y:S01]  /*9f850*/  LDL.LU R21, [R1+0x4500] ;  /* 0x0045000001157983 */ /* 0x000ee20000300800 */
[----:B------:R-:W-:Y:S01]  /*9f860*/  LOP3.LUT R17, R17, 0xfeffffff, RZ, 0xc0, !PT ;  /* 0xfeffffff11117812 */ /* 0x000fe200078ec0ff */
[----:B------:R-:W-:-:S05]  /*9f870*/  IMAD.X R31, R25, 0x1, R11, P0 ;  /* 0x00000001191f7824 */ /* 0x000fca00000e060b */
[----:B------:R2:W-:Y:S04]  /*9f880*/  STL.64 [R1+0x44b0], R30 ;  /* 0x0044b01e01007387 */ /* 0x0005e80000100a00 */
[----:B------:R-:W-:Y:S01]  /*9f890*/  @P1 LOP3.LUT R17, R17, 0x1000000, RZ, 0xfc, !PT ;  /* 0x0100000011111812 */ /* 0x000fe200078efcff */
[----:B0-----:R-:W-:Y:S01]  /*9f8a0*/  IMAD.U32 R51, RZ, RZ, UR4 ;  /* 0x00000004ff337e24 */ /* 0x001fe2000f8e00ff */
[----:B-1----:R-:W-:Y:S01]  /*9f8b0*/  UMOV UR4, UR7 ;  /* 0x0000000700047c82 */ /* 0x002fe20008000000 */
[----:B--2---:R-:W-:Y:S02]  /*9f8c0*/  ISETP.GE.AND P2, PT, R26, UR5, PT ;  /* 0x000000051a007c0c */ /* 0x004fe4000bf46270 */
[----:B------:R-:W-:-:S05]  /*9f8d0*/  IADD3 R30, P0, PT, R24, R10, RZ ;  /* 0x0000000a181e7210 */ /* 0x000fca0007f1e0ff */
[----:B------:R-:W-:Y:S01]  /*9f8e0*/  IMAD.X R31, R25, 0x1, R12, P0 ;  /* 0x00000001191f7824 */ /* 0x000fe200000e060c */
[----:B----4-:R-:W-:Y:S01]  /*9f8f0*/  ISETP.GE.AND P1, PT, R20, UR4, PT ;  /* 0x0000000414007c0c */ /* 0x010fe2000bf26270 */
[----:B------:R-:W0:Y:S01]  /*9f900*/  LDCU.64 UR4, c[0x0][0x398] ;  /* 0x00007300ff0477ac */ /* 0x000e220008000a00 */
[----:B------:R-:W2:Y:S04]  /*9f910*/  LDL.LU R20, [R1+0x4504] ;  /* 0x0045040001147983 */ /* 0x000ea80000300800 */
[----:B------:R-:W4:Y:S04]  /*9f920*/  LDL.LU R26, [R1+0x4508] ;  /* 0x00450800011a7983 */ /* 0x000f280000300800 */
[----:B------:R-:W-:Y:S04]  /*9f930*/  STL.64 [R1+0x44a8], R30 ;  /* 0x0044a81e01007387 */ /* 0x000fe80000100a00 */
[----:B------:R-:W4:Y:S01]  /*9f940*/  LDL.LU R25, [R1+0x450c] ;  /* 0x00450c0001197983 */ /* 0x000f220000300800 */
[----:B------:R-:W-:-:S02]  /*9f950*/  IMAD.U32 R50, RZ, RZ, UR6 ;  /* 0x00000006ff327e24 */ /* 0x000fc4000f8e00ff */
[----:B0-----:R-:W-:Y:S01]  /*9f960*/  IMAD.U32 R49, RZ, RZ, UR4 ;  /* 0x00000004ff317e24 */ /* 0x001fe2000f8e00ff */
[----:B------:R-:W-:Y:S01]  /*9f970*/  UMOV UR6, UR5 ;  /* 0x0000000500067c82 */ /* 0x000fe20008000000 */
[----:B------:R-:W0:Y:S01]  /*9f980*/  LDCU.64 UR4, c[0x0][0x398] ;  /* 0x00007300ff0477ac */ /* 0x000e220008000a00 */
[----:B------:R-:W-:-:S04]  /*9f990*/  LOP3.LUT R17, R17, 0xff7fffff, RZ, 0xc0, !PT ;  /* 0xff7fffff11117812 */ /* 0x000fc800078ec0ff */
[----:B------:R-:W-:-:S04]  /*9f9a0*/  @P2 LOP3.LUT R17, R17, 0x800000, RZ, 0xfc, !PT ;  /* 0x0080000011112812 */ /* 0x000fc800078efcff */
[----:B------:R-:W-:-:S04]  /*9f9b0*/  LOP3.LUT R17, R17, 0xffbfffff, RZ, 0xc0, !PT ;  /* 0xffbfffff11117812 */ /* 0x000fc800078ec0ff */
[----:B------:R-:W-:Y:S01]  /*9f9c0*/  @P1 LOP3.LUT R17, R17, 0x400000, RZ, 0xfc, !PT ;  /* 0x0040000011111812 */ /* 0x000fe200078efcff */
[----:B0-----:R-:W-:Y:S01]  /*9f9d0*/  IMAD.U32 R45, RZ, RZ, UR4 ;  /* 0x00000004ff2d7e24 */ /* 0x001fe2000f8e00ff */
[----:B------:R-:W-:Y:S01]  /*9f9e0*/  UMOV UR4, UR9 ;  /* 0x0000000900047c82 */ /* 0x000fe20008000000 */
[----:B------:R-:W-:Y:S01]  /*9f9f0*/  ISETP.GE.AND P0, PT, R28, UR6, PT ;  /* 0x000000061c007c0c */ /* 0x000fe2000bf06270 */
[----:B------:R-:W0:Y:S01]  /*9fa00*/  LDCU.64 UR6, c[0x0][0x398] ;  /* 0x00007300ff0677ac */ /* 0x000e220008000a00 */
[----:B------:R-:W-:Y:S02]  /*9fa10*/  ISETP.GE.AND P2, PT, R27, UR5, PT ;  /* 0x000000051b007c0c */ /* 0x000fe4000bf46270 */
[----:B------:R-:W-:Y:S02]  /*9fa20*/  LOP3.LUT R17, R17, 0xffdfffff, RZ, 0xc0, !PT ;  /* 0xffdfffff11117812 */ /* 0x000fe400078ec0ff */
[----:B------:R-:W-:-:S07]  /*9fa30*/  SHF.R.S32.HI R24, RZ, 0x1f, R23 ;  /* 0x0000001fff187819 */ /* 0x000fce0000011417 */
[----:B------:R-:W-:Y:S02]  /*9fa40*/  @P0 LOP3.LUT R17, R17, 0x200000, RZ, 0xfc, !PT ;  /* 0x0020000011110812 */ /* 0x000fe400078efcff */
[----:B------:R-:W-:Y:S02]  /*9fa50*/  IADD3 R28, P0, PT, R23, R0, RZ ;  /* 0x00000000171c7210 */ /* 0x000fe40007f1e0ff */
[----:B---3--:R-:W-:Y:S01]  /*9fa60*/  ISETP.GE.AND P1, PT, R21, UR4, PT ;  /* 0x0000000415007c0c */ /* 0x008fe2000bf26270 */
[----:B------:R-:W1:Y:S01]  /*9fa70*/  LDCU.64 UR4, c[0x0][0x398] ;  /* 0x00007300ff0477ac */ /* 0x000e620008000a00 */
[----:B------:R-:W3:Y:S01]  /*9fa80*/  LDL.LU R21, [R1+0x4518] ;  /* 0x0045180001157983 */ /* 0x000ee20000300800 */
[----:B------:R-:W-:Y:S01]  /*9fa90*/  LOP3.LUT R17, R17, 0xffefffff, RZ, 0xc0, !PT ;  /* 0xffefffff11117812 */ /* 0x000fe200078ec0ff */
[----:B------:R-:W-:-:S03]  /*9faa0*/  IMAD.X R29, R24, 0x1, R2, P0 ;  /* 0x00000001181d7824 */ /* 0x000fc600000e0602 */
[----:B------:R-:W-:Y:S02]  /*9fab0*/  @P2 LOP3.LUT R17, R17, 0x100000, RZ, 0xfc, !PT ;  /* 0x0010000011112812 */ /* 0x000fe400078efcff */
[----:B------:R0:W-:Y:S02]  /*9fac0*/  STL.64 [R1+0x44c0], R28 ;  /* 0x0044c01c01007387 */ /* 0x0001e40000100a00 */
[----:B------:R-:W-:-:S04]  /*9fad0*/  LOP3.LUT R17, R17, 0xfff7ffff, RZ, 0xc0, !PT ;  /* 0xfff7ffff11117812 */ /* 0x000fc800078ec0ff */
[----:B------:R-:W-:Y:S01]  /*9fae0*/  @P1 LOP3.LUT R17, R17, 0x80000, RZ, 0xfc, !PT ;  /* 0x0008000011111812 */ /* 0x000fe200078efcff */
[----:B-1----:R-:W-:Y:S01]  /*9faf0*/  IMAD.U32 R43, RZ, RZ, UR4 ;  /* 0x00000004ff2b7e24 */ /* 0x002fe2000f8e00ff */
[----:B0-----:R-:W-:Y:S01]  /*9fb00*/  UMOV UR4, UR7 ;  /* 0x0000000700047c82 */ /* 0x001fe20008000000 */
[----:B------:R-:W-:Y:S02]  /*9fb10*/  IADD3 R28, P0, PT, R23, R3, RZ ;  /* 0x00000003171c7210 */ /* 0x000fe40007f1e0ff */
[----:B------:R-:W-:-:S03]  /*9fb20*/  LOP3.LUT R17, R17, 0xfffbffff, RZ, 0xc0, !PT ;  /* 0xfffbffff11117812 */ /* 0x000fc600078ec0ff */
[----:B------:R-:W-:Y:S01]  /*9fb30*/  IMAD.X R29, R24, 0x1, R4, P0 ;  /* 0x00000001181d7824 */ /* 0x000fe200000e0604 */
[----:B--2---:R-:W-:Y:S02]  /*9fb40*/  ISETP.GE.AND P2, PT, R20, UR5, PT ;  /* 0x0000000514007c0c */ /* 0x004fe4000bf46270 */
[----:B------:R-:W2:Y:S01]  /*9fb50*/  LDL.LU R20, [R1+0x451c] ;  /* 0x00451c0001147983 */ /* 0x000ea20000300800 */
[----:B----4-:R-:W-:Y:S01]  /*9fb60*/  ISETP.GE.AND P1, PT, R26, UR4, PT ;  /* 0x000000041a007c0c */ /* 0x010fe2000bf26270 */
[----:B------:R-:W0:Y:S02]  /*9fb70*/  LDCU.64 UR4, c[0x0][0x398] ;  /* 0x00007300ff0477ac */ /* 0x000e240008000a00 */
[----:B------:R-:W4:Y:S04]  /*9fb80*/  LDL.LU R27, [R1+0x4520] ;  /* 0x00452000011b7983 */ /* 0x000f280000300800 */
[----:B------:R1:W-:Y:S03]  /*9fb90*/  STL.64 [R1+0x44d0], R28 ;  /* 0x0044d01c01007387 */ /* 0x0003e60000100a00 */
[----:B------:R-:W-:Y:S01]  /*9fba0*/  @P2 LOP3.LUT R17, R17, 0x40000, RZ, 0xfc, !PT ;  /* 0x0004000011112812 */ /* 0x000fe200078efcff */
[----:B------:R-:W4:Y:S01]  /*9fbb0*/  LDL.LU R26, [R1+0x4524] ;  /* 0x00452400011a7983 */ /* 0x000f220000300800 */
[----:B0-----:R-:W-:-:S03]  /*9fbc0*/  ISETP.GE.AND P2, PT, R25, UR5, PT ;  /* 0x0000000519007c0c */ /* 0x001fc6000bf46270 */
[----:B------:R-:W4:Y:S01]  /*9fbd0*/  LDL.LU R25, [R1+0x4530] ;  /* 0x0045300001197983 */ /* 0x000f220000300800 */
[----:B------:R-:W-:Y:S01]  /*9fbe0*/  IMAD.U32 R42, RZ, RZ, UR6 ;  /* 0x00000006ff2a7e24 */ /* 0x000fe2000f8e00ff */
[----:B------:R-:W0:Y:S01]  /*9fbf0*/  LDCU.64 UR6, c[0x0][0x398] ;  /* 0x00007300ff0677ac */ /* 0x000e220008000a00 */
[----:B------:R-:W-:Y:S01]  /*9fc00*/  LOP3.LUT R17, R17, 0xfffdffff, RZ, 0xc0, !PT ;  /* 0xfffdffff11117812 */ /* 0x000fe200078ec0ff */
[----:B------:R-:W-:-:S03]  /*9fc10*/  IMAD.U32 R41, RZ, RZ, UR4 ;  /* 0x00000004ff297e24 */ /* 0x000fc6000f8e00ff */
[----:B------:R-:W-:Y:S02]  /*9fc20*/  @P1 LOP3.LUT R17, R17, 0x20000, RZ, 0xfc, !PT ;  /* 0x0002000011111812 */ /* 0x000fe400078efcff */
[----:B-1----:R-:W-:Y:S01]  /*9fc30*/  IADD3 R28, P0, PT, R23, R5, RZ ;  /* 0x00000005171c7210 */ /* 0x002fe20007f1e0ff */
[----:B0-----:R-:W-:-:S04]  /*9fc40*/  UMOV UR4, UR7 ;  /* 0x0000000700047c82 */ /* 0x001fc80008000000 */
[----:B------:R-:W-:Y:S01]  /*9fc50*/  IMAD.X R29, R24, 0x1, R6, P0 ;  /* 0x00000001181d7824 */ /* 0x000fe200000e0606 */
[----:B------:R-:W-:Y:S01]  /*9fc60*/  LOP3.LUT R17, R17, 0xfffeffff, RZ, 0xc0, !PT ;  /* 0xfffeffff11117812 */ /* 0x000fe200078ec0ff */
[----:B------:R-:W-:Y:S01]  /*9fc70*/  IMAD.U32 R40, RZ, RZ, UR6 ;  /* 0x00000006ff287e24 */ /* 0x000fe2000f8e00ff */
[----:B------:R-:W0:Y:S02]  /*9fc80*/  LDCU.64 UR6, c[0x0][0x398] ;  /* 0x00007300ff0677ac */ /* 0x000e240008000a00 */
[----:B------:R-:W-:Y:S01]  /*9fc90*/  @P2 LOP3.LUT R17, R17, 0x10000, RZ, 0xfc, !PT ;  /* 0x0001000011112812 */ /* 0x000fe200078efcff */
[----:B------:R1:W-:Y:S01]  /*9fca0*/  STL.64 [R1+0x44e0], R28 ;  /* 0x0044e01c01007387 */ /* 0x0003e20000100a00 */
[----:B---3--:R-:W-:Y:S01]  /*9fcb0*/  ISETP.GE.AND P1, PT, R21, UR4, PT ;  /* 0x0000000415007c0c */ /* 0x008fe2000bf26270 */
[----:B------:R-:W3:Y:S02]  /*9fcc0*/  LDCU.64 UR4, c[0x0][0x398] ;  /* 0x00007300ff0477ac */ /* 0x000ee40008000a00 */
[----:B------:R-:W4:Y:S01]  /*9fcd0*/  LDL.LU R21, [R1+0x4534] ;  /* 0x0045340001157983 */ /* 0x000f220000300800 */
[----:B------:R-:W-:Y:S01]  /*9fce0*/  LOP3.LUT R17, R17, 0xffff7fff, RZ, 0xc0, !PT ;  /* 0xffff7fff11117812 */ /* 0x000fe200078ec0ff */
[----:B0-----:R-:W-:-:S08]  /*9fcf0*/  IMAD.U32 R38, RZ, RZ, UR6 ;  /* 0x00000006ff267e24 */ /* 0x001fd0000f8e00ff */
[----:B------:R-:W-:Y:S01]  /*9fd00*/  @P1 LOP3.LUT R17, R17, 0x8000, RZ, 0xfc, !PT ;  /* 0x0000800011111812 */ /* 0x000fe200078efcff */
[----:B---3--:R-:W-:Y:S01]  /*9fd10*/  IMAD.U32 R39, RZ, RZ, UR4 ;  /* 0x00000004ff277e24 */ /* 0x008fe2000f8e00ff */
[----:B------:R-:W-:Y:S01]  /*9fd20*/  UMOV UR4, UR7 ;  /* 0x0000000700047c82 */ /* 0x000fe20008000000 */
[----:B------:R-:W0:Y:S01]  /*9fd30*/  LDCU.64 UR6, c[0x0][0x398] ;  /* 0x00007300ff0677ac */ /* 0x000e220008000a00 */
[----:B------:R-:W-:Y:S02]  /*9fd40*/  LOP3.LUT R17, R17, 0xffffbfff, RZ, 0xc0, !PT ;  /* 0xffffbfff11117812 */ /* 0x000fe400078ec0ff */
[----:B-1----:R-:W-:-:S05]  /*9fd50*/  IADD3 R28, P0, PT, R23, R13, RZ ;  /* 0x0000000d171c7210 */ /* 0x002fca0007f1e0ff */
[----:B------:R-:W-:Y:S01]  /*9fd60*/  IMAD.X R29, R24, 0x1, R15, P0 ;  /* 0x00000001181d7824 */ /* 0x000fe200000e060f */
[----:B--2---:R-:W-:Y:S02]  /*9fd70*/  ISETP.GE.AND P2, PT, R20, UR5, PT ;  /* 0x0000000514007c0c */ /* 0x004fe4000bf46270 */
[----:B------:R-:W2:Y:S01]  /*9fd80*/  LDL.LU R20, [R1+0x4540] ;  /* 0x0045400001147983 */ /* 0x000ea20000300800 */
[----:B----4-:R-:W-:Y:S01]  /*9fd90*/  ISETP.GE.AND P1, PT, R27, UR4, PT ;  /* 0x000000041b007c0c */ /* 0x010fe2000bf26270 */
[----:B------:R-:W1:Y:S09]  /*9fda0*/  LDCU.64 UR4, c[0x0][0x398] ;  /* 0x00007300ff0477ac */ /* 0x000e720008000a00 */
[----:B------:R-:W-:-:S04]  /*9fdb0*/  @P2 LOP3.LUT R17, R17, 0x4000, RZ, 0xfc, !PT ;  /* 0x0000400011112812 */ /* 0x000fc800078efcff */
[----:B------:R-:W-:Y:S01]  /*9fdc0*/  LOP3.LUT R17, R17, 0xffffdfff, RZ, 0xc0, !PT ;  /* 0xffffdfff11117812 */ /* 0x000fe200078ec0ff */
[----:B------:R3:W-:Y:S03]  /*9fdd0*/  STL.64 [R1+0x44f0], R28 ;  /* 0x0044f01c01007387 */ /* 0x0007e60000100a00 */
[----:B------:R-:W-:Y:S01]  /*9fde0*/  @P1 LOP3.LUT R17, R17, 0x2000, RZ, 0xfc, !PT ;  /* 0x0000200011111812 */ /* 0x000fe200078efcff */
[----:B-1----:R-:W-:Y:S01]  /*9fdf0*/  IMAD.U32 R37, RZ, RZ, UR4 ;  /* 0x00000004ff257e24 */ /* 0x002fe2000f8e00ff */
[----:B0-----:R-:W-:Y:S01]  /*9fe00*/  UMOV UR4, UR7 ;  /* 0x0000000700047c82 */ /* 0x001fe20008000000 */
[----:B------:R-:W-:Y:S02]  /*9fe10*/  ISETP.GE.AND P2, PT, R26, UR5, PT ;  /* 0x000000051a007c0c */ /* 0x000fe4000bf46270 */
[----:B------:R-:W-:Y:S01]  /*9fe20*/  ISETP.GE.AND P1, PT, R25, UR4, PT ;  /* 0x0000000419007c0c */ /* 0x000fe2000bf26270 */
[----:B------:R-:W4:Y:S01]  /*9fe30*/  LDL.LU R26, [R1+0x4544] ;  /* 0x00454400011a7983 */ /* 0x000f220000300800 */
[----:B------:R-:W-:Y:S01]  /*9fe40*/  IMAD.U32 R36, RZ, RZ, UR6 ;  /* 0x00000006ff247e24 */ /* 0x000fe2000f8e00ff */
[----:B------:R-:W0:Y:S02]  /*9fe50*/  LDCU.64 UR4, c[0x0][0x398] ;  /* 0x00007300ff0477ac */ /* 0x000e240008000a00 */
[----:B------:R-:W4:Y:S01]  /*9fe60*/  LDL.LU R25, [R1+0x4548] ;  /* 0x0045480001197983 */ /* 0x000f220000300800 */
[----:B------:R-:W1:Y:S01]  /*9fe70*/  LDCU.64 UR6, c[0x0][0x398] ;  /* 0x00007300ff0677ac */ /* 0x000e620008000a00 */
[----:B------:R-:W-:-:S04]  /*9fe80*/  LOP3.LUT R17, R17, 0xffffefff, RZ, 0xc0, !PT ;  /* 0xffffefff11117812 */ /* 0x000fc800078ec0ff */
[----:B------:R-:W-:Y:S02]  /*9fe90*/  @P2 LOP3.LUT R17, R17, 0x1000, RZ, 0xfc, !PT ;  /* 0x0000100011112812 */ /* 0x000fe400078efcff */
[----:B---3--:R-:W-:Y:S02]  /*9fea0*/  IADD3 R28, P0, PT, R23, R14, RZ ;  /* 0x0000000e171c7210 */ /* 0x008fe40007f1e0ff */
[----:B------:R-:W-:Y:S01]  /*9feb0*/  LOP3.LUT R17, R17, 0xfffff7ff, RZ, 0xc0, !PT ;  /* 0xfffff7ff11117812 */ /* 0x000fe200078ec0ff */
[----:B0-----:R-:W-:-:S03]  /*9fec0*/  IMAD.U32 R35, RZ, RZ, UR4 ;  /* 0x00000004ff237e24 */ /* 0x001fc6000f8e00ff */
[----:B------:R-:W-:Y:S01]  /*9fed0*/  @P1 LOP3.LUT R17, R17, 0x800, RZ, 0xfc, !PT ;  /* 0x0000080011111812 */ /* 0x000fe200078efcff */
[----:B------:R-:W-:Y:S01]  /*9fee0*/  IMAD.X R29, R24, 0x1, R16, P0 ;  /* 0x00000001181d7824 */ /* 0x000fe200000e0610 */
[----:B-1----:R-:W-:-:S04]  /*9fef0*/  UMOV UR4, UR7 ;  /* 0x0000000700047c82 */ /* 0x002fc80008000000 */
[----:B------:R-:W-:Y:S04]  /*9ff00*/  STL.64 [R1+0x4500], R28 ;  /* 0x0045001c01007387 */ /* 0x000fe80000100a00 */
[----:B------:R-:W3:Y:S01]  /*9ff10*/  LDL.LU R27, [R1+0x454c] ;  /* 0x00454c00011b7983 */ /* 0x000ee20000300800 */
[----:B------:R-:W-:Y:S01]  /*9ff20*/  ISETP.GE.AND P2, PT, R21, UR5, PT ;  /* 0x0000000515007c0c */ /* 0x000fe2000bf46270 */
[----:B------:R-:W-:Y:S01]  /*9ff30*/  IMAD.U32 R34, RZ, RZ, UR6 ;  /* 0x00000006ff227e24 */ /* 0x000fe2000f8e00ff */
[----:B------:R-:W0:Y:S01]  /*9ff40*/  LDCU.64 UR6, c[0x0][0x398] ;  /* 0x00007300ff0677ac */ /* 0x000e220008000a00 */
[----:B------:R-:W-:-:S10]  /*9ff50*/  LOP3.LUT R17, R17, 0xfffffbff, RZ, 0xc0, !PT ;  /* 0xfffffbff11117812 */ /* 0x000fd400078ec0ff */
[----:B------:R-:W-:-:S04]  /*9ff60*/  @P2 LOP3.LUT R17, R17, 0x400, RZ, 0xfc, !PT ;  /* 0x0000040011112812 */ /* 0x000fc800078efcff */
[----:B------:R-:W-:Y:S02]  /*9ff70*/  LOP3.LUT R17, R17, 0xfffffdff, RZ, 0xc0, !PT ;  /* 0xfffffdff11117812 */ /* 0x000fe400078ec0ff */
[----:B--2---:R-:W-:Y:S01]  /*9ff80*/  ISETP.GE.AND P1, PT, R20, UR4, PT ;  /* 0x0000000414007c0c */ /* 0x004fe2000bf26270 */
[----:B------:R-:W1:Y:S01]  /*9ff90*/  LDCU.64 UR4, c[0x0][0x398] ;  /* 0x00007300ff0477ac */ /* 0x000e620008000a00 */
[----:B------:R-:W-:-:S05]  /*9ffa0*/  IADD3 R20, P0, PT, R23, R7, RZ ;  /* 0x0000000717147210 */ /* 0x000fca0007f1e0ff */
[----:B------:R-:W-:-:S05]  /*9ffb0*/  IMAD.X R21, R24, 0x1, R8, P0 ;  /* 0x0000000118157824 */ /* 0x000fca00000e0608 */
[----:B------:R2:W-:Y:S04]  /*9ffc0*/  STL.64 [R1+0x4508], R20 ;  /* 0x0045081401007387 */ /* 0x0005e80000100a00 */
[----:B--2---:R-:W2:Y:S04]  /*9ffd0*/  LDL.LU R21, [R1+0x4558] ;  /* 0x0045580001157983 */ /* 0x004ea80000300800 */
[----:B------:R-:W2:Y:S01]  /*9ffe0*/  LDL.LU R20, [R1+0x455c] ;  /* 0x00455c0001147983 */ /* 0x000ea20000300800 */
[----:B------:R-:W-:Y:S01]  /*9fff0*/  IADD3 R28, P0, PT, R23, R9, RZ ;  /* 0x00000009171c7210 */ /* 0x000fe20007f1e0ff */
[----:B-1----:R-:W-:-:S04]  /*a0000*/  IMAD.U32 R33, RZ, RZ, UR4 ;  /* 0x00000004ff217e24 */ /* 0x002fc8000f8e00ff */
[----:B------:R-:W-:Y:S01]  /*a0010*/  IMAD.X R29, R24, 0x1, R11, P0 ;  /* 0x00000001181d7824 */ /* 0x000fe200000e060b */
[----:B0-----:R-:W-:Y:S01]  /*a0020*/  UMOV UR4, UR7 ;  /* 0x0000000700047c82 */ /* 0x001fe20008000000 */
[----:B------:R-:W-:Y:S02]  /*a0030*/  @P1 LOP3.LUT R17, R17, 0x200, RZ, 0xfc, !PT ;  /* 0x0000020011111812 */ /* 0x000fe400078efcff */
[----:B----4-:R-:W-:Y:S01]  /*a0040*/  ISETP.GE.AND P2, PT, R26, UR5, PT ;  /* 0x000000051a007c0c */ /* 0x010fe2000bf46270 */
[----:B------:R0:W-:Y:S01]  /*a0050*/  STL.64 [R1+0x4520], R28 ;  /* 0x0045201c01007387 */ /* 0x0001e20000100a00 */
[----:B------:R-:W-:Y:S01]  /*a0060*/  ISETP.GE.AND P1, PT, R25, UR4, PT ;  /* 0x0000000419007c0c */ /* 0x000fe2000bf26270 */
[----:B------:R-:W1:Y:S02]  /*a0070*/  LDCU.64 UR4, c[0x0][0x398] ;  /* 0x00007300ff0477ac */ /* 0x000e640008000a00 */
[----:B------:R-:W4:Y:S04]  /*a0080*/  LDL.LU R26, [R1+0x4568] ;  /* 0x00456800011a7983 */ /* 0x000f280000300800 */
[----:B------:R-:W4:Y:S01]  /*a0090*/  LDL.LU R25, [R1+0x456c] ;  /* 0x00456c0001197983 */ /* 0x000f220000300800 */
[----:B------:R-:W-:-:S02]  /*a00a0*/  IMAD.U32 R32, RZ, RZ, UR6 ;  /* 0x00000006ff207e24 */ /* 0x000fc4000f8e00ff */
[----:B------:R-:W-:Y:S01]  /*a00b0*/  IMAD.U32 R44, RZ, RZ, UR8 ;  /* 0x00000008ff2c7e24 */ /* 0x000fe2000f8e00ff */
[----:B------:R-:W3:Y:S01]  /*a00c0*/  LDCU.64 UR8, c[0x0][0x398] ;  /* 0x00007300ff0877ac */ /* 0x000ee20008000a00 */
[----:B-1----:R-:W-:Y:S01]  /*a00d0*/  IMAD.U32 R31, RZ, RZ, UR4 ;  /* 0x00000004ff1f7e24 */ /* 0x002fe2000f8e00ff */
[----:B------:R-:W-:Y:S01]  /*a00e0*/  UMOV UR6, UR5 ;  /* 0x0000000500067c82 */ /* 0x000fe20008000000 */
[----:B------:R-:W1:Y:S01]  /*a00f0*/  LDCU.64 UR4, c[0x0][0x398] ;  /* 0x00007300ff0477ac */ /* 0x000e620008000a00 */
[----:B------:R-:W-:Y:S02]  /*a0100*/  LOP3.LUT R17, R17, 0xfffffeff, RZ, 0xc0, !PT ;  /* 0xfffffeff11117812 */ /* 0x000fe400078ec0ff */
[----:B0-----:R-:W-:Y:S02]  /*a0110*/  IADD3 R28, P0, PT, R23, R10, RZ ;  /* 0x0000000a171c7210 */ /* 0x001fe40007f1e0ff */
[----:B------:R-:W-:-:S03]  /*a0120*/  @P2 LOP3.LUT R17, R17, 0x100, RZ, 0xfc, !PT ;  /* 0x0000010011112812 */ /* 0x000fc600078efcff */
[----:B------:R-:W-:Y:S01]  /*a0130*/  IMAD.X R29, R24, 0x1, R12, P0 ;  /* 0x00000001181d7824 */ /* 0x000fe200000e060c */
[----:B------:R-:W-:Y:S02]  /*a0140*/  LOP3.LUT R17, R17, 0xffffff7f, RZ, 0xc0, !PT ;  /* 0xffffff7f11117812 */ /* 0x000fe400078ec0ff */
[----:B---3--:R-:W-:Y:S01]  /*a0150*/  ISETP.GE.AND P0, PT, R27, UR6, PT ;  /* 0x000000061b007c0c */ /* 0x008fe2000bf06270 */
[----:B------:R-:W0:Y:S01]  /*a0160*/  LDCU.64 UR6, c[0x0][0x398] ;  /* 0x00007300ff0677ac */ /* 0x000e220008000a00 */
[----:B------:R-:W-:Y:S01]  /*a0170*/  @P1 LOP3.LUT R17, R17, 0x80, RZ, 0xfc, !PT ;  /* 0x0000008011111812 */ /* 0x000fe200078efcff */
[----:B------:R3:W-:Y:S01]  /*a0180*/  STL.64 [R1+0x4518], R28 ;  /* 0x0045181c01007387 */ /* 0x0007e20000100a00 */
[----:B-1----:R-:W-:Y:S01]  /*a0190*/  IMAD.U32 R30, RZ, RZ, UR4 ;  /* 0x00000004ff1e7e24 */ /* 0x002fe2000f8e00ff */
[----:B------:R-:W-:Y:S01]  /*a01a0*/  UMOV UR4, UR9 ;  /* 0x0000000900047c82 */ /* 0x000fe20008000000 */
[----:B------:R-:W-:-:S07]  /*a01b0*/  LOP3.LUT R17, R17, 0xffffffbf, RZ, 0xc0, !PT ;  /* 0xffffffbf11117812 */ /* 0x000fce00078ec0ff */
[----:B------:R-:W-:-:S04]  /*a01c0*/  @P0 LOP3.LUT R17, R17, 0x40, RZ, 0xfc, !PT ;  /* 0x0000004011110812 */ /* 0x000fc800078efcff */
[----:B------:R-:W-:Y:S02]  /*a01d0*/  LOP3.LUT R17, R17, 0xffffffdf, RZ, 0xc0, !PT ;  /* 0xffffffdf11117812 */ /* 0x000fe400078ec0ff */
[----:B------:R-:W-:Y:S02]  /*a01e0*/  SHF.R.S32.HI R23, RZ, 0x1f, R22 ;  /* 0x0000001fff177819 */ /* 0x000fe40000011416 */
[----:B------:R-:W-:-:S05]  /*a01f0*/  IADD3 R46, P0, PT, R22, R0, RZ ;  /* 0x00000000162e7210 */ /* 0x000fca0007f1e0ff */
[----:B------:R-:W-:Y:S01]  /*a0200*/  IMAD.X R47, R23, 0x1, R2, P0 ;  /* 0x00000001172f7824 */ /* 0x000fe200000e0602 */
[----:B------:R-:W-:Y:S02]  /*a0210*/  IADD3 R24, P0, PT, R22, R3, RZ ;  /* 0x0000000316187210 */ /* 0x000fe40007f1e0ff */
[----:B--2---:R-:W-:Y:S02]  /*a0220*/  ISETP.GE.AND P2, PT, R21, UR5, PT ;  /* 0x0000000515007c0c */ /* 0x004fe4000bf46270 */
[----:B------:R-:W2:Y:S01]  /*a0230*/  LDL.LU R21, [R1+0x4578] ;  /* 0x0045780001157983 */ /* 0x000ea20000300800 */
[----:B------:R-:W-:Y:S01]  /*a0240*/  ISETP.GE.AND P1, PT, R20, UR4, PT ;  /* 0x0000000414007c0c */ /* 0x000fe2000bf26270 */
[----:B------:R-:W3:Y:S02]  /*a0250*/  LDCU.64 UR4, c[0x0][0x398] ;  /* 0x00007300ff0477ac */ /* 0x000ee40008000a00 */
[----:B------:R-:W2:Y:S07]  /*a0260*/  LDL.LU R20, [R1+0x457c] ;  /* 0x00457c0001147983 */ /* 0x000eae0000300800 */
[----:B------:R-:W-:-:S04]  /*a0270*/  @P2 LOP3.LUT R17, R17, 0x20, RZ, 0xfc, !PT ;  /* 0x0000002011112812 */ /* 0x000fc800078efcff */
[----:B------:R-:W-:-:S04]  /*a0280*/  LOP3.LUT R17, R17, 0xffffffef, RZ, 0xc0, !PT ;  /* 0xffffffef11117812 */ /* 0x000fc800078ec0ff */
[----:B------:R-:W-:Y:S01]  /*a0290*/  @P1 LOP3.LUT R17, R17, 0x10, RZ, 0xfc, !PT ;  /* 0x0000001011111812 */ /* 0x000fe200078efcff */
[----:B---3--:R-:W-:Y:S01]  /*a02a0*/  IMAD.U32 R28, RZ, RZ, UR4 ;  /* 0x00000004ff1c7e24 */ /* 0x008fe2000f8e00ff */
[----:B0-----:R-:W-:Y:S02]  /*a02b0*/  UMOV UR4, UR7 ;  /* 0x0000000700047c82 */ /* 0x001fe40008000000 */
[----:B----4-:R-:W-:Y:S01]  /*a02c0*/  ISETP.GE.AND P1, PT, R25, UR4, PT ;  /* 0x0000000419007c0c */ /* 0x010fe2000bf26270 */
[----:B------:R-:W-:Y:S01]  /*a02d0*/  IMAD.X R25, R23, 0x1, R4, P0 ;  /* 0x0000000117197824 */ /* 0x000fe200000e0604 */
[----:B------:R0:W-:Y:S04]  /*a02e0*/  STL.64 [R1+0x4530], R46 ;  /* 0x0045302e01007387 */ /* 0x0001e80000100a00 */
[----:B------:R1:W-:Y:S04]  /*a02f0*/  STL.64 [R1+0x4540], R24 ;  /* 0x0045401801007387 */ /* 0x0003e80000100a00 */
[----:B0-----:R-:W3:Y:S04]  /*a0300*/  LDL.LU R47, [R1+0x4588] ;  /* 0x00458800012f7983 */ /* 0x001ee80000300800 */
[----:B------:R-:W4:Y:S01]  /*a0310*/  LDL.LU R46, [R1+0x458c] ;  /* 0x00458c00012e7983 */ /* 0x000f220000300800 */
[----:B------:R-:W-:Y:S01]  /*a0320*/  ISETP.GE.AND P2, PT, R26, UR5, PT ;  /* 0x000000051a007c0c */ /* 0x000fe2000bf46270 */
[----:B------:R-:W-:Y:S01]  /*a0330*/  IMAD.U32 R27, RZ, RZ, UR6 ;  /* 0x00000006ff1b7e24 */ /* 0x000fe2000f8e00ff */
[----:B------:R-:W0:Y:S01]  /*a0340*/  LDCU.64 UR4, c[0x0][0x398] ;  /* 0x00007300ff0477ac */ /* 0x000e220008000a00 */
[----:B------:R-:W1:Y:S01]  /*a0350*/  LDCU.64 UR6, c[0x0][0x398] ;  /* 0x00007300ff0677ac */ /* 0x000e620008000a00 */
[----:B------:R-:W-:-:S09]  /*a0360*/  LOP3.LUT R17, R17, 0xfffffff7, RZ, 0xc0, !PT ;  /* 0xfffffff711117812 */ /* 0x000fd200078ec0ff */
[----:B------:R-:W-:-:S04]  /*a0370*/  @P2 LOP3.LUT R17, R17, 0x8, RZ, 0xfc, !PT ;  /* 0x0000000811112812 */ /* 0x000fc800078efcff */
[----:B------:R-:W-:Y:S01]  /*a0380*/  LOP3.LUT R17, R17, 0xfffffffb, RZ, 0xc0, !PT ;  /* 0xfffffffb11117812 */ /* 0x000fe200078ec0ff */
[----:B0-----:R-:W-:-:S03]  /*a0390*/  IMAD.U32 R26, RZ, RZ, UR4 ;  /* 0x00000004ff1a7e24 */ /* 0x001fc6000f8e00ff */
[----:B------:R-:W-:Y:S01]  /*a03a0*/  @P1 LOP3.LUT R17, R17, 0x4, RZ, 0xfc, !PT ;  /* 0x0000000411111812 */ /* 0x000fe200078efcff */
[----:B-1----:R-:W-:Y:S01]  /*a03b0*/  UMOV UR4, UR7 ;  /* 0x0000000700047c82 */ /* 0x002fe20008000000 */
[----:B------:R-:W-:Y:S01]  /*a03c0*/  IMAD.U32 R29, RZ, RZ, UR8 ;  /* 0x00000008ff1d7e24 */ /* 0x000fe2000f8e00ff */
[----:B------:R-:W0:Y:S01]  /*a03d0*/  LDCU.64 UR8, c[0x0][0x398] ;  /* 0x00007300ff0877ac */ /* 0x000e220008000a00 */
[----:B------:R-:W-:Y:S01]  /*a03e0*/  LOP3.LUT R17, R17, 0xfffffffd, RZ, 0xc0, !PT ;  /* 0xfffffffd11117812 */ /* 0x000fe200078ec0ff */
[----:B------:R-:W-:Y:S01]  /*a03f0*/  IMAD.U32 R25, RZ, RZ, UR6 ;  /* 0x00000006ff197e24 */ /* 0x000fe2000f8e00ff */
[----:B--2---:R-:W-:Y:S02]  /*a0400*/  ISETP.GE.AND P1, PT, R20, UR4, PT ;  /* 0x0000000414007c0c */ /* 0x004fe4000bf26270 */
[----:B------:R-:W-:Y:S02]  /*a0410*/  IADD3 R20, P0, PT, R22, R5, RZ ;  /* 0x0000000516147210 */ /* 0x000fe40007f1e0ff */
[----:B------:R-:W-:Y:S01]  /*a0420*/  ISETP.GE.AND P2, PT, R21, UR5, PT ;  /* 0x0000000515007c0c */ /* 0x000fe2000bf46270 */
[----:B------:R-:W1:Y:S02]  /*a0430*/  LDCU.64 UR4, c[0x0][0x398] ;  /* 0x00007300ff0477ac */ /* 0x000e640008000a00 */
[----:B------:R-:W-:-:S05]  /*a0440*/  IMAD.X R21, R23, 0x1, R6, P0 ;  /* 0x0000000117157824 */ /* 0x000fca00000e0606 */
[----:B------:R2:W-:Y:S04]  /*a0450*/  STL.64 [R1+0x4548], R20 ;  /* 0x0045481401007387 */ /* 0x0005e80000100a00 */
[----:B--2---:R-:W2:Y:S04]  /*a0460*/  LDL.LU R21, [R1+0x4590] ;  /* 0x0045900001157983 */ /* 0x004ea80000300800 */
[----:B------:R-:W2:Y:S01]  /*a0470*/  LDL.LU R20, [R1+0x4594] ;  /* 0x0045940001147983 */ /* 0x000ea20000300800 */
[----:B------:R-:W-:Y:S01]  /*a0480*/  @P2 LOP3.LUT R17, R17, 0x2, RZ, 0xfc, !PT ;  /* 0x0000000211112812 */ /* 0x000fe200078efcff */
[----:B-1----:R-:W-:Y:S01]  /*a0490*/  IMAD.U32 R24, RZ, RZ, UR4 ;  /* 0x00000004ff187e24 */ /* 0x002fe2000f8e00ff */
[----:B------:R-:W-:Y:S01]  /*a04a0*/  UMOV UR6, UR5 ;  /* 0x0000000500067c82 */ /* 0x000fe20008000000 */
[----:B------:R-:W2:Y:S01]  /*a04b0*/  LDL.LU R60, [R1+0x45a0] ;  /* 0x0045a000013c7983 */ /* 0x000ea20000300800 */
[----:B------:R-:W-:Y:S01]  /*a04c0*/  LOP3.LUT R17, R17, 0xfffffffe, RZ, 0xc0, !PT ;  /* 0xfffffffe11117812 */ /* 0x000fe200078ec0ff */
[----:B0-----:R-:W-:-:S03]  /*a04d0*/  UMOV UR4, UR9 ;  /* 0x0000000900047c82 */ /* 0x001fc60008000000 */
[----:B------:R-:W-:Y:S02]  /*a04e0*/  @P1 LOP3.LUT R17, R17, 0x1, RZ, 0xfc, !PT ;  /* 0x0000000111111812 */ /* 0x000fe400078efcff */
[----:B----4-:R-:W-:Y:S02]  /*a04f0*/  ISETP.GE.AND P1, PT, R46, UR4, PT ;  /* 0x000000042e007c0c */ /* 0x010fe4000bf26270 */
[----:B------:R-:W-:Y:S02]  /*a0500*/  IADD3 R46, P0, PT, R22, R13, RZ ;  /* 0x0000000d162e7210 */ /* 0x000fe40007f1e0ff */
[----:B---3--:R-:W-:Y:S01]  /*a0510*/  ISETP.GE.AND P2, PT, R47, UR6, PT ;  /* 0x000000062f007c0c */ /* 0x008fe2000bf46270 */
[----:B------:R-:W0:Y:S02]  /*a0520*/  LDCU.64 UR6, c[0x0][0x398] ;  /* 0x00007300ff0677ac */ /* 0x000e240008000a00 */
[----:B------:R-:W-:-:S05]  /*a0530*/  IMAD.X R47, R23, 0x1, R15, P0 ;  /* 0x00000001172f7824 */ /* 0x000fca00000e060f */
[----:B------:R1:W-:Y:S04]  /*a0540*/  STL.64 [R1+0x4558], R46 ;  /* 0x0045582e01007387 */ /* 0x0003e80000100a00 */
[----:B-1----:R-:W3:Y:S01]  /*a0550*/  LDL.LU R46, [R1+0x45a4] ;  /* 0x0045a400012e7983 */ /* 0x002ee20000300800 */
[----:B------:R-:W-:Y:S01]  /*a0560*/  UMOV UR5, UR8 ;  /* 0x0000000800057c82 */ /* 0x000fe20008000000 */
[----:B0-----:R-:W-:Y:S01]  /*a0570*/  UMOV UR8, UR7 ;  /* 0x0000000700087c82 */ /* 0x001fe20008000000 */
[----:B------:R-:W-:Y:S01]  /*a0580*/  UMOV UR4, UR6 ;  /* 0x0000000600047c82 */ /* 0x000fe20008000000 */
[----:B------:R-:W2:Y:S01]  /*a0590*/  LDCU.64 UR6, c[0x0][0x398] ;  /* 0x00007300ff0677ac */ /* 0x000ea20008000a00 */
[----:B------:R-:W-:-:S04]  /*a05a0*/  @P2 LOP3.LUT R18, R18, 0x80000000, RZ, 0xfc, !PT ;  /* 0x8000000012122812 */ /* 0x000fc800078efcff */
[----:B------:R-:W-:-:S04]  /*a05b0*/  LOP3.LUT R18, R18, 0xbfffffff, RZ, 0xc0, !PT ;  /* 0xbfffffff12127812 */ /* 0x000fc800078ec0ff */
[----:B------:R-:W-:-:S04]  /*a05c0*/  @P1 LOP3.LUT R18, R18, 0x40000000, RZ, 0xfc, !PT ;  /* 0x4000000012121812 */ /* 0x000fc800078efcff */
[----:B------:R-:W-:Y:S02]  /*a05d0*/  LOP3.LUT R18, R18, 0xdfffffff, RZ, 0xc0, !PT ;  /* 0xdfffffff12127812 */ /* 0x000fe400078ec0ff */
[----:B--2---:R-:W-:Y:S02]  /*a05e0*/  ISETP.GE.AND P1, PT, R20, UR7, PT ;  /* 0x0000000714007c0c */ /* 0x004fe4000bf26270 */
[----:B------:R-:W-:Y:S02]  /*a05f0*/  IADD3 R20, P0, PT, R22, R14, RZ ;  /* 0x0000000e16147210 */ /* 0x000fe40007f1e0ff */
[----:B------:R-:W-:Y:S01]  /*a0600*/  ISETP.GE.AND P2, PT, R21, UR8, PT ;  /* 0x0000000815007c0c */ /* 0x000fe2000bf46270 */
[----:B------:R-:W0:Y:S02]  /*a0610*/  LDCU.64 UR8, c[0x0][0x398] ;  /* 0x00007300ff0877ac */ /* 0x000e240008000a00 */
[----:B------:R-:W-:-:S05]  /*a0620*/  IMAD.X R21, R23, 0x1, R16, P0 ;  /* 0x0000000117157824 */ /* 0x000fca00000e0610 */
[----:B------:R1:W-:Y:S04]  /*a0630*/  STL.64 [R1+0x4568], R20 ;  /* 0x0045681401007387 */ /* 0x0003e80000100a00 */
[----:B-1----:R-:W2:Y:S04]  /*a0640*/  LDL.LU.64 R20, [R1+0x5528] ;  /* 0x0055280001147983 */ /* 0x002ea80000300a00 */
[----:B------:R-:W4:Y:S04]  /*a0650*/  LDL.LU R56, [R1+0x45a8] ;  /* 0x0045a80001387983 */ /* 0x000f280000300800 */
[----:B------:R-:W2:Y:S01]  /*a0660*/  LDL.LU R47, [R1+0x45ac] ;  /* 0x0045ac00012f7983 */ /* 0x000ea20000300800 */
[----:B------:R-:W-:-:S04]  /*a0670*/  @P2 LOP3.LUT R18, R18, 0x20000000, RZ, 0xfc, !PT ;  /* 0x2000000012122812 */ /* 0x000fc800078efcff */
[----:B------:R-:W-:-:S04]  /*a0680*/  LOP3.LUT R18, R18, 0xefffffff, RZ, 0xc0, !PT ;  /* 0xefffffff12127812 */ /* 0x000fc800078ec0ff */
[----:B------:R-:W-:Y:S02]  /*a0690*/  @P1 LOP3.LUT R18, R18, 0x10000000, RZ, 0xfc, !PT ;  /* 0x1000000012121812 */ /* 0x000fe400078efcff */
[----:B---3--:R-:W-:Y:S02]  /*a06a0*/  ISETP.GE.AND P1, PT, R46, UR11, PT ;  /* 0x0000000b2e007c0c */ /* 0x008fe4000bf26270 */
[----:B------:R-:W3:Y:S01]  /*a06b0*/  LDL.LU R46, [R1+0x45b8] ;  /* 0x0045b800012e7983 */ /* 0x000ee20000300800 */
[----:B0-----:R-:W-:Y:S02]  /*a06c0*/  ISETP.GE.AND P2, PT, R60, UR9, PT ;  /* 0x000000093c007c0c */ /* 0x001fe4000bf46270 */
[----:B------:R-:W-:Y:S02]  /*a06d0*/  IADD3 R60, P0, PT, R22, R7, RZ ;  /* 0x00000007163c7210 */ /* 0x000fe40007f1e0ff */
[----:B------:R-:W-:-:S03]  /*a06e0*/  LOP3.LUT R18, R18, 0xf7ffffff, RZ, 0xc0, !PT ;  /* 0xf7ffffff12127812 */ /* 0x000fc600078ec0ff */
[----:B------:R-:W-:-:S06]  /*a06f0*/  IMAD.X R61, R23, 0x1, R8, P0 ;  /* 0x00000001173d7824 */ /* 0x000fcc00000e0608 */
[----:B------:R-:W-:Y:S01]  /*a0700*/  @P2 LOP3.LUT R18, R18, 0x8000000, RZ, 0xfc, !PT ;  /* 0x0800000012122812 */ /* 0x000fe200078efcff */
[----:B------:R0:W-:Y:S03]  /*a0710*/  STL.64 [R1+0x4578], R60 ;  /* 0x0045783c01007387 */ /* 0x0001e60000100a00 */
[----:B------:R-:W-:-:S04]  /*a0720*/  LOP3.LUT R18, R18, 0xfbffffff, RZ, 0xc0, !PT ;  /* 0xfbffffff12127812 */ /* 0x000fc800078ec0ff */
[----:B------:R-:W-:Y:S02]  /*a0730*/  @P1 LOP3.LUT R18, R18, 0x4000000, RZ, 0xfc, !PT ;  /* 0x0400000012121812 */ /* 0x000fe400078efcff */
[----:B0-----:R-:W-:-:S05]  /*a0740*/  IADD3 R60, P0, PT, R22, R9, RZ ;  /* 0x00000009163c7210 */ /* 0x001fca0007f1e0ff */
[----:B------:R-:W-:Y:S01]  /*a0750*/  IMAD.X R61, R23, 0x1, R11, P0 ;  /* 0x00000001173d7824 */ /* 0x000fe200000e060b */
[----:B----4-:R-:W-:Y:S02]  /*a0760*/  ISETP.GE.AND P2, PT, R56, UR13, PT ;  /* 0x0000000d38007c0c */ /* 0x010fe4000bf46270 */
[----:B------:R-:W4:Y:S01]  /*a0770*/  LDL.LU R56, [R1+0x45bc] ;  /* 0x0045bc0001387983 */ /* 0x000f220000300800 */
[----:B--2---:R-:W-:-:S03]  /*a0780*/  ISETP.GE.AND P1, PT, R47, UR15, PT ;  /* 0x0000000f2f007c0c */ /* 0x004fc6000bf26270 */
[----:B------:R-:W2:Y:S04]  /*a0790*/  LDL.LU R47, [R1+0x45c8] ;  /* 0x0045c800012f7983 */ /* 0x000ea80000300800 */
[----:B------:R0:W-:Y:S02]  /*a07a0*/  STL.64 [R1+0x4590], R60 ;  /* 0x0045903c01007387 */ /* 0x0001e40000100a00 */
[----:B0-----:R-:W-:-:S05]  /*a07b0*/  IADD3 R60, P0, PT, R22, R10, RZ ;  /* 0x0000000a163c7210 */ /* 0x001fca0007f1e0ff */
[----:B------:R-:W-:Y:S01]  /*a07c0*/  IMAD.X R61, R23, 0x1, R12, P0 ;  /* 0x00000001173d7824 */ /* 0x000fe200000e060c */
[----:B---3--:R-:W-:Y:S02]  /*a07d0*/  ISETP.GE.AND P0, PT, R46, UR17, PT ;  /* 0x000000112e007c0c */ /* 0x008fe4000bf06270 */
[----:B------:R-:W3:Y:S04]  /*a07e0*/  LDL.LU R46, [R1+0x45cc] ;  /* 0x0045cc00012e7983 */ /* 0x000ee80000300800 */
[----:B------:R0:W-:Y:S04]  /*a07f0*/  STL.64 [R1+0x4588], R60 ;  /* 0x0045883c01007387 */ /* 0x0001e80000100a00 */
[----:B------:R-:W3:Y:S01]  /*a0800*/  LDL.LU R23, [R1+0x45d8] ;  /* 0x0045d80001177983 */ /* 0x000ee20000300800 */
[----:B------:R-:W-:Y:S01]  /*a0810*/  LOP3.LUT R18, R18, 0xfdffffff, RZ, 0xc0, !PT ;  /* 0xfdffffff12127812 */ /* 0x000fe200078ec0ff */
[----:B------:R-:W-:Y:S01]  /*a0820*/  UMOV UR17, UR18 ;  /* 0x0000001200117c82 */ /* 0x000fe20008000000 */
[----:B------:R-:W4:Y:S02]  /*a0830*/  LDCU.64 UR18, c[0x0][0x398] ;  /* 0x00007300ff1277ac */ /* 0x000f240008000a00 */
[----:B------:R-:W-:-:S04]  /*a0840*/  @P2 LOP3.LUT R18, R18, 0x2000000, RZ, 0xfc, !PT ;  /* 0x0200000012122812 */ /* 0x000fc800078efcff */
[----:B------:R-:W-:-:S04]  /*a0850*/  LOP3.LUT R18, R18, 0xfeffffff, RZ, 0xc0, !PT ;  /* 0xfeffffff12127812 */ /* 0x000fc800078ec0ff */
[----:B------:R-:W-:-:S04]  /*a0860*/  @P1 LOP3.LUT R18, R18, 0x1000000, RZ, 0xfc, !PT ;  /* 0x0100000012121812 */ /* 0x000fc800078efcff */
[----:B------:R-:W-:-:S04]  /*a0870*/  LOP3.LUT R18, R18, 0xff7fffff, RZ, 0xc0, !PT ;  /* 0xff7fffff12127812 */ /* 0x000fc800078ec0ff */
[----:B------:R-:W-:-:S04]  /*a0880*/  @P0 LOP3.LUT R18, R18, 0x800000, RZ, 0xfc, !PT ;  /* 0x0080000012120812 */ /* 0x000fc800078efcff */
[----:B------:R-:W-:Y:S02]  /*a0890*/  LOP3.LUT R18, R18, 0xffbfffff, RZ, 0xc0, !PT ;  /* 0xffbfffff12127812 */ /* 0x000fe400078ec0ff */
[----:B------:R-:W-:Y:S02]  /*a08a0*/  SHF.R.S32.HI R22, RZ, 0x1f, R21 ;  /* 0x0000001fff167819 */ /* 0x000fe40000011415 */
[----:B----4-:R-:W-:Y:S02]  /*a08b0*/  ISETP.GE.AND P0, PT, R56, UR19, PT ;  /* 0x0000001338007c0c */ /* 0x010fe4000bf06270 */
[----:B------:R-:W4:Y:S01]  /*a08c0*/  LDL.LU R56, [R1+0x45dc] ;  /* 0x0045dc0001387983 */ /* 0x000f220000300800 */
[----:B------:R-:W-:Y:S01]  /*a08d0*/  UMOV UR19, UR23 ;  /* 0x0000001700137c82 */ /* 0x000fe20008000000 */
[----:B--2---:R-:W-:Y:S01]  /*a08e0*/  ISETP.GE.AND P1, PT, R47, UR21, PT ;  /* 0x000000152f007c0c */ /* 0x004fe2000bf26270 */
[----:B------:R-:W-:Y:S01]  /*a08f0*/  UMOV UR21, UR22 ;  /* 0x0000001600157c82 */ /* 0x000fe20008000000 */
[----:B------:R-:W3:Y:S01]  /*a0900*/  LDCU.64 UR22, c[0x0][0x398] ;  /* 0x00007300ff1677ac */ /* 0x000ee20008000a00 */
[----:B------:R-:W2:Y:S06]  /*a0910*/  LDL.LU R47, [R1+0x45e0] ;  /* 0x0045e000012f7983 */ /* 0x000eac0000300800 */
[----:B------:R-:W-:-:S02]  /*a0920*/  @P0 LOP3.LUT R18, R18, 0x400000, RZ, 0xfc, !PT ;  /* 0x0040000012120812 */ /* 0x000fc400078efcff */
[----:B0-----:R-:W-:Y:S02]  /*a0930*/  IADD3 R60, P0, PT, R21, R0, RZ ;  /* 0x00000000153c7210 */ /* 0x001fe40007f1e0ff */
[----:B------:R-:W-:-:S03]  /*a0940*/  LOP3.LUT R18, R18, 0xffdfffff, RZ, 0xc0, !PT ;  /* 0xffdfffff12127812 */ /* 0x000fc600078ec0ff */
[----:B------:R-:W-:Y:S01]  /*a0950*/  IMAD.X R61, R22, 0x1, R2, P0 ;  /* 0x00000001163d7824 */ /* 0x000fe200000e0602 */
[----:B------:R-:W-:-:S04]  /*a0960*/  @P1 LOP3.LUT R18, R18, 0x200000, RZ, 0xfc, !PT ;  /* 0x0020000012121812 */ /* 0x000fc800078efcff */
[----:B------:R0:W-:Y:S01]  /*a0970*/  STL.64 [R1+0x45a0], R60 ;  /* 0x0045a03c01007387 */ /* 0x0001e20000100a00 */
[----:B---3--:R-:W-:-:S03]  /*a0980*/  ISETP.GE.AND P2, PT, R46, UR23, PT ;  /* 0x000000172e007c0c */ /* 0x008fc6000bf46270 */
[----:B------:R-:W3:Y:S01]  /*a0990*/  LDL.LU R46, [R1+0x45e4] ;  /* 0x0045e400012e7983 */ /* 0x000ee20000300800 */
[----:B------:R-:W-:-:S03]  /*a09a0*/  ISETP.GE.AND P1, PT, R23, UR25, PT ;  /* 0x0000001917007c0c */ /* 0x000fc6000bf26270 */
[----:B------:R-:W3:Y:S01]  /*a09b0*/  LDL.LU R23, [R1+0x45f0] ;  /* 0x0045f00001177983 */ /* 0x000ee20000300800 */
[----:B0-----:R-:W-:Y:S02]  /*a09c0*/  IADD3 R60, P0, PT, R21, R3, RZ ;  /* 0x00000003153c7210 */ /* 0x001fe40007f1e0ff */
[----:B------:R-:W-:-:S03]  /*a09d0*/  LOP3.LUT R18, R18, 0xffefffff, RZ, 0xc0, !PT ;  /* 0xffefffff12127812 */ /* 0x000fc600078ec0ff */
[----:B------:R-:W-:Y:S01]  /*a09e0*/  IMAD.X R61, R22, 0x1, R4, P0 ;  /* 0x00000001163d7824 */ /* 0x000fe200000e0604 */
[----:B------:R-:W-:-:S04]  /*a09f0*/  @P2 LOP3.LUT R18, R18, 0x100000, RZ, 0xfc, !PT ;  /* 0x0010000012122812 */ /* 0x000fc800078efcff */
[----:B------:R-:W-:Y:S01]  /*a0a00*/  LOP3.LUT R18, R18, 0xfff7ffff, RZ, 0xc0, !PT ;  /* 0xfff7ffff12127812 */ /* 0x000fe200078ec0ff */
[----:B------:R0:W-:Y:S03]  /*a0a10*/  STL.64 [R1+0x45a8], R60 ;  /* 0x0045a83c01007387 */ /* 0x0001e60000100a00 */
[----:B------:R-:W-:-:S04]  /*a0a20*/  @P1 LOP3.LUT R18, R18, 0x80000, RZ, 0xfc, !PT ;  /* 0x0008000012121812 */ /* 0x000fc800078efcff */
[----:B------:R-:W-:Y:S02]  /*a0a30*/  LOP3.LUT R18, R18, 0xfffbffff, RZ, 0xc0, !PT ;  /* 0xfffbffff12127812 */ /* 0x000fe400078ec0ff */
[----:B----4-:R-:W-:Y:S02]  /*a0a40*/  ISETP.GE.AND P0, PT, R56, UR27, PT ;  /* 0x0000001b38007c0c */ /* 0x010fe4000bf06270 */
[----:B------:R-:W4:Y:S01]  /*a0a50*/  LDL.LU R56, [R1+0x45f4] ;  /* 0x0045f40001387983 */ /* 0x000f220000300800 */
[----:B--2---:R-:W-:-:S03]  /*a0a60*/  ISETP.GE.AND P1, PT, R47, UR29, PT ;  /* 0x0000001d2f007c0c */ /* 0x004fc6000bf26270 */
[----:B------:R-:W2:Y:S07]  /*a0a70*/  LDL.LU R47, [R1+0x45f8] ;  /* 0x0045f800012f7983 */ /* 0x000eae0000300800 */
[----:B------:R-:W-:Y:S02]  /*a0a80*/  @P0 LOP3.LUT R18, R18, 0x40000, RZ, 0xfc, !PT ;  /* 0x0004000012120812 */ /* 0x000fe400078efcff */
[----:B0-----:R-:W-:Y:S02]  /*a0a90*/  IADD3 R60, P0, PT, R21, R5, RZ ;  /* 0x00000005153c7210 */ /* 0x001fe40007f1e0ff */
[----:B------:R-:W-:-:S03]  /*a0aa0*/  LOP3.LUT R18, R18, 0xfffdffff, RZ, 0xc0, !PT ;  /* 0xfffdffff12127812 */ /* 0x000fc600078ec0ff */
[----:B------:R-:W-:Y:S01]  /*a0ab0*/  IMAD.X R61, R22, 0x1, R6, P0 ;  /* 0x00000001163d7824 */ /* 0x000fe200000e0606 */
[----:B------:R-:W-:-:S04]  /*a0ac0*/  @P1 LOP3.LUT R18, R18, 0x20000, RZ, 0xfc, !PT ;  /* 0x0002000012121812 */ /* 0x000fc800078efcff */
[----:B------:R0:W-:Y:S01]  /*a0ad0*/  STL.64 [R1+0x45b8], R60 ;  /* 0x0045b83c01007387 */ /* 0x0001e20000100a00 */
[----:B---3--:R-:W-:-:S03]  /*a0ae0*/  ISETP.GE.AND P1, PT, R23, UR33, PT ;  /* 0x0000002117007c0c */ /* 0x008fc6000bf26270 */
[----:B------:R-:W3:Y:S01]  /*a0af0*/  LDL.LU R23, [R1+0x45fc] ;  /* 0x0045fc0001177983 */ /* 0x000ee20000300800 */
[----:B------:R-:W-:Y:S01]  /*a0b00*/  UMOV UR27, UR30 ;  /* 0x0000001e001b7c82 */ /* 0x000fe20008000000 */
[----:B------:R-:W1:Y:S02]  /*a0b10*/  LDCU.64 UR30, c[0x0][0x398] ;  /* 0x00007300ff1e77ac */ /* 0x000e640008000a00 */
[----:B-1----:R-:W-:Y:S02]  /*a0b20*/  ISETP.GE.AND P0, PT, R46, UR31, PT ;  /* 0x0000001f2e007c0c */ /* 0x002fe4000bf06270 */
[----:B------:R-:W3:Y:S01]  /*a0b30*/  LDL.LU R46, [R1+0x4608] ;  /* 0x00460800012e7983 */ /* 0x000ee20000300800 */
[----:B------:R-:W-:Y:S01]  /*a0b40*/  UMOV UR31, UR34 ;  /* 0x00000022001f7c82 */ /* 0x000fe20008000000 */
[----:B------:R-:W4:Y:S01]  /*a0b50*/  LDCU.64 UR34, c[0x0][0x398] ;  /* 0x00007300ff2277ac */ /* 0x000f220008000a00 */
[----:B------:R-:W-:-:S08]  /*a0b60*/  LOP3.LUT R18, R18, 0xfffeffff, RZ, 0xc0, !PT ;  /* 0xfffeffff12127812 */ /* 0x000fd000078ec0ff */
[----:B------:R-:W-:Y:S02]  /*a0b70*/  @P0 LOP3.LUT R18, R18, 0x10000, RZ, 0xfc, !PT ;  /* 0x0001000012120812 */ /* 0x000fe400078efcff */
[----:B0-----:R-:W-:Y:S02]  /*a0b80*/  IADD3 R60, P0, PT, R21, R13, RZ ;  /* 0x0000000d153c7210 */ /* 0x001fe40007f1e0ff */
[----:B------:R-:W-:-:S03]  /*a0b90*/  LOP3.LUT R18, R18, 0xffff7fff, RZ, 0xc0, !PT ;  /* 0xffff7fff12127812 */ /* 0x000fc600078ec0ff */
[----:B------:R-:W-:Y:S01]  /*a0ba0*/  IMAD.X R61, R22, 0x1, R15, P0 ;  /* 0x00000001163d7824 */ /* 0x000fe200000e060f */
[----:B------:R-:W-:-:S04]  /*a0bb0*/  @P1 LOP3.LUT R18, R18, 0x8000, RZ, 0xfc, !PT ;  /* 0x0000800012121812 */ /* 0x000fc800078efcff */
[----:B------:R-:W-:Y:S01]  /*a0bc0*/  LOP3.LUT R18, R18, 0xffffbfff, RZ, 0xc0, !PT ;  /* 0xffffbfff12127812 */ /* 0x000fe200078ec0ff */
[----:B------:R0:W-:Y:S02]  /*a0bd0*/  STL.64 [R1+0x45c8], R60 ;  /* 0x0045c83c01007387 */ /* 0x0001e40000100a00 */
[----:B0-----:R-:W-:-:S05]  /*a0be0*/  IADD3 R60, P0, PT, R21, R14, RZ ;  /* 0x0000000e153c7210 */ /* 0x001fca0007f1e0ff */
[----:B------:R-:W-:-:S05]  /*a0bf0*/  IMAD.X R61, R22, 0x1, R16, P0 ;  /* 0x00000001163d7824 */ /* 0x000fca00000e0610 */
[----:B------:R0:W-:Y:S01]  /*a0c00*/  STL.64 [R1+0x45d8], R60 ;  /* 0x0045d83c01007387 */ /* 0x0001e20000100a00 */
[----:B----4-:R-:W-:Y:S02]  /*a0c10*/  ISETP.GE.AND P2, PT, R56, UR35, PT ;  /* 0x0000002338007c0c */ /* 0x010fe4000bf46270 */
[----:B--2---:R-:W-:Y:S02]  /*a0c20*/  ISETP.GE.AND P1, PT, R47, UR37, PT ;  /* 0x000000252f007c0c */ /* 0x004fe4000bf26270 */
[----:B------:R-:W2:Y:S09]  /*a0c30*/  LDL.LU R47, [R1+0x460c] ;  /* 0x00460c00012f7983 */ /* 0x000eb20000300800 */
[----:B------:R-:W-:-:S04]  /*a0c40*/  @P2 LOP3.LUT R18, R18, 0x4000, RZ, 0xfc, !PT ;  /* 0x0000400012122812 */ /* 0x000fc800078efcff */
[----:B------:R-:W-:-:S04]  /*a0c50*/  LOP3.LUT R18, R18, 0xffffdfff, RZ, 0xc0, !PT ;  /* 0xffffdfff12127812 */ /* 0x000fc800078ec0ff */
[----:B------:R-:W-:Y:S02]  /*a0c60*/  @P1 LOP3.LUT R18, R18, 0x2000, RZ, 0xfc, !PT ;  /* 0x0000200012121812 */ /* 0x000fe400078efcff */
[----:B---3--:R-:W-:Y:S02]  /*a0c70*/  ISETP.GE.AND P1, PT, R23, UR39, PT ;  /* 0x0000002717007c0c */ /* 0x008fe4000bf26270 */
[----:B------:R-:W3:Y:S01]  /*a0c80*/  LDL.LU R23, [R1+0x4618] ;  /* 0x0046180001177983 */ /* 0x000ee20000300800 */
[----:B------:R-:W-:-:S03]  /*a0c90*/  ISETP.GE.AND P0, PT, R46, UR41, PT ;  /* 0x000000292e007c0c */ /* 0x000fc6000bf06270 */
[----:B------:R-:W4:Y:S01]  /*a0ca0*/  LDL.LU R46, [R1+0x461c] ;  /* 0x00461c00012e7983 */ /* 0x000f220000300800 */
[----:B------:R-:W-:Y:S01]  /*a0cb0*/  LOP3.LUT R18, R18, 0xffffefff, RZ, 0xc0, !PT ;  /* 0xffffefff12127812 */ /* 0x000fe200078ec0ff */
[----:B------:R-:W-:Y:S01]  /*a0cc0*/  UMOV UR29, UR43 ;  /* 0x0000002b001d7c82 */ /* 0x000fe20008000000 */
[----:B------:R-:W-:Y:S01]  /*a0cd0*/  UMOV UR33, UR42 ;  /* 0x0000002a00217c82 */ /* 0x000fe20008000000 */
[----:B------:R-:W-:-:S03]  /*a0ce0*/  UMOV UR23, UR45 ;  /* 0x0000002d00177c82 */ /* 0x000fc60008000000 */
[----:B------:R-:W-:Y:S01]  /*a0cf0*/  @P1 LOP3.LUT R18, R18, 0x1000, RZ, 0xfc, !PT ;  /* 0x0000100012121812 */ /* 0x000fe200078efcff */
[----:B------:R-:W-:Y:S01]  /*a0d00*/  UMOV UR25, UR44 ;  /* 0x0000002c00197c82 */ /* 0x000fe20008000000 */
[----:B------:R-:W2:Y:S02]  /*a0d10*/  LDCU.64 UR42, c[0x0][0x398] ;  /* 0x00007300ff2a77ac */ /* 0x000ea40008000a00 */
[----:B------:R-:W-:Y:S01]  /*a0d20*/  LOP3.LUT R18, R18, 0xfffff7ff, RZ, 0xc0, !PT ;  /* 0xfffff7ff12127812 */ /* 0x000fe200078ec0ff */
[----:B------:R-:W3:Y:S03]  /*a0d30*/  LDCU.64 UR44, c[0x0][0x398] ;  /* 0x00007300ff2c77ac */ /* 0x000ee60008000a00 */
[----:B------:R-:W-:Y:S02]  /*a0d40*/  @P0 LOP3.LUT R18, R18, 0x800, RZ, 0xfc, !PT ;  /* 0x0000080012120812 */ /* 0x000fe400078efcff */
[----:B0-----:R-:W-:-:S05]  /*a0d50*/  IADD3 R60, P0, PT, R21, R7, RZ ;  /* 0x00000007153c7210 */ /* 0x001fca0007f1e0ff */
[----:B------:R-:W-:-:S05]  /*a0d60*/  IMAD.X R61, R22, 0x1, R8, P0 ;  /* 0x00000001163d7824 */ /* 0x000fca00000e0608 */
[----:B------:R0:W-:Y:S01]  /*a0d70*/  STL.64 [R1+0x45e0], R60 ;  /* 0x0045e03c01007387 */ /* 0x0001e20000100a00 */
[----:B------:R-:W-:Y:S01]  /*a0d80*/  UMOV UR13, UR47 ;  /* 0x0000002f000d7c82 */ /* 0x000fe20008000000 */
[----:B------:R-:W-:Y:S01]  /*a0d90*/  UMOV UR15, UR46 ;  /* 0x0000002e000f7c82 */ /* 0x000fe20008000000 */
[----:B------:R-:W4:Y:S01]  /*a0da0*/  LDCU.64 UR46, c[0x0][0x398] ;  /* 0x00007300ff2e77ac */ /* 0x000f220008000a00 */
[----:B0-----:R-:W-:-:S05]  /*a0db0*/  IADD3 R60, P0, PT, R21, R9, RZ ;  /* 0x00000009153c7210 */ /* 0x001fca0007f1e0ff */
[----:B------:R-:W-:Y:S01]  /*a0dc0*/  IMAD.X R61, R22, 0x1, R11, P0 ;  /* 0x00000001163d7824 */ /* 0x000fe200000e060b */
[----:B--2---:R-:W-:Y:S02]  /*a0dd0*/  ISETP.GE.AND P2, PT, R47, UR43, PT ;  /* 0x0000002b2f007c0c */ /* 0x004fe4000bf46270 */
[----:B------:R-:W2:Y:S01]  /*a0de0*/  LDL.LU R47, [R1+0x4628] ;  /* 0x00462800012f7983 */ /* 0x000ea20000300800 */
[----:B---3--:R-:W-:-:S03]  /*a0df0*/  ISETP.GE.AND P1, PT, R23, UR45, PT ;  /* 0x0000002d17007c0c */ /* 0x008fc6000bf26270 */
[----:B------:R-:W3:Y:S04]  /*a0e00*/  LDL.LU R23, [R1+0x462c] ;  /* 0x00462c0001177983 */ /* 0x000ee80000300800 */
[----:B------:R0:W-:Y:S02]  /*a0e10*/  STL.64 [R1+0x45f8], R60 ;  /* 0x0045f83c01007387 */ /* 0x0001e40000100a00 */
[----:B0-----:R-:W-:-:S05]  /*a0e20*/  IADD3 R60, P0, PT, R21, R10, RZ ;  /* 0x0000000a153c7210 */ /* 0x001fca0007f1e0ff */
[----:B------:R-:W-:Y:S01]  /*a0e30*/  IMAD.X R61, R22, 0x1, R12, P0 ;  /* 0x00000001163d7824 */ /* 0x000fe200000e060c */
[----:B----4-:R-:W-:Y:S02]  /*a0e40*/  ISETP.GE.AND P0, PT, R46, UR47, PT ;  /* 0x0000002f2e007c0c */ /* 0x010fe4000bf06270 */
[----:B------:R-:W4:Y:S04]  /*a0e50*/  LDL.LU R46, [R1+0x4638] ;  /* 0x00463800012e7983 */ /* 0x000f280000300800 */
[----:B------:R0:W-:Y:S04]  /*a0e60*/  STL.64 [R1+0x45f0], R60 ;  /* 0x0045f03c01007387 */ /* 0x0001e80000100a00 */
[----:B------:R-:W4:Y:S01]  /*a0e70*/  LDL.LU R22, [R1+0x463c] ;  /* 0x00463c0001167983 */ /* 0x000f220000300800 */
[----:B------:R-:W-:Y:S01]  /*a0e80*/  LOP3.LUT R18, R18, 0xfffffbff, RZ, 0xc0, !PT ;  /* 0xfffffbff12127812 */ /* 0x000fe200078ec0ff */
[----:B------:R-:W-:Y:S01]  /*a0e90*/  UMOV UR41, UR51 ;  /* 0x0000003300297c82 */ /* 0x000fe20008000000 */
[----:B------:R-:W-:Y:S01]  /*a0ea0*/  UMOV UR7, UR50 ;  /* 0x0000003200077c82 */ /* 0x000fe20008000000 */
[----:B------:R-:W3:Y:S01]  /*a0eb0*/  LDCU.64 UR50, c[0x0][0x398] ;  /* 0x00007300ff3277ac */ /* 0x000ee20008000a00 */
[----:B------:R-:W-:-:S04]  /*a0ec0*/  @P2 LOP3.LUT R18, R18, 0x400, RZ, 0xfc, !PT ;  /* 0x0000040012122812 */ /* 0x000fc800078efcff */
[----:B------:R-:W-:-:S04]  /*a0ed0*/  LOP3.LUT R18, R18, 0xfffffdff, RZ, 0xc0, !PT ;  /* 0xfffffdff12127812 */ /* 0x000fc800078ec0ff */
[----:B------:R-:W-:-:S04]  /*a0ee0*/  @P1 LOP3.LUT R18, R18, 0x200, RZ, 0xfc, !PT ;  /* 0x0000020012121812 */ /* 0x000fc800078efcff */
[----:B------:R-:W-:Y:S01]  /*a0ef0*/  LOP3.LUT R18, R18, 0xfffffeff, RZ, 0xc0, !PT ;  /* 0xfffffeff12127812 */ /* 0x000fe200078ec0ff */
[----:B------:R1:W-:Y:S03]  /*a0f00*/  STL [R1+0x54c0], R0 ;  /* 0x0054c00001007387 */ /* 0x0003e60000100800 */
[----:B------:R-:W-:Y:S02]  /*a0f10*/  @P0 LOP3.LUT R18, R18, 0x100, RZ, 0xfc, !PT ;  /* 0x0000010012120812 */ /* 0x000fe400078efcff */
[----:B0-----:R-:W-:Y:S01]  /*a0f20*/  IADD3 R60, P0, PT, R20, R0, RZ ;  /* 0x00000000143c7210 */ /* 0x001fe20007f1e0ff */
[----:B------:R-:W-:Y:S01]  /*a0f30*/  UMOV UR9, UR49 ;  /* 0x0000003100097c82 */ /* 0x000fe20008000000 */
[----:B------:R-:W-:Y:S01]  /*a0f40*/  UMOV UR11, UR48 ;  /* 0x00000030000b7c82 */ /* 0x000fe20008000000 */
[----:B------:R-:W2:Y:S01]  /*a0f50*/  LDCU.64 UR48, c[0x0][0x398] ;  /* 0x00007300ff3077ac */ /* 0x000ea20008000a00 */
[----:B------:R-:W-:-:S02]  /*a0f60*/  LOP3.LUT R18, R18, 0xffffff7f, RZ, 0xc0, !PT ;  /* 0xffffff7f12127812 */ /* 0x000fc400078ec0ff */
[----:B------:R-:W-:-:S05]  /*a0f70*/  SHF.R.S32.HI R21, RZ, 0x1f, R20 ;  /* 0x0000001fff157819 */ /* 0x000fca0000011414 */
[----:B------:R-:W-:Y:S01]  /*a0f80*/  IMAD.X R61, R21, 0x1, R2, P0 ;  /* 0x00000001153d7824 */ /* 0x000fe200000e0602 */
[----:B---3--:R-:W-:Y:S02]  /*a0f90*/  ISETP.GE.AND P1, PT, R23, UR51, PT ;  /* 0x0000003317007c0c */ /* 0x008fe4000bf26270 */
[----:B------:R-:W3:Y:S04]  /*a0fa0*/  LDL.LU R23, [R1+0x4640] ;  /* 0x0046400001177983 */ /* 0x000ee80000300800 */
[----:B-1----:R-:W3:Y:S01]  /*a0fb0*/  LDL.LU R0, [R1+0x4644] ;  /* 0x0046440001007983 */ /* 0x002ee20000300800 */
[----:B--2---:R-:W-:-:S03]  /*a0fc0*/  ISETP.GE.AND P2, PT, R47, UR49, PT ;  /* 0x000000312f007c0c */ /* 0x004fc6000bf46270 */
[----:B------:R-:W-:Y:S10]  /*a0fd0*/  STL [R1+0x54c4], R2 ;  /* 0x0054c40201007387 */ /* 0x000ff40000100800 */
[----:B------:R-:W-:-:S04]  /*a0fe0*/  @P2 LOP3.LUT R18, R18, 0x80, RZ, 0xfc, !PT ;  /* 0x0000008012122812 */ /* 0x000fc800078efcff */
[----:B------:R-:W-:Y:S01]  /*a0ff0*/  LOP3.LUT R18, R18, 0xffffffbf, RZ, 0xc0, !PT ;  /* 0xffffffbf12127812 */ /* 0x000fe200078ec0ff */
[----:B------:R-:W-:Y:S03]  /*a1000*/  STL.64 [R1+0x4608], R60 ;  /* 0x0046083c01007387 */ /* 0x000fe60000100a00 */
[----:B------:R-:W-:Y:S01]  /*a1010*/  @P1 LOP3.LUT R18, R18, 0x40, RZ, 0xfc, !PT ;  /* 0x0000004012121812 */ /* 0x000fe200078efcff */
[----:B------:R0:W-:Y:S01]  /*a1020*/  STL [R1+0x54c8], R3 ;  /* 0x0054c80301007387 */ /* 0x0001e20000100800 */
[----:B----4-:R-:W-:-:S03]  /*a1030*/  ISETP.GE.AND P1, PT, R22, UR55, PT ;  /* 0x0000003716007c0c */ /* 0x010fc6000bf26270 */
[----:B------:R-:W2:Y:S01]  /*a1040*/  LDL.LU R22, [R1+0x4650] ;  /* 0x0046500001167983 */ /* 0x000ea20000300800 */
[----:B------:R-:W-:Y:S02]  /*a1050*/  ISETP.GE.AND P2, PT, R46, UR53, PT ;  /* 0x000000352e007c0c */ /* 0x000fe4000bf46270 */
[----:B------:R-:W-:Y:S02]  /*a1060*/  IADD3 R46, P0, PT, R20, R3, RZ ;  /* 0x00000003142e7210 */ /* 0x000fe40007f1e0ff */
[----:B0-----:R-:W4:Y:S03]  /*a1070*/  LDL.LU R3, [R1+0x4654] ;  /* 0x0046540001037983 */ /* 0x001f260000300800 */
[----:B------:R-:W-:-:S05]  /*a1080*/  IMAD.X R47, R21, 0x1, R4, P0 ;  /* 0x00000001152f7824 */ /* 0x000fca00000e0604 */
[----:B------:R0:W-:Y:S04]  /*a1090*/  STL.64 [R1+0x4618], R46 ;  /* 0x0046182e01007387 */ /* 0x0001e80000100a00 */
[----:B0-----:R-:W4:Y:S04]  /*a10a0*/  LDL.LU R46, [R1+0x434] ;  /* 0x00043400012e7983 */ /* 0x001f280000300800 */
[----:B------:R0:W-:Y:S04]  /*a10b0*/  STL [R1+0x54cc], R4 ;  /* 0x0054cc0401007387 */ /* 0x0001e80000100800 */
[----:B------:R-:W4:Y:S01]  /*a10c0*/  LDL.LU R2, [R1+0x4660] ;  /* 0x0046600001027983 */ /* 0x000f220000300800 */
[----:B------:R-:W-:-:S04]  /*a10d0*/  LOP3.LUT R18, R18, 0xffffffdf, RZ, 0xc0, !PT ;  /* 0xffffffdf12127812 */ /* 0x000fc800078ec0ff */
[----:B------:R-:W-:-:S04]  /*a10e0*/  @P2 LOP3.LUT R18, R18, 0x20, RZ, 0xfc, !PT ;  /* 0x0000002012122812 */ /* 0x000fc800078efcff */
[----:B------:R-:W-:-:S04]  /*a10f0*/  LOP3.LUT R18, R18, 0xffffffef, RZ, 0xc0, !PT ;  /* 0xffffffef12127812 */ /* 0x000fc800078ec0ff */
[----:B------:R-:W-:Y:S01]  /*a1100*/  @P1 LOP3.LUT R18, R18, 0x10, RZ, 0xfc, !PT ;  /* 0x0000001012121812 */ /* 0x000fe200078efcff */
[----:B------:R-:W-:Y:S01]  /*a1110*/  UMOV UR53, UR61 ;  /* 0x0000003d00357c82 */ /* 0x000fe20008000000 */
[----:B------:R-:W-:Y:S01]  /*a1120*/  UMOV UR45, UR60 ;  /* 0x0000003c002d7c82 */ /* 0x000fe20008000000 */
[----:B------:R-:W2:Y:S01]  /*a1130*/  LDCU.64 UR60, c[0x0][0x398] ;  /* 0x00007300ff3c77ac */ /* 0x000ea20008000a00 */
[----:B------:R-:W-:Y:S02]  /*a1140*/  LOP3.LUT R18, R18, 0xfffffff7, RZ, 0xc0, !PT ;  /* 0xfffffff712127812 */ /* 0x000fe400078ec0ff */
[----:B---3--:R-:W-:Y:S02]  /*a1150*/  ISETP.GE.AND P0, PT, R0, UR59, PT ;  /* 0x0000003b00007c0c */ /* 0x008fe4000bf06270 */
[----:B------:R-:W3:Y:S01]  /*a1160*/  LDL.LU R0, [R1+0x4664] ;  /* 0x0046640001007983 */ /* 0x000ee20000300800 */
[----:B------:R-:W-:-:S13]  /*a1170*/  ISETP.GE.AND P1, PT, R23, UR57, PT ;  /* 0x0000003917007c0c */ /* 0x000fda000bf26270 */
[----:B------:R-:W-:-:S04]  /*a1180*/  @P1 LOP3.LUT R18, R18, 0x8, RZ, 0xfc, !PT ;  /* 0x0000000812121812 */ /* 0x000fc800078efcff */
[----:B------:R-:W-:-:S04]  /*a1190*/  LOP3.LUT R18, R18, 0xfffffffb, RZ, 0xc0, !PT ;  /* 0xfffffffb12127812 */ /* 0x000fc800078ec0ff */
[----:B------:R-:W-:Y:S02]  /*a11a0*/  @P0 LOP3.LUT R18, R18, 0x4, RZ, 0xfc, !PT ;  /* 0x0000000412120812 */ /* 0x000fe400078efcff */
[----:B------:R-:W-:-:S05]  /*a11b0*/  IADD3 R60, P0, PT, R20, R5, RZ ;  /* 0x00000005143c7210 */ /* 0x000fca0007f1e0ff */
[----:B------:R-:W-:Y:S01]  /*a11c0*/  IMAD.X R61, R21, 0x1, R6, P0 ;  /* 0x00000001153d7824 */ /* 0x000fe200000e0606 */
[----:B--2---:R-:W-:Y:S02]  /*a11d0*/  ISETP.GE.AND P0, PT, R22, UR61, PT ;  /* 0x0000003d16007c0c */ /* 0x004fe4000bf06270 */
[----:B------:R-:W-:Y:S01]  /*a11e0*/  LOP3.LUT R18, R18, 0xfffffffd, RZ, 0xc0, !PT ;  /* 0xfffffffd12127812 */ /* 0x000fe200078ec0ff */
[----:B------:R1:W-:Y:S01]  /*a11f0*/  STL [R1+0x54d0], R5 ;  /* 0x0054d00501007387 */ /* 0x0003e20000100800 */
[----:B------:R-:W-:Y:S01]  /*a1200*/  UMOV UR61, UR64 ;  /* 0x00000040003d7c82 */ /* 0x000fe20008000000 */
[----:B------:R-:W4:Y:S08]  /*a1210*/  LDCU.64 UR64, c[0x0][0x398] ;  /* 0x00007300ff4077ac */ /* 0x000f300008000a00 */
[----:B------:R-:W-:-:S02]  /*a1220*/  @P0 LOP3.LUT R18, R18, 0x2, RZ, 0xfc, !PT ;  /* 0x0000000212120812 */ /* 0x000fc400078efcff */
[----:B0-----:R-:W-:Y:S01]  /*a1230*/  IADD3 R4, P0, PT, R20, R13, RZ ;  /* 0x0000000d14047210 */ /* 0x001fe20007f1e0ff */
[----:B------:R0:W-:Y:S04]  /*a1240*/  STL.64 [R1+0x4628], R60 ;  /* 0x0046283c01007387 */ /* 0x0001e80000100a00 */
[----:B-1----:R-:W-:Y:S01]  /*a1250*/  IMAD.X R5, R21, 0x1, R15, P0 ;  /* 0x0000000115057824 */ /* 0x002fe200000e060f */
[----:B------:R-:W-:Y:S01]  /*a1260*/  UMOV UR59, UR63 ;  /* 0x0000003f003b7c82 */ /* 0x000fe20008000000 */
[----:B------:R-:W-:Y:S01]  /*a1270*/  UMOV UR55, UR62 ;  /* 0x0000003e00377c82 */ /* 0x000fe20008000000 */
[----:B------:R-:W1:Y:S01]  /*a1280*/  LDCU.64 UR62, c[0x0][0x398] ;  /* 0x00007300ff3e77ac */ /* 0x000e620008000a00 */
[----:B0-----:R-:W2:Y:S04]  /*a1290*/  LDL.LU R60, [R1+0x5520] ;  /* 0x00552000013c7983 */ /* 0x001ea80000300800 */
[----:B------:R0:W-:Y:S04]  /*a12a0*/  STL.64 [R1+0x4638], R4 ;  /* 0x0046380401007387 */ /* 0x0001e80000100a00 */
[----:B0-----:R-:W2:Y:S04]  /*a12b0*/  LDL.LU R4, [R1+0x4670] ;  /* 0x0046700001047983 */ /* 0x001ea80000300800 */
[----:B------:R-:W2:Y:S01]  /*a12c0*/  LDL.LU R5, [R1+0x4674] ;  /* 0x0046740001057983 */ /* 0x000ea20000300800 */
[----:B----4-:R-:W-:-:S03]  /*a12d0*/  ISETP.GE.AND P0, PT, R2, UR65, PT ;  /* 0x0000004102007c0c */ /* 0x010fc6000bf06270 */
[----:B------:R-:W4:Y:S01]  /*a12e0*/  LDL.LU R2, [R1+0x4c94] ;  /* 0x004c940001027983 */ /* 0x000f220000300800 */
[----:B-1----:R-:W-:-:S03]  /*a12f0*/  ISETP.GE.AND P1, PT, R3, UR63, PT ;  /* 0x0000003f03007c0c */ /* 0x002fc6000bf26270 */
[----:B------:R-:W4:Y:S01]  /*a1300*/  LDL.LU R3, [R1+0x4c90] ;  /* 0x004c900001037983 */ /* 0x000f220000300800 */
[----:B------:R-:W-:-:S09]  /*a1310*/  LOP3.LUT R18, R18, 0xfffffffe, RZ, 0xc0, !PT ;  /* 0xfffffffe12127812 */ /* 0x000fd200078ec0ff */
[----:B------:R-:W-:Y:S02]  /*a1320*/  @P1 LOP3.LUT R18, R18, 0x1, RZ, 0xfc, !PT ;  /* 0x0000000112121812 */ /* 0x000fe400078efcff */
[----:B---3--:R-:W-:Y:S02]  /*a1330*/  ISETP.GE.AND P1, PT, R0, UR67, PT ;  /* 0x0000004300007c0c */ /* 0x008fe4000bf26270 */
[----:B------:R-:W3:Y:S01]  /*a1340*/  LDL.LU R0, [R1+0x4c98] ;  /* 0x004c980001007983 */ /* 0x000ee20000300800 */
[----:B------:R-:W-:Y:S01]  /*a1350*/  UMOV UR35, UR69 ;  /* 0x0000004500237c82 */ /* 0x000fe20008000000 */
[----:B------:R-:W-:Y:S01]  /*a1360*/  UMOV UR65, UR68 ;  /* 0x0000004400417c82 */ /* 0x000fe20008000000 */
[----:B------:R-:W2:Y:S01]  /*a1370*/  LDCU.64 UR68, c[0x0][0x398] ;  /* 0x00007300ff4477ac */ /* 0x000ea20008000a00 */
[----:B------:R-:W-:Y:S01]  /*a1380*/  UMOV UR51, UR71 ;  /* 0x0000004700337c82 */ /* 0x000fe20008000000 */
[----:B------:R-:W-:Y:S01]  /*a1390*/  UMOV UR57, UR70 ;  /* 0x0000004600397c82 */ /* 0x000fe20008000000 */
[----:B------:R-:W0:Y:S01]  /*a13a0*/  LDCU.64 UR70, c[0x0][0x398] ;  /* 0x00007300ff4677ac */ /* 0x000e220008000a00 */
[----:B------:R-:W-:-:S02]  /*a13b0*/  LOP3.LUT R46, R46, 0xffffbfff, RZ, 0xc0, !PT ;  /* 0xffffbfff2e2e7812 */ /* 0x000fc400078ec0ff */
[----:B------:R-:W-:Y:S01]  /*a13c0*/  IADD3 R22, P2, PT, R20, R14, RZ ;  /* 0x0000000e14167210 */ /* 0x000fe20007f5e0ff */
[----:B------:R-:W-:Y:S01]  /*a13d0*/  UMOV UR67, UR33 ;  /* 0x0000002100437c82 */ /* 0x000fe20008000000 */
[----:B------:R-:W-:Y:S01]  /*a13e0*/  @P0 LOP3.LUT R46, R46, 0x4000, RZ, 0xfc, !PT ;  /* 0x000040002e2e0812 */ /* 0x000fe200078efcff */
[----:B------:R-:W-:Y:S01]  /*a13f0*/  UMOV UR39, UR23 ;  /* 0x0000001700277c82 */ /* 0x000fe20008000000 */
[----:B------:R-:W-:Y:S01]  /*a1400*/  UMOV UR23, UR75 ;  /* 0x0000004b00177c82 */ /* 0x000fe20008000000 */
[----:B------:R-:W-:Y:S01]  /*a1410*/  UMOV UR33, UR74 ;  /* 0x0000004a00217c82 */ /* 0x000fe20008000000 */
[----:B------:R-:W-:Y:S01]  /*a1420*/  IMAD.X R23, R21, 0x1, R16, P2 ;  /* 0x0000000115177824 */ /* 0x000fe200010e0610 */
[----:B------:R-:W4:Y:S01]  /*a1430*/  LDCU.64 UR74, c[0x0][0x398] ;  /* 0x00007300ff4a77ac */ /* 0x000f220008000a00 */
[----:B------:R-:W-:-:S04]  /*a1440*/  LOP3.LUT R46, R46, 0xffffdfff, RZ, 0xc0, !PT ;  /* 0xffffdfff2e2e7812 */ /* 0x000fc800078ec0ff */
[----:B------:R-:W-:-:S04]  /*a1450*/  @P1 LOP3.LUT R46, R46, 0x2000, RZ, 0xfc, !PT ;  /* 0x000020002e2e1812 */ /* 0x000fc800078efcff */
[----:B------:R-:W-:Y:S01]  /*a1460*/  LOP3.LUT R46, R46, 0xffff7fff, RZ, 0xc0, !PT ;  /* 0xffff7fff2e2e7812 */ /* 0x000fe200078ec0ff */
[----:B------:R1:W-:Y:S02]  /*a1470*/  STL.64 [R1+0x4640], R22 ;  /* 0x0046401601007387 */ /* 0x0003e40000100a00 */
[----:B-1----:R-:W-:-:S05]  /*a1480*/  IADD3 R22, P4, PT, R20, R7, RZ ;  /* 0x0000000714167210 */ /* 0x002fca0007f9e0ff */
[----:B------:R-:W-:Y:S01]  /*a1490*/  IMAD.X R23, R21, 0x1, R8, P4 ;  /* 0x0000000115177824 */ /* 0x000fe200020e0608 */
[----:B--2---:R-:W-:Y:S01]  /*a14a0*/  ISETP.GE.AND P2, PT, R4, UR69, PT ;  /* 0x0000004504007c0c */ /* 0x004fe2000bf46270 */
[----:B------:R-:W-:Y:S01]  /*a14b0*/  UMOV UR69, UR73 ;  /* 0x0000004900457c82 */ /* 0x000fe20008000000 */
[----:B------:R-:W2:Y:S01]  /*a14c0*/  LDL R4, [R1+0x2144] ;  /* 0x0021440001047983 */ /* 0x000ea20000100800 */
[----:B0-----:R-:W-:Y:S01]  /*a14d0*/  ISETP.GE.AND P3, PT, R5, UR71, PT ;  /* 0x0000004705007c0c */ /* 0x001fe2000bf66270 */
[----:B------:R-:W-:Y:S01]  /*a14e0*/  UMOV UR71, UR72 ;  /* 0x0000004800477c82 */ /* 0x000fe20008000000 */
[----:B------:R-:W0:Y:S01]  /*a14f0*/  LDCU.64 UR72, c[0x0][0x398] ;  /* 0x00007300ff4877ac */ /* 0x000e220008000a00 */
[----:B----4-:R-:W-:-:S07]  /*a1500*/  ISETP.GE.AND P5, PT, R2, UR75, PT ;  /* 0x0000004b02007c0c */ /* 0x010fce000bfa6270 */
[----:B------:R-:W-:Y:S02]  /*a1510*/  @P2 LOP3.LUT R46, R46, 0x8000, RZ, 0xfc, !PT ;  /* 0x000080002e2e2812 */ /* 0x000fe400078efcff */
[----:B------:R-:W-:Y:S02]  /*a1520*/  IADD3 R2, P6, PT, R20, R9, RZ ;  /* 0x0000000914027210 */ /* 0x000fe40007fde0ff */
[----:B------:R-:W-:-:S04]  /*a1530*/  LOP3.LUT R46, R46, 0xfffeffff, RZ, 0xc0, !PT ;  /* 0xfffeffff2e2e7812 */ /* 0x000fc800078ec0ff */
[----:B------:R-:W-:Y:S02]  /*a1540*/  @P3 LOP3.LUT R46, R46, 0x10000, RZ, 0xfc, !PT ;  /* 0x000100002e2e3812 */ /* 0x000fe400078efcff */
[----:B0-----:R-:W-:Y:S01]  /*a1550*/  ISETP.GE.AND P4, PT, R3, UR73, PT ;  /* 0x0000004903007c0c */ /* 0x001fe2000bf86270 */
[----:B------:R-:W-:Y:S02]  /*a1560*/  IMAD.X R3, R21, 0x1, R11, P6 ;  /* 0x0000000115037824 */ /* 0x000fe400030e060b */
[----:B------:R-:W-:Y:S04]  /*a1570*/  STL [R1+0x434], R46 ;  /* 0x0004342e01007387 */ /* 0x000fe80000100800 */
[----:B------:R-:W-:Y:S04]  /*a1580*/  STL.64 [R1+0x4650], R22 ;  /* 0x0046501601007387 */ /* 0x000fe80000100a00 */
[----:B------:R0:W-:Y:S04]  /*a1590*/  STL.64 [R1+0x4660], R2 ;  /* 0x0046600201007387 */ /* 0x0001e80000100a00 */
[----:B------:R-:W4:Y:S04]  /*a15a0*/  LDL.LU R56, [R1+0x3e8] ;  /* 0x0003e80001387983 */ /* 0x000f280000300800 */
[----:B------:R-:W4:Y:S01]  /*a15b0*/  LDL.LU R47, [R1+0x3e4] ;  /* 0x0003e400012f7983 */ /* 0x000f220000300800 */
[----:B0-----:R-:W-:-:S03]  /*a15c0*/  IADD3 R2, P0, PT, R20, R10, RZ ;  /* 0x0000000a14027210 */ /* 0x001fc60007f1e0ff */
[----:B------:R-:W4:Y:S02]  /*a15d0*/  LDL R5, [R1+0x2140] ;  /* 0x0021400001057983 */ /* 0x000f240000100800 */
[----:B------:R-:W-:-:S05]  /*a15e0*/  IMAD.X R3, R21, 0x1, R12, P0 ;  /* 0x0000000115037824 */ /* 0x000fca00000e060c */
[----:B------:R0:W-:Y:S04]  /*a15f0*/  STL.64 [R1+0x4670], R2 ;  /* 0x0046700201007387 */ /* 0x0001e80000100a00 */
[----:B------:R-:W4:Y:S01]  /*a1600*/  LDL R23, [R1+0x213c] ;  /* 0x00213c0001177983 */ /* 0x000f220000100800 */
[----:B------:R-:W-:Y:S01]  /*a1610*/  UMOV UR73, UR77 ;  /* 0x0000004d00497c82 */ /* 0x000fe20008000000 */
[----:B------:R-:W-:Y:S01]  /*a1620*/  UMOV UR75, UR76 ;  /* 0x0000004c004b7c82 */ /* 0x000fe20008000000 */
[----:B------:R-:W3:Y:S01]  /*a1630*/  LDCU.64 UR76, c[0x0][0x398] ;  /* 0x00007300ff4c77ac */ /* 0x000ee20008000a00 */
[----:B------:R-:W4:Y:S04]  /*a1640*/  LDL R21, [R1+0x2134] ;  /* 0x0021340001157983 */ /* 0x000f280000100800 */
[----:B0-----:R-:W4:Y:S04]  /*a1650*/  LDL R3, [R1+0x2148] ;  /* 0x0021480001037983 */ /* 0x001f280000100800 */
[----:B------:R-:W4:Y:S04]  /*a1660*/  LDL R2, [R1+0x214c] ;  /* 0x00214c0001027983 */ /* 0x000f280000100800 */
[----:B------:R-:W4:Y:S01]  /*a1670*/  LDL R22, [R1+0x2138] ;  /* 0x0021380001167983 */ /* 0x000f220000100800 */
[----:B---3--:R-:W-:-:S03]  /*a1680*/  ISETP.GE.AND P6, PT, R0, UR77, PT ;  /* 0x0000004d00007c0c */ /* 0x008fc6000bfc6270 */
[----:B------:R-:W3:Y:S01]  /*a1690*/  LDL R0, [R1+0x2130] ;  /* 0x0021300001007983 */ /* 0x000ee20000100800 */
[----:B------:R-:W-:Y:S01]  /*a16a0*/  UMOV UR63, UR15 ;  /* 0x0000000f003f7c82 */ /* 0x000fe20008000000 */
[----:B------:R-:W0:Y:S01]  /*a16b0*/  LDCU UR15, c[0x0][0x398] ;  /* 0x00007300ff0f77ac */ /* 0x000e220008000800 */
[----:B------:R-:W-:Y:S01]  /*a16c0*/  LOP3.LUT P1, RZ, R58, 0x100, RZ, 0xc0, !PT ;  /* 0x000001003aff7812 */ /* 0x000fe2000782c0ff */
[----:B------:R-:W-:Y:S01]  /*a16d0*/  UMOV UR37, UR13 ;  /* 0x0000000d00257c82 */ /* 0x000fe20008000000 */
[----:B------:R-:W1:Y:S01]  /*a16e0*/  LDCU UR13, c[0x0][0x398] ;  /* 0x00007300ff0d77ac */ /* 0x000e620008000800 */
[----:B------:R-:W-:Y:S01]  /*a16f0*/  UMOV UR49, UR29 ;  /* 0x0000001d00317c82 */ /* 0x000fe20008000000 */
[----:B------:R-:W-:Y:S01]  /*a1700*/  UMOV UR29, UR11 ;  /* 0x0000000b001d7c82 */ /* 0x000fe20008000000 */
[----:B------:R-:W0:Y:S01]  /*a1710*/  LDCU UR11, c[0x0][0x398] ;  /* 0x00007300ff0b77ac */ /* 0x000e220008000800 */
[----:B------:R-:W-:Y:S01]  /*a1720*/  UMOV UR43, UR9 ;  /* 0x00000009002b7c82 */ /* 0x000fe20008000000 */
[----:B------:R-:W0:Y:S01]  /*a1730*/  LDCU UR9, c[0x0][0x398] ;  /* 0x00007300ff0977ac */ /* 0x000e220008000800 */
[----:B------:R-:W-:Y:S01]  /*a1740*/  UMOV UR47, UR25 ;  /* 0x00000019002f7c82 */ /* 0x000fe20008000000 */
[----:B------:R-:W-:Y:S01]  /*a1750*/  UMOV UR25, UR7 ;  /* 0x0000000700197c82 */ /* 0x000fe20008000000 */
[----:B------:R-:W3:Y:S01]  /*a1760*/  LDCU UR7, c[0x0][0x398] ;  /* 0x00007300ff0777ac */ /* 0x000ee20008000800 */
[----:B------:R-:W-:Y:S01]  /*a1770*/  UMOV UR77, UR71 ;  /* 0x00000047004d7c82 */ /* 0x000fe20008000000 */
[----:B------:R-:W-:Y:S01]  /*a1780*/  UMOV UR71, UR67 ;  /* 0x0000004300477c82 */ /* 0x000fe20008000000 */
[----:B------:R-:W-:Y:S01]  /*a1790*/  UMOV UR67, UR61 ;  /* 0x0000003d00437c82 */ /* 0x000fe20008000000 */
[----:B------:R-:W-:Y:S01]  /*a17a0*/  UMOV UR61, UR31 ;  /* 0x0000001f003d7c82 */ /* 0x000fe20008000000 */
[----:B------:R-:W-:Y:S01]  /*a17b0*/  UMOV UR31, UR19 ;  /* 0x00000013001f7c82 */ /* 0x000fe20008000000 */
[----:B------:R-:W0:Y:S01]  /*a17c0*/  LDCU UR19, c[0x0][0x398] ;  /* 0x00007300ff1377ac */ /* 0x000e220008000800 */
[----:B--2---:R-:W-:Y:S01]  /*a17d0*/  ISETP.LT.AND P2, PT, R4, UR75, !P1 ;  /* 0x0000004b04007c0c */ /* 0x004fe2000cf41270 */
[----:B------:R-:W-:Y:S01]  /*a17e0*/  UMOV UR75, UR59 ;  /* 0x0000003b004b7c82 */ /* 0x000fe20008000000 */
[----:B----4-:R-:W-:-:S11]  /*a17f0*/  LOP3.LUT R56, R56, 0xdfffffff, RZ, 0xc0, !PT ;  /* 0xdfffffff38387812 */ /* 0x010fd600078ec0ff */
[----:B------:R-:W-:-:S04]  /*a1800*/  @P2 LOP3.LUT R56, R56, 0x20000000, RZ, 0xfc, !PT ;  /* 0x2000000038382812 */ /* 0x000fc800078efcff */
[----:B------:R-:W-:Y:S02]  /*a1810*/  LOP3.LUT R56, R56, 0x7fffffff, RZ, 0xc0, !PT ;  /* 0x7fffffff38387812 */ /* 0x000fe400078ec0ff */
[----:B-1----:R-:W-:Y:S02]  /*a1820*/  ISETP.LT.AND P2, PT, R5, UR13, !P1 ;  /* 0x0000000d05007c0c */ /* 0x002fe4000cf41270 */
[----:B0-----:R-:W-:Y:S01]  /*a1830*/  ISETP.LT.AND P3, PT, R23, UR15, !P1 ;  /* 0x0000000f17007c0c */ /* 0x001fe2000cf61270 */
[----:B------:R-:W-:Y:S01]  /*a1840*/  UMOV UR59, UR17 ;  /* 0x00000011003b7c82 */ /* 0x000fe20008000000 */
[----:B------:R-:W-:Y:S01]  /*a1850*/  LOP3.LUT P0, RZ, R58, 0x80, RZ, 0xc0, !PT ;  /* 0x000000803aff7812 */ /* 0x000fe2000780c0ff */
[----:B------:R-:W0:Y:S01]  /*a1860*/  LDCU UR17, c[0x0][0x398] ;  /* 0x00007300ff1177ac */ /* 0x000e220008000800 */
[----:B------:R-:W1:Y:S01]  /*a1870*/  LDCU UR15, c[0x0][0x398] ;  /* 0x00007300ff0f77ac */ /* 0x000e620008000800 */
[----:B------:R-:W2:Y:S08]  /*a1880*/  LDCU UR13, c[0x0][0x398] ;  /* 0x00007300ff0d77ac */ /* 0x000eb00008000800 */
[----:B------:R-:W-:-:S02]  /*a1890*/  @P3 LOP3.LUT R56, R56, 0x80000000, RZ, 0xfc, !PT ;  /* 0x8000000038383812 */ /* 0x000fc400078efcff */
[----:B------:R-:W-:Y:S01]  /*a18a0*/  ISETP.LT.AND P3, PT, R3, UR11, !P1 ;  /* 0x0000000b03007c0c */ /* 0x000fe2000cf61270 */
[----:B------:R-:W4:Y:S01]  /*a18b0*/  LDCU UR11, c[0x0][0x398] ;  /* 0x00007300ff0b77ac */ /* 0x000f220008000800 */
        /* <DEDUP_REMOVED lines=10> */
[----:B------:R-:W-:Y:S02]  /*a1960*/  LOP3.LUT R56, R56, 0xfbffffff, RZ, 0xc0, !PT ;  /* 0xfbffffff38387812 */ /* 0x000fe400078ec0ff */
[----:B------:R-:W-:Y:S01]  /*a1970*/  ISETP.LT.AND P3, PT, R21, UR19, !P0 ;  /* 0x0000001315007c0c */ /* 0x000fe2000c761270 */
[----:B------:R-:W0:Y:S01]  /*a1980*/  LDCU UR19, c[0x0][0x398] ;  /* 0x00007300ff1377ac */ /* 0x000e220008000800 */
[----:B---3--:R-:W-:Y:S01]  /*a1990*/  ISETP.LT.AND P1, PT, R0, UR7, !P1 ;  /* 0x0000000700007c0c */ /* 0x008fe2000cf21270 */
[----:B------:R-:W3:-:S12]  /*a19a0*/  LDCU UR7, c[0x0][0x398] ;  /* 0x00007300ff0777ac */ /* 0x000ed80008000800 */
[----:B------:R-:W-:-:S04]  /*a19b0*/  @P1 LOP3.LUT R56, R56, 0x4000000, RZ, 0xfc, !PT ;  /* 0x0400000038381812 */ /* 0x000fc800078efcff */
        /* <DEDUP_REMOVED lines=10> */
[----:B--2---:R-:W-:Y:S01]  /*a1a60*/  ISETP.LT.AND P2, PT, R5, UR13, !P0 ;  /* 0x0000000d05007c0c */ /* 0x004fe2000c741270 */
[----:B------:R-:W2:Y:S01]  /*a1a70*/  LDCU UR13, c[0x0][0x398] ;  /* 0x00007300ff0d77ac */ /* 0x000ea20008000800 */
        /* <DEDUP_REMOVED lines=12> */
[----:B------:R-:W-:Y:S02]  /*a1b40*/  LOP3.LUT R56, R56, 0xfff7ffff, RZ, 0xc0, !PT ;  /* 0xfff7ffff38387812 */ /* 0x000fe400078ec0ff */
[----:B------:R-:W-:Y:S02]  /*a1b50*/  LOP3.LUT P1, RZ, R58, 0x40, RZ, 0xc0, !PT ;  /* 0x000000403aff7812 */ /* 0x000fe4000782c0ff */
[----:B------:R-:W-:Y:S02]  /*a1b60*/  @P2 LOP3.LUT R56, R56, 0x80000, RZ, 0xfc, !PT ;  /* 0x0008000038382812 */ /* 0x000fe400078efcff */
[----:B------:R-:W-:-:S02]  /*a1b70*/  ISETP.LT.AND P2, PT, R4, UR75, !P1 ;  /* 0x0000004b04007c0c */ /* 0x000fc4000cf41270 */
[----:B------:R-:W-:-:S04]  /*a1b80*/  LOP3.LUT R56, R56, 0xfffbffff, RZ, 0xc0, !PT ;  /* 0xfffbffff38387812 */ /* 0x000fc800078ec0ff */
        /* <DEDUP_REMOVED lines=57> */
[----:B------:R-:W-:Y:S02]  /*a1f20*/  LOP3.LUT P1, RZ, R58, 0x10, RZ, 0xc0, !PT ;  /* 0x000000103aff7812 */ /* 0x000fe4000782c0ff */
[----:B------:R-:W-:Y:S02]  /*a1f30*/  LOP3.LUT R56, R56, 0xfffffff7, RZ, 0xc0, !PT ;  /* 0xfffffff738387812 */ /* 0x000fe400078ec0ff */
[----:B---3--:R-:W-:Y:S01]  /*a1f40*/  ISETP.LT.AND P0, PT, R0, UR7, !P0 ;  /* 0x0000000700007c0c */ /* 0x008fe2000c701270 */
[----:B------:R-:W3:Y:S01]  /*a1f50*/  LDCU UR7, c[0x0][0x398] ;  /* 0x00007300ff0777ac */ /* 0x000ee20008000800 */
[----:B------:R-:W-:Y:S02]  /*a1f60*/  @P2 LOP3.LUT R56, R56, 0x8, RZ, 0xfc, !PT ;  /* 0x0000000838382812 */ /* 0x000fe400078efcff */
[----:B------:R-:W-:Y:S01]  /*a1f70*/  ISETP.LT.AND P2, PT, R4, UR71, !P1 ;  /* 0x0000004704007c0c */ /* 0x000fe2000cf41270 */
[----:B------:R-:W1:Y:S01]  /*a1f80*/  LDCU UR71, c[0x0][0x398] ;  /* 0x00007300ff4777ac */ /* 0x000e620008000800 */
[----:B------:R-:W-:-:S02]  /*a1f90*/  ISETP.LT.AND P3, PT, R21, UR19, !P1 ;  /* 0x0000001315007c0c */ /* 0x000fc4000cf61270 */
[----:B------:R-:W-:Y:S01]  /*a1fa0*/  LOP3.LUT R56, R56, 0xfffffffb, RZ, 0xc0, !PT ;  /* 0xfffffffb38387812 */ /* 0x000fe200078ec0ff */
[----:B------:R-:W1:Y:S01]  /*a1fb0*/  LDCU UR19, c[0x0][0x398] ;  /* 0x00007300ff1377ac */ /* 0x000e620008000800 */
[----:B------:R-:W-:-:S03]  /*a1fc0*/  LOP3.LUT R47, R47, 0xdfffffff, RZ, 0xc0, !PT ;  /* 0xdfffffff2f2f7812 */ /* 0x000fc600078ec0ff */
[----:B------:R-:W-:-:S04]  /*a1fd0*/  @P0 LOP3.LUT R56, R56, 0x4, RZ, 0xfc, !PT ;  /* 0x0000000438380812 */ /* 0x000fc800078efcff */
[----:B------:R-:W-:Y:S02]  /*a1fe0*/  @P2 LOP3.LUT R47, R47, 0x20000000, RZ, 0xfc, !PT ;  /* 0x200000002f2f2812 */ /* 0x000fe400078efcff */
[----:B0-----:R-:W-:Y:S01]  /*a1ff0*/  ISETP.LT.AND P2, PT, R22, UR17, !P1 ;  /* 0x0000001116007c0c */ /* 0x001fe2000cf41270 */
[----:B------:R-:W0:Y:S01]  /*a2000*/  LDCU UR17, c[0x0][0x398] ;  /* 0x00007300ff1177ac */ /* 0x000e220008000800 */
[----:B------:R-:W-:-:S04]  /*a2010*/  LOP3.LUT R56, R56, 0xfffffffd, RZ, 0xc0, !PT ;  /* 0xfffffffd38387812 */ /* 0x000fc800078ec0ff */
[----:B------:R-:W-:-:S04]  /*a2020*/  @P3 LOP3.LUT R56, R56, 0x2, RZ, 0xfc, !PT ;  /* 0x0000000238383812 */ /* 0x000fc800078efcff */
[----:B------:R-:W-:-:S04]  /*a2030*/  LOP3.LUT R56, R56, 0xfffffffe, RZ, 0xc0, !PT ;  /* 0xfffffffe38387812 */ /* 0x000fc800078ec0ff */
[----:B------:R-:W-:-:S05]  /*a2040*/  @P2 LOP3.LUT R56, R56, 0x1, RZ, 0xfc, !PT ;  /* 0x0000000138382812 */ /* 0x000fca00078efcff */
[----:B------:R0:W-:Y:S04]  /*a2050*/  STL [R1+0x3e8], R56 ;  /* 0x0003e83801007387 */ /* 0x0001e80000100800 */
[----:B0-----:R-:W3:Y:S01]  /*a2060*/  LDL.LU R56, [R1+0x3e0] ;  /* 0x0003e00001387983 */ /* 0x001ee20000300800 */
[----:B-1----:R-:W-:Y:S01]  /*a2070*/  ISETP.LT.AND P3, PT, R23, UR15, !P1 ;  /* 0x0000000f17007c0c */ /* 0x002fe2000cf61270 */
[----:B------:R-:W0:Y:S01]  /*a2080*/  LDCU UR15, c[0x0][0x398] ;  /* 0x00007300ff0f77ac */ /* 0x000e220008000800 */
[----:B--2---:R-:W-:Y:S02]  /*a2090*/  ISETP.LT.AND P2, PT, R5, UR13, !P1 ;  /* 0x0000000d05007c0c */ /* 0x004fe4000cf41270 */
[----:B------:R-:W-:Y:S01]  /*a20a0*/  LOP3.LUT R47, R47, 0x7fffffff, RZ, 0xc0, !PT ;  /* 0x7fffffff2f2f7812 */ /* 0x000fe200078ec0ff */
[----:B------:R-:W1:Y:S08]  /*a20b0*/  LDCU UR13, c[0x0][0x398] ;  /* 0x00007300ff0d77ac */ /* 0x000e700008000800 */
[----:B------:R-:W-:-:S02]  /*a20c0*/  @P3 LOP3.LUT R47, R47, 0x80000000, RZ, 0xfc, !PT ;  /* 0x800000002f2f3812 */ /* 0x000fc400078efcff */
[----:B----4-:R-:W-:Y:S01]  /*a20d0*/  ISETP.LT.AND P3, PT, R3, UR11, !P1 ;  /* 0x0000000b03007c0c */ /* 0x010fe2000cf61270 */
[----:B------:R-:W2:Y:S01]  /*a20e0*/  LDCU UR11, c[0x0][0x398] ;  /* 0x00007300ff0b77ac */ /* 0x000ea20008000800 */
[----:B------:R-:W-:-:S04]  /*a20f0*/  LOP3.LUT R47, R47, 0xbfffffff, RZ, 0xc0, !PT ;  /* 0xbfffffff2f2f7812 */ /* 0x000fc800078ec0ff */
[----:B------:R-:W-:Y:S02]  /*a2100*/  @P2 LOP3.LUT R47, R47, 0x40000000, RZ, 0xfc, !PT ;  /* 0x400000002f2f2812 */ /* 0x000fe400078efcff */
[----:B------:R-:W-:Y:S01]  /*a2110*/  ISETP.LT.AND P2, PT, R2, UR9, !P1 ;  /* 0x0000000902007c0c */ /* 0x000fe2000cf41270 */
[----:B------:R-:W4:Y:S01]  /*a2120*/  LDCU UR9, c[0x0][0x398] ;  /* 0x00007300ff0977ac */ /* 0x000f220008000800 */
[----:B------:R-:W-:-:S04]  /*a2130*/  LOP3.LUT R47, R47, 0xefffffff, RZ, 0xc0, !PT ;  /* 0xefffffff2f2f7812 */ /* 0x000fc800078ec0ff */
[----:B------:R-:W-:Y:S02]  /*a2140*/  @P3 LOP3.LUT R47, R47, 0x10000000, RZ, 0xfc, !PT ;  /* 0x100000002f2f3812 */ /* 0x000fe400078efcff */
[----:B---3--:R-:W-:Y:S01]  /*a2150*/  ISETP.LT.AND P1, PT, R0, UR7, !P1 ;  /* 0x0000000700007c0c */ /* 0x008fe2000cf21270 */
[----:B------:R-:W3:Y:S01]  /*a2160*/  LDCU UR7, c[0x0][0x398] ;  /* 0x00007300ff0777ac */ /* 0x000ee20008000800 */
        /* <DEDUP_REMOVED lines=103> */
[----:B------:R-:W0:Y:S01]  /*a27e0*/  LDCU UR63, c[0x0][0x398] ;  /* 0x00007300ff3f77ac */ /* 0x000e220008000800 */
[----:B------:R-:W-:-:S02]  /*a27f0*/  ISETP.LT.AND P3, PT, R21, UR19, !P1 ;  /* 0x0000001315007c0c */ /* 0x000fc4000cf61270 */
[----:B------:R-:W-:Y:S01]  /*a2800*/  LOP3.LUT R47, R47, 0xfffffffb, RZ, 0xc0, !PT ;  /* 0xfffffffb2f2f7812 */ /* 0x000fe200078ec0ff */
[----:B------:R-:W0:Y:S04]  /*a2810*/  LDCU UR19, c[0x0][0x398] ;  /* 0x00007300ff1377ac */ /* 0x000e280008000800 */
[----:B------:R-:W-:-:S04]  /*a2820*/  @P0 LOP3.LUT R47, R47, 0x4, RZ, 0xfc, !PT ;  /* 0x000000042f2f0812 */ /* 0x000fc800078efcff */
[----:B------:R-:W-:-:S04]  /*a2830*/  LOP3.LUT R47, R47, 0xfffffffd, RZ, 0xc0, !PT ;  /* 0xfffffffd2f2f7812 */ /* 0x000fc800078ec0ff */
[----:B------:R-:W-:-:S04]  /*a2840*/  @P3 LOP3.LUT R47, R47, 0x2, RZ, 0xfc, !PT ;  /* 0x000000022f2f3812 */ /* 0x000fc800078efcff */
[----:B------:R-:W-:Y:S02]  /*a2850*/  LOP3.LUT R47, R47, 0xfffffffe, RZ, 0xc0, !PT ;  /* 0xfffffffe2f2f7812 */ /* 0x000fe400078ec0ff */
[----:B------:R-:W-:-:S04]  /*a2860*/  LOP3.LUT R56, R56, 0xdfffffff, RZ, 0xc0, !PT ;  /* 0xdfffffff38387812 */ /* 0x000fc800078ec0ff */
[----:B------:R-:W-:Y:S02]  /*a2870*/  @P2 LOP3.LUT R56, R56, 0x20000000, RZ, 0xfc, !PT ;  /* 0x2000000038382812 */ /* 0x000fe400078efcff */
[----:B------:R-:W-:Y:S01]  /*a2880*/  ISETP.LT.AND P2, PT, R22, UR17, !P1 ;  /* 0x0000001116007c0c */ /* 0x000fe2000cf41270 */
[----:B------:R-:W0:-:S12]  /*a2890*/  LDCU UR17, c[0x0][0x398] ;  /* 0x00007300ff1177ac */ /* 0x000e180008000800 */
[----:B------:R-:W-:-:S05]  /*a28a0*/  @P2 LOP3.LUT R47, R47, 0x1, RZ, 0xfc, !PT ;  /* 0x000000012f2f2812 */ /* 0x000fca00078efcff */
[----:B------:R0:W-:Y:S04]  /*a28b0*/  STL [R1+0x3e4], R47 ;  /* 0x0003e42f01007387 */ /* 0x0001e80000100800 */
[----:B0-----:R-:W3:Y:S01]  /*a28c0*/  LDL.LU R47, [R1+0x3cc] ;  /* 0x0003cc00012f7983 */ /* 0x001ee20000300800 */
[----:B------:R-:W-:Y:S01]  /*a28d0*/  ISETP.LT.AND P3, PT, R23, UR15, !P1 ;  /* 0x0000000f17007c0c */ /* 0x000fe2000cf61270 */
[----:B------:R-:W0:Y:S01]  /*a28e0*/  LDCU UR15, c[0x0][0x398] ;  /* 0x00007300ff0f77ac */ /* 0x000e220008000800 */
[----:B-1----:R-:W-:Y:S02]  /*a28f0*/  ISETP.LT.AND P2, PT, R5, UR13, !P1 ;  /* 0x0000000d05007c0c */ /* 0x002fe4000cf41270 */
[----:B------:R-:W-:Y:S01]  /*a2900*/  LOP3.LUT R56, R56, 0x7fffffff, RZ, 0xc0, !PT ;  /* 0x7fffffff38387812 */ /* 0x000fe200078ec0ff */
[----:B------:R-:W1:Y:S08]  /*a2910*/  LDCU UR13, c[0x0][0x398] ;  /* 0x00007300ff0d77ac */ /* 0x000e700008000800 */
[----:B------:R-:W-:-:S02]  /*a2920*/  @P3 LOP3.LUT R56, R56, 0x80000000, RZ, 0xfc, !PT ;  /* 0x8000000038383812 */ /* 0x000fc400078efcff */
        /* <DEDUP_REMOVED lines=107> */
[----:B------:R-:W-:-:S04]  /*a2fe0*/  LOP3.LUT R56, R56, 0xfffffff7, RZ, 0xc0, !PT ;  /* 0xfffffff738387812 */ /* 0x000fc800078ec0ff */
[----:B------:R-:W-:Y:S02]  /*a2ff0*/  @P2 LOP3.LUT R56, R56, 0x8, RZ, 0xfc, !PT ;  /* 0x0000000838382812 */ /* 0x000fe400078efcff */
[----:B------:R-:W-:Y:S01]  /*a3000*/  ISETP.LT.AND P2, PT, R4, UR55, !P1 ;  /* 0x0000003704007c0c */ /* 0x000fe2000cf41270 */
[----:B------:R-:W0:Y:S01]  /*a3010*/  LDCU UR55, c[0x0][0x398] ;  /* 0x00007300ff3777ac */ /* 0x000e220008000800 */
[----:B---3--:R-:W-:Y:S02]  /*a3020*/  ISETP.LT.AND P0, PT, R0, UR7, !P0 ;  /* 0x0000000700007c0c */ /* 0x008fe4000c701270 */
[----:B------:R-:W-:Y:S01]  /*a3030*/  LOP3.LUT R56, R56, 0xfffffffb, RZ, 0xc0, !PT ;  /* 0xfffffffb38387812 */ /* 0x000fe200078ec0ff */
[----:B------:R-:W3:Y:S01]  /*a3040*/  LDCU UR7, c[0x0][0x398] ;  /* 0x00007300ff0777ac */ /* 0x000ee20008000800 */
[----:B------:R-:W-:Y:S01]  /*a3050*/  ISETP.LT.AND P3, PT, R22, UR17, !P1 ;  /* 0x0000001116007c0c */ /* 0x000fe2000cf61270 */
[----:B------:R-:W0:Y:S08]  /*a3060*/  LDCU UR17, c[0x0][0x398] ;  /* 0x00007300ff1177ac */ /* 0x000e300008000800 */
[----:B------:R-:W-:-:S04]  /*a3070*/  @P0 LOP3.LUT R56, R56, 0x4, RZ, 0xfc, !PT ;  /* 0x0000000438380812 */ /* 0x000fc800078efcff */
[----:B------:R-:W-:Y:S02]  /*a3080*/  LOP3.LUT R56, R56, 0xfffffffd, RZ, 0xc0, !PT ;  /* 0xfffffffd38387812 */ /* 0x000fe400078ec0ff */
[----:B------:R-:W-:-:S04]  /*a3090*/  LOP3.LUT R47, R47, 0xdfffffff, RZ, 0xc0, !PT ;  /* 0xdfffffff2f2f7812 */ /* 0x000fc800078ec0ff */
[----:B------:R-:W-:Y:S02]  /*a30a0*/  @P2 LOP3.LUT R47, R47, 0x20000000, RZ, 0xfc, !PT ;  /* 0x200000002f2f2812 */ /* 0x000fe400078efcff */
[----:B------:R-:W-:Y:S01]  /*a30b0*/  ISETP.LT.AND P2, PT, R21, UR19, !P1 ;  /* 0x0000001315007c0c */ /* 0x000fe2000cf41270 */
[----:B------:R-:W0:-:S12]  /*a30c0*/  LDCU UR19, c[0x0][0x398] ;  /* 0x00007300ff1377ac */ /* 0x000e180008000800 */
[----:B------:R-:W-:-:S04]  /*a30d0*/  @P2 LOP3.LUT R56, R56, 0x2, RZ, 0xfc, !PT ;  /* 0x0000000238382812 */ /* 0x000fc800078efcff */
[----:B------:R-:W-:-:S04]  /*a30e0*/  LOP3.LUT R56, R56, 0xfffffffe, RZ, 0xc0, !PT ;  /* 0xfffffffe38387812 */ /* 0x000fc800078ec0ff */
        /* <DEDUP_REMOVED lines=19> */
[----:B------:R-:W-:-:S04]  /*a3220*/  LOP3.LUT R47, R47, 0xf7ffffff, RZ, 0xc0, !PT ;  /* 0xf7ffffff2f2f7812 */ /* 0x000fc800078ec0ff */
[----:B------:R-:W-:Y:S02]  /*a3230*/  @P3 LOP3.LUT R47, R47, 0x8000000, RZ, 0xfc, !PT ;  /* 0x080000002f2f3812 */ /* 0x000fe400078efcff */
[----:B------:R-:W-:Y:S02]  /*a3240*/  LOP3.LUT P0, RZ, R19, 0x8000000, RZ, 0xc0, !PT ;  /* 0x0800000013ff7812 */ /* 0x000fe4000780c0ff */
[----:B------:R-:W-:-:S04]  /*a3250*/  LOP3.LUT R47, R47, 0xfbffffff, RZ, 0xc0, !PT ;  /* 0xfbffffff2f2f7812 */ /* 0x000fc800078ec0ff */
[----:B------:R-:W-:Y:S02]  /*a3260*/  @P2 LOP3.LUT R47, R47, 0x4000000, RZ, 0xfc, !PT ;  /* 0x040000002f2f2812 */ /* 0x000fe400078efcff */
[----:B------:R-:W-:Y:S02]  /*a3270*/  ISETP.LT.AND P2, PT, R4, UR53, !P0 ;  /* 0x0000003504007c0c */ /* 0x000fe4000c741270 */
[----:B------:R-:W-:Y:S02]  /*a3280*/  LOP3.LUT R47, R47, 0xffdfffff, RZ, 0xc0, !PT ;  /* 0xffdfffff2f2f7812 */ /* 0x000fe400078ec0ff */
[----:B------:R-:W-:Y:S01]  /*a3290*/  ISETP.LT.AND P3, PT, R22, UR17, !P0 ;  /* 0x0000001116007c0c */ /* 0x000fe2000c761270 */
[----:B------:R-:W0:Y:S08]  /*a32a0*/  LDCU UR17, c[0x0][0x398] ;  /* 0x00007300ff1177ac */ /* 0x000e300008000800 */
[----:B------:R-:W-:-:S02]  /*a32b0*/  @P2 LOP3.LUT R47, R47, 0x200000, RZ, 0xfc, !PT ;  /* 0x002000002f2f2812 */ /* 0x000fc400078efcff */
[----:B------:R-:W-:Y:S01]  /*a32c0*/  ISETP.LT.AND P2, PT, R21, UR19, !P0 ;  /* 0x0000001315007c0c */ /* 0x000fe2000c741270 */
[----:B------:R-:W1:Y:S01]  /*a32d0*/  LDCU UR19, c[0x0][0x398] ;  /* 0x00007300ff1377ac */ /* 0x000e620008000800 */
[----:B------:R-:W-:-:S11]  /*a32e0*/  LOP3.LUT R47, R47, 0xfdffffff, RZ, 0xc0, !PT ;  /* 0xfdffffff2f2f7812 */ /* 0x000fd600078ec0ff */
        /* <DEDUP_REMOVED lines=93> */
[----:B------:R-:W0:Y:S01]  /*a38c0*/  LDCU UR17, c[0x0][0x398] ;  /* 0x00007300ff1177ac */ /* 0x000e220008000800 */
[----:B------:R-:W-:-:S07]  /*a38d0*/  LOP3.LUT R56, R56, 0xdfffffff, RZ, 0xc0, !PT ;  /* 0xdfffffff38387812 */ /* 0x000fce00078ec0ff */
[----:B------:R-:W-:Y:S02]  /*a38e0*/  @P0 LOP3.LUT R56, R56, 0x20000000, RZ, 0xfc, !PT ;  /* 0x2000000038380812 */ /* 0x000fe400078efcff */
[----:B------:R-:W-:Y:S01]  /*a38f0*/  ISETP.LT.AND P0, PT, R21, UR19, !P2 ;  /* 0x0000001315007c0c */ /* 0x000fe2000d701270 */
[----:B------:R-:W0:-:S12]  /*a3900*/  LDCU UR19, c[0x0][0x398] ;  /* 0x00007300ff1377ac */ /* 0x000e180008000800 */
[----:B------:R-:W-:-:S04]  /*a3910*/  @P0 LOP3.LUT R47, R47, 0x2, RZ, 0xfc, !PT ;  /* 0x000000022f2f0812 */ /* 0x000fc800078efcff */
[----:B------:R-:W-:-:S04]  /*a3920*/  LOP3.LUT R47, R47, 0xfffffffe, RZ, 0xc0, !PT ;  /* 0xfffffffe2f2f7812 */ /* 0x000fc800078ec0ff */
[----:B------:R-:W-:-:S05]  /*a3930*/  @P3 LOP3.LUT R47, R47, 0x1, RZ, 0xfc, !PT ;  /* 0x000000012f2f3812 */ /* 0x000fca00078efcff */
[----:B------:R1:W-:Y:S01]  /*a3940*/  STL [R1+0x3cc], R47 ;  /* 0x0003cc2f01007387 */ /* 0x0003e20000100800 */
[----:B0-----:R-:W-:Y:S01]  /*a3950*/  ISETP.LT.AND P0, PT, R23, UR15, !P2 ;  /* 0x0000000f17007c0c */ /* 0x001fe2000d701270 */
[----:B------:R-:W0:Y:S02]  /*a3960*/  LDCU UR15, c[0x0][0x398] ;  /* 0x00007300ff0f77ac */ /* 0x000e240008000800 */
[----:B-1----:R-:W3:Y:S01]  /*a3970*/  LDL.LU R47, [R1+0x3c4] ;  /* 0x0003c400012f7983 */ /* 0x002ee20000300800 */
[----:B------:R-:W-:Y:S01]  /*a3980*/  ISETP.LT.AND P3, PT, R5, UR13, !P2 ;  /* 0x0000000d05007c0c */ /* 0x000fe2000d761270 */
[----:B------:R-:W1:Y:S01]  /*a3990*/  LDCU UR13, c[0x0][0x398] ;  /* 0x00007300ff0d77ac */ /* 0x000e620008000800 */
[----:B------:R-:W-:Y:S01]  /*a39a0*/  LOP3.LUT R56, R56, 0x7fffffff, RZ, 0xc0, !PT ;  /* 0x7fffffff38387812 */ /* 0x000fe200078ec0ff */
[----:B------:R-:W3:Y:S06]  /*a39b0*/  LDL.LU R61, [R1+0x3c0] ;  /* 0x0003c000013d7983 */ /* 0x000eec0000300800 */
        /* <DEDUP_REMOVED lines=36> */
[----:B------:R-:W-:-:S04]  /*a3c00*/  @P2 LOP3.LUT R56, R56, 0x400000, RZ, 0xfc, !PT ;  /* 0x0040000038382812 */ /* 0x000fc800078efcff */
[----:B------:R-:W-:-:S04]  /*a3c10*/  LOP3.LUT R56, R56, 0xffefffff, RZ, 0xc0, !PT ;  /* 0xffefffff38387812 */ /* 0x000fc800078ec0ff */
[----:B------:R-:W-:Y:S02]  /*a3c20*/  @P3 LOP3.LUT R56, R56, 0x100000, RZ, 0xfc, !PT ;  /* 0x0010000038383812 */ /* 0x000fe400078efcff */
[----:B----4-:R-:W-:Y:S01]  /*a3c30*/  ISETP.LT.AND P3, PT, R2, UR9, !P1 ;  /* 0x0000000902007c0c */ /* 0x010fe2000cf61270 */
[----:B------:R-:W4:Y:S01]  /*a3c40*/  LDCU UR9, c[0x0][0x398] ;  /* 0x00007300ff0977ac */ /* 0x000f220008000800 */
[----:B---3--:R-:W-:Y:S02]  /*a3c50*/  ISETP.LT.AND P1, PT, R0, UR7, !P1 ;  /* 0x0000000700007c0c */ /* 0x008fe4000cf21270 */
[----:B------:R-:W-:Y:S01]  /*a3c60*/  LOP3.LUT R56, R56, 0xfff7ffff, RZ, 0xc0, !PT ;  /* 0xfff7ffff38387812 */ /* 0x000fe200078ec0ff */
[----:B------:R-:W3:Y:S01]  /*a3c70*/  LDCU UR7, c[0x0][0x398] ;  /* 0x00007300ff0777ac */ /* 0x000ee20008000800 */
[----:B------:R-:W-:-:S07]  /*a3c80*/  LOP3.LUT P0, RZ, R19, 0x400000, RZ, 0xc0, !PT ;  /* 0x0040000013ff7812 */ /* 0x000fce000780c0ff */
        /* <DEDUP_REMOVED lines=53> */
[----:B------:R-:W-:-:S04]  /*a3fe0*/  @P0 LOP3.LUT R56, R56, 0x80, RZ, 0xfc, !PT ;  /* 0x0000008038380812 */ /* 0x000fc800078efcff */
[----:B------:R-:W-:-:S04]  /*a3ff0*/  LOP3.LUT R56, R56, 0xffffffbf, RZ, 0xc0, !PT ;  /* 0xffffffbf38387812 */ /* 0x000fc800078ec0ff */
[----:B------:R-:W-:Y:S02]  /*a4000*/  @P3 LOP3.LUT R56, R56, 0x40, RZ, 0xfc, !PT ;  /* 0x0000004038383812 */ /* 0x000fe400078efcff */
[----:B--2---:R-:W-:Y:S01]  /*a4010*/  ISETP.LT.AND P3, PT, R3, UR11, !P2 ;  /* 0x0000000b03007c0c */ /* 0x004fe2000d761270 */
[----:B------:R-:W2:Y:S01]  /*a4020*/  LDCU UR11, c[0x0][0x398] ;  /* 0x00007300ff0b77ac */ /* 0x000ea20008000800 */
[----:B------:R-:W-:-:S11]  /*a4030*/  LOP3.LUT R56, R56, 0xffffffef, RZ, 0xc0, !PT ;  /* 0xffffffef38387812 */ /* 0x000fd600078ec0ff */
        /* <DEDUP_REMOVED lines=10> */
[----:B------:R-:W-:Y:S02]  /*a40e0*/  ISETP.LT.AND P2, PT, R4, UR39, !P1 ;  /* 0x0000002704007c0c */ /* 0x000fe4000cf41270 */
[----:B------:R-:W-:-:S11]  /*a40f0*/  LOP3.LUT R47, R47, 0xdfffffff, RZ, 0xc0, !PT ;  /* 0xdfffffff2f2f7812 */ /* 0x000fd600078ec0ff */
[----:B------:R-:W-:Y:S02]  /*a4100*/  @P2 LOP3.LUT R47, R47, 0x20000000, RZ, 0xfc, !PT ;  /* 0x200000002f2f2812 */ /* 0x000fe400078efcff */
[----:B------:R-:W-:Y:S01]  /*a4110*/  ISETP.LT.AND P2, PT, R21, UR19, !P1 ;  /* 0x0000001315007c0c */ /* 0x000fe2000cf41270 */
[----:B------:R-:W1:Y:S01]  /*a4120*/  LDCU UR19, c[0x0][0x398] ;  /* 0x00007300ff1377ac */ /* 0x000e620008000800 */
[----:B------:R-:W-:Y:S02]  /*a4130*/  ISETP.LT.AND P3, PT, R22, UR17, !P1 ;  /* 0x0000001116007c0c */ /* 0x000fe4000cf61270 */
[----:B------:R-:W-:Y:S01]  /*a4140*/  LOP3.LUT R56, R56, 0xfffffffd, RZ, 0xc0, !PT ;  /* 0xfffffffd38387812 */ /* 0x000fe200078ec0ff */
[----:B------:R-:W1:Y:S08]  /*a4150*/  LDCU UR17, c[0x0][0x398] ;  /* 0x00007300ff1177ac */ /* 0x000e700008000800 */
[----:B------:R-:W-:-:S02]  /*a4160*/  @P2 LOP3.LUT R56, R56, 0x2, RZ, 0xfc, !PT ;  /* 0x0000000238382812 */ /* 0x000fc400078efcff */
[----:B0-----:R-:W-:Y:S01]  /*a4170*/  ISETP.LT.AND P2, PT, R23, UR15, !P1 ;  /* 0x0000000f17007c0c */ /* 0x001fe2000cf41270 */
[----:B------:R-:W0:Y:S01]  /*a4180*/  LDCU UR15, c[0x0][0x398] ;  /* 0x00007300ff0f77ac */ /* 0x000e220008000800 */
[----:B------:R-:W-:Y:S02]  /*a4190*/  LOP3.LUT R56, R56, 0xfffffffe, RZ, 0xc0, !PT ;  /* 0xfffffffe38387812 */ /* 0x000fe400078ec0ff */
[----:B------:R-:W-:Y:S02]  /*a41a0*/  LOP3.LUT R47, R47, 0x7fffffff, RZ, 0xc0, !PT ;  /* 0x7fffffff2f2f7812 */ /* 0x000fe400078ec0ff */
[----:B------:R-:W-:Y:S02]  /*a41b0*/  @P3 LOP3.LUT R56, R56, 0x1, RZ, 0xfc, !PT ;  /* 0x0000000138383812 */ /* 0x000fe400078efcff */
[----:B-1----:R-:W-:Y:S01]  /*a41c0*/  ISETP.LT.AND P3, PT, R5, UR13, !P1 ;  /* 0x0000000d05007c0c */ /* 0x002fe2000cf61270 */
[----:B------:R-:W1:Y:S04]  /*a41d0*/  LDCU UR13, c[0x0][0x398] ;  /* 0x00007300ff0d77ac */ /* 0x000e680008000800 */
        /* <DEDUP_REMOVED lines=31> */
[----:B-1----:R-:W-:Y:S01]  /*a43d0*/  ISETP.LT.AND P3, PT, R5, UR13, !P0 ;  /* 0x0000000d05007c0c */ /* 0x002fe2000c761270 */
[----:B------:R-:W1:Y:S01]  /*a43e0*/  LDCU UR13, c[0x0][0x398] ;  /* 0x00007300ff0d77ac */ /* 0x000e620008000800 */
[----:B------:R-:W-:-:S11]  /*a43f0*/  LOP3.LUT R47, R47, 0xffbfffff, RZ, 0xc0, !PT ;  /* 0xffbfffff2f2f7812 */ /* 0x000fd600078ec0ff */
        /* <DEDUP_REMOVED lines=52> */
[----:B------:R-:W0:Y:S01]  /*a4740*/  LDCU UR19, c[0x0][0x398] ;  /* 0x00007300ff1377ac */ /* 0x000e220008000800 */
[----:B------:R-:W-:-:S11]  /*a4750*/  LOP3.LUT R47, R47, 0xfffffdff, RZ, 0xc0, !PT ;  /* 0xfffffdff2f2f7812 */ /* 0x000fd600078ec0ff */
[----:B------:R-:W-:-:S04]  /*a4760*/  @P2 LOP3.LUT R47, R47, 0x200, RZ, 0xfc, !PT ;  /* 0x000002002f2f2812 */ /* 0x000fc800078efcff */
[----:B------:R-:W-:-:S04]  /*a4770*/  LOP3.LUT R47, R47, 0xfffffeff, RZ, 0xc0, !PT ;  /* 0xfffffeff2f2f7812 */ /* 0x000fc800078ec0ff */
[----:B------:R-:W-:Y:S02]  /*a4780*/  @P3 LOP3.LUT R47, R47, 0x100, RZ, 0xfc, !PT ;  /* 0x000001002f2f3812 */ /* 0x000fe400078efcff */
[----:B0-----:R-:W-:Y:S01]  /*a4790*/  ISETP.LT.AND P3, PT, R23, UR15, !P1 ;  /* 0x0000000f17007c0c */ /* 0x001fe2000cf61270 */
[----:B------:R-:W0:Y:S01]  /*a47a0*/  LDCU UR15, c[0x0][0x398] ;  /* 0x00007300ff0f77ac */ /* 0x000e220008000800 */
[----:B------:R-:W-:-:S11]  /*a47b0*/  LOP3.LUT R47, R47, 0xffffff7f, RZ, 0xc0, !PT ;  /* 0xffffff7f2f2f7812 */ /* 0x000fd600078ec0ff */
        /* <DEDUP_REMOVED lines=21> */
[----:B------:R0:W-:Y:S01]  /*a4910*/  STL [R1+0x3c8], R56 ;  /* 0x0003c83801007387 */ /* 0x0001e20000100800 */
[----:B------:R-:W-:Y:S01]  /*a4920*/  LOP3.LUT R47, R47, 0xfffffffd, RZ, 0xc0, !PT ;  /* 0xfffffffd2f2f7812 */ /* 0x000fe200078ec0ff */
[----:B------:R-:W1:Y:S06]  /*a4930*/  LDCU UR17, c[0x0][0x398] ;  /* 0x00007300ff1177ac */ /* 0x000e6c0008000800 */
[----:B------:R-:W-:-:S02]  /*a4940*/  @P1 LOP3.LUT R61, R61, 0x20000000, RZ, 0xfc, !PT ;  /* 0x200000003d3d1812 */ /* 0x000fc400078efcff */
[----:B------:R-:W-:Y:S01]  /*a4950*/  ISETP.LT.AND P1, PT, R21, UR19, !P0 ;  /* 0x0000001315007c0c */ /* 0x000fe2000c721270 */
[----:B------:R-:W1:Y:S01]  /*a4960*/  LDCU UR19, c[0x0][0x398] ;  /* 0x00007300ff1377ac */ /* 0x000e620008000800 */
[----:B------:R-:W-:Y:S01]  /*a4970*/  LOP3.LUT P2, RZ, R19, 0x8000, RZ, 0xc0, !PT ;  /* 0x0000800013ff7812 */ /* 0x000fe2000784c0ff */
[----:B0-----:R-:W3:Y:S10]  /*a4980*/  LDL.LU R56, [R1+0x4c] ;  /* 0x00004c0001387983 */ /* 0x001ef40000300800 */
[----:B------:R-:W-:-:S04]  /*a4990*/  @P1 LOP3.LUT R47, R47, 0x2, RZ, 0xfc, !PT ;  /* 0x000000022f2f1812 */ /* 0x000fc800078efcff */
        /* <DEDUP_REMOVED lines=18> */
[----:B------:R-:W3:Y:S08]  /*a4ac0*/  LDCU UR7, c[0x0][0x398] ;  /* 0x00007300ff0777ac */ /* 0x000ef00008000800 */
[----:B------:R-:W-:-:S04]  /*a4ad0*/  @P3 LOP3.LUT R61, R61, 0x8000000, RZ, 0xfc, !PT ;  /* 0x080000003d3d3812 */ /* 0x000fc800078efcff */
[----:B------:R-:W-:-:S04]  /*a4ae0*/  LOP3.LUT R61, R61, 0xfbffffff, RZ, 0xc0, !PT ;  /* 0xfbffffff3d3d7812 */ /* 0x000fc800078ec0ff */
[----:B------:R-:W-:Y:S02]  /*a4af0*/  @P0 LOP3.LUT R61, R61, 0x4000000, RZ, 0xfc, !PT ;  /* 0x040000003d3d0812 */ /* 0x000fe400078efcff */
[----:B------:R-:W-:Y:S02]  /*a4b00*/  ISETP.LT.AND P0, PT, R4, UR29, !P2 ;  /* 0x0000001d04007c0c */ /* 0x000fe4000d701270 */
[----:B------:R-:W-:Y:S01]  /*a4b10*/  ISETP.LT.AND P3, PT, R21, UR19, !P2 ;  /* 0x0000001315007c0c */ /* 0x000fe2000d761270 */
[----:B------:R-:W0:Y:S01]  /*a4b20*/  LDCU UR19, c[0x0][0x398] ;  /* 0x00007300ff1377ac */ /* 0x000e220008000800 */
[----:B------:R-:W-:-:S09]  /*a4b30*/  LOP3.LUT R61, R61, 0xffdfffff, RZ, 0xc0, !PT ;  /* 0xffdfffff3d3d7812 */ /* 0x000fd200078ec0ff */
[----:B------:R-:W-:-:S04]  /*a4b40*/  @P0 LOP3.LUT R61, R61, 0x200000, RZ, 0xfc, !PT ;  /* 0x002000003d3d0812 */ /* 0x000fc800078efcff */
        /* <DEDUP_REMOVED lines=28> */
[----:B------:R0:W-:Y:S01]  /*a4d10*/  STL [R1+0x3c4], R47 ;  /* 0x0003c42f01007387 */ /* 0x0001e20000100800 */
[----:B------:R-:W-:Y:S01]  /*a4d20*/  ISETP.LT.AND P3, PT, R21, UR19, !P1 ;  /* 0x0000001315007c0c */ /* 0x000fe2000cf61270 */
[----:B------:R-:W1:Y:S01]  /*a4d30*/  LDCU UR19, c[0x0][0x398] ;  /* 0x00007300ff1377ac */ /* 0x000e620008000800 */
[----:B------:R-:W-:Y:S02]  /*a4d40*/  LOP3.LUT R61, R61, 0xffffdfff, RZ, 0xc0, !PT ;  /* 0xffffdfff3d3d7812 */ /* 0x000fe400078ec0ff */
[----:B------:R-:W-:Y:S01]  /*a4d50*/  LOP3.LUT P0, RZ, R19, 0x2000, RZ, 0xc0, !PT ;  /* 0x0000200013ff7812 */ /* 0x000fe2000780c0ff */
[----:B------:R-:W1:Y:S01]  /*a4d60*/  LDCU UR27, c[0x0][0x398] ;  /* 0x00007300ff1b77ac */ /* 0x000e620008000800 */
[----:B0-----:R-:W3:Y:S05]  /*a4d70*/  LDL.LU R47, [R1+0x3ac] ;  /* 0x0003ac00012f7983 */ /* 0x001eea0000300800 */
        /* <DEDUP_REMOVED lines=60> */
[----:B------:R-:W-:Y:S02]  /*a5140*/  R2UR UR21, R56 ;  /* 0x00000000381572ca */ /* 0x000fe400000e0000 */
[----:B------:R-:W3:Y:S01]  /*a5150*/  LDL.LU R56, [R1+0x48] ;  /* 0x0000480001387983 */ /* 0x000ee20000300800 */
        /* <DEDUP_REMOVED lines=10> */
[----:B------:R-:W-:Y:S02]  /*a5200*/  LOP3.LUT P1, RZ, R19, 0x800, RZ, 0xc0, !PT ;  /* 0x0000080013ff7812 */ /* 0x000fe4000782c0ff */
[----:B------:R-:W-:-:S04]  /*a5210*/  LOP3.LUT R47, R47, 0xdfffffff, RZ, 0xc0, !PT ;  /* 0xdfffffff2f2f7812 */ /* 0x000fc800078ec0ff */
[----:B------:R-:W-:-:S04]  /*a5220*/  @P0 LOP3.LUT R47, R47, 0x20000000, RZ, 0xfc, !PT ;  /* 0x200000002f2f0812 */ /* 0x000fc800078efcff */
[----:B------:R-:W-:-:S04]  /*a5230*/  LOP3.LUT R47, R47, 0x7fffffff, RZ, 0xc0, !PT ;  /* 0x7fffffff2f2f7812 */ /* 0x000fc800078ec0ff */
[----:B------:R-:W-:Y:S02]  /*a5240*/  @P3 LOP3.LUT R47, R47, 0x80000000, RZ, 0xfc, !PT ;  /* 0x800000002f2f3812 */ /* 0x000fe400078efcff */
[----:B-1----:R-:W-:Y:S01]  /*a5250*/  ISETP.LT.AND P3, PT, R5, UR13, !P2 ;  /* 0x0000000d05007c0c */ /* 0x002fe2000d761270 */
[----:B------:R1:W-:Y:S01]  /*a5260*/  STL [R1+0x3c0], R61 ;  /* 0x0003c03d01007387 */ /* 0x0003e20000100800 */
[----:B------:R-:W-:Y:S01]  /*a5270*/  LOP3.LUT R47, R47, 0xbfffffff, RZ, 0xc0, !PT ;  /* 0xbfffffff2f2f7812 */ /* 0x000fe200078ec0ff */
[----:B------:R-:W0:Y:S02]  /*a5280*/  LDCU UR13, c[0x0][0x398] ;  /* 0x00007300ff0d77ac */ /* 0x000e240008000800 */
[----:B-1----:R-:W3:Y:S08]  /*a5290*/  LDL.LU R61, [R1+0x551c] ;  /* 0x00551c00013d7983 */ /* 0x002ef00000300800 */
[----:B------:R-:W-:-:S02]  /*a52a0*/  @P3 LOP3.LUT R47, R47, 0x40000000, RZ, 0xfc, !PT ;  /* 0x400000002f2f3812 */ /* 0x000fc400078efcff */
[----:B--2---:R-:W-:Y:S01]  /*a52b0*/  ISETP.LT.AND P3, PT, R3, UR11, !P2 ;  /* 0x0000000b03007c0c */ /* 0x004fe2000d761270 */
[----:B------:R-:W1:Y:S01]  /*a52c0*/  LDCU UR11, c[0x0][0x398] ;  /* 0x00007300ff0b77ac */ /* 0x000e620008000800 */
[----:B------:R-:W-:-:S11]  /*a52d0*/  LOP3.LUT R47, R47, 0xefffffff, RZ, 0xc0, !PT ;  /* 0xefffffff2f2f7812 */ /* 0x000fd600078ec0ff */
[----:B------:R-:W-:Y:S02]  /*a52e0*/  @P3 LOP3.LUT R47, R47, 0x10000000, RZ, 0xfc, !PT ;  /* 0x100000002f2f3812 */ /* 0x000fe400078efcff */
[----:B----4-:R-:W-:Y:S01]  /*a52f0*/  ISETP.LT.AND P3, PT, R2, UR9, !P2 ;  /* 0x0000000902007c0c */ /* 0x010fe2000d761270 */
[----:B------:R-:W2:Y:S01]  /*a5300*/  LDCU UR9, c[0x0][0x398] ;  /* 0x00007300ff0977ac */ /* 0x000ea20008000800 */
[----:B---3--:R-:W-:Y:S02]  /*a5310*/  ISETP.LT.AND P2, PT, R0, UR7, !P2 ;  /* 0x0000000700007c0c */ /* 0x008fe4000d741270 */
[----:B------:R-:W-:Y:S01]  /*a5320*/  LOP3.LUT R47, R47, 0xf7ffffff, RZ, 0xc0, !PT ;  /* 0xf7ffffff2f2f7812 */ /* 0x000fe200078ec0ff */
[----:B------:R-:W3:Y:S08]  /*a5330*/  LDCU UR7, c[0x0][0x398] ;  /* 0x00007300ff0777ac */ /* 0x000ef00008000800 */
[----:B------:R-:W-:-:S04]  /*a5340*/  @P3 LOP3.LUT R47, R47, 0x8000000, RZ, 0xfc, !PT ;  /* 0x080000002f2f3812 */ /* 0x000fc800078efcff */
[----:B------:R-:W-:-:S04]  /*a5350*/  LOP3.LUT R47, R47, 0xfbffffff, RZ, 0xc0, !PT ;  /* 0xfbffffff2f2f7812 */ /* 0x000fc800078ec0ff */
[----:B------:R-:W-:Y:S02]  /*a5360*/  @P2 LOP3.LUT R47, R47, 0x4000000, RZ, 0xfc, !PT ;  /* 0x040000002f2f2812 */ /* 0x000fe400078efcff */
[----:B------:R-:W-:Y:S02]  /*a5370*/  ISETP.LT.AND P2, PT, R4, UR23, !P1 ;  /* 0x0000001704007c0c */ /* 0x000fe4000cf41270 */
[----:B------:R-:W-:Y:S02]  /*a5380*/  R2UR UR23, R56 ;  /* 0x00000000381772ca */ /* 0x000fe400000e0000 */
[----:B------:R-:W4:Y:S01]  /*a5390*/  LDL.LU R56, [R1+0x44] ;  /* 0x0000440001387983 */ /* 0x000f220000300800 */
[----:B------:R-:W-:Y:S01]  /*a53a0*/  ISETP.LT.AND P3, PT, R21, UR19, !P1 ;  /* 0x0000001315007c0c */ /* 0x000fe2000cf61270 */
[----:B------:R-:W1:Y:S01]  /*a53b0*/  LDCU UR19, c[0x0][0x398] ;  /* 0x00007300ff1377ac */ /* 0x000e620008000800 */
[----:B------:R-:W-:-:S06]  /*a53c0*/  LOP3.LUT R47, R47, 0xffdfffff, RZ, 0xc0, !PT ;  /* 0xffdfffff2f2f7812 */ /* 0x000fcc00078ec0ff */
        /* <DEDUP_REMOVED lines=43> */
[----:B----4-:R-:W-:Y:S02]  /*a5680*/  R2UR UR21, R56 ;  /* 0x00000000381572ca */ /* 0x010fe400000e0000 */
[----:B------:R-:W4:Y:S01]  /*a5690*/  LDL.LU R56, [R1+0x3c] ;  /* 0x00003c0001387983 */ /* 0x000f220000300800 */
        /* <DEDUP_REMOVED lines=26> */
[----:B------:R-:W-:Y:S02]  /*a5840*/  LOP3.LUT R47, R47, 0xfffffeff, RZ, 0xc0, !PT ;  /* 0xfffffeff2f2f7812 */ /* 0x000fe400078ec0ff */
[----:B------:R-:W-:Y:S02]  /*a5850*/  R2UR UR23, R61 ;  /* 0x000000003d1772ca */ /* 0x000fe400000e0000 */
[----:B------:R-:W4:Y:S07]  /*a5860*/  LDL.LU R61, [R1+0x3a8] ;  /* 0x0003a800013d7983 */ /* 0x000f2e0000300800 */
[----:B------:R-:W-:-:S02]  /*a5870*/  @P3 LOP3.LUT R47, R47, 0x100, RZ, 0xfc, !PT ;  /* 0x000001002f2f3812 */ /* 0x000fc400078efcff */
        /* <DEDUP_REMOVED lines=22> */
[----:B----4-:R-:W-:Y:S02]  /*a59e0*/  R2UR UR21, R56 ;  /* 0x00000000381572ca */ /* 0x010fe400000e0000 */
[----:B------:R-:W4:Y:S01]  /*a59f0*/  LDL.LU R56, [R1+0x38] ;  /* 0x0000380001387983 */ /* 0x000f220000300800 */
        /* <DEDUP_REMOVED lines=10> */
[----:B------:R-:W-:-:S04]  /*a5aa0*/  LOP3.LUT R61, R61, 0xdfffffff, RZ, 0xc0, !PT ;  /* 0xdfffffff3d3d7812 */ /* 0x000fc800078ec0ff */
[----:B------:R-:W-:-:S04]  /*a5ab0*/  @P2 LOP3.LUT R61, R61, 0x20000000, RZ, 0xfc, !PT ;  /* 0x200000003d3d2812 */ /* 0x000fc800078efcff */
[----:B------:R-:W-:-:S04]  /*a5ac0*/  LOP3.LUT R61, R61, 0x7fffffff, RZ, 0xc0, !PT ;  /* 0x7fffffff3d3d7812 */ /* 0x000fc800078ec0ff */
[----:B------:R-:W-:Y:S02]  /*a5ad0*/  @P3 LOP3.LUT R61, R61, 0x80000000, RZ, 0xfc, !PT ;  /* 0x800000003d3d3812 */ /* 0x000fe400078efcff */
[----:B------:R-:W-:Y:S02]  /*a5ae0*/  ISETP.LT.AND P3, PT, R5, UR13, !P1 ;  /* 0x0000000d05007c0c */ /* 0x000fe4000cf61270 */
[----:B------:R-:W-:Y:S01]  /*a5af0*/  LOP3.LUT P0, RZ, R19, 0x80, RZ, 0xc0, !PT ;  /* 0x0000008013ff7812 */ /* 0x000fe2000780c0ff */
[----:B------:R0:W-:Y:S01]  /*a5b00*/  STL [R1+0x3ac], R47 ;  /* 0x0003ac2f01007387 */ /* 0x0001e20000100800 */
[----:B------:R-:W-:Y:S01]  /*a5b10*/  LOP3.LUT R61, R61, 0xbfffffff, RZ, 0xc0, !PT ;  /* 0xbfffffff3d3d7812 */ /* 0x000fe200078ec0ff */
[----:B------:R-:W2:Y:S08]  /*a5b20*/  LDCU UR13, c[0x0][0x398] ;  /* 0x00007300ff0d77ac */ /* 0x000eb00008000800 */
[----:B------:R-:W-:Y:S01]  /*a5b30*/  @P3 LOP3.LUT R61, R61, 0x40000000, RZ, 0xfc, !PT ;  /* 0x400000003d3d3812 */ /* 0x000fe200078efcff */
[----:B0-----:R-:W4:Y:S01]  /*a5b40*/  LDL.LU R47, [R1+0x5518] ;  /* 0x00551800012f7983 */ /* 0x001f220000300800 */
[----:B-1----:R-:W-:Y:S01]  /*a5b50*/  ISETP.LT.AND P3, PT, R3, UR11, !P1 ;  /* 0x0000000b03007c0c */ /* 0x002fe2000cf61270 */
[----:B------:R-:W0:Y:S01]  /*a5b60*/  LDCU UR11, c[0x0][0x398] ;  /* 0x00007300ff0b77ac */ /* 0x000e220008000800 */
[----:B------:R-:W-:-:S11]  /*a5b70*/  LOP3.LUT R61, R61, 0xefffffff, RZ, 0xc0, !PT ;  /* 0xefffffff3d3d7812 */ /* 0x000fd600078ec0ff */
[----:B------:R-:W-:Y:S02]  /*a5b80*/  @P3 LOP3.LUT R61, R61, 0x10000000, RZ, 0xfc, !PT ;  /* 0x100000003d3d3812 */ /* 0x000fe400078efcff */
[----:B--2---:R-:W-:Y:S01]  /*a5b90*/  ISETP.LT.AND P3, PT, R2, UR9, !P1 ;  /* 0x0000000902007c0c */ /* 0x004fe2000cf61270 */
[----:B------:R-:W1:Y:S01]  /*a5ba0*/  LDCU UR9, c[0x0][0x398] ;  /* 0x00007300ff0977ac */ /* 0x000e620008000800 */
[----:B---3--:R-:W-:Y:S02]  /*a5bb0*/  ISETP.LT.AND P1, PT, R0, UR7, !P1 ;  /* 0x0000000700007c0c */ /* 0x008fe4000cf21270 */
[----:B------:R-:W-:Y:S01]  /*a5bc0*/  LOP3.LUT R61, R61, 0xf7ffffff, RZ, 0xc0, !PT ;  /* 0xf7ffffff3d3d7812 */ /* 0x000fe200078ec0ff */
[----:B------:R-:W2:Y:S08]  /*a5bd0*/  LDCU UR7, c[0x0][0x398] ;  /* 0x00007300ff0777ac */ /* 0x000eb00008000800 */
[----:B------:R-:W-:-:S04]  /*a5be0*/  @P3 LOP3.LUT R61, R61, 0x8000000, RZ, 0xfc, !PT ;  /* 0x080000003d3d3812 */ /* 0x000fc800078efcff */
[----:B------:R-:W-:-:S04]  /*a5bf0*/  LOP3.LUT R61, R61, 0xfbffffff, RZ, 0xc0, !PT ;  /* 0xfbffffff3d3d7812 */ /* 0x000fc800078ec0ff */
[----:B------:R-:W-:Y:S02]  /*a5c00*/  @P1 LOP3.LUT R61, R61, 0x4000000, RZ, 0xfc, !PT ;  /* 0x040000003d3d1812 */ /* 0x000fe400078efcff */
[----:B------:R-:W-:Y:S02]  /*a5c10*/  ISETP.LT.AND P1, PT, R4, UR23, !P0 ;  /* 0x0000001704007c0c */ /* 0x000fe4000c721270 */
[----:B----4-:R-:W-:Y:S02]  /*a5c20*/  R2UR UR23, R56 ;  /* 0x00000000381772ca */ /* 0x010fe400000e0000 */
[----:B------:R-:W3:Y:S01]  /*a5c30*/  LDL.LU R56, [R1+0x34] ;  /* 0x0000340001387983 */ /* 0x000ee20000300800 */
[----:B------:R-:W-:Y:S01]  /*a5c40*/  ISETP.LT.AND P3, PT, R21, UR19, !P0 ;  /* 0x0000001315007c0c */ /* 0x000fe2000c761270 */
[----:B------:R-:W4:Y:S01]  /*a5c50*/  LDCU UR19, c[0x0][0x398] ;  /* 0x00007300ff1377ac */ /* 0x000f220008000800 */
[----:B------:R-:W-:-:S06]  /*a5c60*/  LOP3.LUT R61, R61, 0xffdfffff, RZ, 0xc0, !PT ;  /* 0xffdfffff3d3d7812 */ /* 0x000fcc00078ec0ff */
        /* <DEDUP_REMOVED lines=21> */
[----:B--2---:R-:W-:Y:S02]  /*a5dc0*/  ISETP.LT.AND P0, PT, R0, UR7, !P0 ;  /* 0x0000000700007c0c */ /* 0x004fe4000c701270 */
[----:B------:R-:W-:Y:S01]  /*a5dd0*/  LOP3.LUT R61, R61, 0xfff7ffff, RZ, 0xc0, !PT ;  /* 0xfff7ffff3d3d7812 */ /* 0x000fe200078ec0ff */
[----:B------:R-:W2:Y:S01]  /*a5de0*/  LDCU UR7, c[0x0][0x398] ;  /* 0x00007300ff0777ac */ /* 0x000ea20008000800 */
[----:B------:R-:W-:-:S07]  /*a5df0*/  LOP3.LUT P2, RZ, R19, 0x40, RZ, 0xc0, !PT ;  /* 0x0000004013ff7812 */ /* 0x000fce000784c0ff */
[----:B------:R-:W-:-:S04]  /*a5e00*/  @P3 LOP3.LUT R61, R61, 0x80000, RZ, 0xfc, !PT ;  /* 0x000800003d3d3812 */ /* 0x000fc800078efcff */
[----:B------:R-:W-:-:S04]  /*a5e10*/  LOP3.LUT R61, R61, 0xfffbffff, RZ, 0xc0, !PT ;  /* 0xfffbffff3d3d7812 */ /* 0x000fc800078ec0ff */
[----:B------:R-:W-:Y:S02]  /*a5e20*/  @P0 LOP3.LUT R61, R61, 0x40000, RZ, 0xfc, !PT ;  /* 0x000400003d3d0812 */ /* 0x000fe400078efcff */
[----:B------:R-:W-:Y:S02]  /*a5e30*/  ISETP.LT.AND P0, PT, R4, UR21, !P2 ;  /* 0x0000001504007c0c */ /* 0x000fe4000d701270 */
[----:B---3--:R-:W-:Y:S02]  /*a5e40*/  R2UR UR21, R56 ;  /* 0x00000000381572ca */ /* 0x008fe400000e0000 */
[----:B------:R-:W3:Y:S01]  /*a5e50*/  LDL.LU R56, [R1+0x5514] ;  /* 0x0055140001387983 */ /* 0x000ee20000300800 */
[----:B----4-:R-:W-:Y:S01]  /*a5e60*/  ISETP.LT.AND P3, PT, R21, UR19, !P2 ;  /* 0x0000001315007c0c */ /* 0x010fe2000d761270 */
        /* <DEDUP_REMOVED lines=31> */
[----:B----4-:R-:W-:Y:S01]  /*a6060*/  ISETP.LT.AND P3, PT, R21, UR19, !P1 ;  /* 0x0000001315007c0c */ /* 0x010fe2000cf61270 */
[----:B------:R-:W4:Y:S01]  /*a6070*/  LDCU UR19, c[0x0][0x398] ;  /* 0x00007300ff1377ac */ /* 0x000f220008000800 */
[----:B------:R-:W-:Y:S02]  /*a6080*/  LOP3.LUT R61, R61, 0xffffffdf, RZ, 0xc0, !PT ;  /* 0xffffffdf3d3d7812 */ /* 0x000fe400078ec0ff */
[----:B---3--:R-:W-:Y:S02]  /*a6090*/  R2UR UR23, R56 ;  /* 0x00000000381772ca */ /* 0x008fe400000e0000 */
[----:B------:R-:W3:Y:S05]  /*a60a0*/  LDL.LU R56, [R1+0x3a4] ;  /* 0x0003a40001387983 */ /* 0x000eea0000300800 */
        /* <DEDUP_REMOVED lines=25> */
[----:B------:R-:W-:Y:S02]  /*a6240*/  @P3 LOP3.LUT R61, R61, 0x8, RZ, 0xfc, !PT ;  /* 0x000000083d3d3812 */ /* 0x000fe400078efcff */
[----:B----4-:R-:W-:Y:S01]  /*a6250*/  ISETP.LT.AND P3, PT, R21, UR19, !P0 ;  /* 0x0000001315007c0c */ /* 0x010fe2000c761270 */
[----:B------:R-:W4:Y:S01]  /*a6260*/  LDCU UR19, c[0x0][0x398] ;  /* 0x00007300ff1377ac */ /* 0x000f220008000800 */
[----:B------:R-:W-:-:S04]  /*a6270*/  LOP3.LUT R61, R61, 0xfffffffb, RZ, 0xc0, !PT ;  /* 0xfffffffb3d3d7812 */ /* 0x000fc800078ec0ff */
[----:B------:R-:W-:-:S04]  /*a6280*/  @P1 LOP3.LUT R61, R61, 0x4, RZ, 0xfc, !PT ;  /* 0x000000043d3d1812 */ /* 0x000fc800078efcff */
[----:B------:R-:W-:-:S04]  /*a6290*/  LOP3.LUT R61, R61, 0xfffffffd, RZ, 0xc0, !PT ;  /* 0xfffffffd3d3d7812 */ /* 0x000fc800078ec0ff */
[----:B------:R-:W-:Y:S02]  /*a62a0*/  @P3 LOP3.LUT R61, R61, 0x2, RZ, 0xfc, !PT ;  /* 0x000000023d3d3812 */ /* 0x000fe400078efcff */
[----:B------:R-:W-:Y:S01]  /*a62b0*/  ISETP.LT.AND P3, PT, R22, UR17, !P0 ;  /* 0x0000001116007c0c */ /* 0x000fe2000c761270 */
[----:B------:R-:W0:Y:S01]  /*a62c0*/  LDCU UR17, c[0x0][0x398] ;  /* 0x00007300ff1177ac */ /* 0x000e220008000800 */
[----:B------:R-:W-:Y:S02]  /*a62d0*/  ISETP.LT.AND P1, PT, R4, UR21, !P0 ;  /* 0x0000001504007c0c */ /* 0x000fe4000c721270 */
[----:B------:R-:W-:-:S09]  /*a62e0*/  LOP3.LUT R61, R61, 0xfffffffe, RZ, 0xc0, !PT ;  /* 0xfffffffe3d3d7812 */ /* 0x000fd200078ec0ff */
[----:B------:R-:W-:Y:S02]  /*a62f0*/  @P3 LOP3.LUT R61, R61, 0x1, RZ, 0xfc, !PT ;  /* 0x000000013d3d3812 */ /* 0x000fe400078efcff */
[----:B------:R-:W-:Y:S01]  /*a6300*/  ISETP.LT.AND P3, PT, R23, UR15, !P0 ;  /* 0x0000000f17007c0c */ /* 0x000fe2000c761270 */
[----:B------:R-:W0:Y:S01]  /*a6310*/  LDCU UR15, c[0x0][0x398] ;  /* 0x00007300ff0f77ac */ /* 0x000e220008000800 */
[----:B------:R-:W-:Y:S02]  /*a6320*/  LOP3.LUT P2, RZ, R19, 0x8, RZ, 0xc0, !PT ;  /* 0x0000000813ff7812 */ /* 0x000fe4000784c0ff */
[----:B------:R-:W-:Y:S02]  /*a6330*/  R2UR UR21, R47 ;  /* 0x000000002f1572ca */ /* 0x000fe400000e0000 */
[----:B------:R-:W4:Y:S01]  /*a6340*/  LDL.LU R47, [R1+0x5510] ;  /* 0x00551000012f7983 */ /* 0x000f220000300800 */
[----:B------:R-:W-:-:S03]  /*a6350*/  R2UR UR25, R52 ;  /* 0x00000000341972ca */ /* 0x000fc600000e0000 */
[----:B------:R0:W-:Y:S04]  /*a6360*/  STL [R1+0x3a8], R61 ;  /* 0x0003a83d01007387 */ /* 0x0001e80000100800 */
[----:B0-----:R-:W4:Y:S01]  /*a6370*/  LDL.LU R61, [R1+0x550c] ;  /* 0x00550c00013d7983 */ /* 0x001f220000300800 */
[----:B---3--:R-:W-:-:S04]  /*a6380*/  LOP3.LUT R56, R56, 0xdfffffff, RZ, 0xc0, !PT ;  /* 0xdfffffff38387812 */ /* 0x008fc800078ec0ff */
        /* <DEDUP_REMOVED lines=8> */
[----:B------:R-:W3:Y:S01]  /*a6410*/  LDCU UR11, c[0x0][0x398] ;  /* 0x00007300ff0b77ac */ /* 0x000ee20008000800 */
[----:B------:R-:W-:-:S11]  /*a6420*/  LOP3.LUT R56, R56, 0xefffffff, RZ, 0xc0, !PT ;  /* 0xefffffff38387812 */ /* 0x000fd600078ec0ff */
[----:B------:R-:W-:Y:S02]  /*a6430*/  @P3 LOP3.LUT R56, R56, 0x10000000, RZ, 0xfc, !PT ;  /* 0x1000000038383812 */ /* 0x000fe400078efcff */
[----:B-1----:R-:W-:Y:S01]  /*a6440*/  ISETP.LT.AND P3, PT, R2, UR9, !P0 ;  /* 0x0000000902007c0c */ /* 0x002fe2000c761270 */
[----:B------:R-:W1:Y:S01]  /*a6450*/  LDCU UR9, c[0x0][0x398] ;  /* 0x00007300ff0977ac */ /* 0x000e620008000800 */
[----:B--2---:R-:W-:Y:S02]  /*a6460*/  ISETP.LT.AND P0, PT, R0, UR7, !P0 ;  /* 0x0000000700007c0c */ /* 0x004fe4000c701270 */
[----:B------:R-:W-:Y:S01]  /*a6470*/  LOP3.LUT R56, R56, 0xf7ffffff, RZ, 0xc0, !PT ;  /* 0xf7ffffff38387812 */ /* 0x000fe200078ec0ff */
[----:B------:R-:W2:Y:S08]  /*a6480*/  LDCU UR7, c[0x0][0x398] ;  /* 0x00007300ff0777ac */ /* 0x000eb00008000800 */
[----:B------:R-:W-:-:S04]  /*a6490*/  @P3 LOP3.LUT R56, R56, 0x8000000, RZ, 0xfc, !PT ;  /* 0x0800000038383812 */ /* 0x000fc800078efcff */
[----:B------:R-:W-:-:S04]  /*a64a0*/  LOP3.LUT R56, R56, 0xfbffffff, RZ, 0xc0, !PT ;  /* 0xfbffffff38387812 */ /* 0x000fc800078ec0ff */
[----:B------:R-:W-:Y:S02]  /*a64b0*/  @P0 LOP3.LUT R56, R56, 0x4000000, RZ, 0xfc, !PT ;  /* 0x0400000038380812 */ /* 0x000fe400078efcff */
[----:B------:R-:W-:Y:S02]  /*a64c0*/  ISETP.LT.AND P0, PT, R4, UR23, !P2 ;  /* 0x0000001704007c0c */ /* 0x000fe4000d701270 */
[----:B----4-:R-:W-:Y:S01]  /*a64d0*/  ISETP.LT.AND P3, PT, R21, UR19, !P2 ;  /* 0x0000001315007c0c */ /* 0x010fe2000d761270 */
[----:B------:R-:W4:Y:S01]  /*a64e0*/  LDCU UR19, c[0x0][0x398] ;  /* 0x00007300ff1377ac */ /* 0x000f220008000800 */
[----:B------:R-:W-:-:S09]  /*a64f0*/  LOP3.LUT R56, R56, 0xffdfffff, RZ, 0xc0, !PT ;  /* 0xffdfffff38387812 */ /* 0x000fd200078ec0ff */
        /* <DEDUP_REMOVED lines=15> */
[----:B---3--:R-:W-:Y:S01]  /*a65f0*/  ISETP.LT.AND P3, PT, R3, UR11, !P2 ;  /* 0x0000000b03007c0c */ /* 0x008fe2000d761270 */
[----:B------:R-:W3:Y:S01]  /*a6600*/  LDCU UR11, c[0x0][0x398] ;  /* 0x00007300ff0b77ac */ /* 0x000ee20008000800 */
[----:B------:R-:W-:-:S11]  /*a6610*/  LOP3.LUT R56, R56, 0xffefffff, RZ, 0xc0, !PT ;  /* 0xffefffff38387812 */ /* 0x000fd600078ec0ff */
[----:B------:R-:W-:Y:S02]  /*a6620*/  @P3 LOP3.LUT R56, R56, 0x100000, RZ, 0xfc, !PT ;  /* 0x0010000038383812 */ /* 0x000fe400078efcff */
[----:B-1----:R-:W-:Y:S01]  /*a6630*/  ISETP.LT.AND P3, PT, R2, UR9, !P2 ;  /* 0x0000000902007c0c */ /* 0x002fe2000d761270 */
[----:B------:R-:W1:Y:S01]  /*a6640*/  LDCU UR9, c[0x0][0x398] ;  /* 0x00007300ff0977ac */ /* 0x000e620008000800 */
[----:B------:R-:W-:Y:S02]  /*a6650*/  LOP3.LUT R56, R56, 0xfff7ffff, RZ, 0xc0, !PT ;  /* 0xfff7ffff38387812 */ /* 0x000fe400078ec0ff */
[----:B------:R-:W-:Y:S02]  /*a6660*/  LOP3.LUT P1, RZ, R19, 0x4, RZ, 0xc0, !PT ;  /* 0x0000000413ff7812 */ /* 0x000fe4000782c0ff */
[----:B------:R-:W-:Y:S02]  /*a6670*/  R2UR UR23, R60 ;  /* 0x000000003c1772ca */ /* 0x000fe400000e0000 */
[----:B------:R-:W3:Y:S05]  /*a6680*/  LDL.LU R60, [R1+0x5508] ;  /* 0x00550800013c7983 */ /* 0x000eea0000300800 */
[----:B------:R-:W-:-:S02]  /*a6690*/  @P3 LOP3.LUT R56, R56, 0x80000, RZ, 0xfc, !PT ;  /* 0x0008000038383812 */ /* 0x000fc400078efcff */
[----:B------:R-:W-:Y:S02]  /*a66a0*/  ISETP.LT.AND P3, PT, R4, UR21, !P1 ;  /* 0x0000001504007c0c */ /* 0x000fe4000cf61270 */
[----:B------:R-:W-:Y:S02]  /*a66b0*/  R2UR UR21, R59 ;  /* 0x000000003b1572ca */ /* 0x000fe400000e0000 */
[----:B------:R-:W3:Y:S04]  /*a66c0*/  LDL.LU R59, [R1+0x5504] ;  /* 0x00550400013b7983 */ /* 0x000ee80000300800 */
[----:B------:R-:W3:Y:S01]  /*a66d0*/  LDL.LU R52, [R1+0x3a0] ;  /* 0x0003a00001347983 */ /* 0x000ee20000300800 */
[----:B--2---:R-:W-:Y:S01]  /*a66e0*/  ISETP.LT.AND P2, PT, R0, UR7, !P2 ;  /* 0x0000000700007c0c */ /* 0x004fe2000d741270 */
[----:B------:R-:W2:Y:S01]  /*a66f0*/  LDCU UR7, c[0x0][0x398] ;  /* 0x00007300ff0777ac */ /* 0x000ea20008000800 */
[----:B------:R-:W-:-:S11]  /*a6700*/  LOP3.LUT R56, R56, 0xfffbffff, RZ, 0xc0, !PT ;  /* 0xfffbffff38387812 */ /* 0x000fd600078ec0ff */
        /* <DEDUP_REMOVED lines=32> */
[----:B------:R-:W-:Y:S01]  /*a6910*/  ISETP.LT.AND P1, PT, R4, UR23, !P0 ;  /* 0x0000001704007c0c */ /* 0x000fe2000c721270 */
[----:B------:R-:W0:Y:S01]  /*a6920*/  LDCU UR23, c[0x0][0x398] ;  /* 0x00007300ff1777ac */ /* 0x000e220008000800 */
[----:B----4-:R-:W-:Y:S02]  /*a6930*/  ISETP.LT.AND P3, PT, R21, UR19, !P0 ;  /* 0x0000001315007c0c */ /* 0x010fe4000c761270 */
[----:B------:R-:W-:Y:S01]  /*a6940*/  LOP3.LUT R56, R56, 0xffffffdf, RZ, 0xc0, !PT ;  /* 0xffffffdf38387812 */ /* 0x000fe200078ec0ff */
[----:B------:R-:W4:Y:S08]  /*a6950*/  LDCU UR19, c[0x0][0x398] ;  /* 0x00007300ff1377ac */ /* 0x000f300008000800 */
[----:B------:R-:W-:-:S02]  /*a6960*/  @P1 LOP3.LUT R56, R56, 0x20, RZ, 0xfc, !PT ;  /* 0x0000002038381812 */ /* 0x000fc400078efcff */
[----:B------:R-:W-:Y:S01]  /*a6970*/  ISETP.LT.AND P1, PT, R22, UR17, !P0 ;  /* 0x0000001116007c0c */ /* 0x000fe2000c721270 */
[----:B------:R-:W0:Y:S01]  /*a6980*/  LDCU UR17, c[0x0][0x398] ;  /* 0x00007300ff1177ac */ /* 0x000e220008000800 */
[----:B------:R-:W-:-:S04]  /*a6990*/  LOP3.LUT R56, R56, 0xfffffdff, RZ, 0xc0, !PT ;  /* 0xfffffdff38387812 */ /* 0x000fc800078ec0ff */
[----:B------:R-:W-:Y:S02]  /*a69a0*/  @P3 LOP3.LUT R56, R56, 0x200, RZ, 0xfc, !PT ;  /* 0x0000020038383812 */ /* 0x000fe400078efcff */
[----:B------:R-:W-:Y:S01]  /*a69b0*/  ISETP.LT.AND P3, PT, R23, UR15, !P0 ;  /* 0x0000000f17007c0c */ /* 0x000fe2000c761270 */
[----:B------:R-:W1:Y:S01]  /*a69c0*/  LDCU UR15, c[0x0][0x398] ;  /* 0x00007300ff0f77ac */ /* 0x000e620008000800 */
[----:B------:R-:W-:-:S04]  /*a69d0*/  LOP3.LUT R56, R56, 0xfffffeff, RZ, 0xc0, !PT ;  /* 0xfffffeff38387812 */ /* 0x000fc800078ec0ff */
[----:B------:R-:W-:-:S04]  /*a69e0*/  @P1 LOP3.LUT R56, R56, 0x100, RZ, 0xfc, !PT ;  /* 0x0000010038381812 */ /* 0x000fc800078efcff */
[----:B------:R-:W-:-:S04]  /*a69f0*/  LOP3.LUT R56, R56, 0xffffff7f, RZ, 0xc0, !PT ;  /* 0xffffff7f38387812 */ /* 0x000fc800078ec0ff */
        /* <DEDUP_REMOVED lines=27> */
[----:B------:R-:W-:Y:S02]  /*a6bb0*/  R2UR UR31, R57 ;  /* 0x00000000391f72ca */ /* 0x000fe400000e0000 */
[----:B------:R-:W4:Y:S01]  /*a6bc0*/  LDL.LU R57, [R1+0x5500] ;  /* 0x0055000001397983 */ /* 0x000f220000300800 */
[----:B------:R-:W-:Y:S02]  /*a6bd0*/  R2UR UR29, R55 ;  /* 0x00000000371d72ca */ /* 0x000fe400000e0000 */
[----:B------:R-:W-:-:S02]  /*a6be0*/  R2UR UR35, R54 ;  /* 0x00000000362372ca */ /* 0x000fc400000e0000 */
[----:B------:R-:W-:Y:S02]  /*a6bf0*/  R2UR UR33, R48 ;  /* 0x00000000302172ca */ /* 0x000fe400000e0000 */
[----:B------:R-:W-:Y:S02]  /*a6c00*/  LOP3.LUT P1, RZ, R17, 0x80000000, RZ, 0xc0, !PT ;  /* 0x8000000011ff7812 */ /* 0x000fe4000782c0ff */
[----:B------:R-:W-:-:S04]  /*a6c10*/  LOP3.LUT R52, R52, 0xdfffffff, RZ, 0xc0, !PT ;  /* 0xdfffffff34347812 */ /* 0x000fc800078ec0ff */
[----:B------:R-:W-:-:S04]  /*a6c20*/  @P0 LOP3.LUT R52, R52, 0x20000000, RZ, 0xfc, !PT ;  /* 0x2000000034340812 */ /* 0x000fc800078efcff */
[----:B------:R-:W-:Y:S02]  /*a6c30*/  LOP3.LUT R52, R52, 0x7fffffff, RZ, 0xc0, !PT ;  /* 0x7fffffff34347812 */ /* 0x000fe400078ec0ff */
[----:B------:R-:W-:Y:S01]  /*a6c40*/  ISETP.LT.AND P0, PT, R22, UR17, !P2 ;  /* 0x0000001116007c0c */ /* 0x000fe2000d701270 */
[----:B------:R-:W1:Y:S01]  /*a6c50*/  LDCU UR17, c[0x0][0x398] ;  /* 0x00007300ff1177ac */ /* 0x000e620008000800 */
[----:B------:R-:W-:Y:S02]  /*a6c60*/  @P3 LOP3.LUT R52, R52, 0x80000000, RZ, 0xfc, !PT ;  /* 0x8000000034343812 */ /* 0x000fe400078efcff */
[----:B0-----:R-:W-:Y:S01]  /*a6c70*/  ISETP.LT.AND P3, PT, R5, UR13, !P2 ;  /* 0x0000000d05007c0c */ /* 0x001fe2000d761270 */
[----:B------:R-:W0:Y:S01]  /*a6c80*/  LDCU UR13, c[0x0][0x398] ;  /* 0x00007300ff0d77ac */ /* 0x000e220008000800 */
[----:B------:R-:W-:-:S07]  /*a6c90*/  LOP3.LUT R52, R52, 0xbfffffff, RZ, 0xc0, !PT ;  /* 0xbfffffff34347812 */ /* 0x000fce00078ec0ff */
[----:B------:R-:W-:-:S04]  /*a6ca0*/  @P0 LOP3.LUT R56, R56, 0x1, RZ, 0xfc, !PT ;  /* 0x0000000138380812 */ /* 0x000fc800078efcff */
[----:B------:R-:W-:Y:S02]  /*a6cb0*/  @P3 LOP3.LUT R52, R52, 0x40000000, RZ, 0xfc, !PT ;  /* 0x4000000034343812 */ /* 0x000fe400078efcff */
[----:B---3--:R-:W-:Y:S01]  /*a6cc0*/  ISETP.LT.AND P3, PT, R3, UR11, !P2 ;  /* 0x0000000b03007c0c */ /* 0x008fe2000d761270 */
[----:B------:R3:W-:Y:S01]  /*a6cd0*/  STL [R1+0x3a4], R56 ;  /* 0x0003a43801007387 */ /* 0x0007e20000100800 */
[----:B------:R-:W-:Y:S01]  /*a6ce0*/  LOP3.LUT R52, R52, 0xefffffff, RZ, 0xc0, !PT ;  /* 0xefffffff34347812 */ /* 0x000fe200078ec0ff */
[----:B------:R-:W0:Y:S02]  /*a6cf0*/  LDCU UR11, c[0x0][0x398] ;  /* 0x00007300ff0b77ac */ /* 0x000e240008000800 */
[----:B---3--:R-:W3:Y:S04]  /*a6d00*/  LDL.LU R56, [R1+0x54fc] ;  /* 0x0054fc0001387983 */ /* 0x008ee80000300800 */
[----:B------:R-:W3:Y:S04]  /*a6d10*/  LDL.LU R55, [R1+0x54f8] ;  /* 0x0054f80001377983 */ /* 0x000ee80000300800 */
[----:B------:R-:W3:Y:S04]  /*a6d20*/  LDL.LU R54, [R1+0x54f4] ;  /* 0x0054f40001367983 */ /* 0x000ee80000300800 */
[----:B------:R-:W3:Y:S01]  /*a6d30*/  LDL.LU R48, [R1+0x1cc] ;  /* 0x0001cc0001307983 */ /* 0x000ee20000300800 */
[----:B------:R-:W-:-:S02]  /*a6d40*/  @P3 LOP3.LUT R52, R52, 0x10000000, RZ, 0xfc, !PT ;  /* 0x1000000034343812 */ /* 0x000fc400078efcff */
[----:B--2---:R-:W-:Y:S01]  /*a6d50*/  ISETP.LT.AND P3, PT, R2, UR7, !P2 ;  /* 0x0000000702007c0c */ /* 0x004fe2000d761270 */
[----:B------:R-:W2:Y:S01]  /*a6d60*/  LDCU UR7, c[0x0][0x398] ;  /* 0x00007300ff0777ac */ /* 0x000ea20008000800 */
[----:B-1----:R-:W-:Y:S02]  /*a6d70*/  ISETP.LT.AND P2, PT, R0, UR9, !P2 ;  /* 0x0000000900007c0c */ /* 0x002fe4000d741270 */
[----:B------:R-:W-:Y:S01]  /*a6d80*/  LOP3.LUT R52, R52, 0xf7ffffff, RZ, 0xc0, !PT ;  /* 0xf7ffffff34347812 */ /* 0x000fe200078ec0ff */
[----:B------:R-:W1:Y:S08]  /*a6d90*/  LDCU UR9, c[0x0][0x398] ;  /* 0x00007300ff0977ac */ /* 0x000e700008000800 */
        /* <DEDUP_REMOVED lines=23> */
[----:B--2---:R-:W-:Y:S01]  /*a6f10*/  ISETP.LT.AND P3, PT, R3, UR7, !P1 ;  /* 0x0000000703007c0c */ /* 0x004fe2000cf61270 */
[----:B------:R-:W2:Y:S01]  /*a6f20*/  LDCU UR7, c[0x0][0x398] ;  /* 0x00007300ff0777ac */ /* 0x000ea20008000800 */
[----:B------:R-:W-:-:S11]  /*a6f30*/  LOP3.LUT R52, R52, 0xffefffff, RZ, 0xc0, !PT ;  /* 0xffefffff34347812 */ /* 0x000fd600078ec0ff */
[----:B------:R-:W-:Y:S02]  /*a6f40*/  @P3 LOP3.LUT R52, R52, 0x100000, RZ, 0xfc, !PT ;  /* 0x0010000034343812 */ /* 0x000fe400078efcff */
[----:B-1----:R-:W-:Y:S01]  /*a6f50*/  ISETP.LT.AND P3, PT, R2, UR9, !P1 ;  /* 0x0000000902007c0c */ /* 0x002fe2000cf61270 */
[----:B------:R-:W1:Y:S01]  /*a6f60*/  LDCU UR9, c[0x0][0x398] ;  /* 0x00007300ff0977ac */ /* 0x000e620008000800 */
[----:B------:R-:W-:Y:S02]  /*a6f70*/  ISETP.LT.AND P1, PT, R0, UR11, !P1 ;  /* 0x0000000b00007c0c */ /* 0x000fe4000cf21270 */
[----:B------:R-:W-:Y:S01]  /*a6f80*/  LOP3.LUT R52, R52, 0xfff7ffff, RZ, 0xc0, !PT ;  /* 0xfff7ffff34347812 */ /* 0x000fe200078ec0ff */
[----:B------:R-:W0:Y:S01]  /*a6f90*/  LDCU UR11, c[0x0][0x398] ;  /* 0x00007300ff0b77ac */ /* 0x000e220008000800 */
        /* <DEDUP_REMOVED lines=53> */
[----:B----4-:R-:W-:Y:S01]  /*a72f0*/  ISETP.LT.AND P3, PT, R5, UR19, !P2 ;  /* 0x0000001305007c0c */ /* 0x010fe2000d761270 */
[----:B------:R-:W4:Y:S01]  /*a7300*/  LDCU UR19, c[0x0][0x398] ;  /* 0x00007300ff1377ac */ /* 0x000f220008000800 */
[----:B------:R-:W-:-:S11]  /*a7310*/  LOP3.LUT R52, R52, 0xffffffbf, RZ, 0xc0, !PT ;  /* 0xffffffbf34347812 */ /* 0x000fd600078ec0ff */
[----:B------:R-:W-:Y:S02]  /*a7320*/  @P3 LOP3.LUT R52, R52, 0x40, RZ, 0xfc, !PT ;  /* 0x0000004034343812 */ /* 0x000fe400078efcff */
[----:B------:R-:W-:Y:S01]  /*a7330*/  ISETP.LT.AND P3, PT, R3, UR17, !P2 ;  /* 0x0000001103007c0c */ /* 0x000fe2000d761270 */
[----:B------:R-:W0:Y:S01]  /*a7340*/  LDCU UR17, c[0x0][0x398] ;  /* 0x00007300ff1177ac */ /* 0x000e220008000800 */
[----:B------:R-:W-:-:S11]  /*a7350*/  LOP3.LUT R52, R52, 0xffffffef, RZ, 0xc0, !PT ;  /* 0xffffffef34347812 */ /* 0x000fd600078ec0ff */
[----:B------:R-:W-:Y:S02]  /*a7360*/  @P3 LOP3.LUT R52, R52, 0x10, RZ, 0xfc, !PT ;  /* 0x0000001034343812 */ /* 0x000fe400078efcff */
[----:B--2---:R-:W-:Y:S01]  /*a7370*/  ISETP.LT.AND P3, PT, R2, UR7, !P2 ;  /* 0x0000000702007c0c */ /* 0x004fe2000d761270 */
[----:B------:R-:W2:Y:S01]  /*a7380*/  LDCU UR7, c[0x0][0x398] ;  /* 0x00007300ff0777ac */ /* 0x000ea20008000800 */
[----:B-1----:R-:W-:Y:S02]  /*a7390*/  ISETP.LT.AND P2, PT, R0, UR9, !P2 ;  /* 0x0000000900007c0c */ /* 0x002fe4000d741270 */
[----:B------:R-:W-:Y:S01]  /*a73a0*/  LOP3.LUT R52, R52, 0xfffffff7, RZ, 0xc0, !PT ;  /* 0xfffffff734347812 */ /* 0x000fe200078ec0ff */
[----:B------:R-:W1:Y:S01]  /*a73b0*/  LDCU UR9, c[0x0][0x398] ;  /* 0x00007300ff0977ac */ /* 0x000e620008000800 */
[----:B------:R-:W-:-:S07]  /*a73c0*/  LOP3.LUT P1, RZ, R17, 0x10000000, RZ, 0xc0, !PT ;  /* 0x1000000011ff7812 */ /* 0x000fce000782c0ff */
[----:B------:R-:W-:Y:S02]  /*a73d0*/  @P3 LOP3.LUT R52, R52, 0x8, RZ, 0xfc, !PT ;  /* 0x0000000834343812 */ /* 0x000fe400078efcff */
[----:B------:R-:W-:Y:S01]  /*a73e0*/  ISETP.LT.AND P3, PT, R21, UR21, !P1 ;  /* 0x0000001515007c0c */ /* 0x000fe2000cf61270 */
[----:B------:R-:W1:Y:S01]  /*a73f0*/  LDCU UR21, c[0x0][0x398] ;  /* 0x00007300ff1577ac */ /* 0x000e620008000800 */
[----:B------:R-:W-:-:S04]  /*a7400*/  LOP3.LUT R52, R52, 0xfffffffb, RZ, 0xc0, !PT ;  /* 0xfffffffb34347812 */ /* 0x000fc800078ec0ff */
[----:B------:R-:W-:Y:S02]  /*a7410*/  @P2 LOP3.LUT R52, R52, 0x4, RZ, 0xfc, !PT ;  /* 0x0000000434342812 */ /* 0x000fe400078efcff */
[----:B------:R-:W-:Y:S02]  /*a7420*/  ISETP.LT.AND P2, PT, R4, UR35, !P1 ;  /* 0x0000002304007c0c */ /* 0x000fe4000cf41270 */
[----:B------:R-:W-:Y:S02]  /*a7430*/  LOP3.LUT R52, R52, 0xfffffffd, RZ, 0xc0, !PT ;  /* 0xfffffffd34347812 */ /* 0x000fe400078ec0ff */
[----:B---3--:R-:W-:Y:S02]  /*a7440*/  LOP3.LUT R48, R48, 0xdfffffff, RZ, 0xc0, !PT ;  /* 0xdfffffff30307812 */ /* 0x008fe400078ec0ff */
[----:B------:R-:W-:Y:S02]  /*a7450*/  @P3 LOP3.LUT R52, R52, 0x2, RZ, 0xfc, !PT ;  /* 0x0000000234343812 */ /* 0x000fe400078efcff */
[----:B0-----:R-:W-:Y:S01]  /*a7460*/  ISETP.LT.AND P3, PT, R23, UR13, !P1 ;  /* 0x0000000d17007c0c */ /* 0x001fe2000cf61270 */
[----:B------:R-:W0:Y:S04]  /*a7470*/  LDCU UR13, c[0x0][0x398] ;  /* 0x00007300ff0d77ac */ /* 0x000e280008000800 */
[----:B------:R-:W-:-:S04]  /*a7480*/  @P2 LOP3.LUT R48, R48, 0x20000000, RZ, 0xfc, !PT ;  /* 0x2000000030302812 */ /* 0x000fc800078efcff */
[----:B------:R-:W-:Y:S02]  /*a7490*/  LOP3.LUT R48, R48, 0x7fffffff, RZ, 0xc0, !PT ;  /* 0x7fffffff30307812 */ /* 0x000fe400078ec0ff */
[----:B------:R-:W-:Y:S01]  /*a74a0*/  ISETP.LT.AND P2, PT, R22, UR11, !P1 ;  /* 0x0000000b16007c0c */ /* 0x000fe2000cf41270 */
[----:B------:R-:W3:Y:S01]  /*a74b0*/  LDCU UR11, c[0x0][0x398] ;  /* 0x00007300ff0b77ac */ /* 0x000ee20008000800 */
[----:B------:R-:W-:Y:S02]  /*a74c0*/  @P3 LOP3.LUT R48, R48, 0x80000000, RZ, 0xfc, !PT ;  /* 0x8000000030303812 */ /* 0x000fe400078efcff */
[----:B------:R-:W-:Y:S01]  /*a74d0*/  ISETP.LT.AND P3, PT, R5, UR15, !P1 ;  /* 0x0000000f05007c0c */ /* 0x000fe2000cf61270 */
[----:B------:R-:W0:Y:S01]  /*a74e0*/  LDCU UR15, c[0x0][0x398] ;  /* 0x00007300ff0f77ac */ /* 0x000e220008000800 */
[----:B------:R-:W-:Y:S02]  /*a74f0*/  LOP3.LUT R48, R48, 0xbfffffff, RZ, 0xc0, !PT ;  /* 0xbfffffff30307812 */ /* 0x000fe400078ec0ff */
[----:B------:R-:W-:-:S02]  /*a7500*/  LOP3.LUT R52, R52, 0xfffffffe, RZ, 0xc0, !PT ;  /* 0xfffffffe34347812 */ /* 0x000fc400078ec0ff */
[----:B------:R-:W-:Y:S02]  /*a7510*/  R2UR UR37, R53 ;  /* 0x00000000352572ca */ /* 0x000fe400000e0000 */
[----:B------:R-:W4:Y:S01]  /*a7520*/  LDL.LU R53, [R1+0x54f0] ;  /* 0x0054f00001357983 */ /* 0x000f220000300800 */
[----:B------:R-:W-:-:S04]  /*a7530*/  @P2 LOP3.LUT R52, R52, 0x1, RZ, 0xfc, !PT ;  /* 0x0000000134342812 */ /* 0x000fc800078efcff */
[----:B------:R-:W-:Y:S02]  /*a7540*/  @P3 LOP3.LUT R48, R48, 0x40000000, RZ, 0xfc, !PT ;  /* 0x4000000030303812 */ /* 0x000fe400078efcff */
[----:B--2---:R-:W-:Y:S01]  /*a7550*/  ISETP.LT.AND P3, PT, R3, UR7, !P1 ;  /* 0x0000000703007c0c */ /* 0x004fe2000cf61270 */
[----:B------:R2:W-:Y:S01]  /*a7560*/  STL [R1+0x3a0], R52 ;  /* 0x0003a03401007387 */ /* 0x0005e20000100800 */
[----:B------:R-:W-:Y:S01]  /*a7570*/  R2UR UR35, R51 ;  /* 0x00000000332372ca */ /* 0x000fe200000e0000 */
[----:B------:R-:W0:Y:S01]  /*a7580*/  LDCU UR7, c[0x0][0x398] ;  /* 0x00007300ff0777ac */ /* 0x000e220008000800 */
[----:B------:R-:W-:Y:S02]  /*a7590*/  R2UR UR39, R50 ;  /* 0x00000000322772ca */ /* 0x000fe400000e0000 */
[----:B------:R-:W-:Y:S02]  /*a75a0*/  R2UR UR45, R49 ;  /* 0x00000000312d72ca */ /* 0x000fe400000e0000 */
[----:B------:R-:W-:Y:S01]  /*a75b0*/  LOP3.LUT R48, R48, 0xefffffff, RZ, 0xc0, !PT ;  /* 0xefffffff30307812 */ /* 0x000fe200078ec0ff */
[----:B--2---:R-:W2:Y:S04]  /*a75c0*/  LDL.LU R52, [R1+0x54ec] ;  /* 0x0054ec0001347983 */ /* 0x004ea80000300800 */
[----:B------:R-:W2:Y:S04]  /*a75d0*/  LDL.LU R51, [R1+0x54e8] ;  /* 0x0054e80001337983 */ /* 0x000ea80000300800 */
[----:B------:R-:W2:Y:S04]  /*a75e0*/  LDL.LU R50, [R1+0x54e4] ;  /* 0x0054e40001327983 */ /* 0x000ea80000300800 */
[----:B------:R-:W2:Y:S01]  /*a75f0*/  LDL.LU R49, [R1+0x1c8] ;  /* 0x0001c80001317983 */ /* 0x000ea20000300800 */
[----:B------:R-:W-:-:S02]  /*a7600*/  @P3 LOP3.LUT R48, R48, 0x10000000, RZ, 0xfc, !PT ;  /* 0x1000000030303812 */ /* 0x000fc400078efcff */
        /* <DEDUP_REMOVED lines=33> */
[----:B------:R-:W-:Y:S01]  /*a7820*/  ISETP.LT.AND P3, PT, R2, UR21, !P0 ;  /* 0x0000001502007c0c */ /* 0x000fe2000c761270 */
[----:B------:R-:W1:Y:S01]  /*a7830*/  LDCU UR21, c[0x0][0x398] ;  /* 0x00007300ff1577ac */ /* 0x000e620008000800 */
[----:B0-----:R-:W-:Y:S02]  /*a7840*/  ISETP.LT.AND P0, PT, R0, UR7, !P0 ;  /* 0x0000000700007c0c */ /* 0x001fe4000c701270 */
        /* <DEDUP_REMOVED lines=8> */
[----:B-1----:R-:W-:Y:S02]  /*a78d0*/  ISETP.LT.AND P3, PT, R21, UR9, !P2 ;  /* 0x0000000915007c0c */ /* 0x002fe4000d761270 */
[----:B------:R-:W-:Y:S01]  /*a78e0*/  LOP3.LUT R48, R48, 0xffffdfff, RZ, 0xc0, !PT ;  /* 0xffffdfff30307812 */ /* 0x000fe200078ec0ff */
[----:B------:R-:W1:Y:S08]  /*a78f0*/  LDCU UR9, c[0x0][0x398] ;  /* 0x00007300ff0977ac */ /* 0x000e700008000800 */
[----:B------:R-:W-:-:S02]  /*a7900*/  @P0 LOP3.LUT R48, R48, 0x2000, RZ, 0xfc, !PT ;  /* 0x0000200030300812 */ /* 0x000fc400078efcff */
[----:B---3--:R-:W-:Y:S01]  /*a7910*/  ISETP.LT.AND P0, PT, R22, UR11, !P2 ;  /* 0x0000000b16007c0c */ /* 0x008fe2000d701270 */
[----:B------:R-:W3:Y:S01]  /*a7920*/  LDCU UR11, c[0x0][0x398] ;  /* 0x00007300ff0b77ac */ /* 0x000ee20008000800 */
        /* <DEDUP_REMOVED lines=16> */
[----:B----4-:R-:W-:Y:S01]  /*a7a30*/  ISETP.LT.AND P3, PT, R2, UR19, !P2 ;  /* 0x0000001302007c0c */ /* 0x010fe2000d761270 */
[----:B------:R-:W4:Y:S01]  /*a7a40*/  LDCU UR19, c[0x0][0x398] ;  /* 0x00007300ff1377ac */ /* 0x000f220008000800 */
        /* <DEDUP_REMOVED lines=33> */
[----:B------:R-:W-:Y:S02]  /*a7c60*/  ISETP.LT.AND P1, PT, R0, UR21, !P1 ;  /* 0x0000001500007c0c */ /* 0x000fe4000cf21270 */
[----:B------:R-:W-:Y:S01]  /*a7c70*/  LOP3.LUT R48, R48, 0xfffffff7, RZ, 0xc0, !PT ;  /* 0xfffffff730307812 */ /* 0x000fe200078ec0ff */
[----:B------:R-:W1:Y:S01]  /*a7c80*/  LDCU UR21, c[0x0][0x398] ;  /* 0x00007300ff1577ac */ /* 0x000e620008000800 */
[----:B------:R-:W-:-:S07]  /*a7c90*/  LOP3.LUT P0, RZ, R17, 0x1000000, RZ, 0xc0, !PT ;  /* 0x0100000011ff7812 */ /* 0x000fce000780c0ff */
        /* <DEDUP_REMOVED lines=8> */
[----:B--2---:R-:W-:Y:S02]  /*a7d20*/  LOP3.LUT R49, R49, 0xdfffffff, RZ, 0xc0, !PT ;  /* 0xdfffffff31317812 */ /* 0x004fe400078ec0ff */
[----:B------:R-:W-:Y:S02]  /*a7d30*/  @P3 LOP3.LUT R48, R48, 0x2, RZ, 0xfc, !PT ;  /* 0x0000000230303812 */ /* 0x000fe400078efcff */
[----:B---3--:R-:W-:Y:S01]  /*a7d40*/  ISETP.LT.AND P3, PT, R23, UR11, !P0 ;  /* 0x0000000b17007c0c */ /* 0x008fe2000c761270 */
[----:B------:R-:W2:Y:S04]  /*a7d50*/  LDCU UR11, c[0x0][0x398] ;  /* 0x00007300ff0b77ac */ /* 0x000ea80008000800 */
[----:B------:R-:W-:-:S04]  /*a7d60*/  @P1 LOP3.LUT R49, R49, 0x20000000, RZ, 0xfc, !PT ;  /* 0x2000000031311812 */ /* 0x000fc800078efcff */
[----:B------:R-:W-:-:S04]  /*a7d70*/  LOP3.LUT R49, R49, 0x7fffffff, RZ, 0xc0, !PT ;  /* 0x7fffffff31317812 */ /* 0x000fc800078ec0ff */
[----:B------:R-:W-:Y:S02]  /*a7d80*/  @P3 LOP3.LUT R49, R49, 0x80000000, RZ, 0xfc, !PT ;  /* 0x8000000031313812 */ /* 0x000fe400078efcff */
[----:B----4-:R-:W-:Y:S01]  /*a7d90*/  ISETP.LT.AND P3, PT, R5, UR19, !P0 ;  /* 0x0000001305007c0c */ /* 0x010fe2000c761270 */
[----:B------:R-:W3:Y:S01]  /*a7da0*/  LDCU UR19, c[0x0][0x398] ;  /* 0x00007300ff1377ac */ /* 0x000ee20008000800 */
[----:B-1----:R-:W-:Y:S02]  /*a7db0*/  ISETP.LT.AND P1, PT, R22, UR9, !P0 ;  /* 0x0000000916007c0c */ /* 0x002fe4000c721270 */
[----:B------:R-:W-:Y:S01]  /*a7dc0*/  LOP3.LUT R49, R49, 0xbfffffff, RZ, 0xc0, !PT ;  /* 0xbfffffff31317812 */ /* 0x000fe200078ec0ff */
[----:B------:R-:W1:Y:S01]  /*a7dd0*/  LDCU UR9, c[0x0][0x398] ;  /* 0x00007300ff0977ac */ /* 0x000e620008000800 */
[----:B------:R-:W-:-:S07]  /*a7de0*/  LOP3.LUT R48, R48, 0xfffffffe, RZ, 0xc0, !PT ;  /* 0xfffffffe30307812 */ /* 0x000fce00078ec0ff */
[----:B------:R-:W-:Y:S02]  /*a7df0*/  @P3 LOP3.LUT R49, R49, 0x40000000, RZ, 0xfc, !PT ;  /* 0x4000000031313812 */ /* 0x000fe400078efcff */
[----:B------:R-:W-:Y:S01]  /*a7e00*/  ISETP.LT.AND P3, PT, R3, UR17, !P0 ;  /* 0x0000001103007c0c */ /* 0x000fe2000c761270 */
[----:B------:R-:W4:Y:S01]  /*a7e10*/  LDCU UR17, c[0x0][0x398] ;  /* 0x00007300ff1177ac */ /* 0x000f220008000800 */
[----:B------:R-:W-:Y:S02]  /*a7e20*/  @P1 LOP3.LUT R48, R48, 0x1, RZ, 0xfc, !PT ;  /* 0x0000000130301812 */ /* 0x000fe400078efcff */
[----:B------:R-:W-:-:S03]  /*a7e30*/  LOP3.LUT R49, R49, 0xefffffff, RZ, 0xc0, !PT ;  /* 0xefffffff31317812 */ /* 0x000fc600078ec0ff */
[----:B------:R0:W-:Y:S06]  /*a7e40*/  STL [R1+0x1cc], R48 ;  /* 0x0001cc3001007387 */ /* 0x0001ec0000100800 */
[----:B------:R-:W-:Y:S01]  /*a7e50*/  @P3 LOP3.LUT R49, R49, 0x10000000, RZ, 0xfc, !PT ;  /* 0x1000000031313812 */ /* 0x000fe200078efcff */
[----:B0-----:R-:W4:Y:S01]  /*a7e60*/  LDL.LU R48, [R1+0x1c4] ;  /* 0x0001c40001307983 */ /* 0x001f220000300800 */
[----:B------:R-:W-:Y:S01]  /*a7e70*/  ISETP.LT.AND P3, PT, R2, UR15, !P0 ;  /* 0x0000000f02007c0c */ /* 0x000fe2000c761270 */
[----:B------:R-:W0:Y:S01]  /*a7e80*/  LDCU UR15, c[0x0][0x398] ;  /* 0x00007300ff0f77ac */ /* 0x000e220008000800 */
[----:B------:R-:W-:-:S02]  /*a7e90*/  ISETP.LT.AND P0, PT, R0, UR13, !P0 ;  /* 0x0000000d00007c0c */ /* 0x000fc4000c701270 */
        /* <DEDUP_REMOVED lines=33> */
[----:B------:R-:W-:Y:S01]  /*a80b0*/  R2UR UR53, R45 ;  /* 0x000000002d3572ca */ /* 0x000fe200000e0000 */
[----:B------:R-:W0:Y:S01]  /*a80c0*/  LDCU UR21, c[0x0][0x398] ;  /* 0x00007300ff1577ac */ /* 0x000e220008000800 */
[----:B------:R-:W-:Y:S02]  /*a80d0*/  LOP3.LUT R49, R49, 0xfff7ffff, RZ, 0xc0, !PT ;  /* 0xfff7ffff31317812 */ /* 0x000fe400078ec0ff */
[----:B------:R-:W-:-:S05]  /*a80e0*/  LOP3.LUT P1, RZ, R17, 0x400000, RZ, 0xc0, !PT ;  /* 0x0040000011ff7812 */ /* 0x000fca000782c0ff */
        /* <DEDUP_REMOVED lines=59> */
[----:B---3--:R-:W-:Y:S01]  /*a84a0*/  ISETP.LT.AND P3, PT, R2, UR19, !P0 ;  /* 0x0000001302007c0c */ /* 0x008fe2000c761270 */
[----:B------:R-:W3:Y:S01]  /*a84b0*/  LDCU UR19, c[0x0][0x398] ;  /* 0x00007300ff1377ac */ /* 0x000ee20008000800 */
[----:B----4-:R-:W-:Y:S02]  /*a84c0*/  ISETP.LT.AND P0, PT, R0, UR17, !P0 ;  /* 0x0000001100007c0c */ /* 0x010fe4000c701270 */
[----:B------:R-:W-:Y:S01]  /*a84d0*/  R2UR UR53, R43 ;  /* 0x000000002b3572ca */ /* 0x000fe200000e0000 */
[----:B------:R-:W4:Y:S01]  /*a84e0*/  LDCU UR17, c[0x0][0x398] ;  /* 0x00007300ff1177ac */ /* 0x000f220008000800 */
[----:B------:R-:W-:Y:S02]  /*a84f0*/  LOP3.LUT R49, R49, 0xfffffff7, RZ, 0xc0, !PT ;  /* 0xfffffff731317812 */ /* 0x000fe400078ec0ff */
[----:B------:R-:W-:-:S05]  /*a8500*/  LOP3.LUT P2, RZ, R17, 0x100000, RZ, 0xc0, !PT ;  /* 0x0010000011ff7812 */ /* 0x000fca000784c0ff */
[----:B------:R-:W-:Y:S02]  /*a8510*/  @P3 LOP3.LUT R49, R49, 0x8, RZ, 0xfc, !PT ;  /* 0x0000000831313812 */ /* 0x000fe400078efcff */
[----:B------:R-:W-:Y:S01]  /*a8520*/  ISETP.LT.AND P3, PT, R21, UR49, !P2 ;  /* 0x0000003115007c0c */ /* 0x000fe2000d761270 */
[----:B------:R-:W0:Y:S01]  /*a8530*/  LDCU UR49, c[0x0][0x398] ;  /* 0x00007300ff3177ac */ /* 0x000e220008000800 */
[----:B------:R-:W-:-:S04]  /*a8540*/  LOP3.LUT R49, R49, 0xfffffffb, RZ, 0xc0, !PT ;  /* 0xfffffffb31317812 */ /* 0x000fc800078ec0ff */
[----:B------:R-:W-:Y:S02]  /*a8550*/  @P0 LOP3.LUT R49, R49, 0x4, RZ, 0xfc, !PT ;  /* 0x0000000431310812 */ /* 0x000fe400078efcff */
[----:B------:R-:W-:Y:S02]  /*a8560*/  ISETP.LT.AND P0, PT, R4, UR53, !P2 ;  /* 0x0000003504007c0c */ /* 0x000fe4000d701270 */
[----:B------:R-:W-:Y:S02]  /*a8570*/  LOP3.LUT R49, R49, 0xfffffffd, RZ, 0xc0, !PT ;  /* 0xfffffffd31317812 */ /* 0x000fe400078ec0ff */
[----:B------:R-:W-:Y:S02]  /*a8580*/  LOP3.LUT R48, R48, 0xdfffffff, RZ, 0xc0, !PT ;  /* 0xdfffffff30307812 */ /* 0x000fe400078ec0ff */
[----:B------:R-:W-:Y:S02]  /*a8590*/  @P3 LOP3.LUT R49, R49, 0x2, RZ, 0xfc, !PT ;  /* 0x0000000231313812 */ /* 0x000fe400078efcff */
[----:B------:R-:W-:Y:S01]  /*a85a0*/  ISETP.LT.AND P3, PT, R23, UR45, !P2 ;  /* 0x0000002d17007c0c */ /* 0x000fe2000d761270 */
[----:B------:R-:W0:Y:S04]  /*a85b0*/  LDCU UR45, c[0x0][0x398] ;  /* 0x00007300ff2d77ac */ /* 0x000e280008000800 */
        /* <DEDUP_REMOVED lines=24> */
[----:B0-----:R-:W-:Y:S01]  /*a8740*/  ISETP.LT.AND P3, PT, R21, UR15, !P1 ;  /* 0x0000000f15007c0c */ /* 0x001fe2000cf61270 */
        /* <DEDUP_REMOVED lines=23> */
[----:B---3--:R-:W-:Y:S02]  /*a88c0*/  ISETP.LT.AND P1, PT, R0, UR19, !P1 ;  /* 0x0000001300007c0c */ /* 0x008fe4000cf21270 */
[----:B------:R-:W-:Y:S01]  /*a88d0*/  R2UR UR53, R41 ;  /* 0x00000000293572ca */ /* 0x000fe200000e0000 */
[----:B------:R-:W3:Y:S01]  /*a88e0*/  LDCU UR19, c[0x0][0x398] ;  /* 0x00007300ff1377ac */ /* 0x000ee20008000800 */
[----:B------:R-:W-:Y:S02]  /*a88f0*/  LOP3.LUT R48, R48, 0xfff7ffff, RZ, 0xc0, !PT ;  /* 0xfff7ffff30307812 */ /* 0x000fe400078ec0ff */
[----:B------:R-:W-:-:S05]  /*a8900*/  LOP3.LUT R49, R49, 0xfffffffe, RZ, 0xc0, !PT ;  /* 0xfffffffe31317812 */ /* 0x000fca00078ec0ff */
[----:B------:R-:W-:Y:S02]  /*a8910*/  @P3 LOP3.LUT R48, R48, 0x80000, RZ, 0xfc, !PT ;  /* 0x0008000030303812 */ /* 0x000fe400078efcff */
[----:B------:R-:W-:Y:S02]  /*a8920*/  @P0 LOP3.LUT R49, R49, 0x1, RZ, 0xfc, !PT ;  /* 0x0000000131310812 */ /* 0x000fe400078efcff */
[----:B------:R-:W-:Y:S02]  /*a8930*/  LOP3.LUT R48, R48, 0xfffbffff, RZ, 0xc0, !PT ;  /* 0xfffbffff30307812 */ /* 0x000fe400078ec0ff */
[----:B------:R-:W-:Y:S02]  /*a8940*/  LOP3.LUT P0, RZ, R17, 0x40000, RZ, 0xc0, !PT ;  /* 0x0004000011ff7812 */ /* 0x000fe4000780c0ff */
[----:B------:R-:W-:Y:S02]  /*a8950*/  @P1 LOP3.LUT R48, R48, 0x40000, RZ, 0xfc, !PT ;  /* 0x0004000030301812 */ /* 0x000fe400078efcff */
[----:B------:R-:W-:-:S02]  /*a8960*/  ISETP.LT.AND P1, PT, R4, UR53, !P0 ;  /* 0x0000003504007c0c */ /* 0x000fc4000c721270 */
        /* <DEDUP_REMOVED lines=58> */
[----:B------:R-:W-:Y:S01]  /*a8d10*/  R2UR UR53, R39 ;  /* 0x00000000273572ca */ /* 0x000fe200000e0000 */
[----:B------:R-:W1:Y:S01]  /*a8d20*/  LDCU UR35, c[0x0][0x398] ;  /* 0x00007300ff2377ac */ /* 0x000e620008000800 */
[----:B------:R-:W-:Y:S02]  /*a8d30*/  LOP3.LUT R48, R48, 0xfffffff7, RZ, 0xc0, !PT ;  /* 0xfffffff730307812 */ /* 0x000fe400078ec0ff */
[----:B------:R-:W-:-:S05]  /*a8d40*/  LOP3.LUT P1, RZ, R17, 0x10000, RZ, 0xc0, !PT ;  /* 0x0001000011ff7812 */ /* 0x000fca000782c0ff */
        /* <DEDUP_REMOVED lines=8> */
[----:B------:R-:W-:Y:S02]  /*a8dd0*/  LOP3.LUT R61, R61, 0xdfffffff, RZ, 0xc0, !PT ;  /* 0xdfffffff3d3d7812 */ /* 0x000fe400078ec0ff */
[----:B------:R-:W-:Y:S02]  /*a8de0*/  @P3 LOP3.LUT R48, R48, 0x2, RZ, 0xfc, !PT ;  /* 0x0000000230303812 */ /* 0x000fe400078efcff */
[----:B--2---:R-:W-:Y:S01]  /*a8df0*/  ISETP.LT.AND P3, PT, R23, UR11, !P1 ;  /* 0x0000000b17007c0c */ /* 0x004fe2000cf61270 */
[----:B------:R-:W2:Y:S04]  /*a8e00*/  LDCU UR11, c[0x0][0x398] ;  /* 0x00007300ff0b77ac */ /* 0x000ea80008000800 */
        /* <DEDUP_REMOVED lines=9> */
[----:B------:R-:W-:Y:S02]  /*a8ea0*/  LOP3.LUT R61, R61, 0xefffffff, RZ, 0xc0, !PT ;  /* 0xefffffff3d3d7812 */ /* 0x000fe400078ec0ff */
[----:B------:R-:W-:Y:S01]  /*a8eb0*/  ISETP.LT.AND P2, PT, R22, UR15, !P1 ;  /* 0x0000000f16007c0c */ /* 0x000fe2000cf41270 */
[----:B------:R-:W0:Y:S08]  /*a8ec0*/  LDCU UR15, c[0x0][0x398] ;  /* 0x00007300ff0f77ac */ /* 0x000e300008000800 */
[----:B------:R-:W-:-:S02]  /*a8ed0*/  @P3 LOP3.LUT R61, R61, 0x10000000, RZ, 0xfc, !PT ;  /* 0x100000003d3d3812 */ /* 0x000fc400078efcff */
[----:B----4-:R-:W-:Y:S01]  /*a8ee0*/  ISETP.LT.AND P3, PT, R2, UR17, !P1 ;  /* 0x0000001102007c0c */ /* 0x010fe2000cf61270 */
[----:B------:R-:W4:Y:S01]  /*a8ef0*/  LDCU UR17, c[0x0][0x398] ;  /* 0x00007300ff1177ac */ /* 0x000f220008000800 */
[----:B---3--:R-:W-:Y:S02]  /*a8f00*/  ISETP.LT.AND P1, PT, R0, UR19, !P1 ;  /* 0x0000001300007c0c */ /* 0x008fe4000cf21270 */
[----:B------:R-:W-:Y:S01]  /*a8f10*/  R2UR UR51, R38 ;  /* 0x00000000263372ca */ /* 0x000fe200000e0000 */
[----:B------:R-:W3:Y:S01]  /*a8f20*/  LDCU UR19, c[0x0][0x398] ;  /* 0x00007300ff1377ac */ /* 0x000ee20008000800 */
[----:B------:R-:W-:Y:S02]  /*a8f30*/  LOP3.LUT R61, R61, 0xf7ffffff, RZ, 0xc0, !PT ;  /* 0xf7ffffff3d3d7812 */ /* 0x000fe400078ec0ff */
[----:B------:R-:W-:-:S05]  /*a8f40*/  LOP3.LUT P0, RZ, R17, 0x8000, RZ, 0xc0, !PT ;  /* 0x0000800011ff7812 */ /* 0x000fca000780c0ff */
        /* <DEDUP_REMOVED lines=33> */
[----:B------:R-:W-:-:S05]  /*a9160*/  LOP3.LUT R48, R48, 0xfffffffe, RZ, 0xc0, !PT ;  /* 0xfffffffe30307812 */ /* 0x000fca00078ec0ff */
[----:B------:R-:W-:Y:S02]  /*a9170*/  @P3 LOP3.LUT R61, R61, 0x80000, RZ, 0xfc, !PT ;  /* 0x000800003d3d3812 */ /* 0x000fe400078efcff */
[----:B------:R-:W-:Y:S02]  /*a9180*/  @P2 LOP3.LUT R48, R48, 0x1, RZ, 0xfc, !PT ;  /* 0x0000000130302812 */ /* 0x000fe400078efcff */
[----:B------:R-:W-:Y:S02]  /*a9190*/  LOP3.LUT R61, R61, 0xfffbffff, RZ, 0xc0, !PT ;  /* 0xfffbffff3d3d7812 */ /* 0x000fe400078ec0ff */
[----:B------:R-:W-:Y:S02]  /*a91a0*/  LOP3.LUT P2, RZ, R17, 0x4000, RZ, 0xc0, !PT ;  /* 0x0000400011ff7812 */ /* 0x000fe4000784c0ff */
[----:B------:R-:W-:Y:S02]  /*a91b0*/  @P0 LOP3.LUT R61, R61, 0x40000, RZ, 0xfc, !PT ;  /* 0x000400003d3d0812 */ /* 0x000fe400078efcff */
[----:B------:R-:W-:Y:S01]  /*a91c0*/  ISETP.LT.AND P0, PT, R4, UR59, !P2 ;  /* 0x0000003b04007c0c */ /* 0x000fe2000d701270 */
[----:B------:R-:W0:Y:S01]  /*a91d0*/  LDCU UR59, c[0x0][0x398] ;  /* 0x00007300ff3b77ac */ /* 0x000e220008000800 */
[----:B------:R-:W-:-:S02]  /*a91e0*/  ISETP.LT.AND P3, PT, R21, UR57, !P2 ;  /* 0x0000003915007c0c */ /* 0x000fc4000d761270 */
[----:B------:R-:W-:Y:S01]  /*a91f0*/  LOP3.LUT R61, R61, 0xffffdfff, RZ, 0xc0, !PT ;  /* 0xffffdfff3d3d7812 */ /* 0x000fe200078ec0ff */
[----:B------:R-:W0:Y:S08]  /*a9200*/  LDCU UR57, c[0x0][0x398] ;  /* 0x00007300ff3977ac */ /* 0x000e300008000800 */
        /* <DEDUP_REMOVED lines=30> */
[----:B------:R-:W-:Y:S02]  /*a93f0*/  ISETP.LT.AND P3, PT, R21, UR71, !P1 ;  /* 0x0000004715007c0c */ /* 0x000fe4000cf61270 */
[----:B------:R-:W-:-:S09]  /*a9400*/  LOP3.LUT R61, R61, 0xffffffdf, RZ, 0xc0, !PT ;  /* 0xffffffdf3d3d7812 */ /* 0x000fd200078ec0ff */
        /* <DEDUP_REMOVED lines=17> */
[----:B------:R-:W-:Y:S02]  /*a9520*/  LOP3.LUT R61, R61, 0xffffffef, RZ, 0xc0, !PT ;  /* 0xffffffef3d3d7812 */ /* 0x000fe400078ec0ff */
[----:B------:R-:W-:-:S09]  /*a9530*/  R2UR UR75, R35 ;  /* 0x00000000234b72ca */ /* 0x000fd200000e0000 */
[----:B------:R-:W-:Y:S02]  /*a9540*/  @P3 LOP3.LUT R61, R61, 0x10, RZ, 0xfc, !PT ;  /* 0x000000103d3d3812 */ /* 0x000fe400078efcff */
[----:B-1----:R-:W-:Y:S01]  /*a9550*/  ISETP.LT.AND P3, PT, R2, UR9, !P1 ;  /* 0x0000000902007c0c */ /* 0x002fe2000cf61270 */
[----:B------:R-:W1:Y:S01]  /*a9560*/  LDCU UR9, c[0x0][0x398] ;  /* 0x00007300ff0977ac */ /* 0x000e620008000800 */
[----:B------:R-:W-:Y:S02]  /*a9570*/  ISETP.LT.AND P1, PT, R0, UR7, !P1 ;  /* 0x0000000700007c0c */ /* 0x000fe4000cf21270 */
[----:B------:R-:W-:Y:S01]  /*a9580*/  LOP3.LUT R61, R61, 0xfffffff7, RZ, 0xc0, !PT ;  /* 0xfffffff73d3d7812 */ /* 0x000fe200078ec0ff */
[----:B------:R-:W0:Y:S01]  /*a9590*/  LDCU UR7, c[0x0][0x398] ;  /* 0x00007300ff0777ac */ /* 0x000e220008000800 */
[----:B------:R-:W-:-:S07]  /*a95a0*/  LOP3.LUT P0, RZ, R17, 0x1000, RZ, 0xc0, !PT ;  /* 0x0000100011ff7812 */ /* 0x000fce000780c0ff */
[----:B------:R-:W-:Y:S02]  /*a95b0*/  @P3 LOP3.LUT R61, R61, 0x8, RZ, 0xfc, !PT ;  /* 0x000000083d3d3812 */ /* 0x000fe400078efcff */
[----:B------:R-:W-:Y:S02]  /*a95c0*/  ISETP.LT.AND P3, PT, R4, UR75, !P0 ;  /* 0x0000004b04007c0c */ /* 0x000fe4000c761270 */
[----:B------:R-:W-:-:S04]  /*a95d0*/  LOP3.LUT R61, R61, 0xfffffffb, RZ, 0xc0, !PT ;  /* 0xfffffffb3d3d7812 */ /* 0x000fc800078ec0ff */
[----:B------:R-:W-:Y:S02]  /*a95e0*/  @P1 LOP3.LUT R61, R61, 0x4, RZ, 0xfc, !PT ;  /* 0x000000043d3d1812 */ /* 0x000fe400078efcff */
[----:B------:R-:W-:Y:S01]  /*a95f0*/  ISETP.LT.AND P1, PT, R21, UR65, !P0 ;  /* 0x0000004115007c0c */ /* 0x000fe2000c721270 */
[----:B------:R-:W0:Y:S01]  /*a9600*/  LDCU UR65, c[0x0][0x398] ;  /* 0x00007300ff4177ac */ /* 0x000e220008000800 */
        /* <DEDUP_REMOVED lines=18> */
[----:B------:R-:W-:-:S11]  /*a9730*/  LOP3.LUT R60, R60, 0xefffffff, RZ, 0xc0, !PT ;  /* 0xefffffff3c3c7812 */ /* 0x000fd600078ec0ff */
[----:B------:R-:W-:Y:S02]  /*a9740*/  @P3 LOP3.LUT R60, R60, 0x10000000, RZ, 0xfc, !PT ;  /* 0x100000003c3c3812 */ /* 0x000fe400078efcff */
[----:B----4-:R-:W-:Y:S01]  /*a9750*/  ISETP.LT.AND P3, PT, R2, UR17, !P0 ;  /* 0x0000001102007c0c */ /* 0x010fe2000c761270 */
[----:B------:R-:W4:Y:S01]  /*a9760*/  LDCU UR17, c[0x0][0x398] ;  /* 0x00007300ff1177ac */ /* 0x000f220008000800 */
        /* <DEDUP_REMOVED lines=30> */
[----:B------:R-:W-:-:S09]  /*a9950*/  R2UR UR75, R33 ;  /* 0x00000000214b72ca */ /* 0x000fd200000e0000 */
        /* <DEDUP_REMOVED lines=36> */
[----:B--2---:R-:W-:Y:S02]  /*a9ba0*/  ISETP.LT.AND P1, PT, R0, UR11, !P1 ;  /* 0x0000000b00007c0c */ /* 0x004fe4000cf21270 */
[----:B------:R-:W-:Y:S01]  /*a9bb0*/  LOP3.LUT R60, R60, 0xfffff7ff, RZ, 0xc0, !PT ;  /* 0xfffff7ff3c3c7812 */ /* 0x000fe200078ec0ff */
[----:B------:R-:W2:Y:S01]  /*a9bc0*/  LDCU UR11, c[0x0][0x398] ;  /* 0x00007300ff0b77ac */ /* 0x000ea20008000800 */
[----:B------:R-:W-:-:S07]  /*a9bd0*/  LOP3.LUT P0, RZ, R17, 0x200, RZ, 0xc0, !PT ;  /* 0x0000020011ff7812 */ /* 0x000fce000780c0ff */
        /* <DEDUP_REMOVED lines=29> */
[----:B-1----:R-:W-:Y:S02]  /*a9db0*/  ISETP.LT.AND P0, PT, R0, UR9, !P0 ;  /* 0x0000000900007c0c */ /* 0x002fe4000c701270 */
[----:B------:R-:W-:Y:S01]  /*a9dc0*/  R2UR UR71, R31 ;  /* 0x000000001f4772ca */ /* 0x000fe200000e0000 */
[----:B------:R-:W1:Y:S01]  /*a9dd0*/  LDCU UR9, c[0x0][0x398] ;  /* 0x00007300ff0977ac */ /* 0x000e620008000800 */
        /* <DEDUP_REMOVED lines=12> */
[----:B---3--:R-:W-:Y:S01]  /*a9ea0*/  ISETP.LT.AND P0, PT, R22, UR19, !P2 ;  /* 0x0000001316007c0c */ /* 0x008fe2000d701270 */
[----:B------:R-:W3:Y:S01]  /*a9eb0*/  LDCU UR19, c[0x0][0x398] ;  /* 0x00007300ff1377ac */ /* 0x000ee20008000800 */
[----:B------:R-:W-:Y:S02]  /*a9ec0*/  @P3 LOP3.LUT R60, R60, 0x2, RZ, 0xfc, !PT ;  /* 0x000000023c3c3812 */ /* 0x000fe400078efcff */
[----:B----4-:R-:W-:Y:S01]  /*a9ed0*/  ISETP.LT.AND P3, PT, R23, UR17, !P2 ;  /* 0x0000001117007c0c */ /* 0x010fe2000d761270 */
[----:B------:R-:W4:Y:S01]  /*a9ee0*/  LDCU UR17, c[0x0][0x398] ;  /* 0x00007300ff1177ac */ /* 0x000f220008000800 */
[----:B------:R-:W-:Y:S02]  /*a9ef0*/  LOP3.LUT R60, R60, 0xfffffffe, RZ, 0xc0, !PT ;  /* 0xfffffffe3c3c7812 */ /* 0x000fe400078ec0ff */
[----:B------:R-:W-:-:S05]  /*a9f00*/  LOP3.LUT R59, R59, 0x7fffffff, RZ, 0xc0, !PT ;  /* 0x7fffffff3b3b7812 */ /* 0x000fca00078ec0ff */
[----:B------:R-:W-:Y:S02]  /*a9f10*/  @P0 LOP3.LUT R60, R60, 0x1, RZ, 0xfc, !PT ;  /* 0x000000013c3c0812 */ /* 0x000fe400078efcff */
[----:B------:R-:W-:Y:S01]  /*a9f20*/  ISETP.LT.AND P0, PT, R5, UR43, !P2 ;  /* 0x0000002b05007c0c */ /* 0x000fe2000d701270 */
[----:B------:R-:W0:Y:S01]  /*a9f30*/  LDCU UR43, c[0x0][0x398] ;  /* 0x00007300ff2b77ac */ /* 0x000e220008000800 */
[----:B------:R-:W-:Y:S02]  /*a9f40*/  @P3 LOP3.LUT R59, R59, 0x80000000, RZ, 0xfc, !PT ;  /* 0x800000003b3b3812 */ /* 0x000fe400078efcff */
[----:B------:R-:W-:Y:S01]  /*a9f50*/  ISETP.LT.AND P3, PT, R3, UR15, !P2 ;  /* 0x0000000f03007c0c */ /* 0x000fe2000d761270 */
[----:B------:R-:W0:Y:S01]  /*a9f60*/  LDCU UR15, c[0x0][0x398] ;  /* 0x00007300ff0f77ac */ /* 0x000e220008000800 */
[----:B------:R-:W-:-:S07]  /*a9f70*/  LOP3.LUT R59, R59, 0xbfffffff, RZ, 0xc0, !PT ;  /* 0xbfffffff3b3b7812 */ /* 0x000fce00078ec0ff */
[----:B------:R-:W-:-:S04]  /*a9f80*/  @P0 LOP3.LUT R59, R59, 0x40000000, RZ, 0xfc, !PT ;  /* 0x400000003b3b0812 */ /* 0x000fc800078efcff */
[----:B------:R-:W-:-:S04]  /*a9f90*/  LOP3.LUT R59, R59, 0xefffffff, RZ, 0xc0, !PT ;  /* 0xefffffff3b3b7812 */ /* 0x000fc800078ec0ff */
        /* <DEDUP_REMOVED lines=35> */
[----:B------:R-:W-:Y:S02]  /*aa1d0*/  R2UR UR51, R29 ;  /* 0x000000001d3372ca */ /* 0x000fe400000e0000 */
[----:B------:R-:W-:Y:S01]  /*aa1e0*/  ISETP.LT.AND P1, PT, R0, UR53, !P1 ;  /* 0x0000003500007c0c */ /* 0x000fe2000cf21270 */
[----:B------:R-:W0:Y:S01]  /*aa1f0*/  LDCU UR53, c[0x0][0x398] ;  /* 0x00007300ff3577ac */ /* 0x000e220008000800 */
[----:B------:R-:W-:Y:S02]  /*aa200*/  LOP3.LUT R59, R59, 0xfff7ffff, RZ, 0xc0, !PT ;  /* 0xfff7ffff3b3b7812 */ /* 0x000fe400078ec0ff */
[----:B------:R-:W-:-:S05]  /*aa210*/  LOP3.LUT P0, RZ, R17, 0x40, RZ, 0xc0, !PT ;  /* 0x0000004011ff7812 */ /* 0x000fca000780c0ff */
        /* <DEDUP_REMOVED lines=27> */
[----:B--2---:R-:W-:Y:S01]  /*aa3d0*/  ISETP.LT.AND P3, PT, R2, UR11, !P0 ;  /* 0x0000000b02007c0c */ /* 0x004fe2000c761270 */
[----:B------:R-:W2:Y:S01]  /*aa3e0*/  LDCU UR11, c[0x0][0x398] ;  /* 0x00007300ff0b77ac */ /* 0x000ea20008000800 */
[----:B------:R-:W-:Y:S02]  /*aa3f0*/  LOP3.LUT R59, R59, 0xfffff7ff, RZ, 0xc0, !PT ;  /* 0xfffff7ff3b3b7812 */ /* 0x000fe400078ec0ff */
[----:B------:R-:W-:Y:S02]  /*aa400*/  LOP3.LUT P2, RZ, R17, 0x20, RZ, 0xc0, !PT ;  /* 0x0000002011ff7812 */ /* 0x000fe4000784c0ff */
[----:B------:R-:W-:Y:S01]  /*aa410*/  ISETP.LT.AND P0, PT, R0, UR23, !P0 ;  /* 0x0000001700007c0c */ /* 0x000fe2000c701270 */
[----:B------:R-:W0:Y:S06]  /*aa420*/  LDCU UR23, c[0x0][0x398] ;  /* 0x00007300ff1777ac */ /* 0x000e2c0008000800 */
[----:B------:R-:W-:-:S02]  /*aa430*/  @P3 LOP3.LUT R59, R59, 0x800, RZ, 0xfc, !PT ;  /* 0x000008003b3b3812 */ /* 0x000fc400078efcff */
[----:B------:R-:W-:Y:S01]  /*aa440*/  ISETP.LT.AND P3, PT, R4, UR63, !P2 ;  /* 0x0000003f04007c0c */ /* 0x000fe2000d761270 */
[----:B------:R-:W0:Y:S01]  /*aa450*/  LDCU UR63, c[0x0][0x398] ;  /* 0x00007300ff3f77ac */ /* 0x000e220008000800 */
[----:B------:R-:W-:-:S04]  /*aa460*/  LOP3.LUT R59, R59, 0xfffffbff, RZ, 0xc0, !PT ;  /* 0xfffffbff3b3b7812 */ /* 0x000fc800078ec0ff */
[----:B------:R-:W-:-:S04]  /*aa470*/  @P0 LOP3.LUT R59, R59, 0x400, RZ, 0xfc, !PT ;  /* 0x000004003b3b0812 */ /* 0x000fc800078efcff */
[----:B------:R-:W-:-:S04]  /*aa480*/  LOP3.LUT R59, R59, 0xffffffdf, RZ, 0xc0, !PT ;  /* 0xffffffdf3b3b7812 */ /* 0x000fc800078ec0ff */
[----:B------:R-:W-:Y:S02]  /*aa490*/  @P3 LOP3.LUT R59, R59, 0x20, RZ, 0xfc, !PT ;  /* 0x000000203b3b3812 */ /* 0x000fe400078efcff */
[----:B0-----:R-:W-:Y:S01]  /*aa4a0*/  ISETP.LT.AND P0, PT, R21, UR63, !P2 ;  /* 0x0000003f15007c0c */ /* 0x001fe2000d701270 */
        /* <DEDUP_REMOVED lines=26> */
[----:B------:R-:W-:Y:S02]  /*aa650*/  ISETP.LT.AND P3, PT, R21, UR75, !P1 ;  /* 0x0000004b15007c0c */ /* 0x000fe4000cf61270 */
[----:B------:R-:W-:Y:S02]  /*aa660*/  LOP3.LUT R59, R59, 0xfffffffb, RZ, 0xc0, !PT ;  /* 0xfffffffb3b3b7812 */ /* 0x000fe400078ec0ff */
[----:B------:R-:W-:Y:S02]  /*aa670*/  R2UR UR77, R27 ;  /* 0x000000001b4d72ca */ /* 0x000fe400000e0000 */
[----:B------:R-:W-:-:S04]  /*aa680*/  @P2 LOP3.LUT R59, R59, 0x4, RZ, 0xfc, !PT ;  /* 0x000000043b3b2812 */ /* 0x000fc800078efcff */
[----:B------:R-:W-:-:S04]  /*aa690*/  LOP3.LUT R59, R59, 0xfffffffd, RZ, 0xc0, !PT ;  /* 0xfffffffd3b3b7812 */ /* 0x000fc800078ec0ff */
[----:B------:R-:W-:Y:S02]  /*aa6a0*/  @P3 LOP3.LUT R59, R59, 0x2, RZ, 0xfc, !PT ;  /* 0x000000023b3b3812 */ /* 0x000fe400078efcff */
[----:B------:R-:W-:Y:S01]  /*aa6b0*/  ISETP.LT.AND P3, PT, R22, UR73, !P1 ;  /* 0x0000004916007c0c */ /* 0x000fe2000cf61270 */
[----:B------:R-:W0:Y:S01]  /*aa6c0*/  LDCU UR73, c[0x0][0x398] ;  /* 0x00007300ff4977ac */ /* 0x000e220008000800 */
[----:B------:R-:W-:Y:S02]  /*aa6d0*/  ISETP.LT.AND P2, PT, R4, UR77, !P1 ;  /* 0x0000004d04007c0c */ /* 0x000fe4000cf41270 */
[----:B------:R-:W-:Y:S02]  /*aa6e0*/  LOP3.LUT R59, R59, 0xfffffffe, RZ, 0xc0, !PT ;  /* 0xfffffffe3b3b7812 */ /* 0x000fe400078ec0ff */
[----:B------:R-:W-:-:S07]  /*aa6f0*/  LOP3.LUT R57, R57, 0xdfffffff, RZ, 0xc0, !PT ;  /* 0xdfffffff39397812 */ /* 0x000fce00078ec0ff */
[----:B------:R-:W-:Y:S02]  /*aa700*/  @P3 LOP3.LUT R59, R59, 0x1, RZ, 0xfc, !PT ;  /* 0x000000013b3b3812 */ /* 0x000fe400078efcff */
[----:B------:R-:W-:Y:S01]  /*aa710*/  ISETP.LT.AND P3, PT, R23, UR67, !P1 ;  /* 0x0000004317007c0c */ /* 0x000fe2000cf61270 */
[----:B------:R-:W0:Y:S01]  /*aa720*/  LDCU UR67, c[0x0][0x398] ;  /* 0x00007300ff4377ac */ /* 0x000e220008000800 */
[----:B------:R-:W-:-:S04]  /*aa730*/  @P2 LOP3.LUT R57, R57, 0x20000000, RZ, 0xfc, !PT ;  /* 0x2000000039392812 */ /* 0x000fc800078efcff */
[----:B------:R-:W-:-:S07]  /*aa740*/  LOP3.LUT R57, R57, 0x7fffffff, RZ, 0xc0, !PT ;  /* 0x7fffffff39397812 */ /* 0x000fce00078ec0ff */
        /* <DEDUP_REMOVED lines=11> */
[----:B------:R-:W-:Y:S02]  /*aa800*/  LOP3.LUT R57, R57, 0xf7ffffff, RZ, 0xc0, !PT ;  /* 0xf7ffffff39397812 */ /* 0x000fe400078ec0ff */
[----:B------:R-:W-:-:S09]  /*aa810*/  R2UR UR75, R26 ;  /* 0x000000001a4b72ca */ /* 0x000fd200000e0000 */
[----:B------:R-:W-:Y:S02]  /*aa820*/  @P3 LOP3.LUT R57, R57, 0x8000000, RZ, 0xfc, !PT ;  /* 0x0800000039393812 */ /* 0x000fe400078efcff */
[----:B---3--:R-:W-:Y:S01]  /*aa830*/  ISETP.LT.AND P3, PT, R0, UR19, !P1 ;  /* 0x0000001300007c0c */ /* 0x008fe2000cf61270 */
[----:B------:R-:W3:Y:S01]  /*aa840*/  LDCU UR19, c[0x0][0x398] ;  /* 0x00007300ff1377ac */ /* 0x000ee20008000800 */
[----:B------:R-:W-:Y:S02]  /*aa850*/  LOP3.LUT R57, R57, 0xfbffffff, RZ, 0xc0, !PT ;  /* 0xfbffffff39397812 */ /* 0x000fe400078ec0ff */
[----:B------:R-:W-:-:S09]  /*aa860*/  LOP3.LUT P0, RZ, R17, 0x8, RZ, 0xc0, !PT ;  /* 0x0000000811ff7812 */ /* 0x000fd2000780c0ff */
        /* <DEDUP_REMOVED lines=70> */
[----:B--2---:R-:W-:Y:S02]  /*aacd0*/  ISETP.LT.AND P3, PT, R21, UR11, !P1 ;  /* 0x0000000b15007c0c */ /* 0x004fe4000cf61270 */
[----:B------:R-:W-:Y:S01]  /*aace0*/  LOP3.LUT R57, R57, 0xffffffdf, RZ, 0xc0, !PT ;  /* 0xffffffdf39397812 */ /* 0x000fe200078ec0ff */
[----:B------:R-:W2:Y:S08]  /*aacf0*/  LDCU UR11, c[0x0][0x398] ;  /* 0x00007300ff0b77ac */ /* 0x000eb00008000800 */
        /* <DEDUP_REMOVED lines=28> */
[----:B------:R-:W-:Y:S02]  /*aaec0*/  ISETP.LT.AND P1, PT, R4, UR5, !P0 ;  /* 0x0000000504007c0c */ /* 0x000fe4000c721270 */
[----:B0-----:R-:W-:Y:S01]  /*aaed0*/  ISETP.LT.AND P3, PT, R21, UR13, !P0 ;  /* 0x0000000d15007c0c */ /* 0x001fe2000c761270 */
[----:B------:R-:W0:Y:S01]  /*aaee0*/  LDCU UR13, c[0x0][0x398] ;  /* 0x00007300ff0d77ac */ /* 0x000e220008000800 */
[----:B------:R-:W-:Y:S02]  /*aaef0*/  LOP3.LUT R56, R56, 0xdfffffff, RZ, 0xc0, !PT ;  /* 0xdfffffff38387812 */ /* 0x000fe400078ec0ff */
[----:B------:R-:W-:-:S07]  /*aaf00*/  LOP3.LUT R57, R57, 0xfffffffd, RZ, 0xc0, !PT ;  /* 0xfffffffd39397812 */ /* 0x000fce00078ec0ff */
[----:B------:R-:W-:Y:S02]  /*aaf10*/  @P1 LOP3.LUT R56, R56, 0x20000000, RZ, 0xfc, !PT ;  /* 0x2000000038381812 */ /* 0x000fe400078efcff */
[----:B-1----:R-:W-:Y:S01]  /*aaf20*/  ISETP.LT.AND P1, PT, R22, UR9, !P0 ;  /* 0x0000000916007c0c */ /* 0x002fe2000c721270 */
[----:B------:R-:W1:Y:S01]  /*aaf30*/  LDCU UR9, c[0x0][0x398] ;  /* 0x00007300ff0977ac */ /* 0x000e620008000800 */
[----:B------:R-:W-:Y:S02]  /*aaf40*/  @P3 LOP3.LUT R57, R57, 0x2, RZ, 0xfc, !PT ;  /* 0x0000000239393812 */ /* 0x000fe400078efcff */
[----:B------:R-:W-:Y:S01]  /*aaf50*/  ISETP.LT.AND P3, PT, R23, UR63, !P0 ;  /* 0x0000003f17007c0c */ /* 0x000fe2000c761270 */
[----:B------:R-:W0:Y:S01]  /*aaf60*/  LDCU UR63, c[0x0][0x398] ;  /* 0x00007300ff3f77ac */ /* 0x000e220008000800 */
        /* <DEDUP_REMOVED lines=55> */
[----:B------:R-:W-:-:S11]  /*ab2e0*/  LOP3.LUT R56, R56, 0xffffdfff, RZ, 0xc0, !PT ;  /* 0xffffdfff38387812 */ /* 0x000fd600078ec0ff */
        /* <DEDUP_REMOVED lines=155> */
[----:B----4-:R-:W-:Y:S02]  /*abca0*/  ISETP.LT.AND P0, PT, R0, UR17, !P0 ;  /* 0x0000001100007c0c */ /* 0x010fe4000c701270 */
[----:B------:R-:W-:Y:S01]  /*abcb0*/  LOP3.LUT R55, R55, 0xfffff7ff, RZ, 0xc0, !PT ;  /* 0xfffff7ff37377812 */ /* 0x000fe200078ec0ff */
[----:B------:R-:W4:Y:S01]  /*abcc0*/  LDCU UR17, c[0x0][0x398] ;  /* 0x00007300ff1177ac */ /* 0x000f220008000800 */
        /* <DEDUP_REMOVED lines=45> */
[----:B------:R-:W0:Y:S01]  /*abfa0*/  LDCU UR33, c[0x0][0x398] ;  /* 0x00007300ff2177ac */ /* 0x000e220008000800 */
        /* <DEDUP_REMOVED lines=214> */
[----:B------:R-:W-:Y:S02]  /*acd10*/  LOP3.LUT R52, R52, 0xdfffffff, RZ, 0xc0, !PT ;  /* 0xdfffffff34347812 */ /* 0x000fe400078ec0ff */
[----:B------:R-:W-:Y:S02]  /*acd20*/  LOP3.LUT R51, R51, 0xdfffffff, RZ, 0xc0, !PT ;  /* 0xdfffffff33337812 */ /* 0x000fe400078ec0ff */
[----:B------:R-:W-:Y:S01]  /*acd30*/  LOP3.LUT R50, R50, 0xdfffffff, RZ, 0xc0, !PT ;  /* 0xdfffffff32327812 */ /* 0x000fe200078ec0ff */
[----:B------:R0:W-:Y:S01]  /*acd40*/  STL [R1+0x1c8], R49 ;  /* 0x0001c83101007387 */ /* 0x0001e20000100800 */
[----:B------:R-:W-:Y:S01]  /*acd50*/  ISETP.LT.AND P1, PT, R0, UR55, !P1 ;  /* 0x0000003700007c0c */ /* 0x000fe2000cf21270 */
[----:B------:R-:W1:Y:S01]  /*acd60*/  LDCU UR55, c[0x0][0x398] ;  /* 0x00007300ff3777ac */ /* 0x000e620008000800 */
[----:B------:R-:W-:-:S02]  /*acd70*/  LOP3.LUT R53, R53, 0xfffff7ff, RZ, 0xc0, !PT ;  /* 0xfffff7ff35357812 */ /* 0x000fc400078ec0ff */
[----:B------:R-:W-:Y:S01]  /*acd80*/  LOP3.LUT P0, RZ, R18, 0x20000, RZ, 0xc0, !PT ;  /* 0x0002000012ff7812 */ /* 0x000fe2000780c0ff */
[----:B------:R-:W1:Y:S01]  /*acd90*/  LDCU UR49, c[0x0][0x398] ;  /* 0x00007300ff3177ac */ /* 0x000e620008000800 */
[----:B------:R-:W-:Y:S02]  /*acda0*/  @P3 LOP3.LUT R53, R53, 0x800, RZ, 0xfc, !PT ;  /* 0x0000080035353812 */ /* 0x000fe400078efcff */
[----:B------:R-:W-:Y:S01]  /*acdb0*/  ISETP.LT.AND P3, PT, R4, UR32, !P0 ;  /* 0x0000002004007c0c */ /* 0x000fe2000c761270 */
[----:B------:R-:W1:Y:S01]  /*acdc0*/  LDCU UR32, c[0x0][0x398] ;  /* 0x00007300ff2077ac */ /* 0x000e620008000800 */
[----:B------:R-:W-:Y:S01]  /*acdd0*/  LOP3.LUT R53, R53, 0xfffffbff, RZ, 0xc0, !PT ;  /* 0xfffffbff35357812 */ /* 0x000fe200078ec0ff */
[----:B0-----:R-:W2:Y:S03]  /*acde0*/  LDL.LU R49, [R1+0x54e0] ;  /* 0x0054e00001317983 */ /* 0x001ea60000300800 */
        /* <DEDUP_REMOVED lines=113> */
[----:B------:R-:W-:Y:S02]  /*ad500*/  ISETP.LT.AND P3, PT, R5, UR77, !P0 ;  /* 0x0000004d05007c0c */ /* 0x000fe4000c761270 */
[----:B--2---:R-:W-:Y:S01]  /*ad510*/  LOP3.LUT R49, R49, 0xdfffffff, RZ, 0xc0, !PT ;  /* 0xdfffffff31317812 */ /* 0x004fe200078ec0ff */
[----:B------:R2:W-:Y:S01]  /*ad520*/  STL [R1+0x1c4], R48 ;  /* 0x0001c43001007387 */ /* 0x0005e20000100800 */
[----:B------:R-:W-:Y:S01]  /*ad530*/  LOP3.LUT R52, R52, 0xffffbfff, RZ, 0xc0, !PT ;  /* 0xffffbfff34347812 */ /* 0x000fe200078ec0ff */
[----:B------:R-:W0:Y:S08]  /*ad540*/  LDCU UR77, c[0x0][0x398] ;  /* 0x00007300ff4d77ac */ /* 0x000e300008000800 */
[----:B------:R-:W-:Y:S01]  /*ad550*/  @P3 LOP3.LUT R52, R52, 0x4000, RZ, 0xfc, !PT ;  /* 0x0000400034343812 */ /* 0x000fe200078efcff */
[----:B--2---:R-:W2:Y:S01]  /*ad560*/  LDL.LU R48, [R1+0x54dc] ;  /* 0x0054dc0001307983 */ /* 0x004ea20000300800 */
[----:B------:R-:W-:Y:S01]  /*ad570*/  ISETP.LT.AND P3, PT, R3, UR75, !P0 ;  /* 0x0000004b03007c0c */ /* 0x000fe2000c761270 */
[----:B------:R-:W0:Y:S01]  /*ad580*/  LDCU UR75, c[0x0][0x398] ;  /* 0x00007300ff4b77ac */ /* 0x000e220008000800 */
[----:B------:R-:W-:Y:S01]  /*ad590*/  LOP3.LUT R52, R52, 0xffffefff, RZ, 0xc0, !PT ;  /* 0xffffefff34347812 */ /* 0x000fe200078ec0ff */
[----:B------:R-:W2:Y:S10]  /*ad5a0*/  LDL.LU R39, [R1+0x54] ;  /* 0x0000540001277983 */ /* 0x000eb40000300800 */
[----:B------:R-:W-:-:S02]  /*ad5b0*/  @P3 LOP3.LUT R52, R52, 0x1000, RZ, 0xfc, !PT ;  /* 0x0000100034343812 */ /* 0x000fc400078efcff */
        /* <DEDUP_REMOVED lines=35> */
[----:B-1----:R-:W-:Y:S02]  /*ad7f0*/  ISETP.LT.AND P2, PT, R0, UR55, !P2 ;  /* 0x0000003700007c0c */ /* 0x002fe4000d741270 */
[----:B------:R-:W-:Y:S01]  /*ad800*/  LOP3.LUT R52, R52, 0xfffffff7, RZ, 0xc0, !PT ;  /* 0xfffffff734347812 */ /* 0x000fe200078ec0ff */
[----:B------:R-:W1:Y:S01]  /*ad810*/  LDCU UR55, c[0x0][0x398] ;  /* 0x00007300ff3777ac */ /* 0x000e620008000800 */
        /* <DEDUP_REMOVED lines=9> */
[----:B------:R-:W0:-:S12]  /*ad8b0*/  LDCU UR67, c[0x0][0x398] ;  /* 0x00007300ff4377ac */ /* 0x000e180008000800 */
        /* <DEDUP_REMOVED lines=263> */
[----:B------:R-:W-:-:S11]  /*ae930*/  LOP3.LUT R49, R49, 0x7fffffff, RZ, 0xc0, !PT ;  /* 0x7fffffff31317812 */ /* 0x000fd600078ec0ff */
[----:B------:R-:W-:Y:S02]  /*ae940*/  @P2 LOP3.LUT R50, R50, 0x2, RZ, 0xfc, !PT ;  /* 0x0000000232322812 */ /* 0x000fe400078efcff */
[----:B------:R-:W-:Y:S01]  /*ae950*/  ISETP.LT.AND P2, PT, R23, UR46, !P1 ;  /* 0x0000002e17007c0c */ /* 0x000fe2000cf41270 */
[----:B------:R-:W1:Y:S01]  /*ae960*/  LDCU UR46, c[0x0][0x398] ;  /* 0x00007300ff2e77ac */ /* 0x000e620008000800 */
[----:B------:R-:W-:-:S04]  /*ae970*/  LOP3.LUT R50, R50, 0xfffffffe, RZ, 0xc0, !PT ;  /* 0xfffffffe32327812 */ /* 0x000fc800078ec0ff */
[----:B------:R-:W-:Y:S02]  /*ae980*/  @P3 LOP3.LUT R50, R50, 0x1, RZ, 0xfc, !PT ;  /* 0x0000000132323812 */ /* 0x000fe400078efcff */
[----:B0-----:R-:W-:Y:S01]  /*ae990*/  ISETP.LT.AND P3, PT, R5, UR44, !P1 ;  /* 0x0000002c05007c0c */ /* 0x001fe2000cf61270 */
[----:B------:R-:W0:Y:S04]  /*ae9a0*/  LDCU UR44, c[0x0][0x398] ;  /* 0x00007300ff2c77ac */ /* 0x000e280008000800 */
        /* <DEDUP_REMOVED lines=117> */
[----:B--2---:R-:W-:-:S11]  /*af100*/  LOP3.LUT R48, R48, 0xdfffffff, RZ, 0xc0, !PT ;  /* 0xdfffffff30307812 */ /* 0x004fd600078ec0ff */
[----:B------:R-:W-:Y:S02]  /*af110*/  @P0 LOP3.LUT R48, R48, 0x20000000, RZ, 0xfc, !PT ;  /* 0x2000000030300812 */ /* 0x000fe400078efcff */
[----:B0-----:R-:W-:Y:S01]  /*af120*/  ISETP.LT.AND P0, PT, R21, UR43, !P1 ;  /* 0x0000002b15007c0c */ /* 0x001fe2000cf01270 */
[----:B------:R-:W0:Y:S01]  /*af130*/  LDCU UR43, c[0x0][0x398] ;  /* 0x00007300ff2b77ac */ /* 0x000e220008000800 */
[----:B------:R-:W-:-:S11]  /*af140*/  LOP3.LUT R49, R49, 0xfffffffd, RZ, 0xc0, !PT ;  /* 0xfffffffd31317812 */ /* 0x000fd600078ec0ff */
[----:B------:R-:W-:Y:S02]  /*af150*/  @P0 LOP3.LUT R49, R49, 0x2, RZ, 0xfc, !PT ;  /* 0x0000000231310812 */ /* 0x000fe400078efcff */
[----:B------:R-:W-:Y:S02]  /*af160*/  ISETP.LT.AND P0, PT, R22, UR38, !P1 ;  /* 0x0000002616007c0c */ /* 0x000fe4000cf01270 */
[----:B------:R-:W-:-:S11]  /*af170*/  LOP3.LUT R49, R49, 0xfffffffe, RZ, 0xc0, !PT ;  /* 0xfffffffe31317812 */ /* 0x000fd600078ec0ff */
[----:B------:R-:W-:Y:S02]  /*af180*/  @P0 LOP3.LUT R49, R49, 0x1, RZ, 0xfc, !PT ;  /* 0x0000000131310812 */ /* 0x000fe400078efcff */
[----:B------:R-:W-:Y:S01]  /*af190*/  ISETP.LT.AND P0, PT, R23, UR39, !P1 ;  /* 0x0000002717007c0c */ /* 0x000fe2000cf01270 */
[----:B------:R-:W2:Y:S01]  /*af1a0*/  LDCU.64 UR38, c[0x0][0x398] ;  /* 0x00007300ff2677ac */ /* 0x000ea20008000a00 */
[----:B------:R-:W-:-:S11]  /*af1b0*/  LOP3.LUT R48, R48, 0x7fffffff, RZ, 0xc0, !PT ;  /* 0x7fffffff30307812 */ /* 0x000fd600078ec0ff */
[----:B------:R-:W-:Y:S02]  /*af1c0*/  @P0 LOP3.LUT R48, R48, 0x80000000, RZ, 0xfc, !PT ;  /* 0x8000000030300812 */ /* 0x000fe400078efcff */
[----:B-1----:R-:W-:Y:S01]  /*af1d0*/  ISETP.LT.AND P0, PT, R5, UR41, !P1 ;  /* 0x0000002905007c0c */ /* 0x002fe2000cf01270 */
[----:B------:R-:W1:Y:S01]  /*af1e0*/  LDCU.64 UR40, c[0x0][0x398] ;  /* 0x00007300ff2877ac */ /* 0x000e620008000a00 */
[----:B------:R-:W-:-:S11]  /*af1f0*/  LOP3.LUT R48, R48, 0xbfffffff, RZ, 0xc0, !PT ;  /* 0xbfffffff30307812 */ /* 0x000fd600078ec0ff */
[----:B------:R-:W-:Y:S02]  /*af200*/  @P0 LOP3.LUT R48, R48, 0x40000000, RZ, 0xfc, !PT ;  /* 0x4000000030300812 */ /* 0x000fe400078efcff */
[----:B0-----:R-:W-:Y:S02]  /*af210*/  ISETP.LT.AND P0, PT, R3, UR43, !P1 ;  /* 0x0000002b03007c0c */ /* 0x001fe4000cf01270 */
[----:B------:R-:W-:Y:S02]  /*af220*/  LOP3.LUT R48, R48, 0xefffffff, RZ, 0xc0, !PT ;  /* 0xefffffff30307812 */ /* 0x000fe400078ec0ff */
[----:B------:R-:W-:Y:S02]  /*af230*/  R2UR.FILL UR4, R47 ;  /* 0x000000002f0472ca */ /* 0x000fe400004e0000 */
[----:B------:R-:W2:Y:S07]  /*af240*/  LDL.LU R47, [R1+0x54d8] ;  /* 0x0054d800012f7983 */ /* 0x000eae0000300800 */
[----:B------:R-:W-:-:S02]  /*af250*/  @P0 LOP3.LUT R48, R48, 0x10000000, RZ, 0xfc, !PT ;  /* 0x1000000030300812 */ /* 0x000fc400078efcff */
[----:B------:R-:W-:Y:S01]  /*af260*/  ISETP.LT.AND P0, PT, R2, UR75, !P1 ;  /* 0x0000004b02007c0c */ /* 0x000fe2000cf01270 */
[----:B------:R-:W0:Y:S01]  /*af270*/  LDCU UR75, c[0x0][0x398] ;  /* 0x00007300ff4b77ac */ /* 0x000e220008000800 */
[----:B------:R-:W-:Y:S02]  /*af280*/  ISETP.LT.AND P1, PT, R0, UR42, !P1 ;  /* 0x0000002a00007c0c */ /* 0x000fe4000cf21270 */
[----:B------:R-:W-:Y:S01]  /*af290*/  LOP3.LUT R48, R48, 0xf7ffffff, RZ, 0xc0, !PT ;  /* 0xf7ffffff30307812 */ /* 0x000fe200078ec0ff */
[----:B------:R-:W0:Y:S08]  /*af2a0*/  LDCU.64 UR42, c[0x0][0x398] ;  /* 0x00007300ff2a77ac */ /* 0x000e300008000a00 */
        /* <DEDUP_REMOVED lines=27> */
[----:B-1----:R-:W-:Y:S01]  /*af460*/  ISETP.LT.AND P1, PT, R2, UR77, !P0 ;  /* 0x0000004d02007c0c */ /* 0x002fe2000c721270 */
[----:B------:R-:W1:Y:S01]  /*af470*/  LDCU UR77, c[0x0][0x398] ;  /* 0x00007300ff4d77ac */ /* 0x000e620008000800 */
[----:B------:R-:W-:Y:S02]  /*af480*/  ISETP.LT.AND P0, PT, R0, UR6, !P0 ;  /* 0x0000000600007c0c */ /* 0x000fe4000c701270 */
[----:B------:R-:W-:Y:S01]  /*af490*/  LOP3.LUT R48, R48, 0xfff7ffff, RZ, 0xc0, !PT ;  /* 0xfff7ffff30307812 */ /* 0x000fe200078ec0ff */
[----:B------:R-:W0:Y:S08]  /*af4a0*/  LDCU.64 UR6, c[0x0][0x398] ;  /* 0x00007300ff0677ac */ /* 0x000e300008000a00 */
[----:B------:R-:W-:-:S02]  /*af4b0*/  @P1 LOP3.LUT R48, R48, 0x80000, RZ, 0xfc, !PT ;  /* 0x0008000030301812 */ /* 0x000fc400078efcff */
[----:B------:R-:W-:Y:S02]  /*af4c0*/  LOP3.LUT P1, RZ, R46, 0x2000, RZ, 0xc0, !PT ;  /* 0x000020002eff7812 */ /* 0x000fe4000782c0ff */
[----:B------:R-:W-:-:S04]  /*af4d0*/  LOP3.LUT R48, R48, 0xfffbffff, RZ, 0xc0, !PT ;  /* 0xfffbffff30307812 */ /* 0x000fc800078ec0ff */
[----:B------:R-:W-:Y:S02]  /*af4e0*/  @P0 LOP3.LUT R48, R48, 0x40000, RZ, 0xfc, !PT ;  /* 0x0004000030300812 */ /* 0x000fe400078efcff */
[----:B------:R-:W-:Y:S02]  /*af4f0*/  ISETP.LT.AND P0, PT, R4, UR70, !P1 ;  /* 0x0000004604007c0c */ /* 0x000fe4000cf01270 */
[----:B------:R-:W-:-:S11]  /*af500*/  LOP3.LUT R48, R48, 0xffffdfff, RZ, 0xc0, !PT ;  /* 0xffffdfff30307812 */ /* 0x000fd600078ec0ff */
[----:B------:R-:W-:Y:S02]  /*af510*/  @P0 LOP3.LUT R48, R48, 0x2000, RZ, 0xfc, !PT ;  /* 0x0000200030300812 */ /* 0x000fe400078efcff */
[----:B-1----:R-:W-:Y:S02]  /*af520*/  ISETP.LT.AND P0, PT, R21, UR77, !P1 ;  /* 0x0000004d15007c0c */ /* 0x002fe4000cf01270 */
[----:B------:R-:W-:-:S11]  /*af530*/  LOP3.LUT R48, R48, 0xfffdffff, RZ, 0xc0, !PT ;  /* 0xfffdffff30307812 */ /* 0x000fd600078ec0ff */
[----:B------:R-:W-:Y:S02]  /*af540*/  @P0 LOP3.LUT R48, R48, 0x20000, RZ, 0xfc, !PT ;  /* 0x0002000030300812 */ /* 0x000fe400078efcff */
[----:B0-----:R-:W-:Y:S02]  /*af550*/  ISETP.LT.AND P0, PT, R22, UR68, !P1 ;  /* 0x0000004416007c0c */ /* 0x001fe4000cf01270 */
[----:B------:R-:W-:-:S11]  /*af560*/  LOP3.LUT R48, R48, 0xfffeffff, RZ, 0xc0, !PT ;  /* 0xfffeffff30307812 */ /* 0x000fd600078ec0ff */
[----:B------:R-:W-:Y:S02]  /*af570*/  @P0 LOP3.LUT R48, R48, 0x10000, RZ, 0xfc, !PT ;  /* 0x0001000030300812 */ /* 0x000fe400078efcff */
[----:B------:R-:W-:Y:S02]  /*af580*/  ISETP.LT.AND P0, PT, R23, UR20, !P1 ;  /* 0x0000001417007c0c */ /* 0x000fe4000cf01270 */
[----:B------:R-:W-:-:S11]  /*af590*/  LOP3.LUT R48, R48, 0xffff7fff, RZ, 0xc0, !PT ;  /* 0xffff7fff30307812 */ /* 0x000fd600078ec0ff */
[----:B------:R-:W-:Y:S02]  /*af5a0*/  @P0 LOP3.LUT R48, R48, 0x8000, RZ, 0xfc, !PT ;  /* 0x0000800030300812 */ /* 0x000fe400078efcff */
[----:B---3--:R-:W-:Y:S02]  /*af5b0*/  ISETP.LT.AND P0, PT, R5, UR19, !P1 ;  /* 0x0000001305007c0c */ /* 0x008fe4000cf01270 */
[----:B------:R-:W-:-:S11]  /*af5c0*/  LOP3.LUT R48, R48, 0xffffbfff, RZ, 0xc0, !PT ;  /* 0xffffbfff30307812 */ /* 0x000fd600078ec0ff */
[----:B------:R-:W-:Y:S02]  /*af5d0*/  @P0 LOP3.LUT R48, R48, 0x4000, RZ, 0xfc, !PT ;  /* 0x0000400030300812 */ /* 0x000fe400078efcff */
[----:B------:R-:W-:Y:S02]  /*af5e0*/  ISETP.LT.AND P0, PT, R3, UR18, !P1 ;  /* 0x0000001203007c0c */ /* 0x000fe4000cf01270 */
[----:B------:R-:W-:-:S11]  /*af5f0*/  LOP3.LUT R48, R48, 0xffffefff, RZ, 0xc0, !PT ;  /* 0xffffefff30307812 */ /* 0x000fd600078ec0ff */
[----:B------:R-:W-:Y:S02]  /*af600*/  @P0 LOP3.LUT R48, R48, 0x1000, RZ, 0xfc, !PT ;  /* 0x0000100030300812 */ /* 0x000fe400078efcff */
[----:B----4-:R-:W-:Y:S02]  /*af610*/  ISETP.LT.AND P0, PT, R2, UR17, !P1 ;  /* 0x0000001102007c0c */ /* 0x010fe4000cf01270 */
[----:B------:R-:W-:Y:S02]  /*af620*/  LOP3.LUT R48, R48, 0xfffff7ff, RZ, 0xc0, !PT ;  /* 0xfffff7ff30307812 */ /* 0x000fe400078ec0ff */
[C---:B------:R-:W-:Y:S02]  /*af630*/  LOP3.LUT P3, RZ, R46.reuse, 0x10000, RZ, 0xc0, !PT ;  /* 0x000100002eff7812 */ /* 0x040fe4000786c0ff */
[----:B------:R-:W-:Y:S02]  /*af640*/  LOP3.LUT P2, RZ, R46, 0x8000, RZ, 0xc0, !PT ;  /* 0x000080002eff7812 */ /* 0x000fe4000784c0ff */
[----:B------:R-:W3:Y:S04]  /*af650*/  LDL.LU R46, [R1+0x54d4] ;  /* 0x0054d400012e7983 */ /* 0x000ee80000300800 */
[----:B------:R-:W4:Y:S01]  /*af660*/  LDL.LU R24, [R1+0x4c9c] ;  /* 0x004c9c0001187983 */ /* 0x000f220000300800 */
[----:B------:R-:W-:-:S02]  /*af670*/  @P0 LOP3.LUT R48, R48, 0x800, RZ, 0xfc, !PT ;  /* 0x0000080030300812 */ /* 0x000fc400078efcff */
[----:B------:R-:W-:Y:S01]  /*af680*/  ISETP.LT.AND P0, PT, R0, UR16, !P1 ;  /* 0x0000001000007c0c */ /* 0x000fe2000cf01270 */
[----:B------:R-:W3:Y:S01]  /*af690*/  LDL.LU R25, [R1+0x4ca0] ;  /* 0x004ca00001197983 */ /* 0x000ee20000300800 */
[----:B------:R-:W-:Y:S02]  /*af6a0*/  ISETP.LT.AND P1, PT, R4, UR72, !P2 ;  /* 0x0000004804007c0c */ /* 0x000fe4000d721270 */
        /* <DEDUP_REMOVED lines=21> */
[----:B------:R-:W-:Y:S02]  /*af800*/  ISETP.LT.AND P2, PT, R4, UR74, !P3 ;  /* 0x0000004a04007c0c */ /* 0x000fe4000df41270 */
[----:B------:R-:W-:-:S04]  /*af810*/  LOP3.LUT R48, R48, 0xfffffff7, RZ, 0xc0, !PT ;  /* 0xfffffff730307812 */ /* 0x000fc800078ec0ff */
[----:B------:R-:W-:Y:S02]  /*af820*/  @P1 LOP3.LUT R48, R48, 0x8, RZ, 0xfc, !PT ;  /* 0x0000000830301812 */ /* 0x000fe400078efcff */
[----:B------:R-:W-:Y:S02]  /*af830*/  ISETP.LT.AND P1, PT, R21, UR24, !P3 ;  /* 0x0000001815007c0c */ /* 0x000fe4000df21270 */
[----:B------:R-:W-:Y:S02]  /*af840*/  LOP3.LUT R48, R48, 0xfffffffb, RZ, 0xc0, !PT ;  /* 0xfffffffb30307812 */ /* 0x000fe400078ec0ff */
[----:B--2---:R-:W-:Y:S02]  /*af850*/  LOP3.LUT R47, R47, 0xdfffffff, RZ, 0xc0, !PT ;  /* 0xdfffffff2f2f7812 */ /* 0x004fe400078ec0ff */
[----:B------:R-:W-:Y:S02]  /*af860*/  @P0 LOP3.LUT R48, R48, 0x4, RZ, 0xfc, !PT ;  /* 0x0000000430300812 */ /* 0x000fe400078efcff */
[----:B------:R-:W-:-:S02]  /*af870*/  @P2 LOP3.LUT R47, R47, 0x20000000, RZ, 0xfc, !PT ;  /* 0x200000002f2f2812 */ /* 0x000fc400078efcff */
[----:B------:R-:W-:Y:S02]  /*af880*/  ISETP.LT.AND P2, PT, R23, UR22, !P3 ;  /* 0x0000001617007c0c */ /* 0x000fe4000df41270 */
[----:B------:R-:W-:Y:S02]  /*af890*/  ISETP.LT.AND P0, PT, R22, UR23, !P3 ;  /* 0x0000001716007c0c */ /* 0x000fe4000df01270 */
[----:B------:R-:W-:Y:S02]  /*af8a0*/  LOP3.LUT R48, R48, 0xfffffffd, RZ, 0xc0, !PT ;  /* 0xfffffffd30307812 */ /* 0x000fe400078ec0ff */
[----:B------:R-:W-:Y:S02]  /*af8b0*/  LOP3.LUT R47, R47, 0x7fffffff, RZ, 0xc0, !PT ;  /* 0x7fffffff2f2f7812 */ /* 0x000fe400078ec0ff */
[----:B------:R-:W-:Y:S02]  /*af8c0*/  @P1 LOP3.LUT R48, R48, 0x2, RZ, 0xfc, !PT ;  /* 0x0000000230301812 */ /* 0x000fe400078efcff */
[----:B------:R-:W-:-:S02]  /*af8d0*/  ISETP.LT.AND P1, PT, R5, UR21, !P3 ;  /* 0x0000001505007c0c */ /* 0x000fc4000df21270 */
[----:B------:R-:W-:Y:S02]  /*af8e0*/  LOP3.LUT R48, R48, 0xfffffffe, RZ, 0xc0, !PT ;  /* 0xfffffffe30307812 */ /* 0x000fe400078ec0ff */
[----:B------:R-:W-:Y:S02]  /*af8f0*/  @P2 LOP3.LUT R47, R47, 0x80000000, RZ, 0xfc, !PT ;  /* 0x800000002f2f2812 */ /* 0x000fe400078efcff */
        /* <DEDUP_REMOVED lines=80> */
[----:B------:R-:W-:Y:S02]  /*afe00*/  LOP3.LUT R47, R47, 0xfffffff7, RZ, 0xc0, !PT ;  /* 0xfffffff72f2f7812 */ /* 0x000fe400078ec0ff */
[----:B----4-:R-:W-:Y:S02]  /*afe10*/  ISETP.GE.AND P0, PT, R24, UR39, PT ;  /* 0x0000002718007c0c */ /* 0x010fe4000bf06270 */
[----:B------:R-:W-:Y:S01]  /*afe20*/  @P2 LOP3.LUT R47, R47, 0x8, RZ, 0xfc, !PT ;  /* 0x000000082f2f2812 */ /* 0x000fe200078efcff */
[----:B------:R-:W2:Y:S01]  /*afe30*/  LDL.LU R24, [R1+0x4ca4] ;  /* 0x004ca40001187983 */ /* 0x000ea20000300800 */
[----:B------:R-:W-:-:S02]  /*afe40*/  ISETP.LT.AND P2, PT, R4, UR42, !P0 ;  /* 0x0000002a04007c0c */ /* 0x000fc4000c741270 */
[----:B------:R-:W-:Y:S02]  /*afe50*/  LOP3.LUT R47, R47, 0xfffffffb, RZ, 0xc0, !PT ;  /* 0xfffffffb2f2f7812 */ /* 0x000fe400078ec0ff */
[----:B---3--:R-:W-:Y:S02]  /*afe60*/  LOP3.LUT R46, R46, 0xdfffffff, RZ, 0xc0, !PT ;  /* 0xdfffffff2e2e7812 */ /* 0x008fe400078ec0ff */
[----:B------:R-:W-:Y:S02]  /*afe70*/  @P1 LOP3.LUT R47, R47, 0x4, RZ, 0xfc, !PT ;  /* 0x000000042f2f1812 */ /* 0x000fe400078efcff */
[----:B------:R-:W-:Y:S02]  /*afe80*/  ISETP.LT.AND P1, PT, R21, UR10, !P0 ;  /* 0x0000000a15007c0c */ /* 0x000fe4000c721270 */
[----:B------:R-:W-:-:S03]  /*afe90*/  ISETP.LT.AND P3, PT, R22, UR55, !P0 ;  /* 0x0000003716007c0c */ /* 0x000fc6000c761270 */
[----:B------:R-:W-:Y:S02]  /*afea0*/  @P2 LOP3.LUT R46, R46, 0x20000000, RZ, 0xfc, !PT ;  /* 0x200000002e2e2812 */ /* 0x000fe400078efcff */
[----:B------:R-:W-:Y:S02]  /*afeb0*/  ISETP.LT.AND P2, PT, R23, UR56, !P0 ;  /* 0x0000003817007c0c */ /* 0x000fe4000c741270 */
[----:B------:R-:W-:Y:S02]  /*afec0*/  LOP3.LUT R47, R47, 0xfffffffd, RZ, 0xc0, !PT ;  /* 0xfffffffd2f2f7812 */ /* 0x000fe400078ec0ff */
[----:B------:R-:W-:Y:S02]  /*afed0*/  LOP3.LUT R46, R46, 0x7fffffff, RZ, 0xc0, !PT ;  /* 0x7fffffff2e2e7812 */ /* 0x000fe400078ec0ff */
[----:B------:R-:W-:Y:S02]  /*afee0*/  @P1 LOP3.LUT R47, R47, 0x2, RZ, 0xfc, !PT ;  /* 0x000000022f2f1812 */ /* 0x000fe400078efcff */
[----:B------:R-:W-:-:S02]  /*afef0*/  ISETP.LT.AND P1, PT, R5, UR57, !P0 ;  /* 0x0000003905007c0c */ /* 0x000fc4000c721270 */
[----:B------:R-:W-:-:S03]  /*aff00*/  LOP3.LUT R47, R47, 0xfffffffe, RZ, 0xc0, !PT ;  /* 0xfffffffe2f2f7812 */ /* 0x000fc600078ec0ff */
        /* <DEDUP_REMOVED lines=10> */
[----:B------:R-:W-:Y:S02]  /*affb0*/  ISETP.GE.AND P0, PT, R25, UR41, PT ;  /* 0x0000002919007c0c */ /* 0x000fe4000bf06270 */
[----:B------:R-:W-:Y:S02]  /*affc0*/  @P2 LOP3.LUT R46, R46, 0x8000000, RZ, 0xfc, !PT ;  /* 0x080000002e2e2812 */ /* 0x000fe400078efcff */
[----:B------:R-:W-:-:S02]  /*affd0*/  ISETP.LT.AND P2, PT, R21, UR61, !P0 ;  /* 0x0000003d15007c0c */ /* 0x000fc4000c741270 */
        /* <DEDUP_REMOVED lines=9> */
[----:B------:R-:W-:Y:S01]  /*b0070*/  LOP3.LUT R46, R46, 0xff7fffff, RZ, 0xc0, !PT ;  /* 0xff7fffff2e2e7812 */ /* 0x000fe200078ec0ff */
[----:B------:R-:W3:Y:S03]  /*b0080*/  LDL.LU R5, [R1+0x54d0] ;  /* 0x0054d00001057983 */ /* 0x000ee60000300800 */
[----:B------:R-:W-:Y:S02]  /*b0090*/  @P3 LOP3.LUT R46, R46, 0x800000, RZ, 0xfc, !PT ;  /* 0x008000002e2e3812 */ /* 0x000fe400078efcff */
[----:B------:R-:W-:-:S02]  /*b00a0*/  ISETP.LT.AND P1, PT, R4, UR6, !P0 ;  /* 0x0000000604007c0c */ /* 0x000fc4000c721270 */
[----:B------:R-:W-:Y:S01]  /*b00b0*/  LOP3.LUT R46, R46, 0xffbfffff, RZ, 0xc0, !PT ;  /* 0xffbfffff2e2e7812 */ /* 0x000fe200078ec0ff */
[----:B------:R-:W4:Y:S03]  /*b00c0*/  LDL.LU R4, [R1+0x54cc] ;  /* 0x0054cc0001047983 */ /* 0x000f260000300800 */
[----:B------:R-:W-:-:S04]  /*b00d0*/  @P2 LOP3.LUT R46, R46, 0x400000, RZ, 0xfc, !PT ;  /* 0x004000002e2e2812 */ /* 0x000fc800078efcff */
[----:B------:R-:W-:Y:S02]  /*b00e0*/  LOP3.LUT R46, R46, 0xffdfffff, RZ, 0xc0, !PT ;  /* 0xffdfffff2e2e7812 */ /* 0x000fe400078ec0ff */
[----:B------:R-:W-:Y:S02]  /*b00f0*/  ISETP.LT.AND P3, PT, R3, UR67, !P0 ;  /* 0x0000004303007c0c */ /* 0x000fe4000c761270 */
[----:B------:R-:W3:Y:S01]  /*b0100*/  LDL.LU R3, [R1+0x54c8] ;  /* 0x0054c80001037983 */ /* 0x000ee20000300800 */
[----:B------:R-:W-:Y:S02]  /*b0110*/  ISETP.LT.AND P2, PT, R2, UR65, !P0 ;  /* 0x0000004102007c0c */ /* 0x000fe4000c741270 */
[----:B------:R-:W-:Y:S01]  /*b0120*/  @P1 LOP3.LUT R46, R46, 0x200000, RZ, 0xfc, !PT ;  /* 0x002000002e2e1812 */ /* 0x000fe200078efcff */
[----:B------:R-:W3:Y:S01]  /*b0130*/  LDL.LU R2, [R1+0x54c4] ;  /* 0x0054c40001027983 */ /* 0x000ee20000300800 */
[----:B------:R-:W-:-:S03]  /*b0140*/  ISETP.LT.AND P1, PT, R0, UR64, !P0 ;  /* 0x0000004000007c0c */ /* 0x000fc6000c721270 */
[----:B------:R-:W3:Y:S01]  /*b0150*/  LDL.LU R0, [R1+0x54c0] ;  /* 0x0054c00001007983 */ /* 0x000ee20000300800 */
[----:B------:R-:W-:-:S04]  /*b0160*/  LOP3.LUT R46, R46, 0xffefffff, RZ, 0xc0, !PT ;  /* 0xffefffff2e2e7812 */ /* 0x000fc800078ec0ff */
[----:B------:R-:W-:-:S04]  /*b0170*/  @P3 LOP3.LUT R46, R46, 0x100000, RZ, 0xfc, !PT ;  /* 0x001000002e2e3812 */ /* 0x000fc800078efcff */
[----:B------:R-:W-:-:S04]  /*b0180*/  LOP3.LUT R46, R46, 0xfff7ffff, RZ, 0xc0, !PT ;  /* 0xfff7ffff2e2e7812 */ /* 0x000fc800078ec0ff */
[----:B------:R-:W-:-:S04]  /*b0190*/  @P2 LOP3.LUT R46, R46, 0x80000, RZ, 0xfc, !PT ;  /* 0x000800002e2e2812 */ /* 0x000fc800078efcff */
[----:B------:R-:W-:-:S04]  /*b01a0*/  LOP3.LUT R46, R46, 0xfffbffff, RZ, 0xc0, !PT ;  /* 0xfffbffff2e2e7812 */ /* 0x000fc800078ec0ff */
[----:B------:R-:W-:-:S04]  /*b01b0*/  @P1 LOP3.LUT R46, R46, 0x40000, RZ, 0xfc, !PT ;  /* 0x000400002e2e1812 */ /* 0x000fc800078efcff */
[----:B------:R-:W-:Y:S02]  /*b01c0*/  LOP3.LUT R46, R46, 0xfffdffff, RZ, 0xc0, !PT ;  /* 0xfffdffff2e2e7812 */ /* 0x000fe400078ec0ff */
[----:B------:R-:W-:Y:S02]  /*b01d0*/  R2UR.FILL UR5, R39 ;  /* 0x00000000270572ca */ /* 0x000fe400004e0000 */
[----:B--2---:R-:W-:-:S04]  /*b01e0*/  ISETP.GE.AND P0, PT, R24, UR43, PT ;  /* 0x0000002b18007c0c */ /* 0x004fc8000bf06270 */
[----:B------:R-:W-:Y:S02]  /*b01f0*/  ISETP.LT.AND P3, PT, R21, UR63, !P0 ;  /* 0x0000003f15007c0c */ /* 0x000fe4000c761270 */
[----:B------:R-:W-:Y:S02]  /*b0200*/  ISETP.LT.AND P2, PT, R22, UR62, !P0 ;  /* 0x0000003e16007c0c */ /* 0x000fe4000c741270 */
[----:B------:R-:W-:-:S09]  /*b0210*/  ISETP.LT.AND P1, PT, R23, UR75, !P0 ;  /* 0x0000004b17007c0c */ /* 0x000fd2000c721270 */
[----:B------:R-:W-:-:S04]  /*b0220*/  @P3 LOP3.LUT R46, R46, 0x20000, RZ, 0xfc, !PT ;  /* 0x000200002e2e3812 */ /* 0x000fc800078efcff */
[----:B------:R-:W-:-:S04]  /*b0230*/  LOP3.LUT R46, R46, 0xffff7fff, RZ, 0xc0, !PT ;  /* 0xffff7fff2e2e7812 */ /* 0x000fc800078ec0ff */
[----:B------:R-:W-:-:S04]  /*b0240*/  LOP3.LUT R46, R46, 0xfffeffff, RZ, 0xc0, !PT ;  /* 0xfffeffff2e2e7812 */ /* 0x000fc800078ec0ff */
[----:B------:R-:W-:-:S04]  /*b0250*/  @P2 LOP3.LUT R46, R46, 0x10000, RZ, 0xfc, !PT ;  /* 0x000100002e2e2812 */ /* 0x000fc800078efcff */
[----:B------:R-:W-:Y:S01]  /*b0260*/  @P1 LOP3.LUT R46, R46, 0x8000, RZ, 0xfc, !PT ;  /* 0x000080002e2e1812 */ /* 0x000fe200078efcff */
[----:B------:R-:W2:Y:S01]  /*b0270*/  LDL.LU R34, [R1+0x2124] ;  /* 0x0021240001227983 */ /* 0x000ea20000300800 */
[----:B------:R-:W0:Y:S03]  /*b0280*/  LDCU UR6, c[0x0][0x3b8] ;  /* 0x00007700ff0677ac */ /* 0x000e260008000800 */
[----:B------:R-:W2:Y:S01]  /*b0290*/  LDL.LU R35, [R1+0x2128] ;  /* 0x0021280001237983 */ /* 0x000ea20000300800 */
[----:B------:R-:W1:Y:S03]  /*b02a0*/  LDCU.64 UR10, c[0x0][0x398] ;  /* 0x00007300ff0a77ac */ /* 0x000e660008000a00 */
[----:B------:R-:W2:Y:S01]  /*b02b0*/  LDL.LU R21, [R1+0x212c] ;  /* 0x00212c0001157983 */ /* 0x000ea20000300800 */
[----:B------:R-:W0:Y:S03]  /*b02c0*/  LDCU UR9, c[0x0][0x398] ;  /* 0x00007300ff0977ac */ /* 0x000e260008000800 */
[----:B------:R-:W3:Y:S01]  /*b02d0*/  LDL.LU R38, [R1+0x2110] ;  /* 0x0021100001267983 */ /* 0x000ee20000300800 */
        /* <DEDUP_REMOVED lines=31> */
[----:B------:R1:W-:Y:S01]  /*b04d0*/  STL [R1+0x55b8], R46 ;  /* 0x0055b82e01007387 */ /* 0x0003e20000100800 */
[----:B------:R-:W0:Y:S01]  /*b04e0*/  LDCU UR61, c[0x0][0x398] ;  /* 0x00007300ff3d77ac */ /* 0x000e220008000800 */
[----:B------:R-:W0:Y:S01]  /*b04f0*/  LDCU UR32, c[0x0][0x398] ;  /* 0x00007300ff2077ac */ /* 0x000e220008000800 */
[----:B------:R-:W0:Y:S01]  /*b0500*/  LDCU UR27, c[0x0][0x398] ;  /* 0x00007300ff1b77ac */ /* 0x000e220008000800 */
[----:B-1----:R-:W3:Y:S01]  /*b0510*/  LDL.LU R46, [R1+0x7c4] ;  /* 0x0007c400012e7983 */ /* 0x002ee20000300800 */
[----:B------:R-:W1:Y:S03]  /*b0520*/  LDCU UR26, c[0x0][0x398] ;  /* 0x00007300ff1a77ac */ /* 0x000e660008000800 */
[----:B------:R0:W-:Y:S01]  /*b0530*/  STL [R1+0x55b4], R40 ;  /* 0x0055b42801007387 */ /* 0x0001e20000100800 */
[----:B------:R-:W1:Y:S01]  /*b0540*/  LDCU UR24, c[0x0][0x398] ;  /* 0x00007300ff1877ac */ /* 0x000e620008000800 */
[----:B------:R-:W1:Y:S02]  /*b0550*/  LDCU UR73, c[0x0][0x398] ;  /* 0x00007300ff4977ac */ /* 0x000e640008000800 */
[----:B0-----:R-:W3:Y:S01]  /*b0560*/  LDL.LU R40, [R1+0x7c0] ;  /* 0x0007c00001287983 */ /* 0x001ee20000300800 */
        /* <DEDUP_REMOVED lines=29> */
[----:B------:R-:W-:Y:S01]  /*b0740*/  STL [R1+0x5578], R58 ;  /* 0x0055783a01007387 */ /* 0x000fe20000100800 */
[----:B------:R-:W0:Y:S03]  /*b0750*/  LDCU UR42, c[0x0][0x398] ;  /* 0x00007300ff2a77ac */ /* 0x000e260008000800 */
[----:B------:R-:W-:Y:S01]  /*b0760*/  STL [R1+0x553c], R19 ;  /* 0x00553c1301007387 */ /* 0x000fe20000100800 */
[----:B------:R-:W0:Y:S03]  /*b0770*/  LDCU UR41, c[0x0][0x398] ;  /* 0x00007300ff2977ac */ /* 0x000e260008000800 */
[----:B------:R-:W-:Y:S01]  /*b0780*/  STL [R1+0x54fc], R17 ;  /* 0x0054fc1101007387 */ /* 0x000fe20000100800 */
[----:B------:R-:W0:Y:S03]  /*b0790*/  LDCU UR17, c[0x0][0x398] ;  /* 0x00007300ff1177ac */ /* 0x000e260008000800 */
[----:B------:R2:W-:Y:S01]  /*b07a0*/  STL [R1+0x54f8], R18 ;  /* 0x0054f81201007387 */ /* 0x0005e20000100800 */
[----:B------:R-:W0:Y:S03]  /*b07b0*/  LDCU UR28, c[0x0][0x398] ;  /* 0x00007300ff1c77ac */ /* 0x000e260008000800 */
[----:B------:R-:W-:Y:S01]  /*b07c0*/  STL [R1+0x54f4], R61 ;  /* 0x0054f43d01007387 */ /* 0x000fe20000100800 */
        /* <DEDUP_REMOVED lines=34> */
[----:B--2---:R-:W-:Y:S01]  /*b09f0*/  F2FP.SATFINITE.E4M3.F32.PACK_AB_MERGE_C R18, R21, R35, RZ ;  /* 0x000000231512723e */ /* 0x004fe200048070ff */
[----:B------:R-:W-:Y:S01]  /*b0a00*/  VIADD R21, R20, UR6 ;  /* 0x0000000614157c36 */ /* 0x000fe20008000000 */
[----:B------:R-:W2:Y:S04]  /*b0a10*/  LDCU UR6, c[0x0][0x3b8] ;  /* 0x00007700ff0677ac */ /* 0x000ea80008000800 */
[----:B------:R-:W-:-:S02]  /*b0a20*/  SHF.R.S32.HI R20, RZ, 0x1f, R21 ;  /* 0x0000001fff147819 */ /* 0x000fc40000011415 */
[----:B---3--:R-:W-:-:S05]  /*b0a30*/  F2FP.SATFINITE.E4M3.F32.PACK_AB_MERGE_C R17, R34, R45, RZ ;  /* 0x0000002d2211723e */ /* 0x008fca00048070ff */
[----:B------:R3:W-:Y:S04]  /*b0a40*/  STL [R1+0x4c90], R17 ;  /* 0x004c901101007387 */ /* 0x0007e80000100800 */
[----:B------:R0:W-:Y:S04]  /*b0a50*/  STL [R1+0x526c], R18 ;  /* 0x00526c1201007387 */ /* 0x0001e80000100800 */
[----:B------:R-:W2:Y:S01]  /*b0a60*/  LDL.LU R34, [R1+0x20d8] ;  /* 0x0020d80001227983 */ /* 0x000ea20000300800 */
[----:B---3--:R-:W-:-:S03]  /*b0a70*/  F2FP.SATFINITE.E4M3.F32.PACK_AB_MERGE_C R17, R39, R38, RZ ;  /* 0x000000262711723e */ /* 0x008fc600048070ff */
[----:B------:R-:W2:Y:S01]  /*b0a80*/  LDL.LU R35, [R1+0x20dc] ;  /* 0x0020dc0001237983 */ /* 0x000ea20000300800 */
[----:B0-----:R-:W-:-:S03]  /*b0a90*/  IADD3 R18, P1, PT, R21, R0, RZ ;  /* 0x0000000015127210 */ /* 0x001fc60007f3e0ff */
[----:B------:R0:W-:Y:S02]  /*b0aa0*/  STL [R1+0x2154], R17 ;  /* 0x0021541101007387 */ /* 0x0001e40000100800 */
[----:B------:R-:W-:Y:S02]  /*b0ab0*/  IMAD.X R19, R20, 0x1, R2, P1 ;  /* 0x0000000114137824 */ /* 0x000fe400008e0602 */
[----:B------:R-:W3:Y:S04]  /*b0ac0*/  LDL.LU R38, [R1+0x20c0] ;  /* 0x0020c00001267983 */ /* 0x000ee80000300800 */
[----:B------:R-:W3:Y:S04]  /*b0ad0*/  LDL.LU R39, [R1+0x20c4] ;  /* 0x0020c40001277983 */ /* 0x000ee80000300800 */
[----:B------:R1:W-:Y:S01]  /*b0ae0*/  STL.64 [R1+0x2120], R18 ;  /* 0x0021201201007387 */ /* 0x0003e20000100a00 */
[----:B0-----:R-:W-:-:S03]  /*b0af0*/  F2FP.SATFINITE.E4M3.F32.PACK_AB_MERGE_C R17, R23, R22, RZ ;  /* 0x000000161711723e */ /* 0x001fc600048070ff */
[----:B------:R-:W3:Y:S01]  /*b0b00*/  LDL.LU R22, [R1+0x20c8] ;  /* 0x0020c80001167983 */ /* 0x000ee20000300800 */
[----:B-1----:R-:W-:-:S05]  /*b0b10*/  F2FP.SATFINITE.E4M3.F32.PACK_AB_MERGE_C R18, R43, R44, RZ ;  /* 0x0000002c2b12723e */ /* 0x002fca00048070ff */
[----:B------:R0:W-:Y:S04]  /*b0b20*/  STL [R1+0x5260], R18 ;  /* 0x0052601201007387 */ /* 0x0001e80000100800 */
[----:B------:R-:W3:Y:S01]  /*b0b30*/  LDL.LU R23, [R1+0x20cc] ;  /* 0x0020cc0001177983 */ /* 0x000ee20000300800 */
[----:B0-----:R-:W-:-:S03]  /*b0b40*/  IADD3 R18, P1, PT, R21, R3, RZ ;  /* 0x0000000315127210 */ /* 0x001fc60007f3e0ff */
[----:B------:R0:W-:Y:S02]  /*b0b50*/  STL [R1+0x2128], R17 ;  /* 0x0021281101007387 */ /* 0x0001e40000100800 */
[----:B----4-:R-:W-:Y:S01]  /*b0b60*/  IMAD.X R19, R20, 0x1, R4, P1 ;  /* 0x0000000114137824 */ /* 0x010fe200008e0604 */
[----:B------:R-:W-:-:S04]  /*b0b70*/  F2FP.SATFINITE.E4M3.F32.PACK_AB_MERGE_C R41, R41, R42, RZ ;  /* 0x0000002a2929723e */ /* 0x000fc800048070ff */
[----:B------:R1:W-:Y:S01]  /*b0b80*/  STL.64 [R1+0x2110], R18 ;  /* 0x0021101201007387 */ /* 0x0003e20000100a00 */
[----:B0-----:R-:W-:-:S03]  /*b0b90*/  F2FP.SATFINITE.E4M3.F32.PACK_AB_MERGE_C R17, R46, R40, RZ ;  /* 0x000000282e11723e */ /* 0x001fc600048070ff */
[----:B------:R-:W-:Y:S01]  /*b0ba0*/  STL [R1+0x212c], R41 ;  /* 0x00212c2901007387 */ /* 0x000fe20000100800 */
[----:B-1----:R-:W-:-:S03]  /*b0bb0*/  IADD3 R18, P1, PT, R21, R5, RZ ;  /* 0x0000000515127210 */ /* 0x002fc60007f3e0ff */
[----:B------:R0:W-:Y:S02]  /*b0bc0*/  STL [R1+0x2118], R17 ;  /* 0x0021181101007387 */ /* 0x0001e40000100800 */
[----:B------:R-:W-:Y:S01]  /*b0bd0*/  IMAD.X R19, R20, 0x1, R6, P1 ;  /* 0x0000000114137824 */ /* 0x000fe200008e0606 */
[----:B------:R-:W-:-:S04]  /*b0be0*/  F2FP.SATFINITE.E4M3.F32.PACK_AB_MERGE_C R24, R26, R24, RZ ;  /* 0x000000181a18723e */ /* 0x000fc800048070ff */
[----:B------:R1:W-:Y:S01]  /*b0bf0*/  STL.64 [R1+0x2108], R18 ;  /* 0x0021081201007387 */ /* 0x0003e20000100a00 */
[----:B0-----:R-:W-:-:S03]  /*b0c00*/  F2FP.SATFINITE.E4M3.F32.PACK_AB_MERGE_C R17, R27, R25, RZ ;  /* 0x000000191b11723e */ /* 0x001fc600048070ff */
[----:B------:R0:W-:Y:S01]  /*b0c10*/  STL [R1+0x211c], R24 ;  /* 0x00211c1801007387 */ /* 0x0001e20000100800 */
[----:B-1----:R-:W-:-:S03]  /*b0c20*/  IADD3 R18, P1, PT, R21, R13, RZ ;  /* 0x0000000d15127210 */ /* 0x002fc60007f3e0ff */
[----:B------:R1:W-:Y:S02]  /*b0c30*/  STL [R1+0x5200], R17 ;  /* 0x0052001101007387 */ /* 0x0003e40000100800 */
[----:B------:R-:W-:Y:S01]  /*b0c40*/  IMAD.X R19, R20, 0x1, R15, P1 ;  /* 0x0000000114137824 */ /* 0x000fe200008e060f */
[----:B0-----:R-:W-:-:S04]  /*b0c50*/  F2FP.SATFINITE.E4M3.F32.PACK_AB_MERGE_C R24, R28, R29, RZ ;  /* 0x0000001d1c18723e */ /* 0x001fc800048070ff */
[----:B------:R0:W-:Y:S01]  /*b0c60*/  STL.64 [R1+0x2100], R18 ;  /* 0x0021001201007387 */ /* 0x0001e20000100a00 */
[----:B-1----:R-:W-:-:S03]  /*b0c70*/  F2FP.SATFINITE.E4M3.F32.PACK_AB_MERGE_C R17, R31, R30, RZ ;  /* 0x0000001e1f11723e */ /* 0x002fc600048070ff */
[----:B------:R-:W-:Y:S01]  /*b0c80*/  STL [R1+0x5234], R24 ;  /* 0x0052341801007387 */ /* 0x000fe20000100800 */
[----:B0-----:R-:W-:-:S03]  /*b0c90*/  IADD3 R18, P1, PT, R21, R14, RZ ;  /* 0x0000000e15127210 */ /* 0x001fc60007f3e0ff */
[----:B------:R0:W-:Y:S02]  /*b0ca0*/  STL [R1+0x5194], R17 ;  /* 0x0051941101007387 */ /* 0x0001e40000100800 */
[----:B------:R-:W-:-:S05]  /*b0cb0*/  IMAD.X R19, R20, 0x1, R16, P1 ;  /* 0x0000000114137824 */ /* 0x000fca00008e0610 */
[----:B------:R1:W-:Y:S01]  /*b0cc0*/  STL.64 [R1+0x20f0], R18 ;  /* 0x0020f01201007387 */ /* 0x0003e20000100a00 */
[----:B0-----:R-:W-:-:S03]  /*b0cd0*/  F2FP.SATFINITE.E4M3.F32.PACK_AB_MERGE_C R17, R37, R36, RZ ;  /* 0x000000242511723e */ /* 0x001fc600048070ff */
[----:B------:R-:W4:Y:S01]  /*b0ce0*/  LDL.LU R36, [R1+0x20b0] ;  /* 0x0020b00001247983 */ /* 0x000f220000300800 */
[----:B-1----:R-:W-:-:S05]  /*b0cf0*/  F2FP.SATFINITE.E4M3.F32.PACK_AB_MERGE_C R18, R33, R32, RZ ;  /* 0x000000202112723e */ /* 0x002fca00048070ff */
[----:B------:R0:W-:Y:S04]  /*b0d00*/  STL [R1+0x51b4], R18 ;  /* 0x0051b41201007387 */ /* 0x0001e80000100800 */
[----:B------:R-:W4:Y:S04]  /*b0d10*/  LDL.LU R37, [R1+0x20b4] ;  /* 0x0020b40001257983 */ /* 0x000f280000300800 */
[----:B------:R-:W-:Y:S01]  /*b0d20*/  STL [R1+0x5120], R17 ;  /* 0x0051201101007387 */ /* 0x000fe20000100800 */
[----:B0-----:R-:W-:-:S03]  /*b0d30*/  IADD3 R18, P1, PT, R21, R7, RZ ;  /* 0x0000000715127210 */ /* 0x001fc60007f3e0ff */
[----:B------:R-:W4:Y:S04]  /*b0d40*/  LDL.LU R29, [R1+0x20b8] ;  /* 0x0020b800011d7983 */ /* 0x000f280000300800 */
[----:B------:R-:W4:Y:S01]  /*b0d50*/  LDL.LU R28, [R1+0x20bc] ;  /* 0x0020bc00011c7983 */ /* 0x000f220000300800 */
[----:B------:R-:W-:-:S03]  /*b0d60*/  IMAD.X R19, R20, 0x1, R8, P1 ;  /* 0x0000000114137824 */ /* 0x000fc600008e0608 */
[----:B------:R-:W4:Y:S04]  /*b0d70*/  LDL.LU R30, [R1+0x20a0] ;  /* 0x0020a000011e7983 */ /* 0x000f280000300800 */
[----:B------:R-:W4:Y:S04]  /*b0d80*/  LDL.LU R31, [R1+0x20a4] ;  /* 0x0020a400011f7983 */ /* 0x000f280000300800 */
[----:B------:R2:W-:Y:S02]  /*b0d90*/  STL.64 [R1+0x20e0], R18 ;  /* 0x0020e01201007387 */ /* 0x0005e40000100a00 */
[----:B--2---:R-:W-:-:S02]  /*b0da0*/  F2FP.SATFINITE.E4M3.F32.PACK_AB_MERGE_C R18, R35, R34, RZ ;  /* 0x000000222312723e */ /* 0x004fc400048070ff */
[----:B---3--:R-:W-:Y:S02]  /*b0db0*/  F2FP.SATFINITE.E4M3.F32.PACK_AB_MERGE_C R17, R39, R38, RZ ;  /* 0x000000262711723e */ /* 0x008fe400048070ff */
[----:B------:R-:W2:Y:S04]  /*b0dc0*/  LDL.LU R38, [R1+0x20a8] ;  /* 0x0020a80001267983 */ /* 0x000ea80000300800 */
[----:B------:R-:W-:Y:S04]  /*b0dd0*/  STL [R1+0x5140], R18 ;  /* 0x0051401201007387 */ /* 0x000fe80000100800 */
[----:B------:R-:W2:Y:S04]  /*b0de0*/  LDL.LU R39, [R1+0x20ac] ;  /* 0x0020ac0001277983 */ /* 0x000ea80000300800 */
[----:B------:R0:W-:Y:S02]  /*b0df0*/  STL [R1+0x50b8], R17 ;  /* 0x0050b81101007387 */ /* 0x0001e40000100800 */
[----:B0-----:R-:W-:-:S02]  /*b0e00*/  F2FP.SATFINITE.E4M3.F32.PACK_AB_MERGE_C R17, R23, R22, RZ ;  /* 0x000000161711723e */ /* 0x001fc400048070ff */
[----:B------:R-:W3:Y:S04]  /*b0e10*/  LDL.LU R22, [R1+0x2090] ;  /* 0x0020900001167983 */ /* 0x000ee80000300800 */
[----:B------:R-:W3:Y:S01]  /*b0e20*/  LDL.LU R23, [R1+0x2094] ;  /* 0x0020940001177983 */ /* 0x000ee20000300800 */
[----:B------:R-:W-:-:S05]  /*b0e30*/  IADD3 R18, P1, PT, R21, R9, RZ ;  /* 0x0000000915127210 */ /* 0x000fca0007f3e0ff */
[----:B------:R-:W-:-:S05]  /*b0e40*/  IMAD.X R19, R20, 0x1, R11, P1 ;  /* 0x0000000114137824 */ /* 0x000fca00008e060b */
[----:B------:R0:W-:Y:S04]  /*b0e50*/  STL.64 [R1+0x20d0], R18 ;  /* 0x0020d01201007387 */ /* 0x0001e80000100a00 */
[----:B------:R4:W-:Y:S04]  /*b0e60*/  STL [R1+0x50cc], R17 ;  /* 0x0050cc1101007387 */ /* 0x0009e80000100800 */
[----:B------:R-:W3:Y:S01]  /*b0e70*/  LDL.LU R42, [R1+0x2098] ;  /* 0x00209800012a7983 */ /* 0x000ee20000300800 */
[----:B0-----:R-:W-:-:S03]  /*b0e80*/  IADD3 R18, P1, PT, R21, R10, RZ ;  /* 0x0000000a15127210 */ /* 0x001fc60007f3e0ff */
[----:B------:R-:W3:Y:S02]  /*b0e90*/  LDL.LU R41, [R1+0x209c] ;  /* 0x00209c0001297983 */ /* 0x000ee40000300800 */
[----:B------:R-:W-:Y:S02]  /*b0ea0*/  IMAD.X R19, R20, 0x1, R12, P1 ;  /* 0x0000000114137824 */ /* 0x000fe400008e060c */
[----:B------:R-:W3:Y:S04]  /*b0eb0*/  LDL.LU R40, [R1+0x2080] ;  /* 0x0020800001287983 */ /* 0x000ee80000300800 */
[----:B------:R0:W-:Y:S04]  /*b0ec0*/  STL.64 [R1+0x20c0], R18 ;  /* 0x0020c01201007387 */ /* 0x0001e80000100a00 */
        /* <DEDUP_REMOVED lines=9> */
[----:B------:R-:W-:Y:S01]  /*b0f60*/  VIADD R20, R21, UR6 ;  /* 0x0000000615147c36 */ /* 0x000fe20008000000 */
[----:B------:R-:W1:Y:S04]  /*b0f70*/  LDCU UR6, c[0x0][0x3b8] ;  /* 0x00007700ff0677ac */ /* 0x000e680008000800 */
[----:B------:R-:W-:-:S02]  /*b0f80*/  SHF.R.S32.HI R21, RZ, 0x1f, R20 ;  /* 0x0000001fff157819 */ /* 0x000fc40000011414 */
[----:B----4-:R-:W-:Y:S02]  /*b0f90*/  F2FP.SATFINITE.E4M3.F32.PACK_AB_MERGE_C R17, R37, R36, RZ ;  /* 0x000000242511723e */ /* 0x010fe400048070ff */
[----:B------:R-:W4:Y:S04]  /*b0fa0*/  LDL.LU R36, [R1+0x2068] ;  /* 0x0020680001247983 */ /* 0x000f280000300800 */
[----:B------:R-:W4:Y:S01]  /*b0fb0*/  LDL.LU R37, [R1+0x206c] ;  /* 0x00206c0001257983 */ /* 0x000f220000300800 */
[----:B0-----:R-:W-:-:S03]  /*b0fc0*/  F2FP.SATFINITE.E4M3.F32.PACK_AB_MERGE_C R18, R28, R29, RZ ;  /* 0x0000001d1c12723e */ /* 0x001fc600048070ff */
[----:B------:R0:W-:Y:S04]  /*b0fd0*/  STL [R1+0x506c], R17 ;  /* 0x00506c1101007387 */ /* 0x0001e80000100800 */
[----:B------:R1:W-:Y:S01]  /*b0fe0*/  STL [R1+0x5088], R18 ;  /* 0x0050881201007387 */ /* 0x0003e20000100800 */
[----:B0-----:R-:W-:Y:S02]  /*b0ff0*/  F2FP.SATFINITE.E4M3.F32.PACK_AB_MERGE_C R17, R31, R30, RZ ;  /* 0x0000001e1f11723e */ /* 0x001fe400048070ff */
[----:B-1----:R-:W-:-:S03]  /*b1000*/  IADD3 R18, P1, PT, R20, R0, RZ ;  /* 0x0000000014127210 */ /* 0x002fc60007f3e0ff */
[----:B------:R2:W-:Y:S02]  /*b1010*/  STL [R1+0x4fd8], R17 ;  /* 0x004fd81101007387 */ /* 0x0005e40000100800 */
[----:B------:R-:W-:Y:S02]  /*b1020*/  IMAD.X R19, R21, 0x1, R2, P1 ;  /* 0x0000000115137824 */ /* 0x000fe400008e0602 */
[----:B------:R-:W4:Y:S04]  /*b1030*/  LDL.LU R29, [R1+0x2050] ;  /* 0x00205000011d7983 */ /* 0x000f280000300800 */
[----:B------:R-:W4:Y:S04]  /*b1040*/  LDL.LU R28, [R1+0x2054] ;  /* 0x00205400011c7983 */ /* 0x000f280000300800 */
[----:B------:R-:W-:Y:S04]  /*b1050*/  STL.64 [R1+0x20b0], R18 ;  /* 0x0020b01201007387 */ /* 0x000fe80000100a00 */
[----:B------:R-:W4:Y:S04]  /*b1060*/  LDL.LU R30, [R1+0x2058] ;  /* 0x00205800011e7983 */ /* 0x000f280000300800 */
[----:B------:R-:W4:Y:S01]  /*b1070*/  LDL.LU R31, [R1+0x205c] ;  /* 0x00205c00011f7983 */ /* 0x000f220000300800 */
[----:B--2---:R-:W-:-:S05]  /*b1080*/  F2FP.SATFINITE.E4M3.F32.PACK_AB_MERGE_C R17, R39, R38, RZ ;  /* 0x000000262711723e */ /* 0x004fca00048070ff */
[----:B------:R3:W-:Y:S04]  /*b1090*/  STL [R1+0x5008], R17 ;  /* 0x0050081101007387 */ /* 0x0007e80000100800 */
[----:B------:R-:W2:Y:S04]  /*b10a0*/  LDL.LU R38, [R1+0x2040] ;  /* 0x0020400001267983 */ /* 0x000ea80000300800 */
[----:B------:R-:W2:Y:S01]  /*b10b0*/  LDL.LU R39, [R1+0x2044] ;  /* 0x0020440001277983 */ /* 0x000ea20000300800 */
[----:B---3--:R-:W-:-:S03]  /*b10c0*/  F2FP.SATFINITE.E4M3.F32.PACK_AB_MERGE_C R17, R23, R22, RZ ;  /* 0x000000161711723e */ /* 0x008fc600048070ff */
[----:B------:R-:W3:Y:S04]  /*b10d0*/  LDL.LU R22, [R1+0x2048] ;  /* 0x0020480001167983 */ /* 0x000ee80000300800 */
[----:B------:R-:W3:Y:S01]  /*b10e0*/  LDL.LU R23, [R1+0x204c] ;  /* 0x00204c0001177983 */ /* 0x000ee20000300800 */
[----:B------:R-:W-:-:S05]  /*b10f0*/  IADD3 R18, P1, PT, R20, R3, RZ ;  /* 0x0000000314127210 */ /* 0x000fca0007f3e0ff */
[----:B------:R-:W-:Y:S01]  /*b1100*/  IMAD.X R19, R21, 0x1, R4, P1 ;  /* 0x0000000115137824 */ /* 0x000fe200008e0604 */
[----:B------:R-:W-:Y:S04]  /*b1110*/  STL [R1+0x4f10], R17 ;  /* 0x004f101101007387 */ /* 0x000fe80000100800 */
[----:B------:R0:W-:Y:S01]  /*b1120*/  STL.64 [R1+0x20a0], R18 ;  /* 0x0020a01201007387 */ /* 0x0001e20000100a00 */
[----:B------:R-:W-:Y:S02]  /*b1130*/  F2FP.SATFINITE.E4M3.F32.PACK_AB_MERGE_C R41, R41, R42, RZ ;  /* 0x0000002a2929723e */ /* 0x000fe400048070ff */
[----:B0-----:R-:W-:-:S03]  /*b1140*/  IADD3 R18, P1, PT, R20, R5, RZ ;  /* 0x0000000514127210 */ /* 0x001fc60007f3e0ff */
[----:B------:R-:W-:Y:S02]  /*b1150*/  STL [R1+0x4f2c], R41 ;  /* 0x004f2c2901007387 */ /* 0x000fe40000100800 */
[----:B------:R-:W-:Y:S01]  /*b1160*/  IMAD.X R19, R21, 0x1, R6, P1 ;  /* 0x0000000115137824 */ /* 0x000fe200008e0606 */
[----:B------:R-:W-:-:S05]  /*b1170*/  F2FP.SATFINITE.E4M3.F32.PACK_AB_MERGE_C R17, R46, R40, RZ ;  /* 0x000000282e11723e */ /* 0x000fca00048070ff */
[----:B------:R0:W-:Y:S04]  /*b1180*/  STL [R1+0x4ca0], R17 ;  /* 0x004ca01101007387 */ /* 0x0001e80000100800 */
[----:B------:R1:W-:Y:S01]  /*b1190*/  STL.64 [R1+0x2090], R18 ;  /* 0x0020901201007387 */ /* 0x0003e20000100a00 */
[----:B------:R-:W-:Y:S02]  /*b11a0*/  F2FP.SATFINITE.E4M3.F32.PACK_AB_MERGE_C R24, R26, R24, RZ ;  /* 0x000000181a18723e */ /* 0x000fe400048070ff */
[----:B0-----:R-:W-:Y:S02]  /*b11b0*/  F2FP.SATFINITE.E4M3.F32.PACK_AB_MERGE_C R17, R27, R25, RZ ;  /* 0x000000191b11723e */ /* 0x001fe400048070ff */
[----:B-1----:R-:W-:Y:S01]  /*b11c0*/  IADD3 R18, P1, PT, R20, R13, RZ ;  /* 0x0000000d14127210 */ /* 0x002fe20007f3e0ff */
[----:B------:R0:W-:Y:S04]  /*b11d0*/  STL [R1+0x4e88], R24 ;  /* 0x004e881801007387 */ /* 0x0001e80000100800 */
[----:B------:R-:W-:Y:S01]  /*b11e0*/  IMAD.X R19, R21, 0x1, R15, P1 ;  /* 0x0000000115137824 */ /* 0x000fe200008e060f */
[----:B------:R1:W-:Y:S04]  /*b11f0*/  STL [R1+0x209c], R17 ;  /* 0x00209c1101007387 */ /* 0x0003e80000100800 */
[----:B------:R1:W-:Y:S01]  /*b1200*/  STL.64 [R1+0x2080], R18 ;  /* 0x0020801201007387 */ /* 0x0003e20000100a00 */
[----:B0-----:R-:W-:-:S02]  /*b1210*/  F2FP.SATFINITE.E4M3.F32.PACK_AB_MERGE_C R24, R33, R32, RZ ;  /* 0x000000202118723e */ /* 0x001fc400048070ff */
[----:B-1----:R-:W-:Y:S02]  /*b1220*/  F2FP.SATFINITE.E4M3.F32.PACK_AB_MERGE_C R17, R35, R34, RZ ;  /* 0x000000222311723e */ /* 0x002fe400048070ff */
[----:B------:R-:W-:Y:S01]  /*b1230*/  IADD3 R18, P1, PT, R20, R14, RZ ;  /* 0x0000000e14127210 */ /* 0x000fe20007f3e0ff */
[----:B------:R-:W-:Y:S04]  /*b1240*/  STL [R1+0x20c8], R24 ;  /* 0x0020c81801007387 */ /* 0x000fe80000100800 */
[----:B------:R-:W-:Y:S01]  /*b1250*/  IMAD.X R19, R21, 0x1, R16, P1 ;  /* 0x0000000115137824 */ /* 0x000fe200008e0610 */
[----:B------:R-:W-:Y:S04]  /*b1260*/  STL [R1+0x2078], R17 ;  /* 0x0020781101007387 */ /* 0x000fe80000100800 */
[----:B------:R-:W3:Y:S04]  /*b1270*/  LDL.LU R32, [R1+0x2030] ;  /* 0x0020300001207983 */ /* 0x000ee80000300800 */
[----:B------:R-:W3:Y:S04]  /*b1280*/  LDL.LU R33, [R1+0x2034] ;  /* 0x0020340001217983 */ /* 0x000ee80000300800 */
[----:B------:R0:W-:Y:S04]  /*b1290*/  STL.64 [R1+0x2070], R18 ;  /* 0x0020701201007387 */ /* 0x0001e80000100a00 */
[----:B------:R-:W3:Y:S01]  /*b12a0*/  LDL.LU R34, [R1+0x2038] ;  /* 0x0020380001227983 */ /* 0x000ee20000300800 */
[----:B----4-:R-:W-:-:S03]  /*b12b0*/  F2FP.SATFINITE.E4M3.F32.PACK_AB_MERGE_C R52, R37, R36, RZ ;  /* 0x000000242534723e */ /* 0x010fc600048070ff */
[----:B------:R-:W4:Y:S04]  /*b12c0*/  LDL.LU R35, [R1+0x203c] ;  /* 0x00203c0001237983 */ /* 0x000f280000300800 */
[----:B------:R-:W4:Y:S04]  /*b12d0*/  LDL.LU R36, [R1+0x2020] ;  /* 0x0020200001247983 */ /* 0x000f280000300800 */
[----:B------:R-:W4:Y:S01]  /*b12e0*/  LDL.LU R37, [R1+0x2024] ;  /* 0x0020240001257983 */ /* 0x000f220000300800 */
[----:B0-----:R-:W-:-:S05]  /*b12f0*/  IADD3 R18, P1, PT, R20, R7, RZ ;  /* 0x0000000714127210 */ /* 0x001fca0007f3e0ff */
[----:B------:R-:W-:Y:S01]  /*b1300*/  IMAD.X R19, R21, 0x1, R8, P1 ;  /* 0x0000000115137824 */ /* 0x000fe200008e0608 */
[----:B------:R-:W-:Y:S01]  /*b1310*/  STL [R1+0x56f4], R52 ;  /* 0x0056f43401007387 */ /* 0x000fe20000100800 */
[----:B------:R-:W-:-:S05]  /*b1320*/  F2FP.SATFINITE.E4M3.F32.PACK_AB_MERGE_C R47, R28, R29, RZ ;  /* 0x0000001d1c2f723e */ /* 0x000fca00048070ff */
[----:B------:R-:W-:Y:S04]  /*b1330*/  STL [R1+0x571c], R47 ;  /* 0x00571c2f01007387 */ /* 0x000fe80000100800 */
[----:B------:R0:W-:Y:S01]  /*b1340*/  STL.64 [R1+0x2060], R18 ;  /* 0x0020601201007387 */ /* 0x0001e20000100a00 */
[----:B------:R-:W-:-:S05]  /*b1350*/  F2FP.SATFINITE.E4M3.F32.PACK_AB_MERGE_C R24, R31, R30, RZ ;  /* 0x0000001e1f18723e */ /* 0x000fca00048070ff */
[----:B------:R-:W-:Y:S01]  /*b1360*/  STL [R1+0x205c], R24 ;  /* 0x00205c1801007387 */ /* 0x000fe20000100800 */
[----:B0-----:R-:W-:-:S05]  /*b1370*/  IADD3 R18, P1, PT, R20, R9, RZ ;  /* 0x0000000914127210 */ /* 0x001fca0007f3e0ff */
[----:B------:R-:W-:Y:S01]  /*b1380*/  IMAD.X R19, R21, 0x1, R11, P1 ;  /* 0x0000000115137824 */ /* 0x000fe200008e060b */
[----:B--2---:R-:W-:-:S05]  /*b1390*/  F2FP.SATFINITE.E4M3.F32.PACK_AB_MERGE_C R17, R39, R38, RZ ;  /* 0x000000262711723e */ /* 0x004fca00048070ff */
[----:B------:R3:W-:Y:S04]  /*b13a0*/  STL [R1+0x2058], R17 ;  /* 0x0020581101007387 */ /* 0x0007e80000100800 */
[----:B------:R0:W-:Y:S01]  /*b13b0*/  STL.64 [R1+0x2050], R18 ;  /* 0x0020501201007387 */ /* 0x0001e20000100a00 */
[----:B---3--:R-:W-:-:S05]  /*b13c0*/  F2FP.SATFINITE.E4M3.F32.PACK_AB_MERGE_C R17, R23, R22, RZ ;  /* 0x000000161711723e */ /* 0x008fca00048070ff */
[----:B------:R1:W-:Y:S04]  /*b13d0*/  STL [R1+0x204c], R17 ;  /* 0x00204c1101007387 */ /* 0x0003e80000100800 */
[----:B------:R-:W2:Y:S04]  /*b13e0*/  LDL.LU R38, [R1+0x2028] ;  /* 0x0020280001267983 */ /* 0x000ea80000300800 */
[----:B------:R-:W2:Y:S01]  /*b13f0*/  LDL.LU R39, [R1+0x202c] ;  /* 0x00202c0001277983 */ /* 0x000ea20000300800 */
[----:B0-----:R-:W-:-:S03]  /*b1400*/  IADD3 R18, P1, PT, R20, R10, RZ ;  /* 0x0000000a14127210 */ /* 0x001fc60007f3e0ff */
[----:B------:R-:W3:Y:S02]  /*b1410*/  LDL.LU R44, [R1+0x2010] ;  /* 0x00201000012c7983 */ /* 0x000ee40000300800 */
[----:B------:R-:W-:-:S05]  /*b1420*/  IMAD.X R19, R21, 0x1, R12, P1 ;  /* 0x0000000115137824 */ /* 0x000fca00008e060c */
        /* <DEDUP_REMOVED lines=14> */
[----:B-1----:R-:W-:-:S05]  /*b1510*/  F2FP.SATFINITE.E4M3.F32.PACK_AB_MERGE_C R17, R33, R32, RZ ;  /* 0x000000202111723e */ /* 0x002fca00048070ff */
[----:B------:R0:W-:Y:S01]  /*b1520*/  STL [R1+0x2048], R17 ;  /* 0x0020481101007387 */ /* 0x0001e20000100800 */
[----:B----4-:R-:W-:-:S05]  /*b1530*/  F2FP.SATFINITE.E4M3.F32.PACK_AB_MERGE_C R18, R35, R34, RZ ;  /* 0x000000222312723e */ /* 0x010fca00048070ff */
[----:B------:R1:W-:Y:S01]  /*b1540*/  STL [R1+0x203c], R18 ;  /* 0x00203c1201007387 */ /* 0x0003e20000100800 */
[----:B0-----:R-:W-:-:S03]  /*b1550*/  F2FP.SATFINITE.E4M3.F32.PACK_AB_MERGE_C R17, R37, R36, RZ ;  /* 0x000000242511723e */ /* 0x001fc600048070ff */
[----:B------:R-:W4:Y:S01]  /*b1560*/  LDL.LU R30, [R1+0x1fe8] ;  /* 0x001fe800011e7983 */ /* 0x000f220000300800 */
[----:B------:R-:W-:Y:S01]  /*b1570*/  VIADD R20, R20, UR6 ;  /* 0x0000000614147c36 */ /* 0x000fe20008000000 */
[----:B------:R-:W0:Y:S02]  /*b1580*/  LDCU UR6, c[0x0][0x3b8] ;  /* 0x00007700ff0677ac */ /* 0x000e240008000800 */
[----:B------:R-:W4:Y:S04]  /*b1590*/  LDL.LU R31, [R1+0x1fec] ;  /* 0x001fec00011f7983 */ /* 0x000f280000300800 */
[----:B------:R-:W-:Y:S04]  /*b15a0*/  STL [R1+0x2038], R17 ;  /* 0x0020381101007387 */ /* 0x000fe80000100800 */
[----:B------:R-:W4:Y:S04]  /*b15b0*/  LDL.LU R32, [R1+0x1fd0] ;  /* 0x001fd00001207983 */ /* 0x000f280000300800 */
[----:B------:R-:W4:Y:S01]  /*b15c0*/  LDL.LU R33, [R1+0x1fd4] ;  /* 0x001fd40001217983 */ /* 0x000f220000300800 */
[----:B------:R-:W-:-:S02]  /*b15d0*/  SHF.R.S32.HI R21, RZ, 0x1f, R20 ;  /* 0x0000001fff157819 */ /* 0x000fc40000011414 */
[C---:B-1----:R-:W-:Y:S01]  /*b15e0*/  IADD3 R18, P1, PT, R20.reuse, R0, RZ ;  /* 0x0000000014127210 */ /* 0x042fe20007f3e0ff */
[----:B------:R-:W4:Y:S04]  /*b15f0*/  LDL.LU R34, [R1+0x1fd8] ;  /* 0x001fd80001227983 */ /* 0x000f280000300800 */
[----:B------:R-:W-:Y:S01]  /*b1600*/  IMAD.X R19, R21, 0x1, R2, P1 ;  /* 0x0000000115137824 */ /* 0x000fe200008e0602 */
[----:B------:R-:W4:Y:S04]  /*b1610*/  LDL.LU R35, [R1+0x1fdc] ;  /* 0x001fdc0001237983 */ /* 0x000f280000300800 */
[----:B------:R-:W4:Y:S04]  /*b1620*/  LDL.LU R36, [R1+0x1fc0] ;  /* 0x001fc00001247983 */ /* 0x000f280000300800 */
[----:B------:R1:W-:Y:S04]  /*b1630*/  STL.64 [R1+0x2030], R18 ;  /* 0x0020301201007387 */ /* 0x0003e80000100a00 */
[----:B------:R-:W4:Y:S01]  /*b1640*/  LDL.LU R37, [R1+0x1fc4] ;  /* 0x001fc40001257983 */ /* 0x000f220000300800 */
[----:B-1----:R-:W-:-:S05]  /*b1650*/  IADD3 R18, P1, PT, R20, R3, RZ ;  /* 0x0000000314127210 */ /* 0x002fca0007f3e0ff */
[----:B------:R-:W-:Y:S01]  /*b1660*/  IMAD.X R19, R21, 0x1, R4, P1 ;  /* 0x0000000115137824 */ /* 0x000fe200008e0604 */
[----:B--2---:R-:W-:Y:S02]  /*b1670*/  F2FP.SATFINITE.E4M3.F32.PACK_AB_MERGE_C R17, R39, R38, RZ ;  /* 0x000000262711723e */ /* 0x004fe400048070ff */
[----:B------:R-:W2:Y:S04]  /*b1680*/  LDL.LU R38, [R1+0x1fc8] ;  /* 0x001fc80001267983 */ /* 0x000ea80000300800 */
[----:B------:R-:W2:Y:S04]  /*b1690*/  LDL.LU R39, [R1+0x1fcc] ;  /* 0x001fcc0001277983 */ /* 0x000ea80000300800 */
[----:B------:R3:W-:Y:S02]  /*b16a0*/  STL [R1+0x202c], R17 ;  /* 0x00202c1101007387 */ /* 0x0007e40000100800 */
[----:B---3--:R-:W-:-:S05]  /*b16b0*/  F2FP.SATFINITE.E4M3.F32.PACK_AB_MERGE_C R17, R43, R44, RZ ;  /* 0x0000002c2b11723e */ /* 0x008fca00048070ff */
[----:B------:R1:W-:Y:S04]  /*b16c0*/  STL [R1+0x2028], R17 ;  /* 0x0020281101007387 */ /* 0x0003e80000100800 */
[----:B------:R3:W-:Y:S01]  /*b16d0*/  STL.64 [R1+0x2020], R18 ;  /* 0x0020201201007387 */ /* 0x0007e20000100a00 */
[----:B------:R-:W-:Y:S02]  /*b16e0*/  F2FP.SATFINITE.E4M3.F32.PACK_AB_MERGE_C R41, R41, R42, RZ ;  /* 0x0000002a2929723e */ /* 0x000fe400048070ff */
[----:B-1----:R-:W-:Y:S02]  /*b16f0*/  F2FP.SATFINITE.E4M3.F32.PACK_AB_MERGE_C R17, R46, R40, RZ ;  /* 0x000000282e11723e */ /* 0x002fe400048070ff */
[----:B---3--:R-:W-:Y:S01]  /*b1700*/  IADD3 R18, P1, PT, R20, R5, RZ ;  /* 0x0000000514127210 */ /* 0x008fe20007f3e0ff */
[----:B------:R-:W-:Y:S04]  /*b1710*/  STL [R1+0x201c], R41 ;  /* 0x00201c2901007387 */ /* 0x000fe80000100800 */
[----:B------:R-:W-:Y:S01]  /*b1720*/  IMAD.X R19, R21, 0x1, R6, P1 ;  /* 0x0000000115137824 */ /* 0x000fe200008e0606 */
[----:B------:R1:W-:Y:S04]  /*b1730*/  STL [R1+0x2018], R17 ;  /* 0x0020181101007387 */ /* 0x0003e80000100800 */
[----:B------:R3:W-:Y:S01]  /*b1740*/  STL.64 [R1+0x2010], R18 ;  /* 0x0020101201007387 */ /* 0x0007e20000100a00 */
[----:B------:R-:W-:-:S02]  /*b1750*/  F2FP.SATFINITE.E4M3.F32.PACK_AB_MERGE_C R24, R26, R24, RZ ;  /* 0x000000181a18723e */ /* 0x000fc400048070ff */
[----:B-1----:R-:W-:Y:S02]  /*b1760*/  F2FP.SATFINITE.E4M3.F32.PACK_AB_MERGE_C R17, R27, R25, RZ ;  /* 0x000000191b11723e */ /* 0x002fe400048070ff */
[----:B---3--:R-:W-:Y:S01]  /*b1770*/  IADD3 R18, P1, PT, R20, R13, RZ ;  /* 0x0000000d14127210 */ /* 0x008fe20007f3e0ff */
[----:B------:R-:W-:Y:S04]  /*b1780*/  STL [R1+0x200c], R24 ;  /* 0x00200c1801007387 */ /* 0x000fe80000100800 */
[----:B------:R-:W-:Y:S01]  /*b1790*/  IMAD.X R19, R21, 0x1, R15, P1 ;  /* 0x0000000115137824 */ /* 0x000fe200008e060f */
[----:B------:R1:W-:Y:S04]  /*b17a0*/  STL [R1+0x2008], R17 ;  /* 0x0020081101007387 */ /* 0x0003e80000100800 */
[----:B------:R3:W-:Y:S04]  /*b17b0*/  STL.64 [R1+0x2000], R18 ;  /* 0x0020001201007387 */ /* 0x0007e80000100a00 */
[----:B------:R-:W2:Y:S01]  /*b17c0*/  LDL.LU R25, [R1+0x1fb0] ;  /* 0x001fb00001197983 */ /* 0x000ea20000300800 */
[----:B-1----:R-:W-:-:S02]  /*b17d0*/  F2FP.SATFINITE.E4M3.F32.PACK_AB_MERGE_C R17, R23, R22, RZ ;  /* 0x000000161711723e */ /* 0x002fc400048070ff */
[----:B---3--:R-:W-:-:S05]  /*b17e0*/  F2FP.SATFINITE.E4M3.F32.PACK_AB_MERGE_C R18, R28, R29, RZ ;  /* 0x0000001d1c12723e */ /* 0x008fca00048070ff */
[----:B------:R1:W-:Y:S04]  /*b17f0*/  STL [R1+0x1ffc], R18 ;  /* 0x001ffc1201007387 */ /* 0x0003e80000100800 */
[----:B------:R-:W3:Y:S04]  /*b1800*/  LDL.LU R27, [R1+0x1fb4] ;  /* 0x001fb400011b7983 */ /* 0x000ee80000300800 */
[----:B------:R0:W-:Y:S04]  /*b1810*/  STL [R1+0x1ff8], R17 ;  /* 0x001ff81101007387 */ /* 0x0001e80000100800 */
[----:B------:R-:W3:Y:S04]  /*b1820*/  LDL.LU R29, [R1+0x1fb8] ;  /* 0x001fb800011d7983 */ /* 0x000ee80000300800 */
[----:B------:R-:W3:Y:S04]  /*b1830*/  LDL.LU R28, [R1+0x1fbc] ;  /* 0x001fbc00011c7983 */ /* 0x000ee80000300800 */
[----:B------:R-:W3:Y:S04]  /*b1840*/  LDL.LU R22, [R1+0x1fa0] ;  /* 0x001fa00001167983 */ /* 0x000ee80000300800 */
[----:B------:R-:W3:Y:S01]  /*b1850*/  LDL.LU R23, [R1+0x1fa4] ;  /* 0x001fa40001177983 */ /* 0x000ee20000300800 */
[----:B-1----:R-:W-:-:S02]  /*b1860*/  IADD3 R18, P1, PT, R20, R14, RZ ;  /* 0x0000000e14127210 */ /* 0x002fc40007f3e0ff */
[----:B----4-:R-:W-:-:S03]  /*b1870*/  F2FP.SATFINITE.E4M3.F32.PACK_AB_MERGE_C R60, R33, R32, RZ ;  /* 0x00000020213c723e */ /* 0x010fc600048070ff */
[----:B------:R-:W-:Y:S02]  /*b1880*/  IMAD.X R19, R21, 0x1, R16, P1 ;  /* 0x0000000115137824 */ /* 0x000fe400008e0610 */
[----:B------:R-:W-:Y:S04]  /*b1890*/  STL [R1+0x57c4], R60 ;  /* 0x0057c43c01007387 */ /* 0x000fe80000100800 */
[----:B------:R1:W-:Y:S01]  /*b18a0*/  STL.64 [R1+0x1ff0], R18 ;  /* 0x001ff01201007387 */ /* 0x0003e20000100a00 */
[----:B0-----:R-:W-:Y:S02]  /*b18b0*/  F2FP.SATFINITE.E4M3.F32.PACK_AB_MERGE_C R17, R31, R30, RZ ;  /* 0x0000001e1f11723e */ /* 0x001fe400048070ff */
[----:B------:R-:W-:Y:S02]  /*b18c0*/  F2FP.SATFINITE.E4M3.F32.PACK_AB_MERGE_C R24, R35, R34, RZ ;  /* 0x000000222318723e */ /* 0x000fe400048070ff */
[----:B-1----:R-:W-:Y:S01]  /*b18d0*/  IADD3 R18, P1, PT, R20, R7, RZ ;  /* 0x0000000714127210 */ /* 0x002fe20007f3e0ff */
[----:B------:R0:W-:Y:S04]  /*b18e0*/  STL [R1+0x1fec], R17 ;  /* 0x001fec1101007387 */ /* 0x0001e80000100800 */
[----:B------:R-:W-:-:S05]  /*b18f0*/  IMAD.X R19, R21, 0x1, R8, P1 ;  /* 0x0000000115137824 */ /* 0x000fca00008e0608 */
[----:B------:R1:W-:Y:S01]  /*b1900*/  STL.64 [R1+0x1fe0], R18 ;  /* 0x001fe01201007387 */ /* 0x0003e20000100a00 */
[----:B0-----:R-:W-:-:S03]  /*b1910*/  F2FP.SATFINITE.E4M3.F32.PACK_AB_MERGE_C R17, R37, R36, RZ ;  /* 0x000000242511723e */ /* 0x001fc600048070ff */
[----:B------:R-:W-:Y:S04]  /*b1920*/  STL [R1+0x1fdc], R24 ;  /* 0x001fdc1801007387 */ /* 0x000fe80000100800 */
[----:B------:R-:W-:Y:S01]  /*b1930*/  STL [R1+0x1fd8], R17 ;  /* 0x001fd81101007387 */ /* 0x000fe20000100800 */
[----:B-1----:R-:W-:-:S03]  /*b1940*/  IADD3 R18, P1, PT, R20, R9, RZ ;  /* 0x0000000914127210 */ /* 0x002fc60007f3e0ff */
[----:B------:R-:W4:Y:S02]  /*b1950*/  LDL.LU R36, [R1+0x1fa8] ;  /* 0x001fa80001247983 */ /* 0x000f240000300800 */
[----:B------:R-:W-:Y:S02]  /*b1960*/  IMAD.X R19, R21, 0x1, R11, P1 ;  /* 0x0000000115137824 */ /* 0x000fe400008e060b */
[----:B------:R-:W4:Y:S04]  /*b1970*/  LDL.LU R37, [R1+0x1fac] ;  /* 0x001fac0001257983 */ /* 0x000f280000300800 */
[----:B------:R0:W-:Y:S02]  /*b1980*/  STL.64 [R1+0x1fd0], R18 ;  /* 0x001fd01201007387 */ /* 0x0001e40000100a00 */
[----:B0-----:R-:W-:-:S05]  /*b1990*/  IADD3 R18, P1, PT, R20, R10, RZ ;  /* 0x0000000a14127210 */ /* 0x001fca0007f3e0ff */
[----:B------:R-:W-:Y:S01]  /*b19a0*/  IMAD.X R19, R21, 0x1, R12, P1 ;  /* 0x0000000115137824 */ /* 0x000fe200008e060c */
[----:B--2---:R-:W-:-:S05]  /*b19b0*/  F2FP.SATFINITE.E4M3.F32.PACK_AB_MERGE_C R17, R39, R38, RZ ;  /* 0x000000262711723e */ /* 0x004fca00048070ff */
[----:B------:R3:W-:Y:S04]  /*b19c0*/  STL [R1+0x1fcc], R17 ;  /* 0x001fcc1101007387 */ /* 0x0007e80000100800 */
[----:B------:R-:W2:Y:S04]  /*b19d0*/  LDL.LU R30, [R1+0x1f90] ;  /* 0x001f9000011e7983 */ /* 0x000ea80000300800 */
[----:B------:R-:W2:Y:S04]  /*b19e0*/  LDL.LU R31, [R1+0x1f94] ;  /* 0x001f9400011f7983 */ /* 0x000ea80000300800 */
[----:B------:R-:W2:Y:S04]  /*b19f0*/  LDL.LU R42, [R1+0x1f98] ;  /* 0x001f9800012a7983 */ /* 0x000ea80000300800 */
[----:B------:R-:W2:Y:S04]  /*b1a00*/  LDL.LU R41, [R1+0x1f9c] ;  /* 0x001f9c0001297983 */ /* 0x000ea80000300800 */
[----:B------:R-:W2:Y:S04]  /*b1a10*/  LDL.LU R32, [R1+0x1f80] ;  /* 0x001f800001207983 */ /* 0x000ea80000300800 */
[----:B------:R0:W-:Y:S04]  /*b1a20*/  STL.64 [R1+0x1fc0], R18 ;  /* 0x001fc01201007387 */ /* 0x0001e80000100a00 */
[----:B------:R-:W2:Y:S04]  /*b1a30*/  LDL.LU R33, [R1+0x1f84] ;  /* 0x001f840001217983 */ /* 0x000ea80000300800 */
[----:B------:R-:W2:Y:S04]  /*b1a40*/  LDL.LU R34, [R1+0x1f88] ;  /* 0x001f880001227983 */ /* 0x000ea80000300800 */
[----:B------:R-:W2:Y:S04]  /*b1a50*/  LDL.LU R35, [R1+0x1f8c] ;  /* 0x001f8c0001237983 */ /* 0x000ea80000300800 */
[----:B------:R-:W2:Y:S04]  /*b1a60*/  LDL.LU R38, [R1+0x1f70] ;  /* 0x001f700001267983 */ /* 0x000ea80000300800 */
[----:B------:R-:W2:Y:S01]  /*b1a70*/  LDL.LU R39, [R1+0x1f74] ;  /* 0x001f740001277983 */ /* 0x000ea20000300800 */
[----:B---3--:R-:W-:-:S05]  /*b1a80*/  F2FP.SATFINITE.E4M3.F32.PACK_AB_MERGE_C R17, R27, R25, RZ ;  /* 0x000000191b11723e */ /* 0x008fca00048070ff */
[----:B------:R1:W-:Y:S01]  /*b1a90*/  STL [R1+0x1fc8], R17 ;  /* 0x001fc81101007387 */ /* 0x0003e20000100800 */
[----:B0-----:R-:W-:-:S05]  /*b1aa0*/  F2FP.SATFINITE.E4M3.F32.PACK_AB_MERGE_C R18, R28, R29, RZ ;  /* 0x0000001d1c12723e */ /* 0x001fca00048070ff */
[----:B------:R0:W-:Y:S01]  /*b1ab0*/  STL [R1+0x1fbc], R18 ;  /* 0x001fbc1201007387 */ /* 0x0001e20000100800 */
[----:B-1----:R-:W-:-:S03]  /*b1ac0*/  F2FP.SATFINITE.E4M3.F32.PACK_AB_MERGE_C R17, R23, R22, RZ ;  /* 0x000000161711723e */ /* 0x002fc600048070ff */
[----:B------:R-:W3:Y:S04]  /*b1ad0*/  LDL.LU R40, [R1+0x1f78] ;  /* 0x001f780001287983 */ /* 0x000ee80000300800 */
[----:B------:R-:W3:Y:S04]  /*b1ae0*/  LDL.LU R46, [R1+0x1f7c] ;  /* 0x001f7c00012e7983 */ /* 0x000ee80000300800 */
[----:B------:R4:W-:Y:S04]  /*b1af0*/  STL [R1+0x1fb8], R17 ;  /* 0x001fb81101007387 */ /* 0x0009e80000100800 */
        /* <DEDUP_REMOVED lines=11> */
[----:B0-----:R-:W-:-:S05]  /*b1bb0*/  IADD3 R18, P1, PT, R20, R0, RZ ;  /* 0x0000000014127210 */ /* 0x001fca0007f3e0ff */
[----:B------:R-:W-:Y:S01]  /*b1bc0*/  IMAD.X R19, R21, 0x1, R2, P1 ;  /* 0x0000000115137824 */ /* 0x000fe200008e0602 */
[----:B----4-:R-:W-:-:S04]  /*b1bd0*/  F2FP.SATFINITE.E4M3.F32.PACK_AB_MERGE_C R17, R37, R36, RZ ;  /* 0x000000242511723e */ /* 0x010fc800048070ff */
[----:B------:R0:W-:Y:S04]  /*b1be0*/  STL.64 [R1+0x1fb0], R18 ;  /* 0x001fb01201007387 */ /* 0x0001e80000100a00 */
[----:B------:R-:W4:Y:S04]  /*b1bf0*/  LDL.LU R36, [R1+0x1f40] ;  /* 0x001f400001247983 */ /* 0x000f280000300800 */
[----:B------:R-:W4:Y:S01]  /*b1c00*/  LDL.LU R37, [R1+0x1f44] ;  /* 0x001f440001257983 */ /* 0x000f220000300800 */
[----:B0-----:R-:W-:-:S03]  /*b1c10*/  IADD3 R18, P1, PT, R20, R3, RZ ;  /* 0x0000000314127210 */ /* 0x001fc60007f3e0ff */
[----:B------:R2:W-:Y:S02]  /*b1c20*/  STL [R1+0x1fac], R17 ;  /* 0x001fac1101007387 */ /* 0x0005e40000100800 */
[----:B------:R-:W-:Y:S01]  /*b1c30*/  IMAD.X R19, R21, 0x1, R4, P1 ;  /* 0x0000000115137824 */ /* 0x000fe200008e0604 */
[----:B--2---:R-:W-:-:S05]  /*b1c40*/  F2FP.SATFINITE.E4M3.F32.PACK_AB_MERGE_C R17, R31, R30, RZ ;  /* 0x0000001e1f11723e */ /* 0x004fca00048070ff */
[----:B------:R0:W-:Y:S04]  /*b1c50*/  STL [R1+0x1fa8], R17 ;  /* 0x001fa81101007387 */ /* 0x0001e80000100800 */
[----:B------:R-:W2:Y:S04]  /*b1c60*/  LDL.LU R30, [R1+0x1f48] ;  /* 0x001f4800011e7983 */ /* 0x000ea80000300800 */
[----:B------:R-:W2:Y:S04]  /*b1c70*/  LDL.LU R31, [R1+0x1f4c] ;  /* 0x001f4c00011f7983 */ /* 0x000ea80000300800 */
[----:B------:R1:W-:Y:S01]  /*b1c80*/  STL.64 [R1+0x1fa0], R18 ;  /* 0x001fa01201007387 */ /* 0x0003e20000100a00 */
[----:B------:R-:W-:-:S02]  /*b1c90*/  F2FP.SATFINITE.E4M3.F32.PACK_AB_MERGE_C R41, R41, R42, RZ ;  /* 0x0000002a2929723e */ /* 0x000fc400048070ff */
[----:B0-----:R-:W-:Y:S02]  /*b1ca0*/  F2FP.SATFINITE.E4M3.F32.PACK_AB_MERGE_C R17, R33, R32, RZ ;  /* 0x000000202111723e */ /* 0x001fe400048070ff */
[----:B-1----:R-:W-:Y:S01]  /*b1cb0*/  IADD3 R18, P1, PT, R20, R5, RZ ;  /* 0x0000000514127210 */ /* 0x002fe20007f3e0ff */
[----:B------:R-:W-:Y:S04]  /*b1cc0*/  STL [R1+0x1f9c], R41 ;  /* 0x001f9c2901007387 */ /* 0x000fe80000100800 */
[----:B------:R-:W-:Y:S01]  /*b1cd0*/  IMAD.X R19, R21, 0x1, R6, P1 ;  /* 0x0000000115137824 */ /* 0x000fe200008e0606 */
[----:B------:R0:W-:Y:S04]  /*b1ce0*/  STL [R1+0x1f98], R17 ;  /* 0x001f981101007387 */ /* 0x0001e80000100800 */
[----:B------:R1:W-:Y:S04]  /*b1cf0*/  STL.64 [R1+0x1f90], R18 ;  /* 0x001f901201007387 */ /* 0x0003e80000100a00 */
[----:B------:R-:W2:Y:S01]  /*b1d00*/  LDL.LU R32, [R1+0x1f30] ;  /* 0x001f300001207983 */ /* 0x000ea20000300800 */
[----:B0-----:R-:W-:-:S02]  /*b1d10*/  F2FP.SATFINITE.E4M3.F32.PACK_AB_MERGE_C R17, R39, R38, RZ ;  /* 0x000000262711723e */ /* 0x001fc400048070ff */
[----:B-1----:R-:W-:-:S05]  /*b1d20*/  F2FP.SATFINITE.E4M3.F32.PACK_AB_MERGE_C R18, R35, R34, RZ ;  /* 0x000000222312723e */ /* 0x002fca00048070ff */
[----:B------:R0:W-:Y:S04]  /*b1d30*/  STL [R1+0x1f8c], R18 ;  /* 0x001f8c1201007387 */ /* 0x0001e80000100800 */
[----:B------:R-:W2:Y:S04]  /*b1d40*/  LDL.LU R33, [R1+0x1f34] ;  /* 0x001f340001217983 */ /* 0x000ea80000300800 */
[----:B------:R-:W-:Y:S04]  /*b1d50*/  STL [R1+0x1f88], R17 ;  /* 0x001f881101007387 */ /* 0x000fe80000100800 */
[----:B------:R-:W2:Y:S04]  /*b1d60*/  LDL.LU R34, [R1+0x1f38] ;  /* 0x001f380001227983 */ /* 0x000ea80000300800 */
[----:B------:R-:W2:Y:S04]  /*b1d70*/  LDL.LU R35, [R1+0x1f3c] ;  /* 0x001f3c0001237983 */ /* 0x000ea80000300800 */
[----:B------:R-:W2:Y:S04]  /*b1d80*/  LDL.LU R38, [R1+0x1f20] ;  /* 0x001f200001267983 */ /* 0x000ea80000300800 */
[----:B------:R-:W2:Y:S01]  /*b1d90*/  LDL.LU R39, [R1+0x1f24] ;  /* 0x001f240001277983 */ /* 0x000ea20000300800 */
[----:B0-----:R-:W-:-:S05]  /*b1da0*/  IADD3 R18, P1, PT, R20, R13, RZ ;  /* 0x0000000d14127210 */ /* 0x001fca0007f3e0ff */
[----:B------:R-:W-:-:S05]  /*b1db0*/  IMAD.X R19, R21, 0x1, R15, P1 ;  /* 0x0000000115137824 */ /* 0x000fca00008e060f */
[----:B------:R0:W-:Y:S01]  /*b1dc0*/  STL.64 [R1+0x1f80], R18 ;  /* 0x001f801201007387 */ /* 0x0001e20000100a00 */
[----:B---3--:R-:W-:Y:S02]  /*b1dd0*/  F2FP.SATFINITE.E4M3.F32.PACK_AB_MERGE_C R40, R46, R40, RZ ;  /* 0x000000282e28723e */ /* 0x008fe400048070ff */
[----:B0-----:R-:W-:-:S03]  /*b1de0*/  IADD3 R18, P1, PT, R20, R14, RZ ;  /* 0x0000000e14127210 */ /* 0x001fc60007f3e0ff */
[----:B------:R-:W-:Y:S02]  /*b1df0*/  STL [R1+0x1f7c], R40 ;  /* 0x001f7c2801007387 */ /* 0x000fe40000100800 */
[----:B------:R-:W-:Y:S01]  /*b1e00*/  IMAD.X R19, R21, 0x1, R16, P1 ;  /* 0x0000000115137824 */ /* 0x000fe200008e0610 */
[----:B------:R-:W-:-:S05]  /*b1e10*/  F2FP.SATFINITE.E4M3.F32.PACK_AB_MERGE_C R17, R26, R24, RZ ;  /* 0x000000181a11723e */ /* 0x000fca00048070ff */
[----:B------:R0:W-:Y:S01]  /*b1e20*/  STL [R1+0x1f78], R17 ;  /* 0x001f781101007387 */ /* 0x0001e20000100800 */
[----:B------:R-:W-:-:S03]  /*b1e30*/  F2FP.SATFINITE.E4M3.F32.PACK_AB_MERGE_C R24, R27, R25, RZ ;  /* 0x000000191b18723e */ /* 0x000fc600048070ff */
[----:B------:R-:W-:Y:S01]  /*b1e40*/  STL.64 [R1+0x1f70], R18 ;  /* 0x001f701201007387 */ /* 0x000fe20000100a00 */
[----:B0-----:R-:W-:-:S03]  /*b1e50*/  F2FP.SATFINITE.E4M3.F32.PACK_AB_MERGE_C R17, R28, R29, RZ ;  /* 0x0000001d1c11723e */ /* 0x001fc600048070ff */
[----:B------:R-:W-:Y:S04]  /*b1e60*/  STL [R1+0x1f6c], R24 ;  /* 0x001f6c1801007387 */ /* 0x000fe80000100800 */
[----:B------:R0:W-:Y:S02]  /*b1e70*/  STL [R1+0x1f68], R17 ;  /* 0x001f681101007387 */ /* 0x0001e40000100800 */
[----:B0-----:R-:W-:Y:S02]  /*b1e80*/  F2FP.SATFINITE.E4M3.F32.PACK_AB_MERGE_C R17, R23, R22, RZ ;  /* 0x000000161711723e */ /* 0x001fe400048070ff */
[----:B------:R-:W3:Y:S04]  /*b1e90*/  LDL.LU R22, [R1+0x1f28] ;  /* 0x001f280001167983 */ /* 0x000ee80000300800 */
[----:B------:R-:W3:Y:S01]  /*b1ea0*/  LDL.LU R23, [R1+0x1f2c] ;  /* 0x001f2c0001177983 */ /* 0x000ee20000300800 */
[----:B------:R-:W-:-:S05]  /*b1eb0*/  IADD3 R18, P1, PT, R20, R7, RZ ;  /* 0x0000000714127210 */ /* 0x000fca0007f3e0ff */
[----:B------:R-:W-:-:S05]  /*b1ec0*/  IMAD.X R19, R21, 0x1, R8, P1 ;  /* 0x0000000115137824 */ /* 0x000fca00008e0608 */
[----:B------:R-:W-:Y:S04]  /*b1ed0*/  STL.64 [R1+0x1f60], R18 ;  /* 0x001f601201007387 */ /* 0x000fe80000100a00 */
[----:B------:R4:W-:Y:S02]  /*b1ee0*/  STL [R1+0x1f5c], R17 ;  /* 0x001f5c1101007387 */ /* 0x0009e40000100800 */
[----:B----4-:R-:W-:Y:S02]  /*b1ef0*/  F2FP.SATFINITE.E4M3.F32.PACK_AB_MERGE_C R17, R37, R36, RZ ;  /* 0x000000242511723e */ /* 0x010fe400048070ff */
[----:B------:R-:W4:Y:S04]  /*b1f00*/  LDL.LU R36, [R1+0x1f10] ;  /* 0x001f100001247983 */ /* 0x000f280000300800 */
[----:B------:R-:W4:Y:S01]  /*b1f10*/  LDL.LU R37, [R1+0x1f14] ;  /* 0x001f140001257983 */ /* 0x000f220000300800 */
[----:B------:R-:W-:-:S05]  /*b1f20*/  IADD3 R18, P1, PT, R20, R9, RZ ;  /* 0x0000000914127210 */ /* 0x000fca0007f3e0ff */
[----:B------:R-:W-:Y:S01]  /*b1f30*/  IMAD.X R19, R21, 0x1, R11, P1 ;  /* 0x0000000115137824 */ /* 0x000fe200008e060b */
[----:B------:R-:W-:Y:S04]  /*b1f40*/  STL [R1+0x1f58], R17 ;  /* 0x001f581101007387 */ /* 0x000fe80000100800 */
[----:B------:R0:W-:Y:S02]  /*b1f50*/  STL.64 [R1+0x1f50], R18 ;  /* 0x001f501201007387 */ /* 0x0001e40000100a00 */
[----:B0-----:R-:W-:-:S05]  /*b1f60*/  IADD3 R18, P1, PT, R20, R10, RZ ;  /* 0x0000000a14127210 */ /* 0x001fca0007f3e0ff */
[----:B------:R-:W-:Y:S02]  /*b1f70*/  IMAD.X R19, R21, 0x1, R12, P1 ;  /* 0x0000000115137824 */ /* 0x000fe400008e060c */
[----:B------:R-:W-:Y:S01]  /*b1f80*/  VIADD R20, R20, UR6 ;  /* 0x0000000614147c36 */ /* 0x000fe20008000000 */
[----:B------:R-:W0:Y:S04]  /*b1f90*/  LDCU UR6, c[0x0][0x3b8] ;  /* 0x00007700ff0677ac */ /* 0x000e280008000800 */
[----:B------:R-:W-:Y:S02]  /*b1fa0*/  SHF.R.S32.HI R21, RZ, 0x1f, R20 ;  /* 0x0000001fff157819 */ /* 0x000fe40000011414 */
[----:B--2---:R-:W-:-:S05]  /*b1fb0*/  F2FP.SATFINITE.E4M3.F32.PACK_AB_MERGE_C R17, R31, R30, RZ ;  /* 0x0000001e1f11723e */ /* 0x004fca00048070ff */
[----:B------:R1:W-:Y:S04]  /*b1fc0*/  STL [R1+0x1f4c], R17 ;  /* 0x001f4c1101007387 */ /* 0x0003e80000100800 */
[----:B------:R-:W2:Y:S04]  /*b1fd0*/  LDL.LU R42, [R1+0x1f18] ;  /* 0x001f1800012a7983 */ /* 0x000ea80000300800 */
[----:B------:R-:W2:Y:S04]  /*b1fe0*/  LDL.LU R41, [R1+0x1f1c] ;  /* 0x001f1c0001297983 */ /* 0x000ea80000300800 */
[----:B------:R-:W2:Y:S04]  /*b1ff0*/  LDL.LU R29, [R1+0x7b0] ;  /* 0x0007b000011d7983 */ /* 0x000ea80000300800 */
[----:B------:R0:W-:Y:S04]  /*b2000*/  STL.64 [R1+0x1f40], R18 ;  /* 0x001f401201007387 */ /* 0x0001e80000100a00 */
[----:B------:R-:W2:Y:S01]  /*b2010*/  LDL.LU R28, [R1+0x7b4] ;  /* 0x0007b400011c7983 */ /* 0x000ea20000300800 */
[----:B-1----:R-:W-:-:S03]  /*b2020*/  F2FP.SATFINITE.E4M3.F32.PACK_AB_MERGE_C R17, R33, R32, RZ ;  /* 0x000000202111723e */ /* 0x002fc600048070ff */
[----:B------:R-:W2:Y:S04]  /*b2030*/  LDL.LU R32, [R1+0x7b8] ;  /* 0x0007b80001207983 */ /* 0x000ea80000300800 */
[----:B------:R-:W2:Y:S01]  /*b2040*/  LDL.LU R33, [R1+0x7bc] ;  /* 0x0007bc0001217983 */ /* 0x000ea20000300800 */
[----:B0-----:R-:W-:-:S03]  /*b2050*/  F2FP.SATFINITE.E4M3.F32.PACK_AB_MERGE_C R18, R35, R34, RZ ;  /* 0x000000222312723e */ /* 0x001fc600048070ff */
[----:B------:R0:W-:Y:S04]  /*b2060*/  STL [R1+0x1f48], R17 ;  /* 0x001f481101007387 */ /* 0x0001e80000100800 */
[----:B------:R1:W-:Y:S04]  /*b2070*/  STL [R1+0x1f3c], R18 ;  /* 0x001f3c1201007387 */ /* 0x0003e80000100800 */
[----:B------:R-:W2:Y:S01]  /*b2080*/  LDL.LU R40, [R1+0x1f00] ;  /* 0x001f000001287983 */ /* 0x000ea20000300800 */
[----:B0-----:R-:W-:-:S03]  /*b2090*/  F2FP.SATFINITE.E4M3.F32.PACK_AB_MERGE_C R17, R39, R38, RZ ;  /* 0x000000262711723e */ /* 0x001fc600048070ff */
[----:B------:R-:W2:Y:S04]  /*b20a0*/  LDL.LU R46, [R1+0x1f04] ;  /* 0x001f0400012e7983 */ /* 0x000ea80000300800 */
[----:B------:R3:W-:Y:S04]  /*b20b0*/  STL [R1+0x1f38], R17 ;  /* 0x001f381101007387 */ /* 0x0007e80000100800 */
[----:B------:R-:W2:Y:S04]  /*b20c0*/  LDL.LU R38, [R1+0x1f08] ;  /* 0x001f080001267983 */ /* 0x000ea80000300800 */
[----:B------:R-:W2:Y:S01]  /*b20d0*/  LDL.LU R39, [R1+0x1f0c] ;  /* 0x001f0c0001277983 */ /* 0x000ea20000300800 */
[----:B-1----:R-:W-:-:S03]  /*b20e0*/  IADD3 R18, P1, PT, R20, R0, RZ ;  /* 0x0000000014127210 */ /* 0x002fc60007f3e0ff */
[----:B------:R-:W2:Y:S04]  /*b20f0*/  LDL.LU R24, [R1+0x1ef0] ;  /* 0x001ef00001187983 */ /* 0x000ea80000300800 */
[----:B------:R-:W2:Y:S01]  /*b2100*/  LDL.LU R26, [R1+0x1ef4] ;  /* 0x001ef400011a7983 */ /* 0x000ea20000300800 */
[----:B------:R-:W-:-:S03]  /*b2110*/  IMAD.X R19, R21, 0x1, R2, P1 ;  /* 0x0000000115137824 */ /* 0x000fc600008e0602 */
[----:B------:R-:W2:Y:S04]  /*b2120*/  LDL.LU R30, [R1+0x1ef8] ;  /* 0x001ef800011e7983 */ /* 0x000ea80000300800 */
[----:B------:R-:W2:Y:S04]  /*b2130*/  LDL.LU R31, [R1+0x1efc] ;  /* 0x001efc00011f7983 */ /* 0x000ea80000300800 */
[----:B------:R-:W-:Y:S01]  /*b2140*/  STL.64 [R1+0x1f30], R18 ;  /* 0x001f301201007387 */ /* 0x000fe20000100a00 */
[----:B---3--:R-:W-:-:S03]  /*b2150*/  F2FP.SATFINITE.E4M3.F32.PACK_AB_MERGE_C R17, R23, R22, RZ ;  /* 0x000000161711723e */ /* 0x008fc600048070ff */
[----:B------:R-:W3:Y:S04]  /*b2160*/  LDL.LU R22, [R1+0x1ee0] ;  /* 0x001ee00001167983 */ /* 0x000ee80000300800 */
[----:B------:R-:W3:Y:S04]  /*b2170*/  LDL.LU R23, [R1+0x1ee4] ;  /* 0x001ee40001177983 */ /* 0x000ee80000300800 */
[----:B------:R4:W-:Y:S04]  /*b2180*/  STL [R1+0x1f28], R17 ;  /* 0x001f281101007387 */ /* 0x0009e80000100800 */
[----:B------:R-:W3:Y:S04]  /*b2190*/  LDL.LU R25, [R1+0x1ee8] ;  /* 0x001ee80001197983 */ /* 0x000ee80000300800 */
[----:B------:R-:W3:Y:S01]  /*b21a0*/  LDL.LU R27, [R1+0x1eec] ;  /* 0x001eec00011b7983 */ /* 0x000ee20000300800 */
[----:B----4-:R-:W-:-:S05]  /*b21b0*/  F2FP.SATFINITE.E4M3.F32.PACK_AB_MERGE_C R17, R37, R36, RZ ;  /* 0x000000242511723e */ /* 0x010fca00048070ff */
[----:B------:R-:W-:Y:S04]  /*b21c0*/  STL [R1+0x7c0], R17 ;  /* 0x0007c01101007387 */ /* 0x000fe80000100800 */
[----:B------:R-:W4:Y:S04]  /*b21d0*/  LDL.LU R34, [R1+0x1ed0] ;  /* 0x001ed00001227983 */ /* 0x000f280000300800 */
[----:B------:R-:W4:Y:S01]  /*b21e0*/  LDL.LU R35, [R1+0x1ed4] ;  /* 0x001ed40001237983 */ /* 0x000f220000300800 */
[----:B------:R-:W-:-:S03]  /*b21f0*/  IADD3 R18, P1, PT, R20, R3, RZ ;  /* 0x0000000314127210 */ /* 0x000fc60007f3e0ff */
[----:B------:R-:W4:Y:S04]  /*b2200*/  LDL.LU R36, [R1+0x1ed8] ;  /* 0x001ed80001247983 */ /* 0x000f280000300800 */
[----:B------:R-:W4:Y:S01]  /*b2210*/  LDL.LU R37, [R1+0x1edc] ;  /* 0x001edc0001257983 */ /* 0x000f220000300800 */
[----:B------:R-:W-:-:S05]  /*b2220*/  IMAD.X R19, R21, 0x1, R4, P1 ;  /* 0x0000000115137824 */ /* 0x000fca00008e0604 */
[----:B------:R0:W-:Y:S02]  /*b2230*/  STL.64 [R1+0x1f20], R18 ;  /* 0x001f201201007387 */ /* 0x0001e40000100a00 */
[----:B0-----:R-:W-:-:S05]  /*b2240*/  IADD3 R18, P1, PT, R20, R5, RZ ;  /* 0x0000000514127210 */ /* 0x001fca0007f3e0ff */
[----:B------:R-:W-:Y:S01]  /*b2250*/  IMAD.X R19, R21, 0x1, R6, P1 ;  /* 0x0000000115137824 */ /* 0x000fe200008e0606 */
[----:B--2---:R-:W-:-:S05]  /*b2260*/  F2FP.SATFINITE.E4M3.F32.PACK_AB_MERGE_C R41, R41, R42, RZ ;  /* 0x0000002a2929723e */ /* 0x004fca00048070ff */
[----:B------:R-:W-:Y:S01]  /*b2270*/  STL [R1+0x7c8], R41 ;  /* 0x0007c82901007387 */ /* 0x000fe20000100800 */
[----:B------:R-:W-:-:S05]  /*b2280*/  F2FP.SATFINITE.E4M3.F32.PACK_AB_MERGE_C R17, R28, R29, RZ ;  /* 0x0000001d1c11723e */ /* 0x000fca00048070ff */
[----:B------:R0:W-:Y:S04]  /*b2290*/  STL [R1+0x170], R17 ;  /* 0x0001701101007387 */ /* 0x0001e80000100800 */
[----:B------:R-:W2:Y:S04]  /*b22a0*/  LDL.LU R29, [R1+0x1ec0] ;  /* 0x001ec000011d7983 */ /* 0x000ea80000300800 */
[----:B------:R-:W2:Y:S04]  /*b22b0*/  LDL.LU R28, [R1+0x1ec4] ;  /* 0x001ec400011c7983 */ /* 0x000ea80000300800 */
[----:B------:R-:W-:Y:S01]  /*b22c0*/  STL.64 [R1+0x1f18], R18 ;  /* 0x001f181201007387 */ /* 0x000fe20000100a00 */
[----:B0-----:R-:W-:-:S05]  /*b22d0*/  F2FP.SATFINITE.E4M3.F32.PACK_AB_MERGE_C R17, R33, R32, RZ ;  /* 0x000000202111723e */ /* 0x001fca00048070ff */
[----:B------:R0:W-:Y:S04]  /*b22e0*/  STL [R1+0x7bc], R17 ;  /* 0x0007bc1101007387 */ /* 0x0001e80000100800 */
[----:B------:R-:W2:Y:S04]  /*b22f0*/  LDL.LU R32, [R1+0x1ec8] ;  /* 0x001ec80001207983 */ /* 0x000ea80000300800 */
[----:B------:R-:W2:Y:S01]  /*b2300*/  LDL.LU R33, [R1+0x1ecc] ;  /* 0x001ecc0001217983 */ /* 0x000ea20000300800 */
[----:B0-----:R-:W-:-:S05]  /*b2310*/  F2FP.SATFINITE.E4M3.F32.PACK_AB_MERGE_C R17, R46, R40, RZ ;  /* 0x000000282e11723e */ /* 0x001fca00048070ff */
[----:B------:R0:W-:Y:S02]  /*b2320*/  STL [R1+0x51c8], R17 ;  /* 0x0051c81101007387 */ /* 0x0001e40000100800 */
[----:B0-----:R-:W-:Y:S02]  /*b2330*/  F2FP.SATFINITE.E4M3.F32.PACK_AB_MERGE_C R17, R39, R38, RZ ;  /* 0x000000262711723e */ /* 0x001fe400048070ff */
[----:B------:R-:W2:Y:S04]  /*b2340*/  LDL.LU R38, [R1+0x1eb0] ;  /* 0x001eb00001267983 */ /* 0x000ea80000300800 */
[----:B------:R-:W2:Y:S01]  /*b2350*/  LDL.LU R39, [R1+0x1eb4] ;  /* 0x001eb40001277983 */ /* 0x000ea20000300800 */
[----:B------:R-:W-:-:S05]  /*b2360*/  IADD3 R18, P1, PT, R20, R13, RZ ;  /* 0x0000000d14127210 */ /* 0x000fca0007f3e0ff */
[----:B------:R-:W-:-:S05]  /*b2370*/  IMAD.X R19, R21, 0x1, R15, P1 ;  /* 0x0000000115137824 */ /* 0x000fca00008e060f */
[----:B------:R0:W-:Y:S04]  /*b2380*/  STL.64 [R1+0x1f10], R18 ;  /* 0x001f101201007387 */ /* 0x0001e80000100a00 */
[----:B------:R1:W-:Y:S01]  /*b2390*/  STL [R1+0x51e4], R17 ;  /* 0x0051e41101007387 */ /* 0x0003e20000100800 */
[----:B0-----:R-:W-:Y:S02]  /*b23a0*/  IADD3 R18, P1, PT, R20, R14, RZ ;  /* 0x0000000e14127210 */ /* 0x001fe40007f3e0ff */
[----:B-1----:R-:W-:-:S03]  /*b23b0*/  F2FP.SATFINITE.E4M3.F32.PACK_AB_MERGE_C R17, R26, R24, RZ ;  /* 0x000000181a11723e */ /* 0x002fc600048070ff */
[----:B------:R-:W-:Y:S02]  /*b23c0*/  IMAD.X R19, R21, 0x1, R16, P1 ;  /* 0x0000000115137824 */ /* 0x000fe400008e0610 */
[----:B------:R0:W-:Y:S02]  /*b23d0*/  STL [R1+0x516c], R17 ;  /* 0x00516c1101007387 */ /* 0x0001e40000100800 */
[----:B0-----:R-:W-:Y:S02]  /*b23e0*/  F2FP.SATFINITE.E4M3.F32.PACK_AB_MERGE_C R17, R31, R30, RZ ;  /* 0x0000001e1f11723e */ /* 0x001fe400048070ff */
[----:B------:R-:W2:Y:S04]  /*b23f0*/  LDL.LU R30, [R1+0x1eb8] ;  /* 0x001eb800011e7983 */ /* 0x000ea80000300800 */
[----:B------:R-:W2:Y:S04]  /*b2400*/  LDL.LU R31, [R1+0x1ebc] ;  /* 0x001ebc00011f7983 */ /* 0x000ea80000300800 */
[----:B------:R-:W-:Y:S04]  /*b2410*/  STL.64 [R1+0x1f00], R18 ;  /* 0x001f001201007387 */ /* 0x000fe80000100a00 */
[----:B------:R3:W-:Y:S02]  /*b2420*/  STL [R1+0x5174], R17 ;  /* 0x0051741101007387 */ /* 0x0007e40000100800 */
[----:B---3--:R-:W-:-:S02]  /*b2430*/  F2FP.SATFINITE.E4M3.F32.PACK_AB_MERGE_C R17, R23, R22, RZ ;  /* 0x000000161711723e */ /* 0x008fc400048070ff */
[----:B------:R-:W3:Y:S04]  /*b2440*/  LDL.LU R22, [R1+0x1ea0] ;  /* 0x001ea00001167983 */ /* 0x000ee80000300800 */
[----:B------:R-:W3:Y:S01]  /*b2450*/  LDL.LU R23, [R1+0x1ea4] ;  /* 0x001ea40001177983 */ /* 0x000ee20000300800 */
[----:B------:R-:W-:Y:S02]  /*b2460*/  IADD3 R18, P1, PT, R20, R7, RZ ;  /* 0x0000000714127210 */ /* 0x000fe40007f3e0ff */
[----:B------:R-:W-:Y:S01]  /*b2470*/  F2FP.SATFINITE.E4M3.F32.PACK_AB_MERGE_C R24, R27, R25, RZ ;  /* 0x000000191b18723e */ /* 0x000fe200048070ff */
[----:B------:R4:W-:Y:S02]  /*b2480*/  STL [R1+0x50d0], R17 ;  /* 0x0050d01101007387 */ /* 0x0009e40000100800 */
[----:B------:R-:W-:-:S05]  /*b2490*/  IMAD.X R19, R21, 0x1, R8, P1 ;  /* 0x0000000115137824 */ /* 0x000fca00008e0608 */
[----:B------:R0:W-:Y:S01]  /*b24a0*/  STL.64 [R1+0x1ef0], R18 ;  /* 0x001ef01201007387 */ /* 0x0001e20000100a00 */
[----:B----4-:R-:W-:-:S03]  /*b24b0*/  F2FP.SATFINITE.E4M3.F32.PACK_AB_MERGE_C R17, R35, R34, RZ ;  /* 0x000000222311723e */ /* 0x010fc600048070ff */
[----:B------:R-:W-:Y:S01]  /*b24c0*/  STL [R1+0x50e8], R24 ;  /* 0x0050e81801007387 */ /* 0x000fe20000100800 */
[----:B0-----:R-:W-:-:S03]  /*b24d0*/  IADD3 R18, P1, PT, R20, R9, RZ ;  /* 0x0000000914127210 */ /* 0x001fc60007f3e0ff */
[----:B------:R0:W-:Y:S04]  /*b24e0*/  STL [R1+0x5078], R17 ;  /* 0x0050781101007387 */ /* 0x0001e80000100800 */
[----:B------:R-:W4:Y:S01]  /*b24f0*/  LDL.LU R34, [R1+0x1ea8] ;  /* 0x001ea80001227983 */ /* 0x000f220000300800 */
[----:B------:R-:W-:-:S03]  /*b2500*/  IMAD.X R19, R21, 0x1, R11, P1 ;  /* 0x0000000115137824 */ /* 0x000fc600008e060b */
[----:B------:R-:W4:Y:S01]  /*b2510*/  LDL.LU R35, [R1+0x1eac] ;  /* 0x001eac0001237983 */ /* 0x000f220000300800 */
[----:B0-----:R-:W-:-:S03]  /*b2520*/  F2FP.SATFINITE.E4M3.F32.PACK_AB_MERGE_C R17, R37, R36, RZ ;  /* 0x000000242511723e */ /* 0x001fc600048070ff */
[----:B------:R0:W-:Y:S04]  /*b2530*/  STL.64 [R1+0x1ee0], R18 ;  /* 0x001ee01201007387 */ /* 0x0001e80000100a00 */
[----:B------:R-:W-:Y:S04]  /*b2540*/  STL [R1+0x5090], R17 ;  /* 0x0050901101007387 */ /* 0x000fe80000100800 */
[----:B------:R-:W4:Y:S04]  /*b2550*/  LDL.LU R36, [R1+0x1e90] ;  /* 0x001e900001247983 */ /* 0x000f280000300800 */
[----:B------:R-:W4:Y:S01]  /*b2560*/  LDL.LU R37, [R1+0x1e94] ;  /* 0x001e940001257983 */ /* 0x000f220000300800 */
[----:B0-----:R-:W-:-:S05]  /*b2570*/  IADD3 R18, P1, PT, R20, R10, RZ ;  /* 0x0000000a14127210 */ /* 0x001fca0007f3e0ff */
[----:B------:R-:W-:-:S05]  /*b2580*/  IMAD.X R19, R21, 0x1, R12, P1 ;  /* 0x0000000115137824 */ /* 0x000fca00008e060c */
[----:B------:R2:W-:Y:S04]  /*b2590*/  STL.64 [R1+0x1ed0], R18 ;  /* 0x001ed01201007387 */ /* 0x0005e80000100a00 */
[----:B------:R-:W4:Y:S01]  /*b25a0*/  LDL.LU R40, [R1+0x1e98] ;  /* 0x001e980001287983 */ /* 0x000f220000300800 */
[----:B------:R-:W-:Y:S01]  /*b25b0*/  VIADD R20, R20, UR6 ;  /* 0x0000000614147c36 */ /* 0x000fe20008000000 */
[----:B------:R-:W0:Y:S04]  /*b25c0*/  LDCU UR6, c[0x0][0x3b8] ;  /* 0x00007700ff0677ac */ /* 0x000e280008000800 */
[----:B------:R-:W-:-:S02]  /*b25d0*/  SHF.R.S32.HI R21, RZ, 0x1f, R20 ;  /* 0x0000001fff157819 */ /* 0x000fc40000011414 */
[----:B--2---:R-:W-:-:S05]  /*b25e0*/  F2FP.SATFINITE.E4M3.F32.PACK_AB_MERGE_C R18, R28, R29, RZ ;  /* 0x0000001d1c12723e */ /* 0x004fca00048070ff */
[----:B------:R-:W-:Y:S04]  /*b25f0*/  STL [R1+0x5000], R18 ;  /* 0x0050001201007387 */ /* 0x000fe80000100800 */
[----:B------:R-:W2:Y:S01]  /*b2600*/  LDL.LU R46, [R1+0x1e9c] ;  /* 0x001e9c00012e7983 */ /* 0x000ea20000300800 */
[----:B------:R-:W-:-:S05]  /*b2610*/  F2FP.SATFINITE.E4M3.F32.PACK_AB_MERGE_C R17, R33, R32, RZ ;  /* 0x000000202111723e */ /* 0x000fca00048070ff */
[----:B------:R1:W-:Y:S04]  /*b2620*/  STL [R1+0x520c], R17 ;  /* 0x00520c1101007387 */ /* 0x0003e80000100800 */
[----:B------:R-:W2:Y:S04]  /*b2630*/  LDL.LU R32, [R1+0x1e80] ;  /* 0x001e800001207983 */ /* 0x000ea80000300800 */
[----:B------:R-:W2:Y:S01]  /*b2640*/  LDL.LU R33, [R1+0x1e84] ;  /* 0x001e840001217983 */ /* 0x000ea20000300800 */
[----:B-1----:R-:W-:-:S03]  /*b2650*/  F2FP.SATFINITE.E4M3.F32.PACK_AB_MERGE_C R17, R39, R38, RZ ;  /* 0x000000262711723e */ /* 0x002fc600048070ff */
[----:B------:R-:W2:Y:S04]  /*b2660*/  LDL.LU R38, [R1+0x1e88] ;  /* 0x001e880001267983 */ /* 0x000ea80000300800 */
[----:B------:R-:W2:Y:S01]  /*b2670*/  LDL.LU R39, [R1+0x1e8c] ;  /* 0x001e8c0001277983 */ /* 0x000ea20000300800 */
[----:B------:R-:W-:-:S03]  /*b2680*/  IADD3 R18, P1, PT, R20, R0, RZ ;  /* 0x0000000014127210 */ /* 0x000fc60007f3e0ff */
[----:B------:R1:W-:Y:S02]  /*b2690*/  STL [R1+0x4f84], R17 ;  /* 0x004f841101007387 */ /* 0x0003e40000100800 */
[----:B------:R-:W-:Y:S02]  /*b26a0*/  IMAD.X R19, R21, 0x1, R2, P1 ;  /* 0x0000000115137824 */ /* 0x000fe400008e0602 */
[----:B------:R-:W2:Y:S04]  /*b26b0*/  LDL.LU R24, [R1+0x1e70] ;  /* 0x001e700001187983 */ /* 0x000ea80000300800 */
[----:B------:R-:W2:Y:S04]  /*b26c0*/  LDL.LU R26, [R1+0x1e74] ;  /* 0x001e7400011a7983 */ /* 0x000ea80000300800 */
[----:B------:R-:W-:Y:S01]  /*b26d0*/  STL.64 [R1+0x1ec0], R18 ;  /* 0x001ec01201007387 */ /* 0x000fe20000100a00 */
[----:B-1----:R-:W-:-:S05]  /*b26e0*/  F2FP.SATFINITE.E4M3.F32.PACK_AB_MERGE_C R17, R31, R30, RZ ;  /* 0x0000001e1f11723e */ /* 0x002fca00048070ff */
[----:B------:R3:W-:Y:S04]  /*b26f0*/  STL [R1+0x4f98], R17 ;  /* 0x004f981101007387 */ /* 0x0007e80000100800 */
[----:B------:R-:W2:Y:S04]  /*b2700*/  LDL.LU R25, [R1+0x1e78] ;  /* 0x001e780001197983 */ /* 0x000ea80000300800 */
[----:B------:R-:W2:Y:S01]  /*b2710*/  LDL.LU R27, [R1+0x1e7c] ;  /* 0x001e7c00011b7983 */ /* 0x000ea20000300800 */
[----:B---3--:R-:W-:-:S05]  /*b2720*/  F2FP.SATFINITE.E4M3.F32.PACK_AB_MERGE_C R17, R23, R22, RZ ;  /* 0x000000161711723e */ /* 0x008fca00048070ff */
[----:B------:R-:W-:Y:S04]  /*b2730*/  STL [R1+0x4eac], R17 ;  /* 0x004eac1101007387 */ /* 0x000fe80000100800 */
[----:B------:R-:W3:Y:S04]  /*b2740*/  LDL.LU R29, [R1+0x1e60] ;  /* 0x001e6000011d7983 */ /* 0x000ee80000300800 */
[----:B------:R-:W3:Y:S04]  /*b2750*/  LDL.LU R28, [R1+0x1e64] ;  /* 0x001e6400011c7983 */ /* 0x000ee80000300800 */
[----:B------:R-:W3:Y:S04]  /*b2760*/  LDL.LU R30, [R1+0x1e68] ;  /* 0x001e6800011e7983 */ /* 0x000ee80000300800 */
[----:B------:R-:W3:Y:S04]  /*b2770*/  LDL.LU R31, [R1+0x1e6c] ;  /* 0x001e6c00011f7983 */ /* 0x000ee80000300800 */
[----:B------:R-:W3:Y:S04]  /*b2780*/  LDL.LU R22, [R1+0x1e50] ;  /* 0x001e500001167983 */ /* 0x000ee80000300800 */
[----:B------:R-:W3:Y:S01]  /*b2790*/  LDL.LU R23, [R1+0x1e54] ;  /* 0x001e540001177983 */ /* 0x000ee20000300800 */
[----:B------:R-:W-:-:S05]  /*b27a0*/  IADD3 R18, P1, PT, R20, R3, RZ ;  /* 0x0000000314127210 */ /* 0x000fca0007f3e0ff */
[----:B------:R-:W-:-:S05]  /*b27b0*/  IMAD.X R19, R21, 0x1, R4, P1 ;  /* 0x0000000115137824 */ /* 0x000fca00008e0604 */
[----:B------:R4:W-:Y:S02]  /*b27c0*/  STL.64 [R1+0x1eb0], R18 ;  /* 0x001eb01201007387 */ /* 0x0009e40000100a00 */
[----:B----4-:R-:W-:Y:S02]  /*b27d0*/  F2FP.SATFINITE.E4M3.F32.PACK_AB_MERGE_C R18, R35, R34, RZ ;  /* 0x000000222312723e */ /* 0x010fe400048070ff */
[----:B------:R-:W4:Y:S04]  /*b27e0*/  LDL.LU R34, [R1+0x1e58] ;  /* 0x001e580001227983 */ /* 0x000f280000300800 */
[----:B------:R1:W-:Y:S01]  /*b27f0*/  STL [R1+0x4ecc], R18 ;  /* 0x004ecc1201007387 */ /* 0x0003e20000100800 */
[----:B------:R-:W-:-:S03]  /*b2800*/  F2FP.SATFINITE.E4M3.F32.PACK_AB_MERGE_C R17, R37, R36, RZ ;  /* 0x000000242511723e */ /* 0x000fc600048070ff */
[----:B------:R-:W4:Y:S04]  /*b2810*/  LDL.LU R35, [R1+0x1e5c] ;  /* 0x001e5c0001237983 */ /* 0x000f280000300800 */
[----:B------:R-:W-:Y:S04]  /*b2820*/  STL [R1+0x20a8], R17 ;  /* 0x0020a81101007387 */ /* 0x000fe80000100800 */
[----:B------:R-:W4:Y:S04]  /*b2830*/  LDL.LU R36, [R1+0x1e40] ;  /* 0x001e400001247983 */ /* 0x000f280000300800 */
[----:B------:R-:W4:Y:S01]  /*b2840*/  LDL.LU R37, [R1+0x1e44] ;  /* 0x001e440001257983 */ /* 0x000f220000300800 */
[----:B-1----:R-:W-:-:S05]  /*b2850*/  IADD3 R18, P1, PT, R20, R5, RZ ;  /* 0x0000000514127210 */ /* 0x002fca0007f3e0ff */
[----:B------:R-:W-:-:S05]  /*b2860*/  IMAD.X R19, R21, 0x1, R6, P1 ;  /* 0x0000000115137824 */ /* 0x000fca00008e0606 */
[----:B------:R1:W-:Y:S02]  /*b2870*/  STL.64 [R1+0x1ea0], R18 ;  /* 0x001ea01201007387 */ /* 0x0003e40000100a00 */
[----:B-1----:R-:W-:-:S05]  /*b2880*/  IADD3 R18, P1, PT, R20, R13, RZ ;  /* 0x0000000d14127210 */ /* 0x002fca0007f3e0ff */
[----:B------:R-:W-:Y:S01]  /*b2890*/  IMAD.X R19, R21, 0x1, R15, P1 ;  /* 0x0000000115137824 */ /* 0x000fe200008e060f */
[----:B--2---:R-:W-:-:S05]  /*b28a0*/  F2FP.SATFINITE.E4M3.F32.PACK_AB_MERGE_C R58, R46, R40, RZ ;  /* 0x000000282e3a723e */ /* 0x004fca00048070ff */
[----:B------:R-:W-:Y:S01]  /*b28b0*/  STL [R1+0x56d4], R58 ;  /* 0x0056d43a01007387 */ /* 0x000fe20000100800 */
[----:B------:R-:W-:-:S05]  /*b28c0*/  F2FP.SATFINITE.E4M3.F32.PACK_AB_MERGE_C R46, R33, R32, RZ ;  /* 0x00000020212e723e */ /* 0x000fca00048070ff */
[----:B------:R-:W-:Y:S04]  /*b28d0*/  STL [R1+0x56e0], R46 ;  /* 0x0056e02e01007387 */ /* 0x000fe80000100800 */
[----:B------:R-:W2:Y:S04]  /*b28e0*/  LDL.LU R32, [R1+0x1e48] ;  /* 0x001e480001207983 */ /* 0x000ea80000300800 */
[----:B------:R-:W2:Y:S01]  /*b28f0*/  LDL.LU R33, [R1+0x1e4c] ;  /* 0x001e4c0001217983 */ /* 0x000ea20000300800 */
[----:B------:R-:W-:-:S03]  /*b2900*/  F2FP.SATFINITE.E4M3.F32.PACK_AB_MERGE_C R17, R39, R38, RZ ;  /* 0x000000262711723e */ /* 0x000fc600048070ff */
[----:B------:R1:W-:Y:S04]  /*b2910*/  STL.64 [R1+0x1e90], R18 ;  /* 0x001e901201007387 */ /* 0x0003e80000100a00 */
[----:B------:R-:W-:Y:S04]  /*b2920*/  STL [R1+0x5224], R17 ;  /* 0x0052241101007387 */ /* 0x000fe80000100800 */
[----:B------:R-:W2:Y:S04]  /*b2930*/  LDL.LU R38, [R1+0x1e30] ;  /* 0x001e300001267983 */ /* 0x000ea80000300800 */
[----:B------:R-:W2:Y:S01]  /*b2940*/  LDL.LU R39, [R1+0x1e34] ;  /* 0x001e340001277983 */ /* 0x000ea20000300800 */
[----:B-1----:R-:W-:-:S02]  /*b2950*/  IADD3 R18, P1, PT, R20, R14, RZ ;  /* 0x0000000e14127210 */ /* 0x002fc40007f3e0ff */
[----:B------:R-:W-:-:S03]  /*b2960*/  F2FP.SATFINITE.E4M3.F32.PACK_AB_MERGE_C R53, R26, R24, RZ ;  /* 0x000000181a35723e */ /* 0x000fc600048070ff */
[----:B------:R-:W-:Y:S02]  /*b2970*/  IMAD.X R19, R21, 0x1, R16, P1 ;  /* 0x0000000115137824 */ /* 0x000fe400008e0610 */
[----:B------:R-:W-:Y:S04]  /*b2980*/  STL [R1+0x56f0], R53 ;  /* 0x0056f03501007387 */ /* 0x000fe80000100800 */
[----:B------:R1:W-:Y:S02]  /*b2990*/  STL.64 [R1+0x1e80], R18 ;  /* 0x001e801201007387 */ /* 0x0003e40000100a00 */
[----:B-1----:R-:W-:-:S05]  /*b29a0*/  IADD3 R18, P1, PT, R20, R7, RZ ;  /* 0x0000000714127210 */ /* 0x002fca0007f3e0ff */
[----:B------:R-:W-:Y:S01]  /*b29b0*/  IMAD.X R19, R21, 0x1, R8, P1 ;  /* 0x0000000115137824 */ /* 0x000fe200008e0608 */
[----:B------:R-:W-:-:S05]  /*b29c0*/  F2FP.SATFINITE.E4M3.F32.PACK_AB_MERGE_C R24, R27, R25, RZ ;  /* 0x000000191b18723e */ /* 0x000fca00048070ff */
[----:B------:R-:W-:Y:S01]  /*b29d0*/  STL [R1+0x1e7c], R24 ;  /* 0x001e7c1801007387 */ /* 0x000fe20000100800 */
[----:B---3--:R-:W-:Y:S02]  /*b29e0*/  F2FP.SATFINITE.E4M3.F32.PACK_AB_MERGE_C R17, R28, R29, RZ ;  /* 0x0000001d1c11723e */ /* 0x008fe400048070ff */
[----:B------:R-:W-:-:S03]  /*b29f0*/  F2FP.SATFINITE.E4M3.F32.PACK_AB_MERGE_C R55, R31, R30, RZ ;  /* 0x0000001e1f37723e */ /* 0x000fc600048070ff */
[----:B------:R1:W-:Y:S04]  /*b2a00*/  STL [R1+0x1e78], R17 ;  /* 0x001e781101007387 */ /* 0x0003e80000100800 */
[----:B------:R-:W-:Y:S04]  /*b2a10*/  STL [R1+0x5710], R55 ;  /* 0x0057103701007387 */ /* 0x000fe80000100800 */
[----:B------:R3:W-:Y:S01]  /*b2a20*/  STL.64 [R1+0x1e70], R18 ;  /* 0x001e701201007387 */ /* 0x0007e20000100a00 */
[----:B-1----:R-:W-:-:S03]  /*b2a30*/  F2FP.SATFINITE.E4M3.F32.PACK_AB_MERGE_C R17, R23, R22, RZ ;  /* 0x000000161711723e */ /* 0x002fc600048070ff */
[----:B------:R-:W2:Y:S04]  /*b2a40*/  LDL.LU R22, [R1+0x1e38] ;  /* 0x001e380001167983 */ /* 0x000ea80000300800 */
[----:B------:R-:W2:Y:S01]  /*b2a50*/  LDL.LU R23, [R1+0x1e3c] ;  /* 0x001e3c0001177983 */ /* 0x000ea20000300800 */
[----:B---3--:R-:W-:-:S03]  /*b2a60*/  IADD3 R18, P1, PT, R20, R9, RZ ;  /* 0x0000000914127210 */ /* 0x008fc60007f3e0ff */
[----:B------:R-:W-:Y:S02]  /*b2a70*/  STL [R1+0x1e68], R17 ;  /* 0x001e681101007387 */ /* 0x000fe40000100800 */
[----:B------:R-:W-:-:S05]  /*b2a80*/  IMAD.X R19, R21, 0x1, R11, P1 ;  /* 0x0000000115137824 */ /* 0x000fca00008e060b */
[----:B------:R1:W-:Y:S02]  /*b2a90*/  STL.64 [R1+0x1e60], R18 ;  /* 0x001e601201007387 */ /* 0x0003e40000100a00 */
[----:B-1----:R-:W-:Y:S02]  /*b2aa0*/  IADD3 R18, P1, PT, R20, R10, RZ ;  /* 0x0000000a14127210 */ /* 0x002fe40007f3e0ff */
[----:B----4-:R-:W-:-:S03]  /*b2ab0*/  F2FP.SATFINITE.E4M3.F32.PACK_AB_MERGE_C R17, R35, R34, RZ ;  /* 0x000000222311723e */ /* 0x010fc600048070ff */
[----:B------:R-:W-:Y:S02]  /*b2ac0*/  IMAD.X R19, R21, 0x1, R12, P1 ;  /* 0x0000000115137824 */ /* 0x000fe400008e060c */
[----:B------:R1:W-:Y:S04]  /*b2ad0*/  STL [R1+0x1e5c], R17 ;  /* 0x001e5c1101007387 */ /* 0x0003e80000100800 */
[----:B------:R-:W3:Y:S04]  /*b2ae0*/  LDL.LU R45, [R1+0x1e20] ;  /* 0x001e2000012d7983 */ /* 0x000ee80000300800 */
[----:B------:R2:W-:Y:S01]  /*b2af0*/  STL.64 [R1+0x1e50], R18 ;  /* 0x001e501201007387 */ /* 0x0005e20000100a00 */
[----:B-1----:R-:W-:-:S03]  /*b2b00*/  F2FP.SATFINITE.E4M3.F32.PACK_AB_MERGE_C R17, R37, R36, RZ ;  /* 0x000000242511723e */ /* 0x002fc600048070ff */
[----:B------:R-:W3:Y:S04]  /*b2b10*/  LDL.LU R44, [R1+0x1e24] ;  /* 0x001e2400012c7983 */ /* 0x000ee80000300800 */
        /* <DEDUP_REMOVED lines=9> */
[----:B0-----:R-:W-:Y:S01]  /*b2bb0*/  VIADD R20, R20, UR6 ;  /* 0x0000000614147c36 */ /* 0x001fe20008000000 */
[----:B------:R-:W0:Y:S04]  /*b2bc0*/  LDCU UR6, c[0x0][0x3b8] ;  /* 0x00007700ff0677ac */ /* 0x000e280008000800 */
[----:B------:R-:W-:-:S02]  /*b2bd0*/  SHF.R.S32.HI R21, RZ, 0x1f, R20 ;  /* 0x0000001fff157819 */ /* 0x000fc40000011414 */
[----:B--2---:R-:W-:-:S05]  /*b2be0*/  F2FP.SATFINITE.E4M3.F32.PACK_AB_MERGE_C R18, R33, R32, RZ ;  /* 0x000000202112723e */ /* 0x004fca00048070ff */
[----:B------:R2:W-:Y:S01]  /*b2bf0*/  STL [R1+0x5228], R18 ;  /* 0x0052281201007387 */ /* 0x0005e20000100800 */
[----:B-1----:R-:W-:-:S03]  /*b2c00*/  F2FP.SATFINITE.E4M3.F32.PACK_AB_MERGE_C R17, R39, R38, RZ ;  /* 0x000000262711723e */ /* 0x002fc600048070ff */
[----:B------:R-:W4:Y:S04]  /*b2c10*/  LDL.LU R38, [R1+0x1e08] ;  /* 0x001e080001267983 */ /* 0x000f280000300800 */
[----:B------:R-:W4:Y:S01]  /*b2c20*/  LDL.LU R39, [R1+0x1e0c] ;  /* 0x001e0c0001277983 */ /* 0x000f220000300800 */
[----:B--2---:R-:W-:-:S03]  /*b2c30*/  IADD3 R18, P1, PT, R20, R0, RZ ;  /* 0x0000000014127210 */ /* 0x004fc60007f3e0ff */
[----:B------:R-:W-:Y:S02]  /*b2c40*/  STL [R1+0x1e48], R17 ;  /* 0x001e481101007387 */ /* 0x000fe40000100800 */
[----:B------:R-:W-:Y:S02]  /*b2c50*/  IMAD.X R19, R21, 0x1, R2, P1 ;  /* 0x0000000115137824 */ /* 0x000fe400008e0602 */
        /* <DEDUP_REMOVED lines=8> */
[----:B------:R-:W2:Y:S04]  /*b2ce0*/  LDL.LU R31, [R1+0x1dec] ;  /* 0x001dec00011f7983 */ /* 0x000ea80000300800 */
[----:B------:R-:W2:Y:S04]  /*b2cf0*/  LDL.LU R32, [R1+0x1dd0] ;  /* 0x001dd00001207983 */ /* 0x000ea80000300800 */
[----:B------:R-:W2:Y:S01]  /*b2d00*/  LDL.LU R33, [R1+0x1dd4] ;  /* 0x001dd40001217983 */ /* 0x000ea20000300800 */
[----:B------:R-:W-:-:S03]  /*b2d10*/  F2FP.SATFINITE.E4M3.F32.PACK_AB_MERGE_C R54, R23, R22, RZ ;  /* 0x000000161736723e */ /* 0x000fc600048070ff */
[----:B------:R-:W2:Y:S04]  /*b2d20*/  LDL.LU R22, [R1+0x1dd8] ;  /* 0x001dd80001167983 */ /* 0x000ea80000300800 */
[----:B------:R-:W2:Y:S01]  /*b2d30*/  LDL.LU R23, [R1+0x1ddc] ;  /* 0x001ddc0001177983 */ /* 0x000ea20000300800 */
[----:B-1----:R-:W-:-:S05]  /*b2d40*/  IADD3 R18, P1, PT, R20, R3, RZ ;  /* 0x0000000314127210 */ /* 0x002fca0007f3e0ff */
[----:B------:R-:W-:Y:S01]  /*b2d50*/  IMAD.X R19, R21, 0x1, R4, P1 ;  /* 0x0000000115137824 */ /* 0x000fe200008e0604 */
[----:B------:R-:W-:Y:S01]  /*b2d60*/  STL [R1+0x575c], R54 ;  /* 0x00575c3601007387 */ /* 0x000fe20000100800 */
[----:B---3--:R-:W-:-:S05]  /*b2d70*/  F2FP.SATFINITE.E4M3.F32.PACK_AB_MERGE_C R17, R44, R45, RZ ;  /* 0x0000002d2c11723e */ /* 0x008fca00048070ff */
[----:B------:R-:W-:Y:S04]  /*b2d80*/  STL [R1+0x1e38], R17 ;  /* 0x001e381101007387 */ /* 0x000fe80000100800 */
[----:B------:R1:W-:Y:S01]  /*b2d90*/  STL.64 [R1+0x1e30], R18 ;  /* 0x001e301201007387 */ /* 0x0003e20000100a00 */
[----:B----4-:R-:W-:Y:S02]  /*b2da0*/  F2FP.SATFINITE.E4M3.F32.PACK_AB_MERGE_C R42, R42, R43, RZ ;  /* 0x0000002b2a2a723e */ /* 0x010fe400048070ff */
[----:B-1----:R-:W-:Y:S02]  /*b2db0*/  IADD3 R18, P1, PT, R20, R5, RZ ;  /* 0x0000000514127210 */ /* 0x002fe40007f3e0ff */
[----:B------:R-:W-:-:S03]  /*b2dc0*/  F2FP.SATFINITE.E4M3.F32.PACK_AB_MERGE_C R17, R40, R41, RZ ;  /* 0x000000292811723e */ /* 0x000fc600048070ff */
[----:B------:R-:W-:Y:S01]  /*b2dd0*/  IMAD.X R19, R21, 0x1, R6, P1 ;  /* 0x0000000115137824 */ /* 0x000fe200008e0606 */
[----:B------:R-:W-:Y:S01]  /*b2de0*/  STL [R1+0x1e2c], R42 ;  /* 0x001e2c2a01007387 */ /* 0x000fe20000100800 */
[----:B------:R-:W-:-:S03]  /*b2df0*/  F2FP.SATFINITE.E4M3.F32.PACK_AB_MERGE_C R34, R35, R34, RZ ;  /* 0x000000222322723e */ /* 0x000fc600048070ff */
[----:B------:R1:W-:Y:S04]  /*b2e00*/  STL [R1+0x1e28], R17 ;  /* 0x001e281101007387 */ /* 0x0003e80000100800 */
[----:B------:R3:W-:Y:S01]  /*b2e10*/  STL.64 [R1+0x1e20], R18 ;  /* 0x001e201201007387 */ /* 0x0007e20000100a00 */
[----:B-1----:R-:W-:-:S03]  /*b2e20*/  F2FP.SATFINITE.E4M3.F32.PACK_AB_MERGE_C R17, R37, R36, RZ ;  /* 0x000000242511723e */ /* 0x002fc600048070ff */
[----:B------:R1:W-:Y:S01]  /*b2e30*/  STL [R1+0x1e1c], R34 ;  /* 0x001e1c2201007387 */ /* 0x0003e20000100800 */
[----:B---3--:R-:W-:-:S03]  /*b2e40*/  IADD3 R18, P1, PT, R20, R13, RZ ;  /* 0x0000000d14127210 */ /* 0x008fc60007f3e0ff */
[----:B------:R-:W-:Y:S02]  /*b2e50*/  STL [R1+0x1e18], R17 ;  /* 0x001e181101007387 */ /* 0x000fe40000100800 */
[----:B------:R-:W-:Y:S02]  /*b2e60*/  IMAD.X R19, R21, 0x1, R15, P1 ;  /* 0x0000000115137824 */ /* 0x000fe400008e060f */
[----:B-1----:R-:W3:Y:S04]  /*b2e70*/  LDL.LU R34, [R1+0x1dc0] ;  /* 0x001dc00001227983 */ /* 0x002ee80000300800 */
[----:B------:R-:W3:Y:S04]  /*b2e80*/  LDL.LU R35, [R1+0x1dc4] ;  /* 0x001dc40001237983 */ /* 0x000ee80000300800 */
[----:B------:R1:W-:Y:S04]  /*b2e90*/  STL.64 [R1+0x1e10], R18 ;  /* 0x001e101201007387 */ /* 0x0003e80000100a00 */
[----:B------:R-:W4:Y:S04]  /*b2ea0*/  LDL.LU R36, [R1+0x1dc8] ;  /* 0x001dc80001247983 */ /* 0x000f280000300800 */
[----:B------:R-:W4:Y:S01]  /*b2eb0*/  LDL.LU R37, [R1+0x1dcc] ;  /* 0x001dcc0001257983 */ /* 0x000f220000300800 */
[----:B-1----:R-:W-:-:S05]  /*b2ec0*/  IADD3 R18, P1, PT, R20, R14, RZ ;  /* 0x0000000e14127210 */ /* 0x002fca0007f3e0ff */
[----:B------:R-:W-:Y:S01]  /*b2ed0*/  IMAD.X R19, R21, 0x1, R16, P1 ;  /* 0x0000000115137824 */ /* 0x000fe200008e0610 */
[----:B------:R-:W-:-:S05]  /*b2ee0*/  F2FP.SATFINITE.E4M3.F32.PACK_AB_MERGE_C R17, R39, R38, RZ ;  /* 0x000000262711723e */ /* 0x000fca00048070ff */
[----:B------:R2:W-:Y:S04]  /*b2ef0*/  STL [R1+0x51e0], R17 ;  /* 0x0051e01101007387 */ /* 0x0005e80000100800 */
[----:B------:R-:W4:Y:S04]  /*b2f00*/  LDL.LU R38, [R1+0x1db0] ;  /* 0x001db00001267983 */ /* 0x000f280000300800 */
[----:B------:R-:W4:Y:S01]  /*b2f10*/  LDL.LU R39, [R1+0x1db4] ;  /* 0x001db40001277983 */ /* 0x000f220000300800 */
[----:B--2---:R-:W-:-:S05]  /*b2f20*/  F2FP.SATFINITE.E4M3.F32.PACK_AB_MERGE_C R17, R26, R24, RZ ;  /* 0x000000181a11723e */ /* 0x004fca00048070ff */
[----:B------:R1:W-:Y:S04]  /*b2f30*/  STL [R1+0x1e08], R17 ;  /* 0x001e081101007387 */ /* 0x0003e80000100800 */
[----:B------:R2:W-:Y:S01]  /*b2f40*/  STL.64 [R1+0x1e00], R18 ;  /* 0x001e001201007387 */ /* 0x0005e20000100a00 */
[----:B------:R-:W-:Y:S02]  /*b2f50*/  F2FP.SATFINITE.E4M3.F32.PACK_AB_MERGE_C R24, R27, R25, RZ ;  /* 0x000000191b18723e */ /* 0x000fe400048070ff */
[----:B-1----:R-:W-:Y:S02]  /*b2f60*/  F2FP.SATFINITE.E4M3.F32.PACK_AB_MERGE_C R17, R28, R29, RZ ;  /* 0x0000001d1c11723e */ /* 0x002fe400048070ff */
[----:B--2---:R-:W-:Y:S01]  /*b2f70*/  IADD3 R18, P1, PT, R20, R7, RZ ;  /* 0x0000000714127210 */ /* 0x004fe20007f3e0ff */
[----:B------:R-:W-:Y:S01]  /*b2f80*/  STL [R1+0x1dfc], R24 ;  /* 0x001dfc1801007387 */ /* 0x000fe20000100800 */
[----:B------:R-:W-:-:S03]  /*b2f90*/  F2FP.SATFINITE.E4M3.F32.PACK_AB_MERGE_C R61, R31, R30, RZ ;  /* 0x0000001e1f3d723e */ /* 0x000fc600048070ff */
[----:B------:R-:W-:Y:S01]  /*b2fa0*/  IMAD.X R19, R21, 0x1, R8, P1 ;  /* 0x0000000115137824 */ /* 0x000fe200008e0608 */
[----:B------:R1:W-:Y:S04]  /*b2fb0*/  STL [R1+0x1df8], R17 ;  /* 0x001df81101007387 */ /* 0x0003e80000100800 */
[----:B------:R-:W-:Y:S04]  /*b2fc0*/  STL [R1+0x57b0], R61 ;  /* 0x0057b03d01007387 */ /* 0x000fe80000100800 */
[----:B------:R2:W-:Y:S01]  /*b2fd0*/  STL.64 [R1+0x1df0], R18 ;  /* 0x001df01201007387 */ /* 0x0005e20000100a00 */
[----:B-1----:R-:W-:-:S02]  /*b2fe0*/  F2FP.SATFINITE.E4M3.F32.PACK_AB_MERGE_C R17, R33, R32, RZ ;  /* 0x000000202111723e */ /* 0x002fc400048070ff */
[----:B--2---:R-:W-:-:S03]  /*b2ff0*/  IADD3 R18, P1, PT, R20, R9, RZ ;  /* 0x0000000914127210 */ /* 0x004fc60007f3e0ff */
[----:B------:R-:W-:Y:S02]  /*b3000*/  STL [R1+0x1de8], R17 ;  /* 0x001de81101007387 */ /* 0x000fe40000100800 */
[----:B------:R-:W-:Y:S02]  /*b3010*/  IMAD.X R19, R21, 0x1, R11, P1 ;  /* 0x0000000115137824 */ /* 0x000fe400008e060b */
[----:B------:R-:W2:Y:S04]  /*b3020*/  LDL.LU R45, [R1+0x1db8] ;  /* 0x001db800012d7983 */ /* 0x000ea80000300800 */
[----:B------:R-:W2:Y:S04]  /*b3030*/  LDL.LU R44, [R1+0x1dbc] ;  /* 0x001dbc00012c7983 */ /* 0x000ea80000300800 */
[----:B------:R1:W-:Y:S01]  /*b3040*/  STL.64 [R1+0x1de0], R18 ;  /* 0x001de01201007387 */ /* 0x0003e20000100a00 */
[----:B------:R-:W-:-:S03]  /*b3050*/  F2FP.SATFINITE.E4M3.F32.PACK_AB_MERGE_C R56, R23, R22, RZ ;  /* 0x000000161738723e */ /* 0x000fc600048070ff */
[----:B------:R-:W2:Y:S04]  /*b3060*/  LDL.LU R22, [R1+0x1da0] ;  /* 0x001da00001167983 */ /* 0x000ea80000300800 */
[----:B------:R-:W2:Y:S01]  /*b3070*/  LDL.LU R23, [R1+0x1da4] ;  /* 0x001da40001177983 */ /* 0x000ea20000300800 */
[----:B-1----:R-:W-:-:S03]  /*b3080*/  IADD3 R18, P1, PT, R20, R10, RZ ;  /* 0x0000000a14127210 */ /* 0x002fc60007f3e0ff */
[----:B------:R-:W-:Y:S02]  /*b3090*/  STL [R1+0x57d4], R56 ;  /* 0x0057d43801007387 */ /* 0x000fe40000100800 */
[----:B------:R-:W-:Y:S02]  /*b30a0*/  IMAD.X R19, R21, 0x1, R12, P1 ;  /* 0x0000000115137824 */ /* 0x000fe400008e060c */
[----:B------:R-:W2:Y:S04]  /*b30b0*/  LDL.LU R29, [R1+0x1da8] ;  /* 0x001da800011d7983 */ /* 0x000ea80000300800 */
[----:B------:R-:W2:Y:S04]  /*b30c0*/  LDL.LU R28, [R1+0x1dac] ;  /* 0x001dac00011c7983 */ /* 0x000ea80000300800 */
[----:B------:R-:W2:Y:S04]  /*b30d0*/  LDL.LU R30, [R1+0x1d90] ;  /* 0x001d9000011e7983 */ /* 0x000ea80000300800 */
[----:B------:R4:W-:Y:S04]  /*b30e0*/  STL.64 [R1+0x1dd0], R18 ;  /* 0x001dd01201007387 */ /* 0x0009e80000100a00 */
[----:B------:R-:W2:Y:S01]  /*b30f0*/  LDL.LU R31, [R1+0x1d94] ;  /* 0x001d9400011f7983 */ /* 0x000ea20000300800 */
[----:B0-----:R-:W-:Y:S01]  /*b3100*/  VIADD R20, R20, UR6 ;  /* 0x0000000614147c36 */ /* 0x001fe20008000000 */
[----:B------:R-:W0:Y:S04]  /*b3110*/  LDCU UR6, c[0x0][0x3b8] ;  /* 0x00007700ff0677ac */ /* 0x000e280008000800 */
[----:B------:R-:W-:-:S02]  /*b3120*/  SHF.R.S32.HI R21, RZ, 0x1f, R20 ;  /* 0x0000001fff157819 */ /* 0x000fc40000011414 */
[----:B---3--:R-:W-:Y:S02]  /*b3130*/  F2FP.SATFINITE.E4M3.F32.PACK_AB_MERGE_C R17, R35, R34, RZ ;  /* 0x000000222311723e */ /* 0x008fe400048070ff */
[----:B------:R-:W3:Y:S04]  /*b3140*/  LDL.LU R34, [R1+0x1d98] ;  /* 0x001d980001227983 */ /* 0x000ee80000300800 */
[----:B------:R-:W3:Y:S01]  /*b3150*/  LDL.LU R35, [R1+0x1d9c] ;  /* 0x001d9c0001237983 */ /* 0x000ee20000300800 */
[----:B----4-:R-:W-:-:S03]  /*b3160*/  F2FP.SATFINITE.E4M3.F32.PACK_AB_MERGE_C R18, R37, R36, RZ ;  /* 0x000000242512723e */ /* 0x010fc600048070ff */
[----:B------:R-:W-:Y:S04]  /*b3170*/  STL [R1+0x1dd8], R17 ;  /* 0x001dd81101007387 */ /* 0x000fe80000100800 */
[----:B------:R1:W-:Y:S04]  /*b3180*/  STL [R1+0x51d0], R18 ;  /* 0x0051d01201007387 */ /* 0x0003e80000100800 */
[----:B------:R-:W4:Y:S04]  /*b3190*/  LDL.LU R43, [R1+0x1d80] ;  /* 0x001d8000012b7983 */ /* 0x000f280000300800 */
[----:B------:R-:W4:Y:S01]  /*b31a0*/  LDL.LU R42, [R1+0x1d84] ;  /* 0x001d8400012a7983 */ /* 0x000f220000300800 */
[----:B-1----:R-:W-:-:S05]  /*b31b0*/  IADD3 R18, P1, PT, R20, R0, RZ ;  /* 0x0000000014127210 */ /* 0x002fca0007f3e0ff */
[----:B------:R-:W-:Y:S01]  /*b31c0*/  IMAD.X R19, R21, 0x1, R2, P1 ;  /* 0x0000000115137824 */ /* 0x000fe200008e0602 */
[----:B------:R-:W-:-:S05]  /*b31d0*/  F2FP.SATFINITE.E4M3.F32.PACK_AB_MERGE_C R17, R39, R38, RZ ;  /* 0x000000262711723e */ /* 0x000fca00048070ff */
[----:B------:R-:W-:Y:S04]  /*b31e0*/  STL [R1+0x1dc8], R17 ;  /* 0x001dc81101007387 */ /* 0x000fe80000100800 */
        /* <DEDUP_REMOVED lines=12> */
[----:B------:R2:W-:Y:S02]  /*b32b0*/  STL.64 [R1+0x1dc0], R18 ;  /* 0x001dc01201007387 */ /* 0x0005e40000100a00 */
[----:B--2---:R-:W-:-:S02]  /*b32c0*/  F2FP.SATFINITE.E4M3.F32.PACK_AB_MERGE_C R18, R44, R45, RZ ;  /* 0x0000002d2c12723e */ /* 0x004fc400048070ff */
[----:B------:R-:W-:Y:S02]  /*b32d0*/  F2FP.SATFINITE.E4M3.F32.PACK_AB_MERGE_C R17, R23, R22, RZ ;  /* 0x000000161711723e */ /* 0x000fe400048070ff */
[----:B------:R-:W2:Y:S04]  /*b32e0*/  LDL.LU R22, [R1+0x1d58] ;  /* 0x001d580001167983 */ /* 0x000ea80000300800 */
[----:B------:R1:W-:Y:S04]  /*b32f0*/  STL [R1+0x51cc], R18 ;  /* 0x0051cc1201007387 */ /* 0x0003e80000100800 */
[----:B------:R-:W2:Y:S01]  /*b3300*/  LDL.LU R23, [R1+0x1d5c] ;  /* 0x001d5c0001177983 */ /* 0x000ea20000300800 */
[----:B-1----:R-:W-:-:S03]  /*b3310*/  IADD3 R18, P1, PT, R20, R3, RZ ;  /* 0x0000000314127210 */ /* 0x002fc60007f3e0ff */
[----:B------:R1:W-:Y:S02]  /*b3320*/  STL [R1+0x1db8], R17 ;  /* 0x001db81101007387 */ /* 0x0003e40000100800 */
[----:B------:R-:W-:Y:S01]  /*b3330*/  IMAD.X R19, R21, 0x1, R4, P1 ;  /* 0x0000000115137824 */ /* 0x000fe200008e0604 */
[----:B------:R-:W-:-:S04]  /*b3340*/  F2FP.SATFINITE.E4M3.F32.PACK_AB_MERGE_C R28, R28, R29, RZ ;  /* 0x0000001d1c1c723e */ /* 0x000fc800048070ff */
[----:B------:R0:W-:Y:S01]  /*b3350*/  STL.64 [R1+0x1db0], R18 ;  /* 0x001db01201007387 */ /* 0x0001e20000100a00 */
[----:B-1----:R-:W-:-:S03]  /*b3360*/  F2FP.SATFINITE.E4M3.F32.PACK_AB_MERGE_C R17, R31, R30, RZ ;  /* 0x0000001e1f11723e */ /* 0x002fc600048070ff */
[----:B------:R1:W-:Y:S01]  /*b3370*/  STL [R1+0x1dac], R28 ;  /* 0x001dac1c01007387 */ /* 0x0003e20000100800 */
[----:B0-----:R-:W-:-:S03]  /*b3380*/  IADD3 R18, P1, PT, R20, R5, RZ ;  /* 0x0000000514127210 */ /* 0x001fc60007f3e0ff */
[----:B------:R-:W-:Y:S02]  /*b3390*/  STL [R1+0x1da8], R17 ;  /* 0x001da81101007387 */ /* 0x000fe40000100800 */
[----:B------:R-:W-:Y:S02]  /*b33a0*/  IMAD.X R19, R21, 0x1, R6, P1 ;  /* 0x0000000115137824 */ /* 0x000fe400008e0606 */
[----:B------:R-:W2:Y:S04]  /*b33b0*/  LDL.LU R29, [R1+0x1d40] ;  /* 0x001d4000011d7983 */ /* 0x000ea80000300800 */
[----:B-1----:R-:W2:Y:S04]  /*b33c0*/  LDL.LU R28, [R1+0x1d44] ;  /* 0x001d4400011c7983 */ /* 0x002ea80000300800 */
[----:B------:R0:W-:Y:S02]  /*b33d0*/  STL.64 [R1+0x1da0], R18 ;  /* 0x001da01201007387 */ /* 0x0001e40000100a00 */
[----:B0-----:R-:W-:-:S05]  /*b33e0*/  IADD3 R18, P1, PT, R20, R13, RZ ;  /* 0x0000000d14127210 */ /* 0x001fca0007f3e0ff */
[----:B------:R-:W-:Y:S01]  /*b33f0*/  IMAD.X R19, R21, 0x1, R15, P1 ;  /* 0x0000000115137824 */ /* 0x000fe200008e060f */
[----:B---3--:R-:W-:-:S05]  /*b3400*/  F2FP.SATFINITE.E4M3.F32.PACK_AB_MERGE_C R17, R35, R34, RZ ;  /* 0x000000222311723e */ /* 0x008fca00048070ff */
[----:B------:R4:W-:Y:S04]  /*b3410*/  STL [R1+0x1d9c], R17 ;  /* 0x001d9c1101007387 */ /* 0x0009e80000100800 */
[----:B------:R-:W3:Y:S04]  /*b3420*/  LDL.LU R30, [R1+0x1d48] ;  /* 0x001d4800011e7983 */ /* 0x000ee80000300800 */
[----:B------:R-:W3:Y:S04]  /*b3430*/  LDL.LU R31, [R1+0x1d4c] ;  /* 0x001d4c00011f7983 */ /* 0x000ee80000300800 */
[----:B------:R-:W3:Y:S01]  /*b3440*/  LDL.LU R34, [R1+0x1d30] ;  /* 0x001d300001227983 */ /* 0x000ee20000300800 */
[----:B----4-:R-:W-:-:S03]  /*b3450*/  F2FP.SATFINITE.E4M3.F32.PACK_AB_MERGE_C R17, R42, R43, RZ ;  /* 0x0000002b2a11723e */ /* 0x010fc600048070ff */
[----:B------:R-:W4:Y:S04]  /*b3460*/  LDL.LU R35, [R1+0x1d34] ;  /* 0x001d340001237983 */ /* 0x000f280000300800 */
[----:B------:R-:W-:Y:S04]  /*b3470*/  STL [R1+0x1d98], R17 ;  /* 0x001d981101007387 */ /* 0x000fe80000100800 */
[----:B------:R0:W-:Y:S02]  /*b3480*/  STL.64 [R1+0x1d90], R18 ;  /* 0x001d901201007387 */ /* 0x0001e40000100a00 */
[----:B0-----:R-:W-:-:S05]  /*b3490*/  IADD3 R18, P1, PT, R20, R14, RZ ;  /* 0x0000000e14127210 */ /* 0x001fca0007f3e0ff */
[----:B------:R-:W-:Y:S01]  /*b34a0*/  IMAD.X R19, R21, 0x1, R16, P1 ;  /* 0x0000000115137824 */ /* 0x000fe200008e0610 */
[----:B------:R-:W-:Y:S02]  /*b34b0*/  F2FP.SATFINITE.E4M3.F32.PACK_AB_MERGE_C R40, R40, R41, RZ ;  /* 0x000000292828723e */ /* 0x000fe400048070ff */
[----:B------:R-:W-:-:S03]  /*b34c0*/  F2FP.SATFINITE.E4M3.F32.PACK_AB_MERGE_C R17, R26, R24, RZ ;  /* 0x000000181a11723e */ /* 0x000fc600048070ff */
[----:B------:R-:W-:Y:S04]  /*b34d0*/  STL [R1+0x1d8c], R40 ;  /* 0x001d8c2801007387 */ /* 0x000fe80000100800 */
[----:B------:R0:W-:Y:S04]  /*b34e0*/  STL [R1+0x1d88], R17 ;  /* 0x001d881101007387 */ /* 0x0001e80000100800 */
[----:B------:R1:W-:Y:S01]  /*b34f0*/  STL.64 [R1+0x1d80], R18 ;  /* 0x001d801201007387 */ /* 0x0003e20000100a00 */
[----:B------:R-:W-:Y:S02]  /*b3500*/  F2FP.SATFINITE.E4M3.F32.PACK_AB_MERGE_C R24, R27, R25, RZ ;  /* 0x000000191b18723e */ /* 0x000fe400048070ff */
[----:B0-----:R-:W-:-:S02]  /*b3510*/  F2FP.SATFINITE.E4M3.F32.PACK_AB_MERGE_C R17, R33, R32, RZ ;  /* 0x000000202111723e */ /* 0x001fc400048070ff */
[----:B-1----:R-:W-:Y:S01]  /*b3520*/  IADD3 R18, P1, PT, R20, R7, RZ ;  /* 0x0000000714127210 */ /* 0x002fe20007f3e0ff */
[----:B------:R-:W-:Y:S04]  /*b3530*/  STL [R1+0x1d7c], R24 ;  /* 0x001d7c1801007387 */ /* 0x000fe80000100800 */
[----:B------:R-:W-:Y:S01]  /*b3540*/  IMAD.X R19, R21, 0x1, R8, P1 ;  /* 0x0000000115137824 */ /* 0x000fe200008e0608 */
[----:B------:R-:W-:Y:S04]  /*b3550*/  STL [R1+0x1d78], R17 ;  /* 0x001d781101007387 */ /* 0x000fe80000100800 */
[----:B------:R0:W-:Y:S04]  /*b3560*/  STL.64 [R1+0x1d70], R18 ;  /* 0x001d701201007387 */ /* 0x0001e80000100a00 */
[----:B------:R-:W4:Y:S01]  /*b3570*/  LDL.LU R32, [R1+0x1d38] ;  /* 0x001d380001207983 */ /* 0x000f220000300800 */
[----:B0-----:R-:W-:-:S05]  /*b3580*/  F2FP.SATFINITE.E4M3.F32.PACK_AB_MERGE_C R18, R37, R36, RZ ;  /* 0x000000242512723e */ /* 0x001fca00048070ff */
[----:B------:R-:W-:Y:S01]  /*b3590*/  STL [R1+0x1d68], R18 ;  /* 0x001d681201007387 */ /* 0x000fe20000100800 */
[----:B------:R-:W-:-:S03]  /*b35a0*/  F2FP.SATFINITE.E4M3.F32.PACK_AB_MERGE_C R17, R39, R38, RZ ;  /* 0x000000262711723e */ /* 0x000fc600048070ff */
[----:B------:R-:W4:Y:S04]  /*b35b0*/  LDL.LU R33, [R1+0x1d3c] ;  /* 0x001d3c0001217983 */ /* 0x000f280000300800 */
[----:B------:R2:W-:Y:S02]  /*b35c0*/  STL [R1+0x7b4], R17 ;  /* 0x0007b41101007387 */ /* 0x0005e40000100800 */
[----:B--2---:R-:W-:Y:S02]  /*b35d0*/  F2FP.SATFINITE.E4M3.F32.PACK_AB_MERGE_C R17, R23, R22, RZ ;  /* 0x000000161711723e */ /* 0x004fe400048070ff */
[----:B------:R-:W2:Y:S04]  /*b35e0*/  LDL.LU R22, [R1+0x1d20] ;  /* 0x001d200001167983 */ /* 0x000ea80000300800 */
[----:B------:R-:W2:Y:S01]  /*b35f0*/  LDL.LU R23, [R1+0x1d24] ;  /* 0x001d240001177983 */ /* 0x000ea20000300800 */
[----:B------:R-:W-:-:S05]  /*b3600*/  IADD3 R18, P1, PT, R20, R9, RZ ;  /* 0x0000000914127210 */ /* 0x000fca0007f3e0ff */
[----:B------:R-:W-:-:S05]  /*b3610*/  IMAD.X R19, R21, 0x1, R11, P1 ;  /* 0x0000000115137824 */ /* 0x000fca00008e060b */
[----:B------:R0:W-:Y:S04]  /*b3620*/  STL.64 [R1+0x1d60], R18 ;  /* 0x001d601201007387 */ /* 0x0001e80000100a00 */
[----:B------:R1:W-:Y:S04]  /*b3630*/  STL [R1+0x7b8], R17 ;  /* 0x0007b81101007387 */ /* 0x0003e80000100800 */
[----:B------:R-:W2:Y:S01]  /*b3640*/  LDL.LU R36, [R1+0x1d28] ;  /* 0x001d280001247983 */ /* 0x000ea20000300800 */
[----:B0-----:R-:W-:-:S03]  /*b3650*/  IADD3 R18, P1, PT, R20, R10, RZ ;  /* 0x0000000a14127210 */ /* 0x001fc60007f3e0ff */
[----:B------:R-:W2:Y:S02]  /*b3660*/  LDL.LU R37, [R1+0x1d2c] ;  /* 0x001d2c0001257983 */ /* 0x000ea40000300800 */
[----:B------:R-:W-:Y:S02]  /*b3670*/  IMAD.X R19, R21, 0x1, R12, P1 ;  /* 0x0000000115137824 */ /* 0x000fe400008e060c */
[----:B------:R-:W2:Y:S04]  /*b3680*/  LDL.LU R38, [R1+0x7a0] ;  /* 0x0007a00001267983 */ /* 0x000ea80000300800 */
[----:B------:R3:W-:Y:S04]  /*b3690*/  STL.64 [R1+0x1d50], R18 ;  /* 0x001d501201007387 */ /* 0x0007e80000100a00 */
[----:B------:R-:W2:Y:S01]  /*b36a0*/  LDL.LU R39, [R1+0x7a4] ;  /* 0x0007a40001277983 */ /* 0x000ea20000300800 */
[----:B-1----:R-:W-:-:S05]  /*b36b0*/  F2FP.SATFINITE.E4M3.F32.PACK_AB_MERGE_C R17, R28, R29, RZ ;  /* 0x0000001d1c11723e */ /* 0x002fca00048070ff */
[----:B------:R4:W-:Y:S01]  /*b36c0*/  STL [R1+0x7b0], R17 ;  /* 0x0007b01101007387 */ /* 0x0009e20000100800 */
[----:B------:R-:W-:Y:S01]  /*b36d0*/  VIADD R20, R20, UR6 ;  /* 0x0000000614147c36 */ /* 0x000fe20008000000 */
[----:B------:R-:W0:Y:S04]  /*b36e0*/  LDCU UR6, c[0x0][0x3b8] ;  /* 0x00007700ff0677ac */ /* 0x000e280008000800 */
[----:B------:R-:W-:Y:S02]  /*b36f0*/  SHF.R.S32.HI R21, RZ, 0x1f, R20 ;  /* 0x0000001fff157819 */ /* 0x000fe40000011414 */
[----:B---3--:R-:W-:-:S05]  /*b3700*/  F2FP.SATFINITE.E4M3.F32.PACK_AB_MERGE_C R18, R31, R30, RZ ;  /* 0x0000001e1f12723e */ /* 0x008fca00048070ff */
[----:B------:R1:W-:Y:S01]  /*b3710*/  STL [R1+0x51b8], R18 ;  /* 0x0051b81201007387 */ /* 0x0003e20000100800 */
[----:B----4-:R-:W-:-:S03]  /*b3720*/  F2FP.SATFINITE.E4M3.F32.PACK_AB_MERGE_C R17, R35, R34, RZ ;  /* 0x000000222311723e */ /* 0x010fc600048070ff */
        /* <DEDUP_REMOVED lines=9> */
[----:B------:R-:W3:Y:S01]  /*b37c0*/  LDL.LU R25, [R1+0x1d08] ;  /* 0x001d080001197983 */ /* 0x000ee20000300800 */
[----:B-1----:R-:W-:-:S03]  /*b37d0*/  IADD3 R18, P1, PT, R20, R0, RZ ;  /* 0x0000000014127210 */ /* 0x002fc60007f3e0ff */
[----:B------:R-:W3:Y:S04]  /*b37e0*/  LDL.LU R27, [R1+0x1d0c] ;  /* 0x001d0c00011b7983 */ /* 0x000ee80000300800 */
[----:B------:R-:W3:Y:S04]  /*b37f0*/  LDL.LU R34, [R1+0x1cf0] ;  /* 0x001cf00001227983 */ /* 0x000ee80000300800 */
[----:B------:R-:W3:Y:S01]  /*b3800*/  LDL.LU R35, [R1+0x1cf4] ;  /* 0x001cf40001237983 */ /* 0x000ee20000300800 */
[----:B------:R-:W-:-:S03]  /*b3810*/  IMAD.X R19, R21, 0x1, R2, P1 ;  /* 0x0000000115137824 */ /* 0x000fc600008e0602 */
[----:B------:R-:W3:Y:S04]  /*b3820*/  LDL.LU R29, [R1+0x1cf8] ;  /* 0x001cf800011d7983 */ /* 0x000ee80000300800 */
[----:B------:R-:W3:Y:S04]  /*b3830*/  LDL.LU R28, [R1+0x1cfc] ;  /* 0x001cfc00011c7983 */ /* 0x000ee80000300800 */
[----:B------:R-:W-:Y:S01]  /*b3840*/  STL.64 [R1+0x1d40], R18 ;  /* 0x001d401201007387 */ /* 0x000fe20000100a00 */
[----:B----4-:R-:W-:-:S05]  /*b3850*/  F2FP.SATFINITE.E4M3.F32.PACK_AB_MERGE_C R17, R33, R32, RZ ;  /* 0x000000202111723e */ /* 0x010fca00048070ff */
[----:B------:R2:W-:Y:S04]  /*b3860*/  STL [R1+0x51ac], R17 ;  /* 0x0051ac1101007387 */ /* 0x0005e80000100800 */
[----:B------:R-:W4:Y:S04]  /*b3870*/  LDL.LU R30, [R1+0x1ce0] ;  /* 0x001ce000011e7983 */ /* 0x000f280000300800 */
[----:B------:R-:W4:Y:S01]  /*b3880*/  LDL.LU R31, [R1+0x1ce4] ;  /* 0x001ce400011f7983 */ /* 0x000f220000300800 */
[----:B--2---:R-:W-:-:S03]  /*b3890*/  F2FP.SATFINITE.E4M3.F32.PACK_AB_MERGE_C R17, R23, R22, RZ ;  /* 0x000000161711723e */ /* 0x004fc600048070ff */
[----:B------:R-:W2:Y:S04]  /*b38a0*/  LDL.LU R22, [R1+0x1ce8] ;  /* 0x001ce80001167983 */ /* 0x000ea80000300800 */
[----:B------:R-:W2:Y:S01]  /*b38b0*/  LDL.LU R23, [R1+0x1cec] ;  /* 0x001cec0001177983 */ /* 0x000ea20000300800 */
[----:B------:R-:W-:-:S05]  /*b38c0*/  IADD3 R18, P1, PT, R20, R3, RZ ;  /* 0x0000000314127210 */ /* 0x000fca0007f3e0ff */
[----:B------:R-:W-:Y:S01]  /*b38d0*/  IMAD.X R19, R21, 0x1, R4, P1 ;  /* 0x0000000115137824 */ /* 0x000fe200008e0604 */
[----:B------:R-:W-:Y:S04]  /*b38e0*/  STL [R1+0x5b4], R17 ;  /* 0x0005b41101007387 */ /* 0x000fe80000100800 */
[----:B------:R1:W-:Y:S02]  /*b38f0*/  STL.64 [R1+0x1d30], R18 ;  /* 0x001d301201007387 */ /* 0x0003e40000100a00 */
[----:B-1----:R-:W-:Y:S02]  /*b3900*/  F2FP.SATFINITE.E4M3.F32.PACK_AB_MERGE_C R18, R37, R36, RZ ;  /* 0x000000242512723e */ /* 0x002fe400048070ff */
[----:B------:R-:W2:Y:S01]  /*b3910*/  LDL.LU R36, [R1+0x1cd0] ;  /* 0x001cd00001247983 */ /* 0x000ea20000300800 */
[----:B------:R-:W-:-:S03]  /*b3920*/  F2FP.SATFINITE.E4M3.F32.PACK_AB_MERGE_C R17, R39, R38, RZ ;  /* 0x000000262711723e */ /* 0x000fc600048070ff */
[----:B------:R1:W-:Y:S04]  /*b3930*/  STL [R1+0x5b8], R18 ;  /* 0x0005b81201007387 */ /* 0x0003e80000100800 */
[----:B------:R-:W2:Y:S04]  /*b3940*/  LDL.LU R37, [R1+0x1cd4] ;  /* 0x001cd40001257983 */ /* 0x000ea80000300800 */
[----:B------:R-:W-:Y:S04]  /*b3950*/  STL [R1+0x168], R17 ;  /* 0x0001681101007387 */ /* 0x000fe80000100800 */
[----:B------:R-:W2:Y:S04]  /*b3960*/  LDL.LU R32, [R1+0x1cd8] ;  /* 0x001cd80001207983 */ /* 0x000ea80000300800 */
[----:B------:R-:W2:Y:S01]  /*b3970*/  LDL.LU R33, [R1+0x1cdc] ;  /* 0x001cdc0001217983 */ /* 0x000ea20000300800 */
[----:B-1----:R-:W-:-:S03]  /*b3980*/  IADD3 R18, P1, PT, R20, R5, RZ ;  /* 0x0000000514127210 */ /* 0x002fc60007f3e0ff */
[----:B------:R-:W2:Y:S04]  /*b3990*/  LDL.LU R38, [R1+0x1cc0] ;  /* 0x001cc00001267983 */ /* 0x000ea80000300800 */
[----:B------:R-:W2:Y:S01]  /*b39a0*/  LDL.LU R39, [R1+0x1cc4] ;  /* 0x001cc40001277983 */ /* 0x000ea20000300800 */
[----:B------:R-:W-:-:S05]  /*b39b0*/  IMAD.X R19, R21, 0x1, R6, P1 ;  /* 0x0000000115137824 */ /* 0x000fca00008e0606 */
[----:B------:R1:W-:Y:S02]  /*b39c0*/  STL.64 [R1+0x1d28], R18 ;  /* 0x001d281201007387 */ /* 0x0003e40000100a00 */
[----:B-1----:R-:W-:-:S05]  /*b39d0*/  IADD3 R18, P1, PT, R20, R13, RZ ;  /* 0x0000000d14127210 */ /* 0x002fca0007f3e0ff */
[----:B------:R-:W-:Y:S01]  /*b39e0*/  IMAD.X R19, R21, 0x1, R15, P1 ;  /* 0x0000000115137824 */ /* 0x000fe200008e060f */
[----:B---3--:R-:W-:-:S05]  /*b39f0*/  F2FP.SATFINITE.E4M3.F32.PACK_AB_MERGE_C R44, R44, R45, RZ ;  /* 0x0000002d2c2c723e */ /* 0x008fca00048070ff */
[----:B------:R-:W-:Y:S01]  /*b3a00*/  STL [R1+0x5a8], R44 ;  /* 0x0005a82c01007387 */ /* 0x000fe20000100800 */
[----:B------:R-:W-:-:S05]  /*b3a10*/  F2FP.SATFINITE.E4M3.F32.PACK_AB_MERGE_C R17, R42, R43, RZ ;  /* 0x0000002b2a11723e */ /* 0x000fca00048070ff */
        /* <DEDUP_REMOVED lines=9> */
[----:B-1----:R-:W-:-:S03]  /*b3ab0*/  F2FP.SATFINITE.E4M3.F32.PACK_AB_MERGE_C R17, R35, R34, RZ ;  /* 0x000000222311723e */ /* 0x002fc600048070ff */
[----:B------:R-:W2:Y:S01]  /*b3ac0*/  LDL.LU R34, [R1+0x1cc8] ;  /* 0x001cc80001227983 */ /* 0x000ea20000300800 */
[----:B---3--:R-:W-:-:S05]  /*b3ad0*/  F2FP.SATFINITE.E4M3.F32.PACK_AB_MERGE_C R18, R27, R25, RZ ;  /* 0x000000191b12723e */ /* 0x008fca00048070ff */
[----:B------:R1:W-:Y:S04]  /*b3ae0*/  STL [R1+0x50e0], R18 ;  /* 0x0050e01201007387 */ /* 0x0003e80000100800 */
[----:B------:R-:W3:Y:S01]  /*b3af0*/  LDL.LU R35, [R1+0x1ccc] ;  /* 0x001ccc0001237983 */ /* 0x000ee20000300800 */
[----:B-1----:R-:W-:-:S03]  /*b3b00*/  IADD3 R18, P1, PT, R20, R7, RZ ;  /* 0x0000000714127210 */ /* 0x002fc60007f3e0ff */
[----:B------:R4:W-:Y:S01]  /*b3b10*/  STL [R1+0x5050], R17 ;  /* 0x0050501101007387 */ /* 0x0009e20000100800 */
[----:B------:R-:W-:Y:S01]  /*b3b20*/  F2FP.SATFINITE.E4M3.F32.PACK_AB_MERGE_C R24, R28, R29, RZ ;  /* 0x0000001d1c18723e */ /* 0x000fe200048070ff */
[----:B------:R-:W-:-:S05]  /*b3b30*/  IMAD.X R19, R21, 0x1, R8, P1 ;  /* 0x0000000115137824 */ /* 0x000fca00008e0608 */
[----:B------:R-:W-:Y:S04]  /*b3b40*/  STL.64 [R1+0x1d00], R18 ;  /* 0x001d001201007387 */ /* 0x000fe80000100a00 */
[----:B------:R-:W-:Y:S01]  /*b3b50*/  STL [R1+0x5074], R24 ;  /* 0x0050741801007387 */ /* 0x000fe20000100800 */
[----:B----4-:R-:W-:-:S05]  /*b3b60*/  F2FP.SATFINITE.E4M3.F32.PACK_AB_MERGE_C R17, R31, R30, RZ ;  /* 0x0000001e1f11723e */ /* 0x010fca00048070ff */
[----:B------:R2:W-:Y:S02]  /*b3b70*/  STL [R1+0x4fc4], R17 ;  /* 0x004fc41101007387 */ /* 0x0005e40000100800 */
[----:B--2---:R-:W-:Y:S02]  /*b3b80*/  F2FP.SATFINITE.E4M3.F32.PACK_AB_MERGE_C R17, R23, R22, RZ ;  /* 0x000000161711723e */ /* 0x004fe400048070ff */
[----:B------:R-:W2:Y:S04]  /*b3b90*/  LDL.LU R22, [R1+0x1cb0] ;  /* 0x001cb00001167983 */ /* 0x000ea80000300800 */
[----:B------:R-:W2:Y:S01]  /*b3ba0*/  LDL.LU R23, [R1+0x1cb4] ;  /* 0x001cb40001177983 */ /* 0x000ea20000300800 */
[----:B------:R-:W-:-:S05]  /*b3bb0*/  IADD3 R18, P1, PT, R20, R9, RZ ;  /* 0x0000000914127210 */ /* 0x000fca0007f3e0ff */
[----:B------:R-:W-:-:S05]  /*b3bc0*/  IMAD.X R19, R21, 0x1, R11, P1 ;  /* 0x0000000115137824 */ /* 0x000fca00008e060b */
[----:B------:R1:W-:Y:S04]  /*b3bd0*/  STL.64 [R1+0x1cf0], R18 ;  /* 0x001cf01201007387 */ /* 0x0003e80000100a00 */
[----:B------:R4:W-:Y:S01]  /*b3be0*/  STL [R1+0x4ff0], R17 ;  /* 0x004ff01101007387 */ /* 0x0009e20000100800 */
[----:B-1----:R-:W-:-:S05]  /*b3bf0*/  IADD3 R18, P1, PT, R20, R10, RZ ;  /* 0x0000000a14127210 */ /* 0x002fca0007f3e0ff */
[----:B------:R-:W-:Y:S01]  /*b3c00*/  IMAD.X R19, R21, 0x1, R12, P1 ;  /* 0x0000000115137824 */ /* 0x000fe200008e060c */
[----:B----4-:R-:W-:Y:S02]  /*b3c10*/  F2FP.SATFINITE.E4M3.F32.PACK_AB_MERGE_C R17, R37, R36, RZ ;  /* 0x000000242511723e */ /* 0x010fe400048070ff */
[----:B------:R-:W4:Y:S04]  /*b3c20*/  LDL.LU R36, [R1+0x1cb8] ;  /* 0x001cb80001247983 */ /* 0x000f280000300800 */
[----:B------:R1:W-:Y:S04]  /*b3c30*/  STL.64 [R1+0x1ce0], R18 ;  /* 0x001ce01201007387 */ /* 0x0003e80000100a00 */
[----:B------:R-:W4:Y:S04]  /*b3c40*/  LDL.LU R37, [R1+0x1cbc] ;  /* 0x001cbc0001257983 */ /* 0x000f280000300800 */
[----:B------:R0:W-:Y:S01]  /*b3c50*/  STL [R1+0x4f5c], R17 ;  /* 0x004f5c1101007387 */ /* 0x0001e20000100800 */
[----:B-1----:R-:W-:-:S05]  /*b3c60*/  F2FP.SATFINITE.E4M3.F32.PACK_AB_MERGE_C R18, R33, R32, RZ ;  /* 0x000000202112723e */ /* 0x002fca00048070ff */
[----:B------:R1:W-:Y:S01]  /*b3c70*/  STL [R1+0x4f7c], R18 ;  /* 0x004f7c1201007387 */ /* 0x0003e20000100800 */
[----:B0-----:R-:W-:-:S03]  /*b3c80*/  F2FP.SATFINITE.E4M3.F32.PACK_AB_MERGE_C R17, R39, R38, RZ ;  /* 0x000000262711723e */ /* 0x001fc600048070ff */
[----:B------:R-:W4:Y:S04]  /*b3c90*/  LDL.LU R45, [R1+0x1ca0] ;  /* 0x001ca000012d7983 */ /* 0x000f280000300800 */
[----:B------:R-:W4:Y:S04]  /*b3ca0*/  LDL.LU R44, [R1+0x1ca4] ;  /* 0x001ca400012c7983 */ /* 0x000f280000300800 */
[----:B------:R3:W-:Y:S04]  /*b3cb0*/  STL [R1+0x4ec0], R17 ;  /* 0x004ec01101007387 */ /* 0x0007e80000100800 */
[----:B------:R-:W4:Y:S04]  /*b3cc0*/  LDL.LU R43, [R1+0x1ca8] ;  /* 0x001ca800012b7983 */ /* 0x000f280000300800 */
[----:B------:R-:W4:Y:S04]  /*b3cd0*/  LDL.LU R42, [R1+0x1cac] ;  /* 0x001cac00012a7983 */ /* 0x000f280000300800 */
[----:B------:R-:W4:Y:S04]  /*b3ce0*/  LDL.LU R41, [R1+0x1c90] ;  /* 0x001c900001297983 */ /* 0x000f280000300800 */
[----:B------:R-:W4:Y:S04]  /*b3cf0*/  LDL.LU R40, [R1+0x1c94] ;  /* 0x001c940001287983 */ /* 0x000f280000300800 */
[----:B------:R-:W4:Y:S04]  /*b3d00*/  LDL.LU R38, [R1+0x1c98] ;  /* 0x001c980001267983 */ /* 0x000f280000300800 */
[----:B------:R-:W4:Y:S01]  /*b3d10*/  LDL.LU R39, [R1+0x1c9c] ;  /* 0x001c9c0001277983 */ /* 0x000f220000300800 */
[----:B------:R-:W-:Y:S01]  /*b3d20*/  VIADD R20, R20, UR6 ;  /* 0x0000000614147c36 */ /* 0x000fe20008000000 */
[----:B------:R-:W0:Y:S02]  /*b3d30*/  LDCU UR6, c[0x0][0x3b8] ;  /* 0x00007700ff0677ac */ /* 0x000e240008000800 */
[----:B------:R-:W4:Y:S02]  /*b3d40*/  LDL.LU R24, [R1+0x1c80] ;  /* 0x001c800001187983 */ /* 0x000f240000300800 */
[----:B------:R-:W-:-:S02]  /*b3d50*/  SHF.R.S32.HI R21, RZ, 0x1f, R20 ;  /* 0x0000001fff157819 */ /* 0x000fc40000011414 */
[----:B------:R-:W4:Y:S01]  /*b3d60*/  LDL.LU R26, [R1+0x1c84] ;  /* 0x001c8400011a7983 */ /* 0x000f220000300800 */
[----:B-1----:R-:W-:-:S03]  /*b3d70*/  IADD3 R18, P1, PT, R20, R0, RZ ;  /* 0x0000000014127210 */ /* 0x002fc60007f3e0ff */
[----:B------:R-:W4:Y:S04]  /*b3d80*/  LDL.LU R25, [R1+0x1c88] ;  /* 0x001c880001197983 */ /* 0x000f280000300800 */
[----:B------:R-:W4:Y:S01]  /*b3d90*/  LDL.LU R27, [R1+0x1c8c] ;  /* 0x001c8c00011b7983 */ /* 0x000f220000300800 */
[----:B------:R-:W-:-:S05]  /*b3da0*/  IMAD.X R19, R21, 0x1, R2, P1 ;  /* 0x0000000115137824 */ /* 0x000fca00008e0602 */
[----:B------:R-:W-:Y:S01]  /*b3db0*/  STL.64 [R1+0x1cd0], R18 ;  /* 0x001cd01201007387 */ /* 0x000fe20000100a00 */
[----:B---3--:R-:W-:-:S05]  /*b3dc0*/  F2FP.SATFINITE.E4M3.F32.PACK_AB_MERGE_C R17, R35, R34, RZ ;  /* 0x000000222311723e */ /* 0x008fca00048070ff */
[----:B------:R2:W-:Y:S04]  /*b3dd0*/  STL [R1+0x4ee4], R17 ;  /* 0x004ee41101007387 */ /* 0x0005e80000100800 */
[----:B------:R-:W3:Y:S04]  /*b3de0*/  LDL.LU R29, [R1+0x1c70] ;  /* 0x001c7000011d7983 */ /* 0x000ee80000300800 */
[----:B------:R-:W3:Y:S04]  /*b3df0*/  LDL.LU R28, [R1+0x1c74] ;  /* 0x001c7400011c7983 */ /* 0x000ee80000300800 */
[----:B------:R-:W3:Y:S04]  /*b3e00*/  LDL.LU R30, [R1+0x1c78] ;  /* 0x001c7800011e7983 */ /* 0x000ee80000300800 */
[----:B------:R-:W3:Y:S04]  /*b3e10*/  LDL.LU R31, [R1+0x1c7c] ;  /* 0x001c7c00011f7983 */ /* 0x000ee80000300800 */
[----:B------:R-:W3:Y:S04]  /*b3e20*/  LDL.LU R32, [R1+0x1c60] ;  /* 0x001c600001207983 */ /* 0x000ee80000300800 */
[----:B------:R-:W3:Y:S01]  /*b3e30*/  LDL.LU R33, [R1+0x1c64] ;  /* 0x001c640001217983 */ /* 0x000ee20000300800 */
[----:B--2---:R-:W-:-:S03]  /*b3e40*/  F2FP.SATFINITE.E4M3.F32.PACK_AB_MERGE_C R17, R23, R22, RZ ;  /* 0x000000161711723e */ /* 0x004fc600048070ff */
[----:B------:R-:W2:Y:S04]  /*b3e50*/  LDL.LU R22, [R1+0x1c68] ;  /* 0x001c680001167983 */ /* 0x000ea80000300800 */
[----:B------:R-:W2:Y:S01]  /*b3e60*/  LDL.LU R23, [R1+0x1c6c] ;  /* 0x001c6c0001177983 */ /* 0x000ea20000300800 */
[----:B------:R-:W-:-:S03]  /*b3e70*/  IADD3 R18, P1, PT, R20, R3, RZ ;  /* 0x0000000314127210 */ /* 0x000fc60007f3e0ff */
[----:B------:R-:W-:Y:S02]  /*b3e80*/  STL [R1+0x2098], R17 ;  /* 0x0020981101007387 */ /* 0x000fe40000100800 */
[----:B------:R-:W-:Y:S02]  /*b3e90*/  IMAD.X R19, R21, 0x1, R4, P1 ;  /* 0x0000000115137824 */ /* 0x000fe400008e0604 */
[----:B------:R-:W2:Y:S04]  /*b3ea0*/  LDL.LU R34, [R1+0x1c50] ;  /* 0x001c500001227983 */ /* 0x000ea80000300800 */
[----:B------:R-:W2:Y:S04]  /*b3eb0*/  LDL.LU R35, [R1+0x1c54] ;  /* 0x001c540001237983 */ /* 0x000ea80000300800 */
[----:B------:R1:W-:Y:S02]  /*b3ec0*/  STL.64 [R1+0x1cc0], R18 ;  /* 0x001cc01201007387 */ /* 0x0003e40000100a00 */
[----:B-1----:R-:W-:-:S02]  /*b3ed0*/  IADD3 R18, P1, PT, R20, R5, RZ ;  /* 0x0000000514127210 */ /* 0x002fc40007f3e0ff */
[----:B----4-:R-:W-:-:S05]  /*b3ee0*/  F2FP.SATFINITE.E4M3.F32.PACK_AB_MERGE_C R17, R37, R36, RZ ;  /* 0x000000242511723e */ /* 0x010fca00048070ff */
[----:B------:R1:W-:Y:S01]  /*b3ef0*/  STL [R1+0x20ac], R17 ;  /* 0x0020ac1101007387 */ /* 0x0003e20000100800 */
[----:B------:R-:W-:-:S03]  /*b3f00*/  IMAD.X R19, R21, 0x1, R6, P1 ;  /* 0x0000000115137824 */ /* 0x000fc600008e0606 */
[----:B------:R-:W4:Y:S04]  /*b3f10*/  LDL.LU R36, [R1+0x1c58] ;  /* 0x001c580001247983 */ /* 0x000f280000300800 */
[----:B------:R-:W4:Y:S01]  /*b3f20*/  LDL.LU R37, [R1+0x1c5c] ;  /* 0x001c5c0001257983 */ /* 0x000f220000300800 */
[----:B-1----:R-:W-:-:S05]  /*b3f30*/  F2FP.SATFINITE.E4M3.F32.PACK_AB_MERGE_C R17, R44, R45, RZ ;  /* 0x0000002d2c11723e */ /* 0x002fca00048070ff */
[----:B------:R1:W-:Y:S01]  /*b3f40*/  STL [R1+0x1e8c], R17 ;  /* 0x001e8c1101007387 */ /* 0x0003e20000100800 */
[----:B------:R-:W-:-:S03]  /*b3f50*/  F2FP.SATFINITE.E4M3.F32.PACK_AB_MERGE_C R42, R42, R43, RZ ;  /* 0x0000002b2a2a723e */ /* 0x000fc600048070ff */
[----:B------:R0:W-:Y:S01]  /*b3f60*/  STL.64 [R1+0x1cb0], R18 ;  /* 0x001cb01201007387 */ /* 0x0001e20000100a00 */
[----:B-1----:R-:W-:-:S03]  /*b3f70*/  F2FP.SATFINITE.E4M3.F32.PACK_AB_MERGE_C R17, R40, R41, RZ ;  /* 0x000000292811723e */ /* 0x002fc600048070ff */
[----:B------:R-:W-:Y:S04]  /*b3f80*/  STL [R1+0x1e9c], R42 ;  /* 0x001e9c2a01007387 */ /* 0x000fe80000100800 */
[----:B------:R1:W-:Y:S01]  /*b3f90*/  STL [R1+0x1d38], R17 ;  /* 0x001d381101007387 */ /* 0x0003e20000100800 */
[----:B0-----:R-:W-:Y:S02]  /*b3fa0*/  IADD3 R18, P1, PT, R20, R13, RZ ;  /* 0x0000000d14127210 */ /* 0x001fe40007f3e0ff */
[----:B-1----:R-:W-:Y:S02]  /*b3fb0*/  F2FP.SATFINITE.E4M3.F32.PACK_AB_MERGE_C R17, R39, R38, RZ ;  /* 0x000000262711723e */ /* 0x002fe400048070ff */
[----:B------:R-:W4:Y:S04]  /*b3fc0*/  LDL.LU R38, [R1+0x1c40] ;  /* 0x001c400001267983 */ /* 0x000f280000300800 */
[----:B------:R-:W4:Y:S01]  /*b3fd0*/  LDL.LU R39, [R1+0x1c44] ;  /* 0x001c440001277983 */ /* 0x000f220000300800 */
[----:B------:R-:W-:Y:S01]  /*b3fe0*/  IMAD.X R19, R21, 0x1, R15, P1 ;  /* 0x0000000115137824 */ /* 0x000fe200008e060f */
[----:B------:R-:W-:-:S04]  /*b3ff0*/  F2FP.SATFINITE.E4M3.F32.PACK_AB_MERGE_C R52, R26, R24, RZ ;  /* 0x000000181a34723e */ /* 0x000fc800048070ff */
[----:B------:R0:W-:Y:S01]  /*b4000*/  STL.64 [R1+0x1ca0], R18 ;  /* 0x001ca01201007387 */ /* 0x0001e20000100a00 */
[----:B------:R-:W-:-:S03]  /*b4010*/  F2FP.SATFINITE.E4M3.F32.PACK_AB_MERGE_C R53, R27, R25, RZ ;  /* 0x000000191b35723e */ /* 0x000fc600048070ff */
[----:B------:R-:W-:Y:S01]  /*b4020*/  STL [R1+0x1d6c], R17 ;  /* 0x001d6c1101007387 */ /* 0x000fe20000100800 */
[----:B0-----:R-:W-:-:S03]  /*b4030*/  IADD3 R18, P1, PT, R20, R14, RZ ;  /* 0x0000000e14127210 */ /* 0x001fc60007f3e0ff */
[----:B------:R-:W-:Y:S02]  /*b4040*/  STL [R1+0x56f8], R52 ;  /* 0x0056f83401007387 */ /* 0x000fe40000100800 */
[----:B------:R-:W-:Y:S02]  /*b4050*/  IMAD.X R19, R21, 0x1, R16, P1 ;  /* 0x0000000115137824 */ /* 0x000fe400008e0610 */
[----:B------:R-:W-:Y:S04]  /*b4060*/  STL [R1+0x56fc], R53 ;  /* 0x0056fc3501007387 */ /* 0x000fe80000100800 */
[----:B------:R0:W-:Y:S02]  /*b4070*/  STL.64 [R1+0x1c90], R18 ;  /* 0x001c901201007387 */ /* 0x0001e40000100a00 */
[----:B0-----:R-:W-:-:S05]  /*b4080*/  IADD3 R18, P1, PT, R20, R7, RZ ;  /* 0x0000000714127210 */ /* 0x001fca0007f3e0ff */
[----:B------:R-:W-:Y:S01]  /*b4090*/  IMAD.X R19, R21, 0x1, R8, P1 ;  /* 0x0000000115137824 */ /* 0x000fe200008e0608 */
[----:B---3--:R-:W-:-:S05]  /*b40a0*/  F2FP.SATFINITE.E4M3.F32.PACK_AB_MERGE_C R17, R28, R29, RZ ;  /* 0x0000001d1c11723e */ /* 0x008fca00048070ff */
[----:B------:R0:W-:Y:S01]  /*b40b0*/  STL [R1+0x1c88], R17 ;  /* 0x001c881101007387 */ /* 0x0001e20000100800 */
[----:B------:R-:W-:-:S03]  /*b40c0*/  F2FP.SATFINITE.E4M3.F32.PACK_AB_MERGE_C R24, R31, R30, RZ ;  /* 0x0000001e1f18723e */ /* 0x000fc600048070ff */
[----:B------:R1:W-:Y:S01]  /*b40d0*/  STL.64 [R1+0x1c80], R18 ;  /* 0x001c801201007387 */ /* 0x0003e20000100a00 */
[----:B0-----:R-:W-:-:S03]  /*b40e0*/  F2FP.SATFINITE.E4M3.F32.PACK_AB_MERGE_C R17, R33, R32, RZ ;  /* 0x000000202111723e */ /* 0x001fc600048070ff */
[----:B------:R-:W-:Y:S01]  /*b40f0*/  STL [R1+0x1c7c], R24 ;  /* 0x001c7c1801007387 */ /* 0x000fe20000100800 */
[----:B-1----:R-:W-:-:S03]  /*b4100*/  IADD3 R18, P1, PT, R20, R9, RZ ;  /* 0x0000000914127210 */ /* 0x002fc60007f3e0ff */
[----:B------:R2:W-:Y:S02]  /*b4110*/  STL [R1+0x1c78], R17 ;  /* 0x001c781101007387 */ /* 0x0005e40000100800 */
[----:B------:R-:W-:-:S05]  /*b4120*/  IMAD.X R19, R21, 0x1, R11, P1 ;  /* 0x0000000115137824 */ /* 0x000fca00008e060b */
[----:B------:R0:W-:Y:S01]  /*b4130*/  STL.64 [R1+0x1c70], R18 ;  /* 0x001c701201007387 */ /* 0x0001e20000100a00 */
[----:B--2---:R-:W-:-:S05]  /*b4140*/  F2FP.SATFINITE.E4M3.F32.PACK_AB_MERGE_C R17, R23, R22, RZ ;  /* 0x000000161711723e */ /* 0x004fca00048070ff */
[----:B------:R1:W-:Y:S04]  /*b4150*/  STL [R1+0x1c6c], R17 ;  /* 0x001c6c1101007387 */ /* 0x0003e80000100800 */
[----:B------:R-:W2:Y:S04]  /*b4160*/  LDL.LU R22, [R1+0x1c48] ;  /* 0x001c480001167983 */ /* 0x000ea80000300800 */
[----:B------:R-:W2:Y:S01]  /*b4170*/  LDL.LU R23, [R1+0x1c4c] ;  /* 0x001c4c0001177983 */ /* 0x000ea20000300800 */
[----:B0-----:R-:W-:Y:S02]  /*b4180*/  IADD3 R18, P1, PT, R20, R10, RZ ;  /* 0x0000000a14127210 */ /* 0x001fe40007f3e0ff */
[----:B-1----:R-:W-:-:S03]  /*b4190*/  F2FP.SATFINITE.E4M3.F32.PACK_AB_MERGE_C R17, R35, R34, RZ ;  /* 0x000000222311723e */ /* 0x002fc600048070ff */
[----:B------:R-:W-:-:S05]  /*b41a0*/  IMAD.X R19, R21, 0x1, R12, P1 ;  /* 0x0000000115137824 */ /* 0x000fca00008e060c */
[----:B------:R4:W-:Y:S04]  /*b41b0*/  STL.64 [R1+0x1c60], R18 ;  /* 0x001c601201007387 */ /* 0x0009e80000100a00 */
[----:B------:R-:W3:Y:S04]  /*b41c0*/  LDL.LU R45, [R1+0x1c30] ;  /* 0x001c3000012d7983 */ /* 0x000ee80000300800 */
[----:B------:R-:W-:Y:S04]  /*b41d0*/  STL [R1+0x1c68], R17 ;  /* 0x001c681101007387 */ /* 0x000fe80000100800 */
[----:B------:R-:W3:Y:S04]  /*b41e0*/  LDL.LU R44, [R1+0x1c34] ;  /* 0x001c3400012c7983 */ /* 0x000ee80000300800 */
[----:B------:R-:W3:Y:S04]  /*b41f0*/  LDL.LU R30, [R1+0x1c38] ;  /* 0x001c3800011e7983 */ /* 0x000ee80000300800 */
[----:B------:R-:W3:Y:S04]  /*b4200*/  LDL.LU R31, [R1+0x1c3c] ;  /* 0x001c3c00011f7983 */ /* 0x000ee80000300800 */
[----:B------:R-:W3:Y:S04]  /*b4210*/  LDL.LU R32, [R1+0x1c20] ;  /* 0x001c200001207983 */ /* 0x000ee80000300800 */
[----:B------:R-:W3:Y:S01]  /*b4220*/  LDL.LU R33, [R1+0x1c24] ;  /* 0x001c240001217983 */ /* 0x000ee20000300800 */
[----:B----4-:R-:W-:Y:S01]  /*b4230*/  F2FP.SATFINITE.E4M3.F32.PACK_AB_MERGE_C R19, R37, R36, RZ ;  /* 0x000000242513723e */ /* 0x010fe200048070ff */
[----:B------:R-:W-:Y:S01]  /*b4240*/  VIADD R20, R20, UR6 ;  /* 0x0000000614147c36 */ /* 0x000fe20008000000 */
[----:B------:R-:W0:Y:S01]  /*b4250*/  LDCU UR6, c[0x0][0x3b8] ;  /* 0x00007700ff0677ac */ /* 0x000e220008000800 */
[----:B------:R-:W4:Y:S04]  /*b4260*/  LDL.LU R34, [R1+0x1c28] ;  /* 0x001c280001227983 */ /* 0x000f280000300800 */
[----:B------:R-:W4:Y:S01]  /*b4270*/  LDL.LU R35, [R1+0x1c2c] ;  /* 0x001c2c0001237983 */ /* 0x000f220000300800 */
[----:B------:R-:W-:-:S02]  /*b4280*/  SHF.R.S32.HI R21, RZ, 0x1f, R20 ;  /* 0x0000001fff157819 */ /* 0x000fc40000011414 */
[----:B------:R-:W-:Y:S01]  /*b4290*/  IADD3 R18, P1, PT, R20, R0, RZ ;  /* 0x0000000014127210 */ /* 0x000fe20007f3e0ff */
[----:B------:R1:W-:Y:S04]  /*b42a0*/  STL [R1+0x574c], R19 ;  /* 0x00574c1301007387 */ /* 0x0003e80000100800 */
[----:B-1----:R-:W-:Y:S01]  /*b42b0*/  IMAD.X R19, R21, 0x1, R2, P1 ;  /* 0x0000000115137824 */ /* 0x002fe200008e0602 */
[----:B------:R-:W-:-:S05]  /*b42c0*/  F2FP.SATFINITE.E4M3.F32.PACK_AB_MERGE_C R17, R39, R38, RZ ;  /* 0x000000262711723e */ /* 0x000fca00048070ff */
[----:B------:R-:W-:Y:S04]  /*b42d0*/  STL [R1+0x1c58], R17 ;  /* 0x001c581101007387 */ /* 0x000fe80000100800 */
[----:B------:R-:W4:Y:S04]  /*b42e0*/  LDL.LU R43, [R1+0x1c10] ;  /* 0x001c1000012b7983 */ /* 0x000f280000300800 */
[----:B------:R-:W4:Y:S04]  /*b42f0*/  LDL.LU R42, [R1+0x1c14] ;  /* 0x001c1400012a7983 */ /* 0x000f280000300800 */
[----:B------:R-:W4:Y:S04]  /*b4300*/  LDL.LU R41, [R1+0x1c18] ;  /* 0x001c180001297983 */ /* 0x000f280000300800 */
        /* <DEDUP_REMOVED lines=12> */
[----:B--2---:R-:W-:-:S03]  /*b43d0*/  F2FP.SATFINITE.E4M3.F32.PACK_AB_MERGE_C R54, R23, R22, RZ ;  /* 0x000000161736723e */ /* 0x004fc600048070ff */
[----:B------:R-:W2:Y:S04]  /*b43e0*/  LDL.LU R22, [R1+0x1be8] ;  /* 0x001be80001167983 */ /* 0x000ea80000300800 */
[----:B------:R-:W2:Y:S01]  /*b43f0*/  LDL.LU R23, [R1+0x1bec] ;  /* 0x001bec0001177983 */ /* 0x000ea20000300800 */
[----:B-1----:R-:W-:-:S05]  /*b4400*/  IADD3 R18, P1, PT, R20, R3, RZ ;  /* 0x0000000314127210 */ /* 0x002fca0007f3e0ff */
[----:B------:R-:W-:Y:S01]  /*b4410*/  IMAD.X R19, R21, 0x1, R4, P1 ;  /* 0x0000000115137824 */ /* 0x000fe200008e0604 */
[----:B------:R-:W-:Y:S01]  /*b4420*/  STL [R1+0x5768], R54 ;  /* 0x0057683601007387 */ /* 0x000fe20000100800 */
[----:B---3--:R-:W-:-:S05]  /*b4430*/  F2FP.SATFINITE.E4M3.F32.PACK_AB_MERGE_C R17, R44, R45, RZ ;  /* 0x0000002d2c11723e */ /* 0x008fca00048070ff */
[----:B------:R1:W-:Y:S04]  /*b4440*/  STL [R1+0x1c48], R17 ;  /* 0x001c481101007387 */ /* 0x0003e80000100800 */
[----:B------:R3:W-:Y:S01]  /*b4450*/  STL.64 [R1+0x1c40], R18 ;  /* 0x001c401201007387 */ /* 0x0007e20000100a00 */
[----:B------:R-:W-:Y:S02]  /*b4460*/  F2FP.SATFINITE.E4M3.F32.PACK_AB_MERGE_C R30, R31, R30, RZ ;  /* 0x0000001e1f1e723e */ /* 0x000fe400048070ff */
[----:B-1----:R-:W-:Y:S02]  /*b4470*/  F2FP.SATFINITE.E4M3.F32.PACK_AB_MERGE_C R17, R33, R32, RZ ;  /* 0x000000202111723e */ /* 0x002fe400048070ff */
[----:B---3--:R-:W-:Y:S01]  /*b4480*/  IADD3 R18, P1, PT, R20, R5, RZ ;  /* 0x0000000514127210 */ /* 0x008fe20007f3e0ff */
[----:B------:R1:W-:Y:S04]  /*b4490*/  STL [R1+0x1c3c], R30 ;  /* 0x001c3c1e01007387 */ /* 0x0003e80000100800 */
[----:B------:R-:W-:Y:S01]  /*b44a0*/  IMAD.X R19, R21, 0x1, R6, P1 ;  /* 0x0000000115137824 */ /* 0x000fe200008e0606 */
[----:B------:R4:W-:Y:S04]  /*b44b0*/  STL [R1+0x1c38], R17 ;  /* 0x001c381101007387 */ /* 0x0009e80000100800 */
[----:B-1----:R-:W3:Y:S04]  /*b44c0*/  LDL.LU R30, [R1+0x1bd0] ;  /* 0x001bd000011e7983 */ /* 0x002ee80000300800 */
[----:B------:R-:W3:Y:S01]  /*b44d0*/  LDL.LU R31, [R1+0x1bd4] ;  /* 0x001bd400011f7983 */ /* 0x000ee20000300800 */
[----:B----4-:R-:W-:-:S03]  /*b44e0*/  F2FP.SATFINITE.E4M3.F32.PACK_AB_MERGE_C R17, R35, R34, RZ ;  /* 0x000000222311723e */ /* 0x010fc600048070ff */
[----:B------:R1:W-:Y:S04]  /*b44f0*/  STL.64 [R1+0x1c30], R18 ;  /* 0x001c301201007387 */ /* 0x0003e80000100a00 */
[----:B------:R4:W-:Y:S04]  /*b4500*/  STL [R1+0x1c2c], R17 ;  /* 0x001c2c1101007387 */ /* 0x0009e80000100800 */
[----:B------:R-:W3:Y:S01]  /*b4510*/  LDL.LU R32, [R1+0x1bd8] ;  /* 0x001bd80001207983 */ /* 0x000ee20000300800 */
[----:B-1----:R-:W-:-:S03]  /*b4520*/  IADD3 R18, P1, PT, R20, R13, RZ ;  /* 0x0000000d14127210 */ /* 0x002fc60007f3e0ff */
[----:B------:R-:W3:Y:S02]  /*b4530*/  LDL.LU R33, [R1+0x1bdc] ;  /* 0x001bdc0001217983 */ /* 0x000ee40000300800 */
[----:B------:R-:W-:Y:S02]  /*b4540*/  IMAD.X R19, R21, 0x1, R15, P1 ;  /* 0x0000000115137824 */ /* 0x000fe400008e060f */
[----:B------:R-:W3:Y:S04]  /*b4550*/  LDL.LU R34, [R1+0x1bc0] ;  /* 0x001bc00001227983 */ /* 0x000ee80000300800 */
[----:B------:R-:W3:Y:S01]  /*b4560*/  LDL.LU R35, [R1+0x1bc4] ;  /* 0x001bc40001237983 */ /* 0x000ee20000300800 */
[----:B----4-:R-:W-:-:S05]  /*b4570*/  F2FP.SATFINITE.E4M3.F32.PACK_AB_MERGE_C R17, R42, R43, RZ ;  /* 0x0000002b2a11723e */ /* 0x010fca00048070ff */
[----:B------:R-:W-:Y:S04]  /*b4580*/  STL [R1+0x1c28], R17 ;  /* 0x001c281101007387 */ /* 0x000fe80000100800 */
[----:B------:R1:W-:Y:S01]  /*b4590*/  STL.64 [R1+0x1c20], R18 ;  /* 0x001c201201007387 */ /* 0x0003e20000100a00 */
[----:B------:R-:W-:Y:S02]  /*b45a0*/  F2FP.SATFINITE.E4M3.F32.PACK_AB_MERGE_C R40, R40, R41, RZ ;  /* 0x000000292828723e */ /* 0x000fe400048070ff */
[----:B-1----:R-:W-:Y:S02]  /*b45b0*/  IADD3 R18, P1, PT, R20, R14, RZ ;  /* 0x0000000e14127210 */ /* 0x002fe40007f3e0ff */
[----:B------:R-:W-:-:S03]  /*b45c0*/  F2FP.SATFINITE.E4M3.F32.PACK_AB_MERGE_C R17, R26, R24, RZ ;  /* 0x000000181a11723e */ /* 0x000fc600048070ff */
[----:B------:R-:W-:Y:S01]  /*b45d0*/  IMAD.X R19, R21, 0x1, R16, P1 ;  /* 0x0000000115137824 */ /* 0x000fe200008e0610 */
[----:B------:R-:W-:Y:S04]  /*b45e0*/  STL [R1+0x1c1c], R40 ;  /* 0x001c1c2801007387 */ /* 0x000fe80000100800 */
[----:B------:R1:W-:Y:S04]  /*b45f0*/  STL [R1+0x1c18], R17 ;  /* 0x001c181101007387 */ /* 0x0003e80000100800 */
[----:B------:R4:W-:Y:S01]  /*b4600*/  STL.64 [R1+0x1c10], R18 ;  /* 0x001c101201007387 */ /* 0x0009e20000100a00 */
[----:B------:R-:W-:-:S02]  /*b4610*/  F2FP.SATFINITE.E4M3.F32.PACK_AB_MERGE_C R24, R27, R25, RZ ;  /* 0x000000191b18723e */ /* 0x000fc400048070ff */
[----:B-1----:R-:W-:Y:S02]  /*b4620*/  F2FP.SATFINITE.E4M3.F32.PACK_AB_MERGE_C R17, R28, R29, RZ ;  /* 0x0000001d1c11723e */ /* 0x002fe400048070ff */
[----:B----4-:R-:W-:Y:S01]  /*b4630*/  IADD3 R18, P1, PT, R20, R7, RZ ;  /* 0x0000000714127210 */ /* 0x010fe20007f3e0ff */
[----:B------:R1:W-:Y:S04]  /*b4640*/  STL [R1+0x1c0c], R24 ;  /* 0x001c0c1801007387 */ /* 0x0003e80000100800 */
[----:B------:R-:W-:Y:S01]  /*b4650*/  IMAD.X R19, R21, 0x1, R8, P1 ;  /* 0x0000000115137824 */ /* 0x000fe200008e0608 */
[----:B------:R4:W-:Y:S04]  /*b4660*/  STL [R1+0x1c08], R17 ;  /* 0x001c081101007387 */ /* 0x0009e80000100800 */
[----:B------:R0:W-:Y:S01]  /*b4670*/  STL.64 [R1+0x1c00], R18 ;  /* 0x001c001201007387 */ /* 0x0001e20000100a00 */
[----:B-1----:R-:W-:-:S02]  /*b4680*/  F2FP.SATFINITE.E4M3.F32.PACK_AB_MERGE_C R24, R37, R36, RZ ;  /* 0x000000242518723e */ /* 0x002fc400048070ff */
[----:B----4-:R-:W-:Y:S02]  /*b4690*/  F2FP.SATFINITE.E4M3.F32.PACK_AB_MERGE_C R17, R39, R38, RZ ;  /* 0x000000262711723e */ /* 0x010fe400048070ff */
[C---:B0-----:R-:W-:Y:S01]  /*b46a0*/  IADD3 R18, P1, PT, R20.reuse, R9, RZ ;  /* 0x0000000914127210 */ /* 0x041fe20007f3e0ff */
[----:B------:R-:W-:Y:S04]  /*b46b0*/  STL [R1+0x1bfc], R24 ;  /* 0x001bfc1801007387 */ /* 0x000fe80000100800 */
[----:B------:R-:W-:Y:S01]  /*b46c0*/  IMAD.X R19, R21, 0x1, R11, P1 ;  /* 0x0000000115137824 */ /* 0x000fe200008e060b */
[----:B------:R-:W-:Y:S04]  /*b46d0*/  STL [R1+0x1bf8], R17 ;  /* 0x001bf81101007387 */ /* 0x000fe80000100800 */
[----:B------:R0:W-:Y:S02]  /*b46e0*/  STL.64 [R1+0x1bf0], R18 ;  /* 0x001bf01201007387 */ /* 0x0001e40000100a00 */
[----:B0-----:R-:W-:-:S05]  /*b46f0*/  IADD3 R18, P1, PT, R20, R10, RZ ;  /* 0x0000000a14127210 */ /* 0x001fca0007f3e0ff */
[----:B------:R-:W-:Y:S01]  /*b4700*/  IMAD.X R19, R21, 0x1, R12, P1 ;  /* 0x0000000115137824 */ /* 0x000fe200008e060c */
[----:B--2---:R-:W-:-:S05]  /*b4710*/  F2FP.SATFINITE.E4M3.F32.PACK_AB_MERGE_C R17, R23, R22, RZ ;  /* 0x000000161711723e */ /* 0x004fca00048070ff */
[----:B------:R-:W-:Y:S04]  /*b4720*/  STL [R1+0x1bec], R17 ;  /* 0x001bec1101007387 */ /* 0x000fe80000100800 */
[----:B------:R0:W-:Y:S04]  /*b4730*/  STL.64 [R1+0x1be0], R18 ;  /* 0x001be01201007387 */ /* 0x0001e80000100a00 */
[----:B0-----:R-:W2:Y:S04]  /*b4740*/  LDL.LU R18, [R1+0x1bc8] ;  /* 0x001bc80001127983 */ /* 0x001ea80000300800 */
[----:B------:R-:W2:Y:S04]  /*b4750*/  LDL.LU R17, [R1+0x1bcc] ;  /* 0x001bcc0001117983 */ /* 0x000ea80000300800 */
[----:B------:R-:W4:Y:S04]  /*b4760*/  LDL.LU R36, [R1+0x1bb0] ;  /* 0x001bb00001247983 */ /* 0x000f280000300800 */
[----:B------:R-:W4:Y:S04]  /*b4770*/  LDL.LU R37, [R1+0x1bb4] ;  /* 0x001bb40001257983 */ /* 0x000f280000300800 */
[----:B------:R-:W4:Y:S04]  /*b4780*/  LDL.LU R38, [R1+0x1bb8] ;  /* 0x001bb80001267983 */ /* 0x000f280000300800 */
[----:B------:R-:W4:Y:S04]  /*b4790*/  LDL.LU R39, [R1+0x1bbc] ;  /* 0x001bbc0001277983 */ /* 0x000f280000300800 */
[----:B------:R-:W4:Y:S04]  /*b47a0*/  LDL.LU R22, [R1+0x1ba0] ;  /* 0x001ba00001167983 */ /* 0x000f280000300800 */
[----:B------:R-:W4:Y:S01]  /*b47b0*/  LDL.LU R23, [R1+0x1ba4] ;  /* 0x001ba40001177983 */ /* 0x000f220000300800 */
[----:B---3--:R-:W-:-:S05]  /*b47c0*/  F2FP.SATFINITE.E4M3.F32.PACK_AB_MERGE_C R19, R31, R30, RZ ;  /* 0x0000001e1f13723e */ /* 0x008fca00048070ff */
[----:B------:R0:W-:Y:S01]  /*b47d0*/  STL [R1+0x1be8], R19 ;  /* 0x001be81301007387 */ /* 0x0001e20000100800 */
[----:B------:R-:W-:-:S05]  /*b47e0*/  F2FP.SATFINITE.E4M3.F32.PACK_AB_MERGE_C R21, R33, R32, RZ ;  /* 0x000000202115723e */ /* 0x000fca00048070ff */
[----:B------:R1:W-:Y:S01]  /*b47f0*/  STL [R1+0x1bdc], R21 ;  /* 0x001bdc1501007387 */ /* 0x0003e20000100800 */
[----:B0-----:R-:W-:-:S03]  /*b4800*/  F2FP.SATFINITE.E4M3.F32.PACK_AB_MERGE_C R19, R35, R34, RZ ;  /* 0x000000222313723e */ /* 0x001fc600048070ff */
[----:B------:R-:W3:Y:S04]  /*b4810*/  LDL.LU R45, [R1+0x1ba8] ;  /* 0x001ba800012d7983 */ /* 0x000ee80000300800 */
[----:B------:R-:W3:Y:S04]  /*b4820*/  LDL.LU R44, [R1+0x1bac] ;  /* 0x001bac00012c7983 */ /* 0x000ee80000300800 */
[----:B------:R-:W-:Y:S04]  /*b4830*/  STL [R1+0x1bd8], R19 ;  /* 0x001bd81301007387 */ /* 0x000fe80000100800 */
        /* <DEDUP_REMOVED lines=11> */
[----:B------:R-:W0:Y:S02]  /*b48f0*/  LDCU UR6, c[0x0][0x3b8] ;  /* 0x00007700ff0677ac */ /* 0x000e240008000800 */
[----:B------:R-:W3:Y:S02]  /*b4900*/  LDL.LU R30, [R1+0x1b78] ;  /* 0x001b7800011e7983 */ /* 0x000ee40000300800 */
[----:B-1----:R-:W-:-:S02]  /*b4910*/  SHF.R.S32.HI R21, RZ, 0x1f, R20 ;  /* 0x0000001fff157819 */ /* 0x002fc40000011414 */
[----:B------:R-:W3:Y:S01]  /*b4920*/  LDL.LU R31, [R1+0x1b7c] ;  /* 0x001b7c00011f7983 */ /* 0x000ee20000300800 */
[----:B------:R-:W-:-:S03]  /*b4930*/  IADD3 R34, P1, PT, R20, R0, RZ ;  /* 0x0000000014227210 */ /* 0x000fc60007f3e0ff */
[----:B------:R-:W3:Y:S04]  /*b4940*/  LDL.LU R32, [R1+0x1b60] ;  /* 0x001b600001207983 */ /* 0x000ee80000300800 */
[----:B------:R-:W3:Y:S01]  /*b4950*/  LDL.LU R33, [R1+0x1b64] ;  /* 0x001b640001217983 */ /* 0x000ee20000300800 */
[----:B------:R-:W-:-:S05]  /*b4960*/  IMAD.X R35, R21, 0x1, R2, P1 ;  /* 0x0000000115237824 */ /* 0x000fca00008e0602 */
[----:B------:R1:W-:Y:S04]  /*b4970*/  STL.64 [R1+0x1bd0], R34 ;  /* 0x001bd02201007387 */ /* 0x0003e80000100a00 */
[----:B-1----:R-:W3:Y:S04]  /*b4980*/  LDL.LU R34, [R1+0x1b68] ;  /* 0x001b680001227983 */ /* 0x002ee80000300800 */
[----:B------:R-:W3:Y:S01]  /*b4990*/  LDL.LU R35, [R1+0x1b6c] ;  /* 0x001b6c0001237983 */ /* 0x000ee20000300800 */
[----:B--2---:R-:W-:Y:S02]  /*b49a0*/  F2FP.SATFINITE.E4M3.F32.PACK_AB_MERGE_C R46, R17, R18, RZ ;  /* 0x00000012112e723e */ /* 0x004fe400048070ff */
[----:B------:R-:W-:-:S05]  /*b49b0*/  IADD3 R18, P1, PT, R20, R3, RZ ;  /* 0x0000000314127210 */ /* 0x000fca0007f3e0ff */
[----:B------:R-:W-:Y:S01]  /*b49c0*/  IMAD.X R19, R21, 0x1, R4, P1 ;  /* 0x0000000115137824 */ /* 0x000fe200008e0604 */
[----:B----4-:R-:W-:Y:S01]  /*b49d0*/  F2FP.SATFINITE.E4M3.F32.PACK_AB_MERGE_C R17, R37, R36, RZ ;  /* 0x000000242511723e */ /* 0x010fe200048070ff */
[----:B------:R-:W-:Y:S04]  /*b49e0*/  STL [R1+0x1bc8], R46 ;  /* 0x001bc82e01007387 */ /* 0x000fe80000100800 */
[----:B------:R1:W-:Y:S04]  /*b49f0*/  STL [R1+0x7c4], R17 ;  /* 0x0007c41101007387 */ /* 0x0003e80000100800 */
[----:B------:R2:W-:Y:S04]  /*b4a00*/  STL.64 [R1+0x1bc0], R18 ;  /* 0x001bc01201007387 */ /* 0x0005e80000100a00 */
[----:B------:R-:W4:Y:S01]  /*b4a10*/  LDL.LU R36, [R1+0x1b50] ;  /* 0x001b500001247983 */ /* 0x000f220000300800 */
[----:B-1----:R-:W-:-:S02]  /*b4a20*/  F2FP.SATFINITE.E4M3.F32.PACK_AB_MERGE_C R17, R23, R22, RZ ;  /* 0x000000161711723e */ /* 0x002fc400048070ff */
[----:B--2---:R-:W-:-:S05]  /*b4a30*/  F2FP.SATFINITE.E4M3.F32.PACK_AB_MERGE_C R18, R39, R38, RZ ;  /* 0x000000262712723e */ /* 0x004fca00048070ff */
[----:B------:R1:W-:Y:S04]  /*b4a40*/  STL [R1+0x7cc], R18 ;  /* 0x0007cc1201007387 */ /* 0x0003e80000100800 */
[----:B------:R-:W4:Y:S04]  /*b4a50*/  LDL.LU R37, [R1+0x1b54] ;  /* 0x001b540001257983 */ /* 0x000f280000300800 */
[----:B------:R2:W-:Y:S04]  /*b4a60*/  STL [R1+0x7a8], R17 ;  /* 0x0007a81101007387 */ /* 0x0005e80000100800 */
[----:B------:R-:W4:Y:S04]  /*b4a70*/  LDL.LU R38, [R1+0x1b58] ;  /* 0x001b580001267983 */ /* 0x000f280000300800 */
[----:B------:R-:W4:Y:S04]  /*b4a80*/  LDL.LU R39, [R1+0x1b5c] ;  /* 0x001b5c0001277983 */ /* 0x000f280000300800 */
[----:B------:R-:W4:Y:S04]  /*b4a90*/  LDL.LU R22, [R1+0x1b40] ;  /* 0x001b400001167983 */ /* 0x000f280000300800 */
[----:B------:R-:W4:Y:S01]  /*b4aa0*/  LDL.LU R23, [R1+0x1b44] ;  /* 0x001b440001177983 */ /* 0x000f220000300800 */
[----:B-1----:R-:W-:-:S05]  /*b4ab0*/  IADD3 R18, P1, PT, R20, R5, RZ ;  /* 0x0000000514127210 */ /* 0x002fca0007f3e0ff */
[----:B------:R-:W-:Y:S01]  /*b4ac0*/  IMAD.X R19, R21, 0x1, R6, P1 ;  /* 0x0000000115137824 */ /* 0x000fe200008e0606 */
[----:B---3--:R-:W-:-:S04]  /*b4ad0*/  F2FP.SATFINITE.E4M3.F32.PACK_AB_MERGE_C R44, R44, R45, RZ ;  /* 0x0000002d2c2c723e */ /* 0x008fc800048070ff */
[----:B------:R1:W-:Y:S01]  /*b4ae0*/  STL.64 [R1+0x1bb0], R18 ;  /* 0x001bb01201007387 */ /* 0x0003e20000100a00 */
[----:B--2---:R-:W-:-:S03]  /*b4af0*/  F2FP.SATFINITE.E4M3.F32.PACK_AB_MERGE_C R17, R42, R43, RZ ;  /* 0x0000002b2a11723e */ /* 0x004fc600048070ff */
[----:B------:R-:W-:Y:S01]  /*b4b00*/  STL [R1+0x7ac], R44 ;  /* 0x0007ac2c01007387 */ /* 0x000fe20000100800 */
[----:B-1----:R-:W-:-:S03]  /*b4b10*/  IADD3 R18, P1, PT, R20, R13, RZ ;  /* 0x0000000d14127210 */ /* 0x002fc60007f3e0ff */
[----:B------:R1:W-:Y:S02]  /*b4b20*/  STL [R1+0x7a0], R17 ;  /* 0x0007a01101007387 */ /* 0x0003e40000100800 */
[----:B------:R-:W-:Y:S01]  /*b4b30*/  IMAD.X R19, R21, 0x1, R15, P1 ;  /* 0x0000000115137824 */ /* 0x000fe200008e060f */
[----:B------:R-:W-:-:S04]  /*b4b40*/  F2FP.SATFINITE.E4M3.F32.PACK_AB_MERGE_C R40, R40, R41, RZ ;  /* 0x000000292828723e */ /* 0x000fc800048070ff */
[----:B------:R2:W-:Y:S01]  /*b4b50*/  STL.64 [R1+0x1ba0], R18 ;  /* 0x001ba01201007387 */ /* 0x0005e20000100a00 */
[----:B-1----:R-:W-:-:S03]  /*b4b60*/  F2FP.SATFINITE.E4M3.F32.PACK_AB_MERGE_C R17, R26, R24, RZ ;  /* 0x000000181a11723e */ /* 0x002fc600048070ff */
[----:B------:R-:W-:Y:S01]  /*b4b70*/  STL [R1+0x7a4], R40 ;  /* 0x0007a42801007387 */ /* 0x000fe20000100800 */
[----:B--2---:R-:W-:-:S03]  /*b4b80*/  IADD3 R18, P1, PT, R20, R14, RZ ;  /* 0x0000000e14127210 */ /* 0x004fc60007f3e0ff */
[----:B------:R1:W-:Y:S02]  /*b4b90*/  STL [R1+0x5c8], R17 ;  /* 0x0005c81101007387 */ /* 0x0003e40000100800 */
[----:B------:R-:W-:Y:S01]  /*b4ba0*/  IMAD.X R19, R21, 0x1, R16, P1 ;  /* 0x0000000115137824 */ /* 0x000fe200008e0610 */
[----:B------:R-:W-:-:S04]  /*b4bb0*/  F2FP.SATFINITE.E4M3.F32.PACK_AB_MERGE_C R24, R27, R25, RZ ;  /* 0x000000191b18723e */ /* 0x000fc800048070ff */
[----:B------:R2:W-:Y:S01]  /*b4bc0*/  STL.64 [R1+0x1b90], R18 ;  /* 0x001b901201007387 */ /* 0x0005e20000100a00 */
[----:B-1----:R-:W-:-:S03]  /*b4bd0*/  F2FP.SATFINITE.E4M3.F32.PACK_AB_MERGE_C R17, R28, R29, RZ ;  /* 0x0000001d1c11723e */ /* 0x002fc600048070ff */
[----:B------:R1:W-:Y:S01]  /*b4be0*/  STL [R1+0x5c4], R24 ;  /* 0x0005c41801007387 */ /* 0x0003e20000100800 */
[----:B--2---:R-:W-:-:S03]  /*b4bf0*/  IADD3 R18, P1, PT, R20, R7, RZ ;  /* 0x0000000714127210 */ /* 0x004fc60007f3e0ff */
[----:B------:R2:W-:Y:S02]  /*b4c00*/  STL [R1+0x5b0], R17 ;  /* 0x0005b01101007387 */ /* 0x0005e40000100800 */
[----:B------:R-:W-:Y:S01]  /*b4c10*/  IMAD.X R19, R21, 0x1, R8, P1 ;  /* 0x0000000115137824 */ /* 0x000fe200008e0608 */
[----:B-1----:R-:W-:-:S04]  /*b4c20*/  F2FP.SATFINITE.E4M3.F32.PACK_AB_MERGE_C R24, R31, R30, RZ ;  /* 0x0000001e1f18723e */ /* 0x002fc800048070ff */
[----:B------:R1:W-:Y:S01]  /*b4c30*/  STL.64 [R1+0x1b80], R18 ;  /* 0x001b801201007387 */ /* 0x0003e20000100a00 */
[----:B--2---:R-:W-:-:S03]  /*b4c40*/  F2FP.SATFINITE.E4M3.F32.PACK_AB_MERGE_C R17, R33, R32, RZ ;  /* 0x000000202111723e */ /* 0x004fc600048070ff */
[----:B------:R-:W-:Y:S01]  /*b4c50*/  STL [R1+0x5ac], R24 ;  /* 0x0005ac1801007387 */ /* 0x000fe20000100800 */
[----:B-1----:R-:W-:-:S03]  /*b4c60*/  IADD3 R18, P1, PT, R20, R9, RZ ;  /* 0x0000000914127210 */ /* 0x002fc60007f3e0ff */
[----:B------:R1:W-:Y:S02]  /*b4c70*/  STL [R1+0x598], R17 ;  /* 0x0005981101007387 */ /* 0x0003e40000100800 */
[----:B------:R-:W-:-:S05]  /*b4c80*/  IMAD.X R19, R21, 0x1, R11, P1 ;  /* 0x0000000115137824 */ /* 0x000fca00008e060b */
[----:B------:R2:W-:Y:S01]  /*b4c90*/  STL.64 [R1+0x1b70], R18 ;  /* 0x001b701201007387 */ /* 0x0005e20000100a00 */
[----:B-1----:R-:W-:Y:S02]  /*b4ca0*/  F2FP.SATFINITE.E4M3.F32.PACK_AB_MERGE_C R17, R35, R34, RZ ;  /* 0x000000222311723e */ /* 0x002fe400048070ff */
[----:B--2---:R-:W-:-:S03]  /*b4cb0*/  IADD3 R18, P1, PT, R20, R10, RZ ;  /* 0x0000000a14127210 */ /* 0x004fc60007f3e0ff */
[----:B------:R-:W-:Y:S02]  /*b4cc0*/  STL [R1+0x59c], R17 ;  /* 0x00059c1101007387 */ /* 0x000fe40000100800 */
[----:B------:R-:W-:-:S05]  /*b4cd0*/  IMAD.X R19, R21, 0x1, R12, P1 ;  /* 0x0000000115137824 */ /* 0x000fca00008e060c */
[----:B------:R1:W-:Y:S04]  /*b4ce0*/  STL.64 [R1+0x1b60], R18 ;  /* 0x001b601201007387 */ /* 0x0003e80000100a00 */
[----:B-1----:R-:W2:Y:S04]  /*b4cf0*/  LDL.LU R18, [R1+0x1b48] ;  /* 0x001b480001127983 */ /* 0x002ea80000300800 */
[----:B------:R-:W2:Y:S04]  /*b4d00*/  LDL.LU R17, [R1+0x1b4c] ;  /* 0x001b4c0001117983 */ /* 0x000ea80000300800 */
[----:B------:R-:W3:Y:S04]  /*b4d10*/  LDL.LU R34, [R1+0x1b30] ;  /* 0x001b300001227983 */ /* 0x000ee80000300800 */
[----:B------:R-:W3:Y:S01]  /*b4d20*/  LDL.LU R35, [R1+0x1b34] ;  /* 0x001b340001237983 */ /* 0x000ee20000300800 */
[----:B----4-:R-:W-:-:S03]  /*b4d30*/  F2FP.SATFINITE.E4M3.F32.PACK_AB_MERGE_C R19, R37, R36, RZ ;  /* 0x000000242513723e */ /* 0x010fc600048070ff */
[----:B------:R-:W4:Y:S04]  /*b4d40*/  LDL.LU R36, [R1+0x1b38] ;  /* 0x001b380001247983 */ /* 0x000f280000300800 */
[----:B------:R-:W4:Y:S01]  /*b4d50*/  LDL.LU R37, [R1+0x1b3c] ;  /* 0x001b3c0001257983 */ /* 0x000f220000300800 */
[----:B------:R-:W-:-:S03]  /*b4d60*/  F2FP.SATFINITE.E4M3.F32.PACK_AB_MERGE_C R21, R39, R38, RZ ;  /* 0x000000262715723e */ /* 0x000fc600048070ff */
[----:B------:R1:W-:Y:S04]  /*b4d70*/  STL [R1+0x588], R19 ;  /* 0x0005881301007387 */ /* 0x0003e80000100800 */
[----:B------:R0:W-:Y:S04]  /*b4d80*/  STL [R1+0x58c], R21 ;  /* 0x00058c1501007387 */ /* 0x0001e80000100800 */
[----:B------:R-:W4:Y:S01]  /*b4d90*/  LDL.LU R45, [R1+0x790] ;  /* 0x00079000012d7983 */ /* 0x000f220000300800 */
[----:B-1----:R-:W-:-:S03]  /*b4da0*/  F2FP.SATFINITE.E4M3.F32.PACK_AB_MERGE_C R19, R23, R22, RZ ;  /* 0x000000161713723e */ /* 0x002fc600048070ff */
[----:B------:R-:W4:Y:S04]  /*b4db0*/  LDL.LU R44, [R1+0x794] ;  /* 0x00079400012c7983 */ /* 0x000f280000300800 */
        /* <DEDUP_REMOVED lines=16> */
[----:B------:R-:W0:Y:S02]  /*b4ec0*/  LDCU UR6, c[0x0][0x3b8] ;  /* 0x00007700ff0677ac */ /* 0x000e240008000800 */
[----:B------:R-:W4:Y:S02]  /*b4ed0*/  LDL.LU R32, [R1+0x1af0] ;  /* 0x001af00001207983 */ /* 0x000f240000300800 */
[----:B------:R-:W-:-:S02]  /*b4ee0*/  SHF.R.S32.HI R21, RZ, 0x1f, R20 ;  /* 0x0000001fff157819 */ /* 0x000fc40000011414 */
[----:B------:R-:W-:Y:S01]  /*b4ef0*/  IADD3 R38, P1, PT, R20, R0, RZ ;  /* 0x0000000014267210 */ /* 0x000fe20007f3e0ff */
[----:B------:R-:W4:Y:S04]  /*b4f00*/  LDL.LU R33, [R1+0x1af4] ;  /* 0x001af40001217983 */ /* 0x000f280000300800 */
[----:B------:R-:W-:-:S05]  /*b4f10*/  IMAD.X R39, R21, 0x1, R2, P1 ;  /* 0x0000000115277824 */ /* 0x000fca00008e0602 */
[----:B------:R1:W-:Y:S04]  /*b4f20*/  STL.64 [R1+0x1b50], R38 ;  /* 0x001b502601007387 */ /* 0x0003e80000100a00 */
[----:B-1----:R-:W4:Y:S04]  /*b4f30*/  LDL.LU R38, [R1+0x1af8] ;  /* 0x001af80001267983 */ /* 0x002f280000300800 */
[----:B------:R-:W4:Y:S01]  /*b4f40*/  LDL.LU R39, [R1+0x1afc] ;  /* 0x001afc0001277983 */ /* 0x000f220000300800 */
[----:B--2---:R-:W-:Y:S02]  /*b4f50*/  F2FP.SATFINITE.E4M3.F32.PACK_AB_MERGE_C R46, R17, R18, RZ ;  /* 0x00000012112e723e */ /* 0x004fe400048070ff */
[----:B------:R-:W-:-:S02]  /*b4f60*/  IADD3 R18, P1, PT, R20, R3, RZ ;  /* 0x0000000314127210 */ /* 0x000fc40007f3e0ff */
[----:B---3--:R-:W-:Y:S01]  /*b4f70*/  F2FP.SATFINITE.E4M3.F32.PACK_AB_MERGE_C R17, R35, R34, RZ ;  /* 0x000000222311723e */ /* 0x008fe200048070ff */
[----:B------:R-:W-:Y:S02]  /*b4f80*/  STL [R1+0x57c], R46 ;  /* 0x00057c2e01007387 */ /* 0x000fe40000100800 */
[----:B------:R-:W-:Y:S02]  /*b4f90*/  IMAD.X R19, R21, 0x1, R4, P1 ;  /* 0x0000000115137824 */ /* 0x000fe400008e0604 */
[----:B------:R-:W-:Y:S04]  /*b4fa0*/  STL [R1+0x560], R17 ;  /* 0x0005601101007387 */ /* 0x000fe80000100800 */
[----:B------:R-:W2:Y:S04]  /*b4fb0*/  LDL.LU R34, [R1+0x1ae0] ;  /* 0x001ae00001227983 */ /* 0x000ea80000300800 */
[----:B------:R-:W2:Y:S04]  /*b4fc0*/  LDL.LU R35, [R1+0x1ae4] ;  /* 0x001ae40001237983 */ /* 0x000ea80000300800 */
[----:B------:R1:W-:Y:S02]  /*b4fd0*/  STL.64 [R1+0x1b40], R18 ;  /* 0x001b401201007387 */ /* 0x0003e40000100a00 */
[----:B-1----:R-:W-:-:S05]  /*b4fe0*/  IADD3 R18, P1, PT, R20, R5, RZ ;  /* 0x0000000514127210 */ /* 0x002fca0007f3e0ff */
[----:B------:R-:W-:Y:S01]  /*b4ff0*/  IMAD.X R19, R21, 0x1, R6, P1 ;  /* 0x0000000115137824 */ /* 0x000fe200008e0606 */
[----:B----4-:R-:W-:-:S05]  /*b5000*/  F2FP.SATFINITE.E4M3.F32.PACK_AB_MERGE_C R17, R37, R36, RZ ;  /* 0x000000242511723e */ /* 0x010fca00048070ff */
[----:B------:R1:W-:Y:S04]  /*b5010*/  STL [R1+0x564], R17 ;  /* 0x0005641101007387 */ /* 0x0003e80000100800 */
[----:B------:R-:W3:Y:S04]  /*b5020*/  LDL.LU R36, [R1+0x1ae8] ;  /* 0x001ae80001247983 */ /* 0x000ee80000300800 */
[----:B------:R-:W3:Y:S01]  /*b5030*/  LDL.LU R37, [R1+0x1aec] ;  /* 0x001aec0001257983 */ /* 0x000ee20000300800 */
[----:B-1----:R-:W-:-:S05]  /*b5040*/  F2FP.SATFINITE.E4M3.F32.PACK_AB_MERGE_C R17, R44, R45, RZ ;  /* 0x0000002d2c11723e */ /* 0x002fca00048070ff */
[----:B------:R-:W-:Y:S04]  /*b5050*/  STL [R1+0x160], R17 ;  /* 0x0001601101007387 */ /* 0x000fe80000100800 */
[----:B------:R1:W-:Y:S01]  /*b5060*/  STL.64 [R1+0x1b38], R18 ;  /* 0x001b381201007387 */ /* 0x0003e20000100a00 */
[----:B------:R-:W-:Y:S02]  /*b5070*/  F2FP.SATFINITE.E4M3.F32.PACK_AB_MERGE_C R42, R42, R43, RZ ;  /* 0x0000002b2a2a723e */ /* 0x000fe400048070ff */
        /* <DEDUP_REMOVED lines=9> */
[----:B----4-:R-:W-:-:S03]  /*b5110*/  IADD3 R18, P1, PT, R20, R14, RZ ;  /* 0x0000000e14127210 */ /* 0x010fc60007f3e0ff */
[----:B------:R4:W-:Y:S02]  /*b5120*/  STL [R1+0x509c], R17 ;  /* 0x00509c1101007387 */ /* 0x0009e40000100800 */
[----:B------:R-:W-:Y:S01]  /*b5130*/  IMAD.X R19, R21, 0x1, R16, P1 ;  /* 0x0000000115137824 */ /* 0x000fe200008e0610 */
[----:B-1----:R-:W-:Y:S02]  /*b5140*/  F2FP.SATFINITE.E4M3.F32.PACK_AB_MERGE_C R24, R28, R29, RZ ;  /* 0x0000001d1c18723e */ /* 0x002fe400048070ff */
[----:B----4-:R-:W-:Y:S02]  /*b5150*/  F2FP.SATFINITE.E4M3.F32.PACK_AB_MERGE_C R17, R31, R30, RZ ;  /* 0x0000001e1f11723e */ /* 0x010fe400048070ff */
[----:B------:R-:W-:Y:S04]  /*b5160*/  STL.64 [R1+0x1b20], R18 ;  /* 0x001b201201007387 */ /* 0x000fe80000100a00 */
[----:B------:R-:W-:Y:S04]  /*b5170*/  STL [R1+0x50a8], R24 ;  /* 0x0050a81801007387 */ /* 0x000fe80000100800 */
[----:B------:R1:W-:Y:S02]  /*b5180*/  STL [R1+0x4ff4], R17 ;  /* 0x004ff41101007387 */ /* 0x0003e40000100800 */
[----:B-1----:R-:W-:-:S02]  /*b5190*/  F2FP.SATFINITE.E4M3.F32.PACK_AB_MERGE_C R17, R23, R22, RZ ;  /* 0x000000161711723e */ /* 0x002fc400048070ff */
[----:B------:R-:W4:Y:S04]  /*b51a0*/  LDL.LU R22, [R1+0x1ad0] ;  /* 0x001ad00001167983 */ /* 0x000f280000300800 */
[----:B------:R-:W4:Y:S01]  /*b51b0*/  LDL.LU R23, [R1+0x1ad4] ;  /* 0x001ad40001177983 */ /* 0x000f220000300800 */
[----:B------:R-:W-:-:S05]  /*b51c0*/  IADD3 R18, P1, PT, R20, R7, RZ ;  /* 0x0000000714127210 */ /* 0x000fca0007f3e0ff */
[----:B------:R-:W-:-:S05]  /*b51d0*/  IMAD.X R19, R21, 0x1, R8, P1 ;  /* 0x0000000115137824 */ /* 0x000fca00008e0608 */
[----:B------:R1:W-:Y:S04]  /*b51e0*/  STL.64 [R1+0x1b10], R18 ;  /* 0x001b101201007387 */ /* 0x0003e80000100a00 */
[----:B------:R0:W-:Y:S01]  /*b51f0*/  STL [R1+0x5018], R17 ;  /* 0x0050181101007387 */ /* 0x0001e20000100800 */
[----:B-1----:R-:W-:Y:S02]  /*b5200*/  IADD3 R18, P1, PT, R20, R9, RZ ;  /* 0x0000000914127210 */ /* 0x002fe40007f3e0ff */
[----:B0-----:R-:W-:-:S03]  /*b5210*/  F2FP.SATFINITE.E4M3.F32.PACK_AB_MERGE_C R17, R33, R32, RZ ;  /* 0x000000202111723e */ /* 0x001fc600048070ff */
[----:B------:R-:W-:Y:S02]  /*b5220*/  IMAD.X R19, R21, 0x1, R11, P1 ;  /* 0x0000000115137824 */ /* 0x000fe400008e060b */
[----:B------:R0:W-:Y:S04]  /*b5230*/  STL [R1+0x4f64], R17 ;  /* 0x004f641101007387 */ /* 0x0001e80000100800 */
[----:B------:R1:W-:Y:S01]  /*b5240*/  STL.64 [R1+0x1b00], R18 ;  /* 0x001b001201007387 */ /* 0x0003e20000100a00 */
[----:B0-----:R-:W-:Y:S02]  /*b5250*/  F2FP.SATFINITE.E4M3.F32.PACK_AB_MERGE_C R17, R39, R38, RZ ;  /* 0x000000262711723e */ /* 0x001fe400048070ff */
[----:B-1----:R-:W-:-:S03]  /*b5260*/  IADD3 R18, P1, PT, R20, R10, RZ ;  /* 0x0000000a14127210 */ /* 0x002fc60007f3e0ff */
[----:B------:R-:W-:Y:S02]  /*b5270*/  STL [R1+0x4f80], R17 ;  /* 0x004f801101007387 */ /* 0x000fe40000100800 */
[----:B------:R-:W-:-:S05]  /*b5280*/  IMAD.X R19, R21, 0x1, R12, P1 ;  /* 0x0000000115137824 */ /* 0x000fca00008e060c */
[----:B------:R0:W-:Y:S04]  /*b5290*/  STL.64 [R1+0x1af0], R18 ;  /* 0x001af01201007387 */ /* 0x0001e80000100a00 */
[----:B0-----:R-:W4:Y:S04]  /*b52a0*/  LDL.LU R18, [R1+0x1ad8] ;  /* 0x001ad80001127983 */ /* 0x001f280000300800 */
[----:B------:R-:W4:Y:S04]  /*b52b0*/  LDL.LU R17, [R1+0x1adc] ;  /* 0x001adc0001117983 */ /* 0x000f280000300800 */
[----:B------:R-:W4:Y:S04]  /*b52c0*/  LDL.LU R38, [R1+0x1ac0] ;  /* 0x001ac00001267983 */ /* 0x000f280000300800 */
[----:B------:R-:W4:Y:S01]  /*b52d0*/  LDL.LU R39, [R1+0x1ac4] ;  /* 0x001ac40001277983 */ /* 0x000f220000300800 */
[----:B--2---:R-:W-:-:S03]  /*b52e0*/  F2FP.SATFINITE.E4M3.F32.PACK_AB_MERGE_C R21, R35, R34, RZ ;  /* 0x000000222315723e */ /* 0x004fc600048070ff */
[----:B------:R-:W2:Y:S04]  /*b52f0*/  LDL.LU R45, [R1+0x1ac8] ;  /* 0x001ac800012d7983 */ /* 0x000ea80000300800 */
[----:B------:R-:W-:Y:S04]  /*b5300*/  STL [R1+0x4ee0], R21 ;  /* 0x004ee01501007387 */ /* 0x000fe80000100800 */
[----:B------:R-:W2:Y:S01]  /*b5310*/  LDL.LU R44, [R1+0x1acc] ;  /* 0x001acc00012c7983 */ /* 0x000ea20000300800 */
[----:B---3--:R-:W-:-:S05]  /*b5320*/  F2FP.SATFINITE.E4M3.F32.PACK_AB_MERGE_C R19, R37, R36, RZ ;  /* 0x000000242513723e */ /* 0x008fca00048070ff */
        /* <DEDUP_REMOVED lines=15> */
[----:B----4-:R-:W-:-:S03]  /*b5420*/  F2FP.SATFINITE.E4M3.F32.PACK_AB_MERGE_C R19, R23, R22, RZ ;  /* 0x000000161713723e */ /* 0x010fc600048070ff */
[----:B------:R-:W4:Y:S04]  /*b5430*/  LDL.LU R22, [R1+0x1a88] ;  /* 0x001a880001167983 */ /* 0x000f280000300800 */
[----:B------:R-:W4:Y:S01]  /*b5440*/  LDL.LU R23, [R1+0x1a8c] ;  /* 0x001a8c0001177983 */ /* 0x000f220000300800 */
[----:B------:R-:W-:Y:S01]  /*b5450*/  VIADD R20, R20, UR6 ;  /* 0x0000000614147c36 */ /* 0x000fe20008000000 */
[----:B------:R-:W0:Y:S04]  /*b5460*/  LDCU UR6, c[0x0][0x3b8] ;  /* 0x00007700ff0677ac */ /* 0x000e280008000800 */
[----:B------:R-:W-:-:S02]  /*b5470*/  SHF.R.S32.HI R21, RZ, 0x1f, R20 ;  /* 0x0000001fff157819 */ /* 0x000fc40000011414 */
[----:B------:R-:W-:Y:S01]  /*b5480*/  IADD3 R36, P1, PT, R20, R0, RZ ;  /* 0x0000000014247210 */ /* 0x000fe20007f3e0ff */
[----:B------:R-:W-:Y:S04]  /*b5490*/  STL [R1+0x4c9c], R19 ;  /* 0x004c9c1301007387 */ /* 0x000fe80000100800 */
[----:B------:R-:W4:Y:S01]  /*b54a0*/  LDL.LU R34, [R1+0x1a70] ;  /* 0x001a700001227983 */ /* 0x000f220000300800 */
[----:B------:R-:W-:-:S03]  /*b54b0*/  IMAD.X R37, R21, 0x1, R2, P1 ;  /* 0x0000000115257824 */ /* 0x000fc600008e0602 */
[----:B------:R-:W4:Y:S04]  /*b54c0*/  LDL.LU R35, [R1+0x1a74] ;  /* 0x001a740001237983 */ /* 0x000f280000300800 */
[----:B------:R1:W-:Y:S04]  /*b54d0*/  STL.64 [R1+0x1ae0], R36 ;  /* 0x001ae02401007387 */ /* 0x0003e80000100a00 */
[----:B-1----:R-:W4:Y:S04]  /*b54e0*/  LDL.LU R36, [R1+0x1a78] ;  /* 0x001a780001247983 */ /* 0x002f280000300800 */
[----:B------:R-:W4:Y:S01]  /*b54f0*/  LDL.LU R37, [R1+0x1a7c] ;  /* 0x001a7c0001257983 */ /* 0x000f220000300800 */
[----:B------:R-:W-:-:S02]  /*b5500*/  F2FP.SATFINITE.E4M3.F32.PACK_AB_MERGE_C R46, R17, R18, RZ ;  /* 0x00000012112e723e */ /* 0x000fc400048070ff */
[----:B------:R-:W-:Y:S02]  /*b5510*/  IADD3 R18, P1, PT, R20, R3, RZ ;  /* 0x0000000314127210 */ /* 0x000fe40007f3e0ff */
[----:B------:R-:W-:Y:S01]  /*b5520*/  F2FP.SATFINITE.E4M3.F32.PACK_AB_MERGE_C R17, R39, R38, RZ ;  /* 0x000000262711723e */ /* 0x000fe200048070ff */
[----:B------:R-:W-:Y:S04]  /*b5530*/  STL [R1+0x4e84], R46 ;  /* 0x004e842e01007387 */ /* 0x000fe80000100800 */
[----:B------:R2:W-:Y:S04]  /*b5540*/  STL [R1+0x1ecc], R17 ;  /* 0x001ecc1101007387 */ /* 0x0005e80000100800 */
[----:B------:R-:W4:Y:S04]  /*b5550*/  LDL.LU R38, [R1+0x1a60] ;  /* 0x001a600001267983 */ /* 0x000f280000300800 */
[----:B------:R-:W4:Y:S01]  /*b5560*/  LDL.LU R39, [R1+0x1a64] ;  /* 0x001a640001277983 */ /* 0x000f220000300800 */
[----:B------:R-:W-:-:S05]  /*b5570*/  IMAD.X R19, R21, 0x1, R4, P1 ;  /* 0x0000000115137824 */ /* 0x000fca00008e0604 */
[----:B------:R1:W-:Y:S01]  /*b5580*/  STL.64 [R1+0x1ad0], R18 ;  /* 0x001ad01201007387 */ /* 0x0003e20000100a00 */
[----:B--2---:R-:W-:Y:S02]  /*b5590*/  F2FP.SATFINITE.E4M3.F32.PACK_AB_MERGE_C R17, R44, R45, RZ ;  /* 0x0000002d2c11723e */ /* 0x004fe400048070ff */
[----:B-1----:R-:W-:-:S05]  /*b55a0*/  IADD3 R18, P1, PT, R20, R5, RZ ;  /* 0x0000000514127210 */ /* 0x002fca0007f3e0ff */
[----:B------:R-:W-:Y:S01]  /*b55b0*/  IMAD.X R19, R21, 0x1, R6, P1 ;  /* 0x0000000115137824 */ /* 0x000fe200008e0606 */
[----:B---3--:R-:W-:-:S05]  /*b55c0*/  F2FP.SATFINITE.E4M3.F32.PACK_AB_MERGE_C R58, R42, R43, RZ ;  /* 0x0000002b2a3a723e */ /* 0x008fca00048070ff */
[----:B------:R-:W-:Y:S04]  /*b55d0*/  STL [R1+0x56d8], R58 ;  /* 0x0056d83a01007387 */ /* 0x000fe80000100800 */
[----:B------:R1:W-:Y:S04]  /*b55e0*/  STL [R1+0x1edc], R17 ;  /* 0x001edc1101007387 */ /* 0x0003e80000100800 */
[----:B------:R2:W-:Y:S01]  /*b55f0*/  STL.64 [R1+0x1ac0], R18 ;  /* 0x001ac01201007387 */ /* 0x0005e20000100a00 */
[----:B------:R-:W-:Y:S02]  /*b5600*/  F2FP.SATFINITE.E4M3.F32.PACK_AB_MERGE_C R40, R40, R41, RZ ;  /* 0x000000292828723e */ /* 0x000fe400048070ff */
[----:B-1----:R-:W-:-:S02]  /*b5610*/  F2FP.SATFINITE.E4M3.F32.PACK_AB_MERGE_C R17, R26, R24, RZ ;  /* 0x000000181a11723e */ /* 0x002fc400048070ff */
[----:B--2---:R-:W-:Y:S01]  /*b5620*/  IADD3 R18, P1, PT, R20, R13, RZ ;  /* 0x0000000d14127210 */ /* 0x004fe20007f3e0ff */
[----:B------:R-:W-:Y:S04]  /*b5630*/  STL [R1+0x1d58], R40 ;  /* 0x001d582801007387 */ /* 0x000fe80000100800 */
[----:B------:R-:W-:Y:S01]  /*b5640*/  IMAD.X R19, R21, 0x1, R15, P1 ;  /* 0x0000000115137824 */ /* 0x000fe200008e060f */
[----:B------:R1:W-:Y:S01]  /*b5650*/  STL [R1+0x1cbc], R17 ;  /* 0x001cbc1101007387 */ /* 0x0003e20000100800 */
[----:B------:R-:W-:-:S03]  /*b5660*/  F2FP.SATFINITE.E4M3.F32.PACK_AB_MERGE_C R24, R27, R25, RZ ;  /* 0x000000191b18723e */ /* 0x000fc600048070ff */
[----:B------:R2:W-:Y:S01]  /*b5670*/  STL.64 [R1+0x1ab0], R18 ;  /* 0x001ab01201007387 */ /* 0x0005e20000100a00 */
[----:B-1----:R-:W-:-:S03]  /*b5680*/  F2FP.SATFINITE.E4M3.F32.PACK_AB_MERGE_C R17, R28, R29, RZ ;  /* 0x0000001d1c11723e */ /* 0x002fc600048070ff */
[----:B------:R-:W-:Y:S01]  /*b5690*/  STL [R1+0x5170], R24 ;  /* 0x0051701801007387 */ /* 0x000fe20000100800 */
[----:B--2---:R-:W-:-:S03]  /*b56a0*/  IADD3 R18, P1, PT, R20, R14, RZ ;  /* 0x0000000e14127210 */ /* 0x004fc60007f3e0ff */
[----:B------:R1:W-:Y:S01]  /*b56b0*/  STL [R1+0x1b88], R17 ;  /* 0x001b881101007387 */ /* 0x0003e20000100800 */
[----:B------:R-:W-:Y:S01]  /*b56c0*/  F2FP.SATFINITE.E4M3.F32.PACK_AB_MERGE_C R55, R33, R32, RZ ;  /* 0x000000202137723e */ /* 0x000fe200048070ff */
[----:B------:R-:W-:-:S04]  /*b56d0*/  IMAD.X R19, R21, 0x1, R16, P1 ;  /* 0x0000000115137824 */ /* 0x000fc800008e0610 */
[----:B------:R-:W-:Y:S01]  /*b56e0*/  STL [R1+0x5714], R55 ;  /* 0x0057143701007387 */ /* 0x000fe20000100800 */
[----:B-1----:R-:W-:-:S03]  /*b56f0*/  F2FP.SATFINITE.E4M3.F32.PACK_AB_MERGE_C R17, R31, R30, RZ ;  /* 0x0000001e1f11723e */ /* 0x002fc600048070ff */
[----:B------:R-:W-:Y:S04]  /*b5700*/  STL.64 [R1+0x1aa0], R18 ;  /* 0x001aa01201007387 */ /* 0x000fe80000100a00 */
[----:B------:R4:W-:Y:S02]  /*b5710*/  STL [R1+0x1ba8], R17 ;  /* 0x001ba81101007387 */ /* 0x0009e40000100800 */
[----:B----4-:R-:W-:Y:S02]  /*b5720*/  F2FP.SATFINITE.E4M3.F32.PACK_AB_MERGE_C R17, R23, R22, RZ ;  /* 0x000000161711723e */ /* 0x010fe400048070ff */
[----:B------:R-:W2:Y:S04]  /*b5730*/  LDL.LU R22, [R1+0x1a68] ;  /* 0x001a680001167983 */ /* 0x000ea80000300800 */
[----:B------:R-:W2:Y:S01]  /*b5740*/  LDL.LU R23, [R1+0x1a6c] ;  /* 0x001a6c0001177983 */ /* 0x000ea20000300800 */
[----:B------:R-:W-:-:S05]  /*b5750*/  IADD3 R18, P1, PT, R20, R7, RZ ;  /* 0x0000000714127210 */ /* 0x000fca0007f3e0ff */
[----:B------:R-:W-:-:S05]  /*b5760*/  IMAD.X R19, R21, 0x1, R8, P1 ;  /* 0x0000000115137824 */ /* 0x000fca00008e0608 */
[----:B------:R1:W-:Y:S04]  /*b5770*/  STL.64 [R1+0x1a90], R18 ;  /* 0x001a901201007387 */ /* 0x0003e80000100a00 */
[----:B------:R3:W-:Y:S01]  /*b5780*/  STL [R1+0x1af8], R17 ;  /* 0x001af81101007387 */ /* 0x0007e20000100800 */
[----:B-1----:R-:W-:Y:S02]  /*b5790*/  IADD3 R18, P1, PT, R20, R9, RZ ;  /* 0x0000000914127210 */ /* 0x002fe40007f3e0ff */
[----:B---3--:R-:W-:-:S03]  /*b57a0*/  F2FP.SATFINITE.E4M3.F32.PACK_AB_MERGE_C R17, R35, R34, RZ ;  /* 0x000000222311723e */ /* 0x008fc600048070ff */
[----:B------:R-:W-:Y:S02]  /*b57b0*/  IMAD.X R19, R21, 0x1, R11, P1 ;  /* 0x0000000115137824 */ /* 0x000fe400008e060b */
[----:B------:R1:W-:Y:S04]  /*b57c0*/  STL [R1+0x1a88], R17 ;  /* 0x001a881101007387 */ /* 0x0003e80000100800 */
[----:B------:R3:W-:Y:S01]  /*b57d0*/  STL.64 [R1+0x1a80], R18 ;  /* 0x001a801201007387 */ /* 0x0007e20000100a00 */
[----:B-1----:R-:W-:Y:S02]  /*b57e0*/  F2FP.SATFINITE.E4M3.F32.PACK_AB_MERGE_C R17, R37, R36, RZ ;  /* 0x000000242511723e */ /* 0x002fe400048070ff */
[----:B---3--:R-:W-:-:S03]  /*b57f0*/  IADD3 R18, P1, PT, R20, R10, RZ ;  /* 0x0000000a14127210 */ /* 0x008fc60007f3e0ff */
[----:B------:R-:W-:Y:S02]  /*b5800*/  STL [R1+0x1a8c], R17 ;  /* 0x001a8c1101007387 */ /* 0x000fe40000100800 */
[----:B------:R-:W-:Y:S02]  /*b5810*/  IMAD.X R19, R21, 0x1, R12, P1 ;  /* 0x0000000115137824 */ /* 0x000fe400008e060c */
[----:B------:R-:W3:Y:S04]  /*b5820*/  LDL.LU R57, [R1+0x1a50] ;  /* 0x001a500001397983 */ /* 0x000ee80000300800 */
[----:B------:R-:W3:Y:S04]  /*b5830*/  LDL.LU R59, [R1+0x1a54] ;  /* 0x001a5400013b7983 */ /* 0x000ee80000300800 */
[----:B------:R1:W-:Y:S04]  /*b5840*/  STL.64 [R1+0x1a70], R18 ;  /* 0x001a701201007387 */ /* 0x0003e80000100a00 */
[----:B-1----:R-:W4:Y:S04]  /*b5850*/  LDL.LU R18, [R1+0x1a58] ;  /* 0x001a580001127983 */ /* 0x002f280000300800 */
[----:B------:R-:W4:Y:S01]  /*b5860*/  LDL.LU R17, [R1+0x1a5c] ;  /* 0x001a5c0001117983 */ /* 0x000f220000300800 */
[----:B------:R-:W-:-:S05]  /*b5870*/  F2FP.SATFINITE.E4M3.F32.PACK_AB_MERGE_C R19, R39, R38, RZ ;  /* 0x000000262713723e */ /* 0x000fca00048070ff */
        /* <DEDUP_REMOVED lines=21> */
[----:B--2---:R-:W-:-:S05]  /*b59d0*/  F2FP.SATFINITE.E4M3.F32.PACK_AB_MERGE_C R19, R23, R22, RZ ;  /* 0x000000161713723e */ /* 0x004fca00048070ff */
[----:B------:R-:W-:Y:S04]  /*b59e0*/  STL [R1+0x5178], R19 ;  /* 0x0051781301007387 */ /* 0x000fe80000100800 */
[----:B------:R-:W2:Y:S04]  /*b59f0*/  LDL.LU R38, [R1+0x19f0] ;  /* 0x0019f00001267983 */ /* 0x000ea80000300800 */
[----:B------:R-:W2:Y:S04]  /*b5a00*/  LDL.LU R39, [R1+0x19f4] ;  /* 0x0019f40001277983 */ /* 0x000ea80000300800 */
[----:B------:R-:W2:Y:S04]  /*b5a10*/  LDL.LU R22, [R1+0x19f8] ;  /* 0x0019f80001167983 */ /* 0x000ea80000300800 */
[----:B------:R-:W2:Y:S01]  /*b5a20*/  LDL.LU R23, [R1+0x19fc] ;  /* 0x0019fc0001177983 */ /* 0x000ea20000300800 */
[----:B0-----:R-:W-:Y:S01]  /*b5a30*/  VIADD R20, R20, UR6 ;  /* 0x0000000614147c36 */ /* 0x001fe20008000000 */
[----:B------:R-:W0:Y:S04]  /*b5a40*/  LDCU UR6, c[0x0][0x3b8] ;  /* 0x00007700ff0677ac */ /* 0x000e280008000800 */
[----:B------:R-:W-:-:S02]  /*b5a50*/  SHF.R.S32.HI R21, RZ, 0x1f, R20 ;  /* 0x0000001fff157819 */ /* 0x000fc40000011414 */
[----:B------:R-:W-:-:S05]  /*b5a60*/  IADD3 R46, P1, PT, R20, R0, RZ ;  /* 0x00000000142e7210 */ /* 0x000fca0007f3e0ff */
[----:B------:R-:W-:Y:S01]  /*b5a70*/  IMAD.X R47, R21, 0x1, R2, P1 ;  /* 0x00000001152f7824 */ /* 0x000fe200008e0602 */
[----:B---3--:R-:W-:-:S05]  /*b5a80*/  F2FP.SATFINITE.E4M3.F32.PACK_AB_MERGE_C R54, R59, R57, RZ ;  /* 0x000000393b36723e */ /* 0x008fca00048070ff */
[----:B------:R-:W-:Y:S04]  /*b5a90*/  STL [R1+0x5770], R54 ;  /* 0x0057703601007387 */ /* 0x000fe80000100800 */
[----:B------:R4:W-:Y:S02]  /*b5aa0*/  STL.64 [R1+0x1a60], R46 ;  /* 0x001a602e01007387 */ /* 0x0009e40000100a00 */
[----:B----4-:R-:W-:Y:S02]  /*b5ab0*/  F2FP.SATFINITE.E4M3.F32.PACK_AB_MERGE_C R46, R17, R18, RZ ;  /* 0x00000012112e723e */ /* 0x010fe400048070ff */
[----:B------:R-:W-:-:S05]  /*b5ac0*/  IADD3 R18, P1, PT, R20, R3, RZ ;  /* 0x0000000314127210 */ /* 0x000fca0007f3e0ff */
[----:B------:R-:W-:Y:S01]  /*b5ad0*/  IMAD.X R19, R21, 0x1, R4, P1 ;  /* 0x0000000115137824 */ /* 0x000fe200008e0604 */
        /* <DEDUP_REMOVED lines=14> */
[----:B------:R1:W-:Y:S04]  /*b5bc0*/  STL [R1+0x1a3c], R24 ;  /* 0x001a3c1801007387 */ /* 0x0003e80000100800 */
[----:B------:R-:W-:Y:S01]  /*b5bd0*/  IMAD.X R19, R21, 0x1, R15, P1 ;  /* 0x0000000115137824 */ /* 0x000fe200008e060f */
[----:B------:R3:W-:Y:S04]  /*b5be0*/  STL [R1+0x1a38], R17 ;  /* 0x001a381101007387 */ /* 0x0007e80000100800 */
[----:B------:R4:W-:Y:S01]  /*b5bf0*/  STL.64 [R1+0x1a30], R18 ;  /* 0x001a301201007387 */ /* 0x0009e20000100a00 */
[----:B-1----:R-:W-:-:S02]  /*b5c00*/  F2FP.SATFINITE.E4M3.F32.PACK_AB_MERGE_C R24, R28, R29, RZ ;  /* 0x0000001d1c18723e */ /* 0x002fc400048070ff */
[----:B---3--:R-:W-:Y:S02]  /*b5c10*/  F2FP.SATFINITE.E4M3.F32.PACK_AB_MERGE_C R17, R31, R30, RZ ;  /* 0x0000001e1f11723e */ /* 0x008fe400048070ff */
[----:B----4-:R-:W-:Y:S02]  /*b5c20*/  IADD3 R18, P1, PT, R20, R14, RZ ;  /* 0x0000000e14127210 */ /* 0x010fe40007f3e0ff */
[----:B------:R-:W-:Y:S01]  /*b5c30*/  F2FP.SATFINITE.E4M3.F32.PACK_AB_MERGE_C R61, R35, R34, RZ ;  /* 0x00000022233d723e */ /* 0x000fe200048070ff */
[----:B------:R-:W-:Y:S02]  /*b5c40*/  STL [R1+0x5124], R24 ;  /* 0x0051241801007387 */ /* 0x000fe40000100800 */
[----:B------:R-:W-:Y:S02]  /*b5c50*/  IMAD.X R19, R21, 0x1, R16, P1 ;  /* 0x0000000115137824 */ /* 0x000fe400008e0610 */
[----:B------:R1:W-:Y:S04]  /*b5c60*/  STL [R1+0x1a28], R17 ;  /* 0x001a281101007387 */ /* 0x0003e80000100800 */
[----:B------:R-:W-:Y:S04]  /*b5c70*/  STL [R1+0x57c0], R61 ;  /* 0x0057c03d01007387 */ /* 0x000fe80000100800 */
[----:B------:R3:W-:Y:S01]  /*b5c80*/  STL.64 [R1+0x1a20], R18 ;  /* 0x001a201201007387 */ /* 0x0007e20000100a00 */
[----:B-1----:R-:W-:-:S02]  /*b5c90*/  F2FP.SATFINITE.E4M3.F32.PACK_AB_MERGE_C R17, R33, R32, RZ ;  /* 0x000000202111723e */ /* 0x002fc400048070ff */
[----:B---3--:R-:W-:-:S03]  /*b5ca0*/  IADD3 R18, P1, PT, R20, R7, RZ ;  /* 0x0000000714127210 */ /* 0x008fc60007f3e0ff */
[----:B------:R-:W-:Y:S02]  /*b5cb0*/  STL [R1+0x1a1c], R17 ;  /* 0x001a1c1101007387 */ /* 0x000fe40000100800 */
[----:B------:R-:W-:-:S05]  /*b5cc0*/  IMAD.X R19, R21, 0x1, R8, P1 ;  /* 0x0000000115137824 */ /* 0x000fca00008e0608 */
[----:B------:R-:W-:Y:S01]  /*b5cd0*/  STL.64 [R1+0x1a10], R18 ;  /* 0x001a101201007387 */ /* 0x000fe20000100a00 */
[----:B--2---:R-:W-:-:S05]  /*b5ce0*/  F2FP.SATFINITE.E4M3.F32.PACK_AB_MERGE_C R56, R39, R38, RZ ;  /* 0x000000262738723e */ /* 0x004fca00048070ff */
[----:B------:R-:W-:Y:S01]  /*b5cf0*/  STL [R1+0x57d8], R56 ;  /* 0x0057d83801007387 */ /* 0x000fe20000100800 */
[----:B------:R-:W-:-:S03]  /*b5d00*/  F2FP.SATFINITE.E4M3.F32.PACK_AB_MERGE_C R57, R23, R22, RZ ;  /* 0x000000161739723e */ /* 0x000fc600048070ff */
[----:B------:R-:W2:Y:S04]  /*b5d10*/  LDL.LU R22, [R1+0x19e0] ;  /* 0x0019e00001167983 */ /* 0x000ea80000300800 */
[----:B------:R-:W2:Y:S01]  /*b5d20*/  LDL.LU R23, [R1+0x19e4] ;  /* 0x0019e40001177983 */ /* 0x000ea20000300800 */
[----:B------:R-:W-:-:S05]  /*b5d30*/  IADD3 R24, P1, PT, R20, R9, RZ ;  /* 0x0000000914187210 */ /* 0x000fca0007f3e0ff */
[----:B------:R-:W-:-:S05]  /*b5d40*/  IMAD.X R25, R21, 0x1, R11, P1 ;  /* 0x0000000115197824 */ /* 0x000fca00008e060b */
[----:B------:R1:W-:Y:S04]  /*b5d50*/  STL.64 [R1+0x1a00], R24 ;  /* 0x001a001801007387 */ /* 0x0003e80000100a00 */
[----:B------:R-:W-:Y:S04]  /*b5d60*/  STL [R1+0x57dc], R57 ;  /* 0x0057dc3901007387 */ /* 0x000fe80000100800 */
[----:B------:R-:W3:Y:S01]  /*b5d70*/  LDL.LU R48, [R1+0x19e8] ;  /* 0x0019e80001307983 */ /* 0x000ee20000300800 */
[----:B-1----:R-:W-:-:S03]  /*b5d80*/  IADD3 R24, P1, PT, R20, R10, RZ ;  /* 0x0000000a14187210 */ /* 0x002fc60007f3e0ff */
[----:B------:R-:W3:Y:S02]  /*b5d90*/  LDL.LU R49, [R1+0x19ec] ;  /* 0x0019ec0001317983 */ /* 0x000ee40000300800 */
[----:B------:R-:W-:Y:S02]  /*b5da0*/  IMAD.X R25, R21, 0x1, R12, P1 ;  /* 0x0000000115197824 */ /* 0x000fe400008e060c */
        /* <DEDUP_REMOVED lines=21> */
[----:B------:R-:W-:-:S03]  /*b5f00*/  F2FP.SATFINITE.E4M3.F32.PACK_AB_MERGE_C R18, R37, R36, RZ ;  /* 0x000000242512723e */ /* 0x000fc600048070ff */
        /* <DEDUP_REMOVED lines=9> */
[----:B0-----:R-:W-:Y:S01]  /*b5fa0*/  VIADD R20, R20, UR6 ;  /* 0x0000000614147c36 */ /* 0x001fe20008000000 */
[----:B------:R-:W0:Y:S02]  /*b5fb0*/  LDCU UR6, c[0x0][0x3b8] ;  /* 0x00007700ff0677ac */ /* 0x000e240008000800 */
[----:B------:R4:W-:Y:S02]  /*b5fc0*/  STL [R1+0x794], R19 ;  /* 0x0007941301007387 */ /* 0x0009e40000100800 */
[----:B------:R-:W-:-:S02]  /*b5fd0*/  IADD3 R46, P1, PT, R20, R0, RZ ;  /* 0x00000000142e7210 */ /* 0x000fc40007f3e0ff */
[----:B---3--:R-:W-:-:S05]  /*b5fe0*/  F2FP.SATFINITE.E4M3.F32.PACK_AB_MERGE_C R21, R49, R48, RZ ;  /* 0x000000303115723e */ /* 0x008fca00048070ff */
[----:B------:R1:W-:Y:S01]  /*b5ff0*/  STL [R1+0x5118], R21 ;  /* 0x0051181501007387 */ /* 0x0003e20000100800 */
[----:B----4-:R-:W-:Y:S02]  /*b6000*/  F2FP.SATFINITE.E4M3.F32.PACK_AB_MERGE_C R19, R51, R50, RZ ;  /* 0x000000323313723e */ /* 0x010fe400048070ff */
[----:B-1----:R-:W-:-:S03]  /*b6010*/  SHF.R.S32.HI R21, RZ, 0x1f, R20 ;  /* 0x0000001fff157819 */ /* 0x002fc60000011414 */
[----:B------:R1:W-:Y:S02]  /*b6020*/  STL [R1+0x790], R19 ;  /* 0x0007901301007387 */ /* 0x0003e40000100800 */
[----:B------:R-:W-:Y:S01]  /*b6030*/  IMAD.X R47, R21, 0x1, R2, P1 ;  /* 0x00000001152f7824 */ /* 0x000fe200008e0602 */
[----:B-1----:R-:W-:Y:S02]  /*b6040*/  F2FP.SATFINITE.E4M3.F32.PACK_AB_MERGE_C R19, R17, R59, RZ ;  /* 0x0000003b1113723e */ /* 0x002fe400048070ff */
[----:B------:R-:W-:Y:S02]  /*b6050*/  F2FP.SATFINITE.E4M3.F32.PACK_AB_MERGE_C R17, R44, R45, RZ ;  /* 0x0000002d2c11723e */ /* 0x000fe400048070ff */
[----:B------:R-:W-:Y:S01]  /*b6060*/  IADD3 R44, P1, PT, R20, R3, RZ ;  /* 0x00000003142c7210 */ /* 0x000fe20007f3e0ff */
[----:B------:R-:W-:Y:S04]  /*b6070*/  STL.64 [R1+0x19e0], R46 ;  /* 0x0019e02e01007387 */ /* 0x000fe80000100a00 */
[----:B------:R1:W-:Y:S01]  /*b6080*/  STL [R1+0x5104], R19 ;  /* 0x0051041301007387 */ /* 0x0003e20000100800 */
[----:B------:R-:W-:-:S03]  /*b6090*/  IMAD.X R45, R21, 0x1, R4, P1 ;  /* 0x00000001152d7824 */ /* 0x000fc600008e0604 */
[----:B------:R3:W-:Y:S01]  /*b60a0*/  STL [R1+0x5c0], R17 ;  /* 0x0005c01101007387 */ /* 0x0007e20000100800 */
[----:B-1----:R-:W-:Y:S02]  /*b60b0*/  F2FP.SATFINITE.E4M3.F32.PACK_AB_MERGE_C R19, R42, R43, RZ ;  /* 0x0000002b2a13723e */ /* 0x002fe400048070ff */
[----:B---3--:R-:W-:Y:S02]  /*b60c0*/  F2FP.SATFINITE.E4M3.F32.PACK_AB_MERGE_C R17, R40, R41, RZ ;  /* 0x000000292811723e */ /* 0x008fe400048070ff */
[----:B------:R-:W-:Y:S01]  /*b60d0*/  IADD3 R40, P1, PT, R20, R5, RZ ;  /* 0x0000000514287210 */ /* 0x000fe20007f3e0ff */
[----:B------:R-:W-:Y:S04]  /*b60e0*/  STL.64 [R1+0x19d0], R44 ;  /* 0x0019d02c01007387 */ /* 0x000fe80000100a00 */
[----:B------:R1:W-:Y:S01]  /*b60f0*/  STL [R1+0x5bc], R19 ;  /* 0x0005bc1301007387 */ /* 0x0003e20000100800 */
[----:B------:R-:W-:-:S03]  /*b6100*/  IMAD.X R41, R21, 0x1, R6, P1 ;  /* 0x0000000115297824 */ /* 0x000fc600008e0606 */
[----:B------:R3:W-:Y:S01]  /*b6110*/  STL [R1+0x5a0], R17 ;  /* 0x0005a01101007387 */ /* 0x0007e20000100800 */
[----:B-1----:R-:W-:Y:S02]  /*b6120*/  F2FP.SATFINITE.E4M3.F32.PACK_AB_MERGE_C R19, R26, R24, RZ ;  /* 0x000000181a13723e */ /* 0x002fe400048070ff */
[----:B------:R-:W-:Y:S02]  /*b6130*/  IADD3 R24, P1, PT, R20, R13, RZ ;  /* 0x0000000d14187210 */ /* 0x000fe40007f3e0ff */
[----:B---3--:R-:W-:Y:S01]  /*b6140*/  F2FP.SATFINITE.E4M3.F32.PACK_AB_MERGE_C R17, R27, R25, RZ ;  /* 0x000000191b11723e */ /* 0x008fe200048070ff */
[----:B------:R-:W-:Y:S02]  /*b6150*/  STL.64 [R1+0x19c0], R40 ;  /* 0x0019c02801007387 */ /* 0x000fe40000100a00 */
[----:B------:R-:W-:Y:S02]  /*b6160*/  IMAD.X R25, R21, 0x1, R15, P1 ;  /* 0x0000000115197824 */ /* 0x000fe400008e060f */
[----:B------:R1:W-:Y:S04]  /*b6170*/  STL [R1+0x5a4], R19 ;  /* 0x0005a41301007387 */ /* 0x0003e80000100800 */
[----:B------:R3:W-:Y:S04]  /*b6180*/  STL [R1+0x590], R17 ;  /* 0x0005901101007387 */ /* 0x0007e80000100800 */
[----:B------:R4:W-:Y:S01]  /*b6190*/  STL.64 [R1+0x19b0], R24 ;  /* 0x0019b01801007387 */ /* 0x0009e20000100a00 */
[----:B-1----:R-:W-:-:S02]  /*b61a0*/  F2FP.SATFINITE.E4M3.F32.PACK_AB_MERGE_C R19, R28, R29, RZ ;  /* 0x0000001d1c13723e */ /* 0x002fc400048070ff */
[----:B---3--:R-:W-:Y:S02]  /*b61b0*/  F2FP.SATFINITE.E4M3.F32.PACK_AB_MERGE_C R17, R31, R30, RZ ;  /* 0x0000001e1f11723e */ /* 0x008fe400048070ff */
[----:B----4-:R-:W-:Y:S01]  /*b61c0*/  IADD3 R24, P1, PT, R20, R14, RZ ;  /* 0x0000000e14187210 */ /* 0x010fe20007f3e0ff */
[----:B------:R1:W-:Y:S04]  /*b61d0*/  STL [R1+0x594], R19 ;  /* 0x0005941301007387 */ /* 0x0003e80000100800 */
[----:B------:R-:W-:Y:S01]  /*b61e0*/  IMAD.X R25, R21, 0x1, R16, P1 ;  /* 0x0000000115197824 */ /* 0x000fe200008e0610 */
[----:B------:R3:W-:Y:S04]  /*b61f0*/  STL [R1+0x580], R17 ;  /* 0x0005801101007387 */ /* 0x0007e80000100800 */
[----:B------:R4:W-:Y:S01]  /*b6200*/  STL.64 [R1+0x19a0], R24 ;  /* 0x0019a01801007387 */ /* 0x0009e20000100a00 */
[----:B-1----:R-:W-:-:S02]  /*b6210*/  F2FP.SATFINITE.E4M3.F32.PACK_AB_MERGE_C R19, R33, R32, RZ ;  /* 0x000000202113723e */ /* 0x002fc400048070ff */
[----:B---3--:R-:W-:-:S03]  /*b6220*/  F2FP.SATFINITE.E4M3.F32.PACK_AB_MERGE_C R17, R35, R34, RZ ;  /* 0x000000222311723e */ /* 0x008fc600048070ff */
[----:B------:R1:W-:Y:S01]  /*b6230*/  STL [R1+0x584], R19 ;  /* 0x0005841301007387 */ /* 0x0003e20000100800 */
[----:B----4-:R-:W-:-:S03]  /*b6240*/  IADD3 R24, P1, PT, R20, R7, RZ ;  /* 0x0000000714187210 */ /* 0x010fc60007f3e0ff */
[----:B------:R3:W-:Y:S02]  /*b6250*/  STL [R1+0x568], R17 ;  /* 0x0005681101007387 */ /* 0x0007e40000100800 */
[----:B------:R-:W-:Y:S01]  /*b6260*/  IMAD.X R25, R21, 0x1, R8, P1 ;  /* 0x0000000115197824 */ /* 0x000fe200008e0608 */
[----:B-1----:R-:W-:Y:S02]  /*b6270*/  F2FP.SATFINITE.E4M3.F32.PACK_AB_MERGE_C R19, R37, R36, RZ ;  /* 0x000000242513723e */ /* 0x002fe400048070ff */
[----:B---3--:R-:W-:Y:S02]  /*b6280*/  F2FP.SATFINITE.E4M3.F32.PACK_AB_MERGE_C R17, R39, R38, RZ ;  /* 0x000000262711723e */ /* 0x008fe400048070ff */
[----:B------:R-:W-:Y:S04]  /*b6290*/  STL.64 [R1+0x1990], R24 ;  /* 0x0019901801007387 */ /* 0x000fe80000100a00 */
[----:B------:R-:W-:Y:S04]  /*b62a0*/  STL [R1+0x56c], R19 ;  /* 0x00056c1301007387 */ /* 0x000fe80000100800 */
[----:B------:R2:W-:Y:S02]  /*b62b0*/  STL [R1+0x550], R17 ;  /* 0x0005501101007387 */ /* 0x0005e40000100800 */
[----:B--2---:R-:W-:-:S02]  /*b62c0*/  F2FP.SATFINITE.E4M3.F32.PACK_AB_MERGE_C R17, R23, R22, RZ ;  /* 0x000000161711723e */ /* 0x004fc400048070ff */
[----:B------:R-:W2:Y:S04]  /*b62d0*/  LDL.LU R22, [R1+0x1960] ;  /* 0x0019600001167983 */ /* 0x000ea80000300800 */
[----:B------:R-:W2:Y:S01]  /*b62e0*/  LDL.LU R23, [R1+0x1964] ;  /* 0x0019640001177983 */ /* 0x000ea20000300800 */
[----:B------:R-:W-:-:S05]  /*b62f0*/  IADD3 R24, P1, PT, R20, R9, RZ ;  /* 0x0000000914187210 */ /* 0x000fca0007f3e0ff */
[----:B------:R-:W-:-:S05]  /*b6300*/  IMAD.X R25, R21, 0x1, R11, P1 ;  /* 0x0000000115197824 */ /* 0x000fca00008e060b */
[----:B------:R1:W-:Y:S04]  /*b6310*/  STL.64 [R1+0x1980], R24 ;  /* 0x0019801801007387 */ /* 0x0003e80000100a00 */
[----:B------:R3:W-:Y:S04]  /*b6320*/  STL [R1+0x554], R17 ;  /* 0x0005541101007387 */ /* 0x0007e80000100800 */
[----:B------:R-:W4:Y:S01]  /*b6330*/  LDL.LU R48, [R1+0x1968] ;  /* 0x0019680001307983 */ /* 0x000f220000300800 */
[----:B-1----:R-:W-:-:S03]  /*b6340*/  IADD3 R24, P1, PT, R20, R10, RZ ;  /* 0x0000000a14187210 */ /* 0x002fc60007f3e0ff */
[----:B------:R-:W4:Y:S02]  /*b6350*/  LDL.LU R49, [R1+0x196c] ;  /* 0x00196c0001317983 */ /* 0x000f240000300800 */
[----:B------:R-:W-:Y:S02]  /*b6360*/  IMAD.X R25, R21, 0x1, R12, P1 ;  /* 0x0000000115197824 */ /* 0x000fe400008e060c */
[----:B------:R-:W4:Y:S04]  /*b6370*/  LDL.LU R50, [R1+0x1950] ;  /* 0x0019500001327983 */ /* 0x000f280000300800 */
[----:B------:R1:W-:Y:S04]  /*b6380*/  STL.64 [R1+0x1970], R24 ;  /* 0x0019701801007387 */ /* 0x0003e80000100a00 */
[----:B------:R-:W4:Y:S04]  /*b6390*/  LDL.LU R51, [R1+0x1954] ;  /* 0x0019540001337983 */ /* 0x000f280000300800 */
[----:B------:R-:W4:Y:S04]  /*b63a0*/  LDL.LU R59, [R1+0x1958] ;  /* 0x00195800013b7983 */ /* 0x000f280000300800 */
[----:B---3--:R-:W3:Y:S04]  /*b63b0*/  LDL.LU R17, [R1+0x195c] ;  /* 0x00195c0001117983 */ /* 0x008ee80000300800 */
[----:B------:R-:W3:Y:S04]  /*b63c0*/  LDL.LU R45, [R1+0x1940] ;  /* 0x00194000012d7983 */ /* 0x000ee80000300800 */
[----:B------:R-:W3:Y:S04]  /*b63d0*/  LDL.LU R44, [R1+0x1944] ;  /* 0x00194400012c7983 */ /* 0x000ee80000300800 */
[----:B------:R-:W3:Y:S04]  /*b63e0*/  LDL.LU R43, [R1+0x1948] ;  /* 0x00194800012b7983 */ /* 0x000ee80000300800 */
[----:B------:R-:W3:Y:S04]  /*b63f0*/  LDL.LU R42, [R1+0x194c] ;  /* 0x00194c00012a7983 */ /* 0x000ee80000300800 */
[----:B------:R-:W3:Y:S04]  /*b6400*/  LDL.LU R41, [R1+0x780] ;  /* 0x0007800001297983 */ /* 0x000ee80000300800 */
        /* <DEDUP_REMOVED lines=20> */
[----:B0-----:R-:W-:Y:S01]  /*b6550*/  VIADD R20, R20, UR6 ;  /* 0x0000000614147c36 */ /* 0x001fe20008000000 */
[----:B------:R-:W0:Y:S02]  /*b6560*/  LDCU UR6, c[0x0][0x3b8] ;  /* 0x00007700ff0677ac */ /* 0x000e240008000800 */
[----:B------:R1:W-:Y:S02]  /*b6570*/  STL [R1+0x544], R19 ;  /* 0x0005441301007387 */ /* 0x0003e40000100800 */
[----:B------:R-:W-:-:S02]  /*b6580*/  IADD3 R46, P1, PT, R20, R0, RZ ;  /* 0x00000000142e7210 */ /* 0x000fc40007f3e0ff */
[----:B----4-:R-:W-:-:S05]  /*b6590*/  F2FP.SATFINITE.E4M3.F32.PACK_AB_MERGE_C R21, R49, R48, RZ ;  /* 0x000000303115723e */ /* 0x010fca00048070ff */
[----:B------:R4:W-:Y:S01]  /*b65a0*/  STL [R1+0x50e4], R21 ;  /* 0x0050e41501007387 */ /* 0x0009e20000100800 */
[----:B-1----:R-:W-:Y:S02]  /*b65b0*/  F2FP.SATFINITE.E4M3.F32.PACK_AB_MERGE_C R19, R51, R50, RZ ;  /* 0x000000323313723e */ /* 0x002fe400048070ff */
[----:B----4-:R-:W-:-:S03]  /*b65c0*/  SHF.R.S32.HI R21, RZ, 0x1f, R20 ;  /* 0x0000001fff157819 */ /* 0x010fc60000011414 */
[----:B------:R3:W-:Y:S02]  /*b65d0*/  STL [R1+0x530], R19 ;  /* 0x0005301301007387 */ /* 0x0007e40000100800 */
[----:B------:R-:W-:Y:S01]  /*b65e0*/  IMAD.X R47, R21, 0x1, R2, P1 ;  /* 0x00000001152f7824 */ /* 0x000fe200008e0602 */
[----:B---3--:R-:W-:Y:S02]  /*b65f0*/  F2FP.SATFINITE.E4M3.F32.PACK_AB_MERGE_C R19, R17, R59, RZ ;  /* 0x0000003b1113723e */ /* 0x008fe400048070ff */
        /* <DEDUP_REMOVED lines=674> */
[----:B------:R-:W-:Y:S01]  /*b9020*/  STL [R1+0x5358], R19 ;  /* 0x0053581301007387 */ /* 0x000fe20000100800 */
[----:B----4-:R-:W-:-:S03]  /*b9030*/  IADD3 R24, P1, PT, R20, R9, RZ ;  /* 0x0000000914187210 */ /* 0x010fc60007f3e0ff */
[----:B------:R2:W-:Y:S02]  /*b9040*/  STL [R1+0x5364], R17 ;  /* 0x0053641101007387 */ /* 0x0005e40000100800 */
[----:B------:R-:W-:Y:S02]  /*b9050*/  IMAD.X R25, R21, 0x1, R11, P1 ;  /* 0x0000000115197824 */ /* 0x000fe400008e060b */
[----:B------:R-:W3:Y:S04]  /*b9060*/  LDL.LU R48, [R1+0x1580] ;  /* 0x0015800001307983 */ /* 0x000ee80000300800 */
[----:B------:R-:W3:Y:S04]  /*b9070*/  LDL.LU R49, [R1+0x1584] ;  /* 0x0015840001317983 */ /* 0x000ee80000300800 */
[----:B------:R1:W-:Y:S01]  /*b9080*/  STL.64 [R1+0x16c8], R24 ;  /* 0x0016c81801007387 */ /* 0x0003e20000100a00 */
[----:B--2---:R-:W-:-:S05]  /*b9090*/  F2FP.SATFINITE.E4M3.F32.PACK_AB_MERGE_C R17, R23, R22, RZ ;  /* 0x000000161711723e */ /* 0x004fca00048070ff */
[----:B------:R2:W-:Y:S04]  /*b90a0*/  STL [R1+0x5360], R17 ;  /* 0x0053601101007387 */ /* 0x0005e80000100800 */
[----:B------:R-:W4:Y:S04]  /*b90b0*/  LDL.LU R22, [R1+0x1588] ;  /* 0x0015880001167983 */ /* 0x000f280000300800 */
[----:B------:R-:W4:Y:S01]  /*b90c0*/  LDL.LU R23, [R1+0x158c] ;  /* 0x00158c0001177983 */ /* 0x000f220000300800 */
[----:B-1----:R-:W-:-:S03]  /*b90d0*/  IADD3 R24, P1, PT, R20, R10, RZ ;  /* 0x0000000a14187210 */ /* 0x002fc60007f3e0ff */
[----:B------:R-:W4:Y:S02]  /*b90e0*/  LDL.LU R50, [R1+0x1570] ;  /* 0x0015700001327983 */ /* 0x000f240000300800 */
[----:B------:R-:W-:Y:S02]  /*b90f0*/  IMAD.X R25, R21, 0x1, R12, P1 ;  /* 0x0000000115197824 */ /* 0x000fe400008e060c */
[----:B------:R-:W4:Y:S04]  /*b9100*/  LDL.LU R51, [R1+0x1574] ;  /* 0x0015740001337983 */ /* 0x000f280000300800 */
[----:B------:R-:W4:Y:S04]  /*b9110*/  LDL.LU R59, [R1+0x1578] ;  /* 0x00157800013b7983 */ /* 0x000f280000300800 */
[----:B------:R1:W-:Y:S04]  /*b9120*/  STL.64 [R1+0x16c0], R24 ;  /* 0x0016c01801007387 */ /* 0x0003e80000100a00 */
[----:B--2---:R-:W2:Y:S04]  /*b9130*/  LDL.LU R17, [R1+0x157c] ;  /* 0x00157c0001117983 */ /* 0x004ea80000300800 */
        /* <DEDUP_REMOVED lines=22> */
[----:B---3--:R-:W-:-:S02]  /*b92a0*/  F2FP.SATFINITE.E4M3.F32.PACK_AB_MERGE_C R21, R49, R48, RZ ;  /* 0x000000303115723e */ /* 0x008fc400048070ff */
[----:B----4-:R-:W-:Y:S02]  /*b92b0*/  F2FP.SATFINITE.E4M3.F32.PACK_AB_MERGE_C R19, R23, R22, RZ ;  /* 0x000000161713723e */ /* 0x010fe400048070ff */
[----:B------:R-:W3:Y:S04]  /*b92c0*/  LDL.LU R22, [R1+0x1528] ;  /* 0x0015280001167983 */ /* 0x000ee80000300800 */
[----:B------:R1:W-:Y:S04]  /*b92d0*/  STL [R1+0x5374], R21 ;  /* 0x0053741501007387 */ /* 0x0003e80000100800 */
[----:B------:R-:W3:Y:S01]  /*b92e0*/  LDL.LU R23, [R1+0x152c] ;  /* 0x00152c0001177983 */ /* 0x000ee20000300800 */
[----:B0-----:R-:W-:Y:S01]  /*b92f0*/  VIADD R20, R20, UR6 ;  /* 0x0000000614147c36 */ /* 0x001fe20008000000 */
[----:B------:R-:W0:Y:S02]  /*b9300*/  LDCU UR6, c[0x0][0x3b8] ;  /* 0x00007700ff0677ac */ /* 0x000e240008000800 */
[----:B------:R4:W-:Y:S02]  /*b9310*/  STL [R1+0x5370], R19 ;  /* 0x0053701301007387 */ /* 0x0009e40000100800 */
[----:B-1----:R-:W-:-:S02]  /*b9320*/  SHF.R.S32.HI R21, RZ, 0x1f, R20 ;  /* 0x0000001fff157819 */ /* 0x002fc40000011414 */
[----:B------:R-:W-:Y:S02]  /*b9330*/  IADD3 R46, P1, PT, R20, R0, RZ ;  /* 0x00000000142e7210 */ /* 0x000fe40007f3e0ff */
[----:B----4-:R-:W-:-:S03]  /*b9340*/  F2FP.SATFINITE.E4M3.F32.PACK_AB_MERGE_C R19, R51, R50, RZ ;  /* 0x000000323313723e */ /* 0x010fc600048070ff */
[----:B------:R-:W-:Y:S02]  /*b9350*/  IMAD.X R47, R21, 0x1, R2, P1 ;  /* 0x00000001152f7824 */ /* 0x000fe400008e0602 */
[----:B------:R2:W-:Y:S04]  /*b9360*/  STL [R1+0x5384], R19 ;  /* 0x0053841301007387 */ /* 0x0005e80000100800 */
[----:B------:R-:W-:Y:S01]  /*b9370*/  STL.64 [R1+0x16b8], R46 ;  /* 0x0016b82e01007387 */ /* 0x000fe20000100a00 */
[----:B--2---:R-:W-:Y:S02]  /*b9380*/  F2FP.SATFINITE.E4M3.F32.PACK_AB_MERGE_C R19, R17, R59, RZ ;  /* 0x0000003b1113723e */ /* 0x004fe400048070ff */
[----:B------:R-:W-:Y:S02]  /*b9390*/  F2FP.SATFINITE.E4M3.F32.PACK_AB_MERGE_C R17, R44, R45, RZ ;  /* 0x0000002d2c11723e */ /* 0x000fe400048070ff */
[----:B------:R-:W-:Y:S01]  /*b93a0*/  IADD3 R44, P1, PT, R20, R3, RZ ;  /* 0x00000003142c7210 */ /* 0x000fe20007f3e0ff */
[----:B------:R1:W-:Y:S04]  /*b93b0*/  STL [R1+0x5380], R19 ;  /* 0x0053801301007387 */ /* 0x0003e80000100800 */
[----:B------:R-:W-:Y:S01]  /*b93c0*/  IMAD.X R45, R21, 0x1, R4, P1 ;  /* 0x00000001152d7824 */ /* 0x000fe200008e0604 */
[----:B------:R2:W-:Y:S01]  /*b93d0*/  STL [R1+0x5394], R17 ;  /* 0x0053941101007387 */ /* 0x0005e20000100800 */
[----:B-1----:R-:W-:-:S03]  /*b93e0*/  F2FP.SATFINITE.E4M3.F32.PACK_AB_MERGE_C R19, R42, R43, RZ ;  /* 0x0000002b2a13723e */ /* 0x002fc600048070ff */
[----:B------:R-:W-:Y:S01]  /*b93f0*/  STL.64 [R1+0x16b0], R44 ;  /* 0x0016b02c01007387 */ /* 0x000fe20000100a00 */
[----:B--2---:R-:W-:Y:S02]  /*b9400*/  F2FP.SATFINITE.E4M3.F32.PACK_AB_MERGE_C R17, R40, R41, RZ ;  /* 0x000000292811723e */ /* 0x004fe400048070ff */
[----:B------:R-:W-:Y:S01]  /*b9410*/  IADD3 R40, P1, PT, R20, R5, RZ ;  /* 0x0000000514287210 */ /* 0x000fe20007f3e0ff */
[----:B------:R1:W-:Y:S04]  /*b9420*/  STL [R1+0x5390], R19 ;  /* 0x0053901301007387 */ /* 0x0003e80000100800 */
[----:B------:R-:W-:Y:S01]  /*b9430*/  IMAD.X R41, R21, 0x1, R6, P1 ;  /* 0x0000000115297824 */ /* 0x000fe200008e0606 */
[----:B------:R2:W-:Y:S01]  /*b9440*/  STL [R1+0x53a8], R17 ;  /* 0x0053a81101007387 */ /* 0x0005e20000100800 */
[----:B-1----:R-:W-:-:S02]  /*b9450*/  F2FP.SATFINITE.E4M3.F32.PACK_AB_MERGE_C R19, R26, R24, RZ ;  /* 0x000000181a13723e */ /* 0x002fc400048070ff */
[----:B------:R-:W-:Y:S02]  /*b9460*/  IADD3 R24, P1, PT, R20, R13, RZ ;  /* 0x0000000d14187210 */ /* 0x000fe40007f3e0ff */
[----:B--2---:R-:W-:-:S03]  /*b9470*/  F2FP.SATFINITE.E4M3.F32.PACK_AB_MERGE_C R17, R27, R25, RZ ;  /* 0x000000191b11723e */ /* 0x004fc600048070ff */
[----:B------:R-:W-:Y:S01]  /*b9480*/  IMAD.X R25, R21, 0x1, R15, P1 ;  /* 0x0000000115197824 */ /* 0x000fe200008e060f */
[----:B------:R-:W-:Y:S04]  /*b9490*/  STL.64 [R1+0x16a8], R40 ;  /* 0x0016a82801007387 */ /* 0x000fe80000100a00 */
[----:B------:R1:W-:Y:S04]  /*b94a0*/  STL [R1+0x53a4], R19 ;  /* 0x0053a41301007387 */ /* 0x0003e80000100800 */
[----:B------:R2:W-:Y:S04]  /*b94b0*/  STL [R1+0x4f3c], R17 ;  /* 0x004f3c1101007387 */ /* 0x0005e80000100800 */
[----:B------:R4:W-:Y:S01]  /*b94c0*/  STL.64 [R1+0x16a0], R24 ;  /* 0x0016a01801007387 */ /* 0x0009e20000100a00 */
[----:B-1----:R-:W-:-:S02]  /*b94d0*/  F2FP.SATFINITE.E4M3.F32.PACK_AB_MERGE_C R19, R28, R29, RZ ;  /* 0x0000001d1c13723e */ /* 0x002fc400048070ff */
[----:B--2---:R-:W-:Y:S02]  /*b94e0*/  F2FP.SATFINITE.E4M3.F32.PACK_AB_MERGE_C R17, R31, R30, RZ ;  /* 0x0000001e1f11723e */ /* 0x004fe400048070ff */
[----:B----4-:R-:W-:Y:S01]  /*b94f0*/  IADD3 R24, P1, PT, R20, R14, RZ ;  /* 0x0000000e14187210 */ /* 0x010fe20007f3e0ff */
[----:B------:R1:W-:Y:S04]  /*b9500*/  STL [R1+0x4f40], R19 ;  /* 0x004f401301007387 */ /* 0x0003e80000100800 */
[----:B------:R-:W-:Y:S01]  /*b9510*/  IMAD.X R25, R21, 0x1, R16, P1 ;  /* 0x0000000115197824 */ /* 0x000fe200008e0610 */
[----:B------:R2:W-:Y:S04]  /*b9520*/  STL [R1+0x4e94], R17 ;  /* 0x004e941101007387 */ /* 0x0005e80000100800 */
[----:B------:R4:W-:Y:S01]  /*b9530*/  STL.64 [R1+0x1698], R24 ;  /* 0x0016981801007387 */ /* 0x0009e20000100a00 */
[----:B-1----:R-:W-:-:S02]  /*b9540*/  F2FP.SATFINITE.E4M3.F32.PACK_AB_MERGE_C R19, R33, R32, RZ ;  /* 0x000000202113723e */ /* 0x002fc400048070ff */
[----:B--2---:R-:W-:-:S03]  /*b9550*/  F2FP.SATFINITE.E4M3.F32.PACK_AB_MERGE_C R17, R35, R34, RZ ;  /* 0x000000222311723e */ /* 0x004fc600048070ff */
[----:B------:R1:W-:Y:S01]  /*b9560*/  STL [R1+0x4ea8], R19 ;  /* 0x004ea81301007387 */ /* 0x0003e20000100800 */
[----:B----4-:R-:W-:-:S03]  /*b9570*/  IADD3 R24, P1, PT, R20, R7, RZ ;  /* 0x0000000714187210 */ /* 0x010fc60007f3e0ff */
[----:B------:R2:W-:Y:S02]  /*b9580*/  STL [R1+0x1f0c], R17 ;  /* 0x001f0c1101007387 */ /* 0x0005e40000100800 */
[----:B------:R-:W-:Y:S01]  /*b9590*/  IMAD.X R25, R21, 0x1, R8, P1 ;  /* 0x0000000115197824 */ /* 0x000fe200008e0608 */
[----:B-1----:R-:W-:Y:S02]  /*b95a0*/  F2FP.SATFINITE.E4M3.F32.PACK_AB_MERGE_C R19, R37, R36, RZ ;  /* 0x000000242513723e */ /* 0x002fe400048070ff */
[----:B--2---:R-:W-:Y:S02]  /*b95b0*/  F2FP.SATFINITE.E4M3.F32.PACK_AB_MERGE_C R17, R39, R38, RZ ;  /* 0x000000262711723e */ /* 0x004fe400048070ff */
[----:B------:R-:W2:Y:S04]  /*b95c0*/  LDL.LU R38, [R1+0x1510] ;  /* 0x0015100001267983 */ /* 0x000ea80000300800 */
[----:B------:R-:W-:Y:S04]  /*b95d0*/  STL.64 [R1+0x1690], R24 ;  /* 0x0016901801007387 */ /* 0x000fe80000100a00 */
[----:B------:R-:W-:Y:S04]  /*b95e0*/  STL [R1+0x1f2c], R19 ;  /* 0x001f2c1301007387 */ /* 0x000fe80000100800 */
[----:B------:R-:W2:Y:S04]  /*b95f0*/  LDL.LU R39, [R1+0x1514] ;  /* 0x0015140001277983 */ /* 0x000ea80000300800 */
[----:B------:R3:W-:Y:S02]  /*b9600*/  STL [R1+0x1e98], R17 ;  /* 0x001e981101007387 */ /* 0x0007e40000100800 */
[----:B---3--:R-:W-:-:S02]  /*b9610*/  F2FP.SATFINITE.E4M3.F32.PACK_AB_MERGE_C R17, R23, R22, RZ ;  /* 0x000000161711723e */ /* 0x008fc400048070ff */
[----:B------:R-:W3:Y:S04]  /*b9620*/  LDL.LU R22, [R1+0x1518] ;  /* 0x0015180001167983 */ /* 0x000ee80000300800 */
[----:B------:R-:W3:Y:S01]  /*b9630*/  LDL.LU R23, [R1+0x151c] ;  /* 0x00151c0001177983 */ /* 0x000ee20000300800 */
[----:B------:R-:W-:-:S05]  /*b9640*/  IADD3 R24, P1, PT, R20, R9, RZ ;  /* 0x0000000914187210 */ /* 0x000fca0007f3e0ff */
[----:B------:R-:W-:-:S05]  /*b9650*/  IMAD.X R25, R21, 0x1, R11, P1 ;  /* 0x0000000115197824 */ /* 0x000fca00008e060b */
[----:B------:R1:W-:Y:S04]  /*b9660*/  STL.64 [R1+0x1688], R24 ;  /* 0x0016881801007387 */ /* 0x0003e80000100a00 */
[----:B------:R4:W-:Y:S04]  /*b9670*/  STL [R1+0x1ea8], R17 ;  /* 0x001ea81101007387 */ /* 0x0009e80000100800 */
[----:B------:R-:W3:Y:S01]  /*b9680*/  LDL.LU R50, [R1+0x1500] ;  /* 0x0015000001327983 */ /* 0x000ee20000300800 */
[----:B-1----:R-:W-:-:S03]  /*b9690*/  IADD3 R24, P1, PT, R20, R10, RZ ;  /* 0x0000000a14187210 */ /* 0x002fc60007f3e0ff */
[----:B------:R-:W3:Y:S02]  /*b96a0*/  LDL.LU R51, [R1+0x1504] ;  /* 0x0015040001337983 */ /* 0x000ee40000300800 */
[----:B------:R-:W-:Y:S02]  /*b96b0*/  IMAD.X R25, R21, 0x1, R12, P1 ;  /* 0x0000000115197824 */ /* 0x000fe400008e060c */
[----:B------:R-:W3:Y:S04]  /*b96c0*/  LDL.LU R59, [R1+0x1508] ;  /* 0x00150800013b7983 */ /* 0x000ee80000300800 */
[----:B------:R1:W-:Y:S04]  /*b96d0*/  STL.64 [R1+0x1680], R24 ;  /* 0x0016801801007387 */ /* 0x0003e80000100a00 */
[----:B----4-:R-:W4:Y:S04]  /*b96e0*/  LDL.LU R17, [R1+0x150c] ;  /* 0x00150c0001117983 */ /* 0x010f280000300800 */
        /* <DEDUP_REMOVED lines=27> */
[----:B0-----:R-:W-:Y:S01]  /*b98a0*/  VIADD R20, R20, UR6 ;  /* 0x0000000614147c36 */ /* 0x001fe20008000000 */
[----:B------:R-:W0:Y:S02]  /*b98b0*/  LDCU UR6, c[0x0][0x3b8] ;  /* 0x00007700ff0677ac */ /* 0x000e240008000800 */
[----:B------:R1:W-:Y:S02]  /*b98c0*/  STL [R1+0x1d4c], R19 ;  /* 0x001d4c1301007387 */ /* 0x0003e40000100800 */
[----:B------:R-:W-:-:S02]  /*b98d0*/  SHF.R.S32.HI R21, RZ, 0x1f, R20 ;  /* 0x0000001fff157819 */ /* 0x000fc40000011414 */
[----:B------:R-:W-:Y:S02]  /*b98e0*/  IADD3 R46, P1, PT, R20, R0, RZ ;  /* 0x00000000142e7210 */ /* 0x000fe40007f3e0ff */
[----:B-1----:R-:W-:-:S03]  /*b98f0*/  F2FP.SATFINITE.E4M3.F32.PACK_AB_MERGE_C R19, R51, R50, RZ ;  /* 0x000000323313723e */ /* 0x002fc600048070ff */
[----:B------:R-:W-:Y:S02]  /*b9900*/  IMAD.X R47, R21, 0x1, R2, P1 ;  /* 0x00000001152f7824 */ /* 0x000fe400008e0602 */
[----:B------:R4:W-:Y:S04]  /*b9910*/  STL [R1+0x1c8c], R19 ;  /* 0x001c8c1301007387 */ /* 0x0009e80000100800 */
[----:B------:R-:W-:Y:S01]  /*b9920*/  STL.64 [R1+0x1678], R46 ;  /* 0x0016782e01007387 */ /* 0x000fe20000100a00 */
[----:B----4-:R-:W-:Y:S02]  /*b9930*/  F2FP.SATFINITE.E4M3.F32.PACK_AB_MERGE_C R19, R17, R59, RZ ;  /* 0x0000003b1113723e */ /* 0x010fe400048070ff */
[----:B------:R-:W-:Y:S02]  /*b9940*/  F2FP.SATFINITE.E4M3.F32.PACK_AB_MERGE_C R17, R44, R45, RZ ;  /* 0x0000002d2c11723e */ /* 0x000fe400048070ff */
[----:B------:R-:W-:Y:S01]  /*b9950*/  IADD3 R44, P1, PT, R20, R3, RZ ;  /* 0x00000003142c7210 */ /* 0x000fe20007f3e0ff */
[----:B------:R1:W-:Y:S04]  /*b9960*/  STL [R1+0x191c], R19 ;  /* 0x00191c1301007387 */ /* 0x0003e80000100800 */
[----:B------:R-:W-:Y:S01]  /*b9970*/  IMAD.X R45, R21, 0x1, R4, P1 ;  /* 0x00000001152d7824 */ /* 0x000fe200008e0604 */
[----:B------:R4:W-:Y:S01]  /*b9980*/  STL [R1+0x1898], R17 ;  /* 0x0018981101007387 */ /* 0x0009e20000100800 */
[----:B-1----:R-:W-:-:S03]  /*b9990*/  F2FP.SATFINITE.E4M3.F32.PACK_AB_MERGE_C R19, R42, R43, RZ ;  /* 0x0000002b2a13723e */ /* 0x002fc600048070ff */
[----:B------:R-:W-:Y:S01]  /*b99a0*/  STL.64 [R1+0x1670], R44 ;  /* 0x0016702c01007387 */ /* 0x000fe20000100a00 */
[----:B----4-:R-:W-:Y:S02]  /*b99b0*/  F2FP.SATFINITE.E4M3.F32.PACK_AB_MERGE_C R17, R40, R41, RZ ;  /* 0x000000292811723e */ /* 0x010fe400048070ff */
[----:B------:R-:W-:Y:S01]  /*b99c0*/  IADD3 R40, P1, PT, R20, R5, RZ ;  /* 0x0000000514287210 */ /* 0x000fe20007f3e0ff */
[----:B------:R1:W-:Y:S04]  /*b99d0*/  STL [R1+0x189c], R19 ;  /* 0x00189c1301007387 */ /* 0x0003e80000100800 */
[----:B------:R-:W-:Y:S01]  /*b99e0*/  IMAD.X R41, R21, 0x1, R6, P1 ;  /* 0x0000000115297824 */ /* 0x000fe200008e0606 */
[----:B------:R4:W-:Y:S01]  /*b99f0*/  STL [R1+0x1878], R17 ;  /* 0x0018781101007387 */ /* 0x0009e20000100800 */
[----:B-1----:R-:W-:-:S02]  /*b9a00*/  F2FP.SATFINITE.E4M3.F32.PACK_AB_MERGE_C R19, R26, R24, RZ ;  /* 0x000000181a13723e */ /* 0x002fc400048070ff */
[----:B------:R-:W-:Y:S02]  /*b9a10*/  IADD3 R24, P1, PT, R20, R13, RZ ;  /* 0x0000000d14187210 */ /* 0x000fe40007f3e0ff */
[----:B----4-:R-:W-:-:S03]  /*b9a20*/  F2FP.SATFINITE.E4M3.F32.PACK_AB_MERGE_C R17, R27, R25, RZ ;  /* 0x000000191b11723e */ /* 0x010fc600048070ff */
[----:B------:R-:W-:Y:S01]  /*b9a30*/  IMAD.X R25, R21, 0x1, R15, P1 ;  /* 0x0000000115197824 */ /* 0x000fe200008e060f */
[----:B------:R-:W-:Y:S04]  /*b9a40*/  STL.64 [R1+0x1668], R40 ;  /* 0x0016682801007387 */ /* 0x000fe80000100a00 */
[----:B------:R1:W-:Y:S04]  /*b9a50*/  STL [R1+0x187c], R19 ;  /* 0x00187c1301007387 */ /* 0x0003e80000100800 */
[----:B------:R4:W-:Y:S04]  /*b9a60*/  STL [R1+0x1858], R17 ;  /* 0x0018581101007387 */ /* 0x0009e80000100800 */
[----:B------:R0:W-:Y:S01]  /*b9a70*/  STL.64 [R1+0x1660], R24 ;  /* 0x0016601801007387 */ /* 0x0001e20000100a00 */
[----:B-1----:R-:W-:-:S02]  /*b9a80*/  F2FP.SATFINITE.E4M3.F32.PACK_AB_MERGE_C R19, R28, R29, RZ ;  /* 0x0000001d1c13723e */ /* 0x002fc400048070ff */
[----:B----4-:R-:W-:Y:S02]  /*b9a90*/  F2FP.SATFINITE.E4M3.F32.PACK_AB_MERGE_C R17, R31, R30, RZ ;  /* 0x0000001e1f11723e */ /* 0x010fe400048070ff */
[----:B0-----:R-:W-:Y:S01]  /*b9aa0*/  IADD3 R24, P1, PT, R20, R14, RZ ;  /* 0x0000000e14187210 */ /* 0x001fe20007f3e0ff */
[----:B------:R0:W-:Y:S04]  /*b9ab0*/  STL [R1+0x1868], R19 ;  /* 0x0018681301007387 */ /* 0x0001e80000100800 */
[----:B------:R-:W-:Y:S01]  /*b9ac0*/  IMAD.X R25, R21, 0x1, R16, P1 ;  /* 0x0000000115197824 */ /* 0x000fe200008e0610 */
[----:B------:R1:W-:Y:S04]  /*b9ad0*/  STL [R1+0x181c], R17 ;  /* 0x00181c1101007387 */ /* 0x0003e80000100800 */
[----:B------:R4:W-:Y:S01]  /*b9ae0*/  STL.64 [R1+0x1658], R24 ;  /* 0x0016581801007387 */ /* 0x0009e20000100a00 */
[----:B0-----:R-:W-:-:S02]  /*b9af0*/  F2FP.SATFINITE.E4M3.F32.PACK_AB_MERGE_C R19, R33, R32, RZ ;  /* 0x000000202113723e */ /* 0x001fc400048070ff */
[----:B------:R-:W-:Y:S02]  /*b9b00*/  F2FP.SATFINITE.E4M3.F32.PACK_AB_MERGE_C R47, R37, R36, RZ ;  /* 0x00000024252f723e */ /* 0x000fe400048070ff */
[----:B-1----:R-:W-:Y:S02]  /*b9b10*/  F2FP.SATFINITE.E4M3.F32.PACK_AB_MERGE_C R17, R35, R34, RZ ;  /* 0x000000222311723e */ /* 0x002fe400048070ff */
[----:B----4-:R-:W-:Y:S01]  /*b9b20*/  IADD3 R24, P1, PT, R20, R7, RZ ;  /* 0x0000000714187210 */ /* 0x010fe20007f3e0ff */
[----:B------:R-:W-:Y:S04]  /*b9b30*/  STL [R1+0x182c], R19 ;  /* 0x00182c1301007387 */ /* 0x000fe80000100800 */
[----:B------:R-:W-:Y:S01]  /*b9b40*/  IMAD.X R25, R21, 0x1, R8, P1 ;  /* 0x0000000115197824 */ /* 0x000fe200008e0608 */
[----:B------:R2:W-:Y:S04]  /*b9b50*/  STL [R1+0x77c], R17 ;  /* 0x00077c1101007387 */ /* 0x0005e80000100800 */
[----:B------:R-:W-:Y:S04]  /*b9b60*/  STL [R1+0x5720], R47 ;  /* 0x0057202f01007387 */ /* 0x000fe80000100800 */
[----:B------:R0:W-:Y:S01]  /*b9b70*/  STL.64 [R1+0x1650], R24 ;  /* 0x0016501801007387 */ /* 0x0001e20000100a00 */
[----:B--2---:R-:W-:-:S02]  /*b9b80*/  F2FP.SATFINITE.E4M3.F32.PACK_AB_MERGE_C R17, R39, R38, RZ ;  /* 0x000000262711723e */ /* 0x004fc400048070ff */
[----:B0-----:R-:W-:-:S03]  /*b9b90*/  IADD3 R24, P1, PT, R20, R9, RZ ;  /* 0x0000000914187210 */ /* 0x001fc60007f3e0ff */
[----:B------:R3:W-:Y:S02]  /*b9ba0*/  STL [R1+0x768], R17 ;  /* 0x0007681101007387 */ /* 0x0007e40000100800 */
[----:B------:R-:W-:Y:S02]  /*b9bb0*/  IMAD.X R25, R21, 0x1, R11, P1 ;  /* 0x0000000115197824 */ /* 0x000fe400008e060b */
[----:B------:R-:W2:Y:S04]  /*b9bc0*/  LDL.LU R48, [R1+0x1490] ;  /* 0x0014900001307983 */ /* 0x000ea80000300800 */
[----:B------:R-:W2:Y:S04]  /*b9bd0*/  LDL.LU R49, [R1+0x1494] ;  /* 0x0014940001317983 */ /* 0x000ea80000300800 */
[----:B------:R-:W-:Y:S01]  /*b9be0*/  STL.64 [R1+0x1648], R24 ;  /* 0x0016481801007387 */ /* 0x000fe20000100a00 */
[----:B---3--:R-:W-:-:S05]  /*b9bf0*/  F2FP.SATFINITE.E4M3.F32.PACK_AB_MERGE_C R17, R23, R22, RZ ;  /* 0x000000161711723e */ /* 0x008fca00048070ff */
[----:B------:R0:W-:Y:S04]  /*b9c00*/  STL [R1+0x76c], R17 ;  /* 0x00076c1101007387 */ /* 0x0001e80000100800 */
[----:B------:R-:W3:Y:S04]  /*b9c10*/  LDL.LU R50, [R1+0x1498] ;  /* 0x0014980001327983 */ /* 0x000ee80000300800 */
[----:B------:R-:W3:Y:S04]  /*b9c20*/  LDL.LU R51, [R1+0x149c] ;  /* 0x00149c0001337983 */ /* 0x000ee80000300800 */
[----:B------:R-:W4:Y:S04]  /*b9c30*/  LDL.LU R34, [R1+0x1480] ;  /* 0x0014800001227983 */ /* 0x000f280000300800 */
[----:B------:R-:W4:Y:S01]  /*b9c40*/  LDL.LU R35, [R1+0x1484] ;  /* 0x0014840001237983 */ /* 0x000f220000300800 */
[----:B------:R-:W-:-:S03]  /*b9c50*/  IADD3 R22, P1, PT, R20, R10, RZ ;  /* 0x0000000a14167210 */ /* 0x000fc60007f3e0ff */
[----:B------:R-:W4:Y:S02]  /*b9c60*/  LDL.LU R59, [R1+0x1488] ;  /* 0x00148800013b7983 */ /* 0x000f240000300800 */
[----:B------:R-:W-:Y:S02]  /*b9c70*/  IMAD.X R23, R21, 0x1, R12, P1 ;  /* 0x0000000115177824 */ /* 0x000fe400008e060c */
[----:B0-----:R-:W4:Y:S04]  /*b9c80*/  LDL.LU R17, [R1+0x148c] ;  /* 0x00148c0001117983 */ /* 0x001f280000300800 */
        /* <DEDUP_REMOVED lines=22> */
[----:B------:R-:W4:Y:S01]  /*b9df0*/  LDL.LU R23, [R1+0x1424] ;  /* 0x0014240001177983 */ /* 0x000f220000300800 */
[----:B------:R-:W-:Y:S01]  /*b9e00*/  VIADD R20, R20, UR6 ;  /* 0x0000000614147c36 */ /* 0x000fe20008000000 */
[----:B------:R-:W0:Y:S01]  /*b9e10*/  LDCU UR6, c[0x0][0x3b8] ;  /* 0x00007700ff0677ac */ /* 0x000e220008000800 */
[----:B--2---:R-:W-:-:S05]  /*b9e20*/  F2FP.SATFINITE.E4M3.F32.PACK_AB_MERGE_C R19, R49, R48, RZ ;  /* 0x000000303113723e */ /* 0x004fca00048070ff */
[----:B------:R4:W-:Y:S01]  /*b9e30*/  STL [R1+0x760], R19 ;  /* 0x0007601301007387 */ /* 0x0009e20000100800 */
[----:B---3--:R-:W-:-:S05]  /*b9e40*/  F2FP.SATFINITE.E4M3.F32.PACK_AB_MERGE_C R21, R51, R50, RZ ;  /* 0x000000323315723e */ /* 0x008fca00048070ff */
[----:B------:R1:W-:Y:S01]  /*b9e50*/  STL [R1+0x764], R21 ;  /* 0x0007641501007387 */ /* 0x0003e20000100800 */
[----:B----4-:R-:W-:Y:S02]  /*b9e60*/  F2FP.SATFINITE.E4M3.F32.PACK_AB_MERGE_C R19, R35, R34, RZ ;  /* 0x000000222313723e */ /* 0x010fe400048070ff */
[----:B------:R-:W-:Y:S02]  /*b9e70*/  IADD3 R34, P1, PT, R20, R0, RZ ;  /* 0x0000000014227210 */ /* 0x000fe40007f3e0ff */
[----:B-1----:R-:W-:Y:S01]  /*b9e80*/  SHF.R.S32.HI R21, RZ, 0x1f, R20 ;  /* 0x0000001fff157819 */ /* 0x002fe20000011414 */
[----:B------:R1:W-:Y:S04]  /*b9e90*/  STL [R1+0x574], R19 ;  /* 0x0005741301007387 */ /* 0x0003e80000100800 */
[----:B------:R-:W-:-:S05]  /*b9ea0*/  IMAD.X R35, R21, 0x1, R2, P1 ;  /* 0x0000000115237824 */ /* 0x000fca00008e0602 */
[----:B------:R2:W-:Y:S01]  /*b9eb0*/  STL.64 [R1+0x1638], R34 ;  /* 0x0016382201007387 */ /* 0x0005e20000100a00 */
[----:B-1----:R-:W-:Y:S02]  /*b9ec0*/  F2FP.SATFINITE.E4M3.F32.PACK_AB_MERGE_C R19, R17, R59, RZ ;  /* 0x0000003b1113723e */ /* 0x002fe400048070ff */
[----:B------:R-:W-:Y:S02]  /*b9ed0*/  F2FP.SATFINITE.E4M3.F32.PACK_AB_MERGE_C R17, R44, R45, RZ ;  /* 0x0000002d2c11723e */ /* 0x000fe400048070ff */
[----:B------:R-:W-:Y:S01]  /*b9ee0*/  IADD3 R44, P1, PT, R20, R3, RZ ;  /* 0x00000003142c7210 */ /* 0x000fe20007f3e0ff */
[----:B--2---:R-:W2:Y:S04]  /*b9ef0*/  LDL.LU R34, [R1+0x1428] ;  /* 0x0014280001227983 */ /* 0x004ea80000300800 */
[----:B------:R-:W2:Y:S01]  /*b9f00*/  LDL.LU R35, [R1+0x142c] ;  /* 0x00142c0001237983 */ /* 0x000ea20000300800 */
[----:B------:R-:W-:-:S03]  /*b9f10*/  IMAD.X R45, R21, 0x1, R4, P1 ;  /* 0x00000001152d7824 */ /* 0x000fc600008e0604 */
[----:B------:R1:W-:Y:S04]  /*b9f20*/  STL [R1+0x570], R19 ;  /* 0x0005701301007387 */ /* 0x0003e80000100800 */
        /* <DEDUP_REMOVED lines=30> */
[----:B------:R-:W4:Y:S01]  /*ba110*/  LDL.LU R38, [R1+0x1410] ;  /* 0x0014100001267983 */ /* 0x000f220000300800 */
[----:B---3--:R-:W-:-:S03]  /*ba120*/  F2FP.SATFINITE.E4M3.F32.PACK_AB_MERGE_C R17, R23, R22, RZ ;  /* 0x000000161711723e */ /* 0x008fc600048070ff */
[----:B------:R1:W-:Y:S04]  /*ba130*/  STL.64 [R1+0x1610], R24 ;  /* 0x0016101801007387 */ /* 0x0003e80000100a00 */
[----:B------:R-:W-:Y:S04]  /*ba140*/  STL [R1+0x518], R19 ;  /* 0x0005181301007387 */ /* 0x000fe80000100800 */
[----:B------:R-:W4:Y:S04]  /*ba150*/  LDL.LU R39, [R1+0x1414] ;  /* 0x0014140001277983 */ /* 0x000f280000300800 */
[----:B------:R-:W-:Y:S04]  /*ba160*/  STL [R1+0x500], R17 ;  /* 0x0005001101007387 */ /* 0x000fe80000100800 */
[----:B------:R-:W3:Y:S04]  /*ba170*/  LDL.LU R36, [R1+0x1418] ;  /* 0x0014180001247983 */ /* 0x000ee80000300800 */
[----:B------:R-:W3:Y:S04]  /*ba180*/  LDL.LU R37, [R1+0x141c] ;  /* 0x00141c0001257983 */ /* 0x000ee80000300800 */
[----:B------:R-:W3:Y:S04]  /*ba190*/  LDL.LU R22, [R1+0x1400] ;  /* 0x0014000001167983 */ /* 0x000ee80000300800 */
[----:B------:R-:W3:Y:S01]  /*ba1a0*/  LDL.LU R23, [R1+0x1404] ;  /* 0x0014040001177983 */ /* 0x000ee20000300800 */
[----:B-1----:R-:W-:-:S05]  /*ba1b0*/  IADD3 R24, P1, PT, R20, R9, RZ ;  /* 0x0000000914187210 */ /* 0x002fca0007f3e0ff */
[----:B------:R-:W-:-:S05]  /*ba1c0*/  IMAD.X R25, R21, 0x1, R11, P1 ;  /* 0x0000000115197824 */ /* 0x000fca00008e060b */
[----:B------:R1:W-:Y:S02]  /*ba1d0*/  STL.64 [R1+0x1608], R24 ;  /* 0x0016081801007387 */ /* 0x0003e40000100a00 */
[----:B-1----:R-:W-:-:S05]  /*ba1e0*/  IADD3 R24, P1, PT, R20, R10, RZ ;  /* 0x0000000a14187210 */ /* 0x002fca0007f3e0ff */
[----:B------:R-:W-:Y:S02]  /*ba1f0*/  IMAD.X R25, R21, 0x1, R12, P1 ;  /* 0x0000000115197824 */ /* 0x000fe400008e060c */
[----:B0-----:R-:W-:Y:S01]  /*ba200*/  VIADD R20, R20, UR6 ;  /* 0x0000000614147c36 */ /* 0x001fe20008000000 */
[----:B------:R-:W0:Y:S01]  /*ba210*/  LDCU UR6, c[0x0][0x3b8] ;  /* 0x00007700ff0677ac */ /* 0x000e220008000800 */
[----:B--2---:R-:W-:-:S05]  /*ba220*/  F2FP.SATFINITE.E4M3.F32.PACK_AB_MERGE_C R17, R35, R34, RZ ;  /* 0x000000222311723e */ /* 0x004fca00048070ff */
[----:B------:R1:W-:Y:S04]  /*ba230*/  STL [R1+0x504], R17 ;  /* 0x0005041101007387 */ /* 0x0003e80000100800 */
[----:B------:R-:W2:Y:S04]  /*ba240*/  LDL.LU R59, [R1+0x1408] ;  /* 0x00140800013b7983 */ /* 0x000ea80000300800 */
[----:B-1----:R-:W2:Y:S04]  /*ba250*/  LDL.LU R17, [R1+0x140c] ;  /* 0x00140c0001117983 */ /* 0x002ea80000300800 */
[----:B------:R-:W2:Y:S04]  /*ba260*/  LDL.LU R45, [R1+0x13f0] ;  /* 0x0013f000012d7983 */ /* 0x000ea80000300800 */
[----:B------:R1:W-:Y:S04]  /*ba270*/  STL.64 [R1+0x1600], R24 ;  /* 0x0016001801007387 */ /* 0x0003e80000100a00 */
        /* <DEDUP_REMOVED lines=17> */
[----:B----4-:R-:W-:-:S03]  /*ba390*/  F2FP.SATFINITE.E4M3.F32.PACK_AB_MERGE_C R19, R39, R38, RZ ;  /* 0x000000262713723e */ /* 0x010fc600048070ff */
[----:B------:R-:W4:Y:S04]  /*ba3a0*/  LDL.LU R38, [R1+0x13b8] ;  /* 0x0013b80001267983 */ /* 0x000f280000300800 */
[----:B------:R-:W4:Y:S01]  /*ba3b0*/  LDL.LU R39, [R1+0x13bc] ;  /* 0x0013bc0001277983 */ /* 0x000f220000300800 */
[----:B---3--:R-:W-:-:S03]  /*ba3c0*/  F2FP.SATFINITE.E4M3.F32.PACK_AB_MERGE_C R21, R37, R36, RZ ;  /* 0x000000242515723e */ /* 0x008fc600048070ff */
[----:B------:R1:W-:Y:S04]  /*ba3d0*/  STL [R1+0x4e4], R19 ;  /* 0x0004e41301007387 */ /* 0x0003e80000100800 */
[----:B------:R3:W-:Y:S04]  /*ba3e0*/  STL [R1+0x4e8], R21 ;  /* 0x0004e81501007387 */ /* 0x0007e80000100800 */
[----:B------:R-:W4:Y:S01]  /*ba3f0*/  LDL.LU R36, [R1+0x13a0] ;  /* 0x0013a00001247983 */ /* 0x000f220000300800 */
[----:B-1----:R-:W-:Y:S02]  /*ba400*/  F2FP.SATFINITE.E4M3.F32.PACK_AB_MERGE_C R19, R23, R22, RZ ;  /* 0x000000161713723e */ /* 0x002fe400048070ff */
[----:B------:R-:W-:Y:S01]  /*ba410*/  IADD3 R22, P1, PT, R20, R0, RZ ;  /* 0x0000000014167210 */ /* 0x000fe20007f3e0ff */
[----:B------:R-:W4:Y:S01]  /*ba420*/  LDL.LU R37, [R1+0x13a4] ;  /* 0x0013a40001257983 */ /* 0x000f220000300800 */
[----:B---3--:R-:W-:-:S05]  /*ba430*/  SHF.R.S32.HI R21, RZ, 0x1f, R20 ;  /* 0x0000001fff157819 */ /* 0x008fca0000011414 */
[----:B------:R-:W-:Y:S01]  /*ba440*/  IMAD.X R23, R21, 0x1, R2, P1 ;  /* 0x0000000115177824 */ /* 0x000fe200008e0602 */
[----:B------:R-:W-:Y:S04]  /*ba450*/  STL [R1+0x4d0], R19 ;  /* 0x0004d01301007387 */ /* 0x000fe80000100800 */
[----:B------:R1:W-:Y:S04]  /*ba460*/  STL.64 [R1+0x15f8], R22 ;  /* 0x0015f81601007387 */ /* 0x0003e80000100a00 */
[----:B-1----:R-:W3:Y:S04]  /*ba470*/  LDL.LU R22, [R1+0x13a8] ;  /* 0x0013a80001167983 */ /* 0x002ee80000300800 */
[----:B------:R-:W3:Y:S01]  /*ba480*/  LDL.LU R23, [R1+0x13ac] ;  /* 0x0013ac0001177983 */ /* 0x000ee20000300800 */
[----:B--2---:R-:W-:-:S05]  /*ba490*/  F2FP.SATFINITE.E4M3.F32.PACK_AB_MERGE_C R19, R17, R59, RZ ;  /* 0x0000003b1113723e */ /* 0x004fca00048070ff */
[----:B------:R1:W-:Y:S01]  /*ba4a0*/  STL [R1+0x4d4], R19 ;  /* 0x0004d41301007387 */ /* 0x0003e20000100800 */
[----:B------:R-:W-:Y:S02]  /*ba4b0*/  F2FP.SATFINITE.E4M3.F32.PACK_AB_MERGE_C R17, R44, R45, RZ ;  /* 0x0000002d2c11723e */ /* 0x000fe400048070ff */
[----:B------:R-:W-:-:S03]  /*ba4c0*/  IADD3 R44, P1, PT, R20, R3, RZ ;  /* 0x00000003142c7210 */ /* 0x000fc60007f3e0ff */
[----:B------:R2:W-:Y:S02]  /*ba4d0*/  STL [R1+0x4b0], R17 ;  /* 0x0004b01101007387 */ /* 0x0005e40000100800 */
[----:B------:R-:W-:Y:S01]  /*ba4e0*/  IMAD.X R45, R21, 0x1, R4, P1 ;  /* 0x00000001152d7824 */ /* 0x000fe200008e0604 */
[----:B-1----:R-:W-:-:S04]  /*ba4f0*/  F2FP.SATFINITE.E4M3.F32.PACK_AB_MERGE_C R19, R42, R43, RZ ;  /* 0x0000002b2a13723e */ /* 0x002fc800048070ff */
        /* <DEDUP_REMOVED lines=16> */
[----:B0-----:R-:W-:Y:S01]  /*ba600*/  IADD3 R24, P1, PT, R20, R14, RZ ;  /* 0x0000000e14187210 */ /* 0x001fe20007f3e0ff */
[----:B------:R0:W-:Y:S04]  /*ba610*/  STL [R1+0x470], R19 ;  /* 0x0004701301007387 */ /* 0x0001e80000100800 */
[----:B------:R-:W-:Y:S01]  /*ba620*/  IMAD.X R25, R21, 0x1, R16, P1 ;  /* 0x0000000115197824 */ /* 0x000fe200008e0610 */
[----:B------:R1:W-:Y:S04]  /*ba630*/  STL [R1+0x448], R17 ;  /* 0x0004481101007387 */ /* 0x0003e80000100800 */
[----:B------:R2:W-:Y:S01]  /*ba640*/  STL.64 [R1+0x15d8], R24 ;  /* 0x0015d81801007387 */ /* 0x0005e20000100a00 */
[----:B0-----:R-:W-:-:S02]  /*ba650*/  F2FP.SATFINITE.E4M3.F32.PACK_AB_MERGE_C R19, R33, R32, RZ ;  /* 0x000000202113723e */ /* 0x001fc400048070ff */
[----:B-1----:R-:W-:-:S03]  /*ba660*/  F2FP.SATFINITE.E4M3.F32.PACK_AB_MERGE_C R17, R35, R34, RZ ;  /* 0x000000222311723e */ /* 0x002fc600048070ff */
[----:B------:R-:W-:Y:S01]  /*ba670*/  STL [R1+0x38c], R19 ;  /* 0x00038c1301007387 */ /* 0x000fe20000100800 */
[----:B--2---:R-:W-:-:S03]  /*ba680*/  IADD3 R24, P1, PT, R20, R7, RZ ;  /* 0x0000000714187210 */ /* 0x004fc60007f3e0ff */
[----:B------:R4:W-:Y:S02]  /*ba690*/  STL [R1+0x354], R17 ;  /* 0x0003541101007387 */ /* 0x0009e40000100800 */
[----:B------:R-:W-:Y:S02]  /*ba6a0*/  IMAD.X R25, R21, 0x1, R8, P1 ;  /* 0x0000000115197824 */ /* 0x000fe400008e0608 */
[----:B------:R-:W2:Y:S04]  /*ba6b0*/  LDL.LU R30, [R1+0x1390] ;  /* 0x00139000011e7983 */ /* 0x000ea80000300800 */
[----:B------:R-:W2:Y:S01]  /*ba6c0*/  LDL.LU R31, [R1+0x1394] ;  /* 0x00139400011f7983 */ /* 0x000ea20000300800 */
[----:B----4-:R-:W-:-:S03]  /*ba6d0*/  F2FP.SATFINITE.E4M3.F32.PACK_AB_MERGE_C R17, R39, R38, RZ ;  /* 0x000000262711723e */ /* 0x010fc600048070ff */
[----:B------:R-:W-:Y:S04]  /*ba6e0*/  STL.64 [R1+0x15d0], R24 ;  /* 0x0015d01801007387 */ /* 0x000fe80000100a00 */
[----:B------:R0:W-:Y:S04]  /*ba6f0*/  STL [R1+0x350], R17 ;  /* 0x0003501101007387 */ /* 0x0001e80000100800 */
[----:B------:R-:W4:Y:S04]  /*ba700*/  LDL.LU R32, [R1+0x1398] ;  /* 0x0013980001207983 */ /* 0x000f280000300800 */
[----:B------:R-:W4:Y:S04]  /*ba710*/  LDL.LU R33, [R1+0x139c] ;  /* 0x00139c0001217983 */ /* 0x000f280000300800 */
[----:B------:R-:W4:Y:S04]  /*ba720*/  LDL.LU R38, [R1+0x1380] ;  /* 0x0013800001267983 */ /* 0x000f280000300800 */
[----:B------:R-:W4:Y:S01]  /*ba730*/  LDL.LU R39, [R1+0x1384] ;  /* 0x0013840001277983 */ /* 0x000f220000300800 */
[----:B0-----:R-:W-:-:S02]  /*ba740*/  F2FP.SATFINITE.E4M3.F32.PACK_AB_MERGE_C R17, R37, R36, RZ ;  /* 0x000000242511723e */ /* 0x001fc400048070ff */
[----:B------:R-:W-:-:S03]  /*ba750*/  IADD3 R24, P1, PT, R20, R9, RZ ;  /* 0x0000000914187210 */ /* 0x000fc60007f3e0ff */
[----:B------:R3:W-:Y:S02]  /*ba760*/  STL [R1+0x320], R17 ;  /* 0x0003201101007387 */ /* 0x0007e40000100800 */
[----:B------:R-:W-:Y:S01]  /*ba770*/  IMAD.X R25, R21, 0x1, R11, P1 ;  /* 0x0000000115197824 */ /* 0x000fe200008e060b */
[----:B---3--:R-:W-:Y:S02]  /*ba780*/  F2FP.SATFINITE.E4M3.F32.PACK_AB_MERGE_C R17, R23, R22, RZ ;  /* 0x000000161711723e */ /* 0x008fe400048070ff */
[C---:B------:R-:W-:Y:S02]  /*ba790*/  IADD3 R22, P1, PT, R20.reuse, R10, RZ ;  /* 0x0000000a14167210 */ /* 0x040fe40007f3e0ff */
[----:B------:R-:W-:Y:S03]  /*ba7a0*/  STL.64 [R1+0x15c8], R24 ;  /* 0x0015c81801007387 */ /* 0x000fe60000100a00 */
[----:B------:R-:W-:Y:S01]  /*ba7b0*/  IMAD.X R23, R21, 0x1, R12, P1 ;  /* 0x0000000115177824 */ /* 0x000fe200008e060c */
[----:B------:R0:W-:Y:S04]  /*ba7c0*/  STL [R1+0x334], R17 ;  /* 0x0003341101007387 */ /* 0x0001e80000100800 */
[----:B------:R-:W3:Y:S04]  /*ba7d0*/  LDL.LU R59, [R1+0x1388] ;  /* 0x00138800013b7983 */ /* 0x000ee80000300800 */
[----:B0-----:R-:W3:Y:S04]  /*ba7e0*/  LDL.LU R17, [R1+0x138c] ;  /* 0x00138c0001117983 */ /* 0x001ee80000300800 */
        /* <DEDUP_REMOVED lines=18> */
[----:B------:R-:W3:Y:S01]  /*ba910*/  LDL.LU R23, [R1+0x1344] ;  /* 0x0013440001177983 */ /* 0x000ee20000300800 */
[----:B------:R-:W-:Y:S01]  /*ba920*/  VIADD R20, R20, UR6 ;  /* 0x0000000614147c36 */ /* 0x000fe20008000000 */
[----:B------:R-:W0:Y:S01]  /*ba930*/  LDCU UR6, c[0x0][0x3b8] ;  /* 0x00007700ff0677ac */ /* 0x000e220008000800 */
[----:B--2---:R-:W-:-:S05]  /*ba940*/  F2FP.SATFINITE.E4M3.F32.PACK_AB_MERGE_C R19, R31, R30, RZ ;  /* 0x0000001e1f13723e */ /* 0x004fca00048070ff */
[----:B------:R1:W-:Y:S01]  /*ba950*/  STL [R1+0x300], R19 ;  /* 0x0003001301007387 */ /* 0x0003e20000100800 */
[----:B----4-:R-:W-:-:S05]  /*ba960*/  F2FP.SATFINITE.E4M3.F32.PACK_AB_MERGE_C R21, R33, R32, RZ ;  /* 0x000000202115723e */ /* 0x010fca00048070ff */
[----:B------:R2:W-:Y:S01]  /*ba970*/  STL [R1+0x2f0], R21 ;  /* 0x0002f01501007387 */ /* 0x0005e20000100800 */
[----:B-1----:R-:W-:-:S03]  /*ba980*/  F2FP.SATFINITE.E4M3.F32.PACK_AB_MERGE_C R19, R39, R38, RZ ;  /* 0x000000262713723e */ /* 0x002fc600048070ff */
[----:B------:R-:W4:Y:S01]  /*ba990*/  LDL.LU R30, [R1+0x1348] ;  /* 0x00134800011e7983 */ /* 0x000f220000300800 */
[----:B------:R-:W-:-:S03]  /*ba9a0*/  IADD3 R38, P1, PT, R20, R0, RZ ;  /* 0x0000000014267210 */ /* 0x000fc60007f3e0ff */
[----:B------:R-:W4:Y:S01]  /*ba9b0*/  LDL.LU R31, [R1+0x134c] ;  /* 0x00134c00011f7983 */ /* 0x000f220000300800 */
[----:B--2---:R-:W-:-:S03]  /*ba9c0*/  SHF.R.S32.HI R21, RZ, 0x1f, R20 ;  /* 0x0000001fff157819 */ /* 0x004fc60000011414 */
[----:B------:R-:W-:Y:S02]  /*ba9d0*/  STL [R1+0x13c], R19 ;  /* 0x00013c1301007387 */ /* 0x000fe40000100800 */
[----:B------:R-:W-:Y:S02]  /*ba9e0*/  IMAD.X R39, R21, 0x1, R2, P1 ;  /* 0x0000000115277824 */ /* 0x000fe400008e0602 */
[----:B------:R-:W2:Y:S04]  /*ba9f0*/  LDL.LU R32, [R1+0x1330] ;  /* 0x0013300001207983 */ /* 0x000ea80000300800 */
[----:B------:R-:W2:Y:S04]  /*baa00*/  LDL.LU R33, [R1+0x1334] ;  /* 0x0013340001217983 */ /* 0x000ea80000300800 */
[----:B------:R1:W-:Y:S04]  /*baa10*/  STL.64 [R1+0x15b8], R38 ;  /* 0x0015b82601007387 */ /* 0x0003e80000100a00 */
[----:B-1----:R-:W2:Y:S04]  /*baa20*/  LDL.LU R38, [R1+0x1338] ;  /* 0x0013380001267983 */ /* 0x002ea80000300800 */
[----:B------:R-:W2:Y:S01]  /*baa30*/  LDL.LU R39, [R1+0x133c] ;  /* 0x00133c0001277983 */ /* 0x000ea20000300800 */
[----:B---3--:R-:W-:-:S02]  /*baa40*/  F2FP.SATFINITE.E4M3.F32.PACK_AB_MERGE_C R19, R17, R59, RZ ;  /* 0x0000003b1113723e */ /* 0x008fc400048070ff */
[----:B------:R-:W-:Y:S02]  /*baa50*/  F2FP.SATFINITE.E4M3.F32.PACK_AB_MERGE_C R17, R44, R45, RZ ;  /* 0x0000002d2c11723e */ /* 0x000fe400048070ff */
[----:B------:R-:W-:Y:S01]  /*baa60*/  IADD3 R44, P1, PT, R20, R3, RZ ;  /* 0x00000003142c7210 */ /* 0x000fe20007f3e0ff */
[----:B------:R1:W-:Y:S04]  /*baa70*/  STL [R1+0x144], R19 ;  /* 0x0001441301007387 */ /* 0x0003e80000100800 */
[----:B------:R-:W-:Y:S01]  /*baa80*/  IMAD.X R45, R21, 0x1, R4, P1 ;  /* 0x00000001152d7824 */ /* 0x000fe200008e0604 */
[----:B------:R3:W-:Y:S01]  /*baa90*/  STL [R1+0x12c], R17 ;  /* 0x00012c1101007387 */ /* 0x0007e20000100800 */
[----:B-1----:R-:W-:-:S03]  /*baaa0*/  F2FP.SATFINITE.E4M3.F32.PACK_AB_MERGE_C R19, R42, R43, RZ ;  /* 0x0000002b2a13723e */ /* 0x002fc600048070ff */
[----:B------:R-:W-:Y:S01]  /*baab0*/  STL.64 [R1+0x15b0], R44 ;  /* 0x0015b02c01007387 */ /* 0x000fe20000100a00 */
[----:B---3--:R-:W-:Y:S02]  /*baac0*/  F2FP.SATFINITE.E4M3.F32.PACK_AB_MERGE_C R17, R40, R41, RZ ;  /* 0x000000292811723e */ /* 0x008fe400048070ff */
[----:B------:R-:W-:Y:S01]  /*baad0*/  IADD3 R40, P1, PT, R20, R5, RZ ;  /* 0x0000000514287210 */ /* 0x000fe20007f3e0ff */
[----:B------:R1:W-:Y:S04]  /*baae0*/  STL [R1+0x138], R19 ;  /* 0x0001381301007387 */ /* 0x0003e80000100800 */
[----:B------:R-:W-:Y:S01]  /*baaf0*/  IMAD.X R41, R21, 0x1, R6, P1 ;  /* 0x0000000115297824 */ /* 0x000fe200008e0606 */
[----:B------:R3:W-:Y:S01]  /*bab00*/  STL [R1+0x124], R17 ;  /* 0x0001241101007387 */ /* 0x0007e20000100800 */
[----:B-1----:R-:W-:-:S02]  /*bab10*/  F2FP.SATFINITE.E4M3.F32.PACK_AB_MERGE_C R19, R26, R24, RZ ;  /* 0x000000181a13723e */ /* 0x002fc400048070ff */
[----:B------:R-:W-:Y:S02]  /*bab20*/  IADD3 R24, P1, PT, R20, R13, RZ ;  /* 0x0000000d14187210 */ /* 0x000fe40007f3e0ff */
[----:B---3--:R-:W-:-:S03]  /*bab30*/  F2FP.SATFINITE.E4M3.F32.PACK_AB_MERGE_C R17, R27, R25, RZ ;  /* 0x000000191b11723e */ /* 0x008fc600048070ff */
[----:B------:R-:W-:Y:S01]  /*bab40*/  IMAD.X R25, R21, 0x1, R15, P1 ;  /* 0x0000000115197824 */ /* 0x000fe200008e060f */
[----:B------:R-:W-:Y:S04]  /*bab50*/  STL.64 [R1+0x15a8], R40 ;  /* 0x0015a82801007387 */ /* 0x000fe80000100a00 */
[----:B------:R1:W-:Y:S04]  /*bab60*/  STL [R1+0x128], R19 ;  /* 0x0001281301007387 */ /* 0x0003e80000100800 */
[----:B------:R3:W-:Y:S04]  /*bab70*/  STL [R1+0x4eec], R17 ;  /* 0x004eec1101007387 */ /* 0x0007e80000100800 */
[----:B------:R0:W-:Y:S01]  /*bab80*/  STL.64 [R1+0x15a0], R24 ;  /* 0x0015a01801007387 */ /* 0x0001e20000100a00 */
[----:B-1----:R-:W-:-:S02]  /*bab90*/  F2FP.SATFINITE.E4M3.F32.PACK_AB_MERGE_C R19, R28, R29, RZ ;  /* 0x0000001d1c13723e */ /* 0x002fc400048070ff */
[----:B---3--:R-:W-:-:S03]  /*baba0*/  F2FP.SATFINITE.E4M3.F32.PACK_AB_MERGE_C R17, R35, R34, RZ ;  /* 0x000000222311723e */ /* 0x008fc600048070ff */
[----:B------:R1:W-:Y:S01]  /*babb0*/  STL [R1+0x4f0c], R19 ;  /* 0x004f0c1301007387 */ /* 0x0003e20000100800 */
[----:B0-----:R-:W-:-:S03]  /*babc0*/  IADD3 R24, P1, PT, R20, R14, RZ ;  /* 0x0000000e14187210 */ /* 0x001fc60007f3e0ff */
[----:B------:R0:W-:Y:S02]  /*babd0*/  STL [R1+0x20b8], R17 ;  /* 0x0020b81101007387 */ /* 0x0001e40000100800 */
[----:B------:R-:W-:Y:S01]  /*babe0*/  IMAD.X R25, R21, 0x1, R16, P1 ;  /* 0x0000000115197824 */ /* 0x000fe200008e0610 */
[----:B-1----:R-:W-:Y:S02]  /*babf0*/  F2FP.SATFINITE.E4M3.F32.PACK_AB_MERGE_C R19, R37, R36, RZ ;  /* 0x000000242513723e */ /* 0x002fe400048070ff */
[----:B0-----:R-:W-:Y:S02]  /*bac00*/  F2FP.SATFINITE.E4M3.F32.PACK_AB_MERGE_C R17, R23, R22, RZ ;  /* 0x000000161711723e */ /* 0x001fe400048070ff */
[----:B------:R-:W3:Y:S04]  /*bac10*/  LDL.LU R22, [R1+0x1320] ;  /* 0x0013200001167983 */ /* 0x000ee80000300800 */
[----:B------:R0:W-:Y:S04]  /*bac20*/  STL.64 [R1+0x1598], R24 ;  /* 0x0015981801007387 */ /* 0x0001e80000100a00 */
[----:B------:R-:W-:Y:S04]  /*bac30*/  STL [R1+0x20fc], R19 ;  /* 0x0020fc1301007387 */ /* 0x000fe80000100800 */
[----:B------:R-:W3:Y:S04]  /*bac40*/  LDL.LU R23, [R1+0x1324] ;  /* 0x0013240001177983 */ /* 0x000ee80000300800 */
[----:B------:R-:W-:Y:S01]  /*bac50*/  STL [R1+0x1ebc], R17 ;  /* 0x001ebc1101007387 */ /* 0x000fe20000100800 */
[----:B0-----:R-:W-:-:S03]  /*bac60*/  IADD3 R24, P1, PT, R20, R7, RZ ;  /* 0x0000000714187210 */ /* 0x001fc60007f3e0ff */
[----:B------:R-:W3:Y:S04]  /*bac70*/  LDL.LU R34, [R1+0x1328] ;  /* 0x0013280001227983 */ /* 0x000ee80000300800 */
[----:B------:R-:W3:Y:S01]  /*bac80*/  LDL.LU R35, [R1+0x132c] ;  /* 0x00132c0001237983 */ /* 0x000ee20000300800 */
[----:B------:R-:W-:-:S03]  /*bac90*/  IMAD.X R25, R21, 0x1, R8, P1 ;  /* 0x0000000115197824 */ /* 0x000fc600008e0608 */
[----:B------:R-:W3:Y:S04]  /*baca0*/  LDL.LU R36, [R1+0x1310] ;  /* 0x0013100001247983 */ /* 0x000ee80000300800 */
[----:B------:R-:W3:Y:S04]  /*bacb0*/  LDL.LU R37, [R1+0x1314] ;  /* 0x0013140001257983 */ /* 0x000ee80000300800 */
[----:B------:R0:W-:Y:S02]  /*bacc0*/  STL.64 [R1+0x1590], R24 ;  /* 0x0015901801007387 */ /* 0x0001e40000100a00 */
[----:B0-----:R-:W-:-:S05]  /*bacd0*/  IADD3 R24, P1, PT, R20, R9, RZ ;  /* 0x0000000914187210 */ /* 0x001fca0007f3e0ff */
[----:B------:R-:W-:Y:S01]  /*bace0*/  IMAD.X R25, R21, 0x1, R11, P1 ;  /* 0x0000000115197824 */ /* 0x000fe200008e060b */
[----:B----4-:R-:W-:-:S05]  /*bacf0*/  F2FP.SATFINITE.E4M3.F32.PACK_AB_MERGE_C R19, R31, R30, RZ ;  /* 0x0000001e1f13723e */ /* 0x010fca00048070ff */
[----:B------:R-:W-:Y:S01]  /*bad00*/  STL [R1+0x1ed8], R19 ;  /* 0x001ed81301007387 */ /* 0x000fe20000100800 */
[----:B--2---:R-:W-:-:S05]  /*bad10*/  F2FP.SATFINITE.E4M3.F32.PACK_AB_MERGE_C R17, R33, R32, RZ ;  /* 0x000000202111723e */ /* 0x004fca00048070ff */
[----:B------:R0:W-:Y:S04]  /*bad20*/  STL [R1+0x1d48], R17 ;  /* 0x001d481101007387 */ /* 0x0001e80000100800 */
[----:B------:R-:W2:Y:S04]  /*bad30*/  LDL.LU R45, [R1+0x1318] ;  /* 0x00131800012d7983 */ /* 0x000ea80000300800 */
[----:B------:R-:W2:Y:S01]  /*bad40*/  LDL.LU R44, [R1+0x131c] ;  /* 0x00131c00012c7983 */ /* 0x000ea20000300800 */
[----:B0-----:R-:W-:-:S03]  /*bad50*/  F2FP.SATFINITE.E4M3.F32.PACK_AB_MERGE_C R17, R39, R38, RZ ;  /* 0x000000262711723e */ /* 0x001fc600048070ff */
[----:B------:R0:W-:Y:S04]  /*bad60*/  STL.64 [R1+0x1588], R24 ;  /* 0x0015881801007387 */ /* 0x0001e80000100a00 */
[----:B------:R-:W-:Y:S04]  /*bad70*/  STL [R1+0x1e0c], R17 ;  /* 0x001e0c1101007387 */ /* 0x000fe80000100800 */
[----:B------:R-:W4:Y:S04]  /*bad80*/  LDL.LU R38, [R1+0x1300] ;  /* 0x0013000001267983 */ /* 0x000f280000300800 */
[----:B------:R-:W4:Y:S01]  /*bad90*/  LDL.LU R39, [R1+0x1304] ;  /* 0x0013040001277983 */ /* 0x000f220000300800 */
[----:B0-----:R-:W-:-:S03]  /*bada0*/  IADD3 R24, P1, PT, R20, R10, RZ ;  /* 0x0000000a14187210 */ /* 0x001fc60007f3e0ff */
[----:B------:R-:W4:Y:S02]  /*badb0*/  LDL.LU R43, [R1+0x1308] ;  /* 0x00130800012b7983 */ /* 0x000f240000300800 */
[----:B------:R-:W-:Y:S02]  /*badc0*/  IMAD.X R25, R21, 0x1, R12, P1 ;  /* 0x0000000115197824 */ /* 0x000fe400008e060c */
[----:B------:R-:W4:Y:S04]  /*badd0*/  LDL.LU R42, [R1+0x130c] ;  /* 0x00130c00012a7983 */ /* 0x000f280000300800 */
[----:B------:R-:W4:Y:S04]  /*bade0*/  LDL.LU R41, [R1+0x12f0] ;  /* 0x0012f00001297983 */ /* 0x000f280000300800 */
[----:B------:R0:W-:Y:S04]  /*badf0*/  STL.64 [R1+0x1580], R24 ;  /* 0x0015801801007387 */ /* 0x0001e80000100a00 */
        /* <DEDUP_REMOVED lines=8> */
[----:B------:R-:W4:Y:S01]  /*bae80*/  LDL.LU R31, [R1+0x12d4] ;  /* 0x0012d400011f7983 */ /* 0x000f220000300800 */
[----:B---3--:R-:W-:-:S03]  /*bae90*/  F2FP.SATFINITE.E4M3.F32.PACK_AB_MERGE_C R17, R23, R22, RZ ;  /* 0x000000161711723e */ /* 0x008fc600048070ff */
[----:B------:R-:W3:Y:S04]  /*baea0*/  LDL.LU R22, [R1+0x12d8] ;  /* 0x0012d80001167983 */ /* 0x000ee80000300800 */
[----:B------:R-:W3:Y:S01]  /*baeb0*/  LDL.LU R23, [R1+0x12dc] ;  /* 0x0012dc0001177983 */ /* 0x000ee20000300800 */
[----:B------:R-:W-:Y:S01]  /*baec0*/  VIADD R20, R20, UR6 ;  /* 0x0000000614147c36 */ /* 0x000fe20008000000 */
[----:B------:R-:W0:Y:S01]  /*baed0*/  LDCU UR6, c[0x0][0x3b8] ;  /* 0x00007700ff0677ac */ /* 0x000e220008000800 */
[----:B------:R-:W-:-:S03]  /*baee0*/  F2FP.SATFINITE.E4M3.F32.PACK_AB_MERGE_C R19, R35, R34, RZ ;  /* 0x000000222313723e */ /* 0x000fc600048070ff */
[----:B------:R-:W-:Y:S02]  /*baef0*/  SHF.R.S32.HI R21, RZ, 0x1f, R20 ;  /* 0x0000001fff157819 */ /* 0x000fe40000011414 */
[----:B------:R-:W-:Y:S01]  /*baf00*/  IADD3 R34, P1, PT, R20, R0, RZ ;  /* 0x0000000014227210 */ /* 0x000fe20007f3e0ff */
[----:B------:R1:W-:Y:S04]  /*baf10*/  STL [R1+0x1cdc], R17 ;  /* 0x001cdc1101007387 */ /* 0x0003e80000100800 */
[----:B------:R-:W-:Y:S01]  /*baf20*/  STL [R1+0x1cf8], R19 ;  /* 0x001cf81301007387 */ /* 0x000fe20000100800 */
[----:B------:R-:W-:-:S03]  /*baf30*/  IMAD.X R35, R21, 0x1, R2, P1 ;  /* 0x0000000115237824 */ /* 0x000fc600008e0602 */
[----:B------:R-:W3:Y:S01]  /*baf40*/  LDL.LU R32, [R1+0x12c0] ;  /* 0x0012c00001207983 */ /* 0x000ee20000300800 */
[----:B-1----:R-:W-:-:S03]  /*baf50*/  F2FP.SATFINITE.E4M3.F32.PACK_AB_MERGE_C R17, R37, R36, RZ ;  /* 0x000000242511723e */ /* 0x002fc600048070ff */
[----:B------:R-:W3:Y:S04]  /*baf60*/  LDL.LU R33, [R1+0x12c4] ;  /* 0x0012c40001217983 */ /* 0x000ee80000300800 */
[----:B------:R-:W-:Y:S04]  /*baf70*/  STL [R1+0x1b48], R17 ;  /* 0x001b481101007387 */ /* 0x000fe80000100800 */
[----:B------:R1:W-:Y:S04]  /*baf80*/  STL.64 [R1+0x1578], R34 ;  /* 0x0015782201007387 */ /* 0x0003e80000100a00 */
[----:B-1----:R-:W3:Y:S04]  /*baf90*/  LDL.LU R34, [R1+0x12c8] ;  /* 0x0012c80001227983 */ /* 0x002ee80000300800 */
[----:B------:R-:W3:Y:S04]  /*bafa0*/  LDL.LU R35, [R1+0x12cc] ;  /* 0x0012cc0001237983 */ /* 0x000ee80000300800 */
[----:B------:R-:W3:Y:S04]  /*bafb0*/  LDL.LU R36, [R1+0x12b0] ;  /* 0x0012b00001247983 */ /* 0x000ee80000300800 */
[----:B------:R-:W3:Y:S01]  /*bafc0*/  LDL.LU R37, [R1+0x12b4] ;  /* 0x0012b40001257983 */ /* 0x000ee20000300800 */
[----:B--2---:R-:W-:-:S02]  /*bafd0*/  F2FP.SATFINITE.E4M3.F32.PACK_AB_MERGE_C R19, R44, R45, RZ ;  /* 0x0000002d2c13723e */ /* 0x004fc400048070ff */
[----:B------:R-:W-:Y:S02]  /*bafe0*/  IADD3 R44, P1, PT, R20, R3, RZ ;  /* 0x00000003142c7210 */ /* 0x000fe40007f3e0ff */
[----:B----4-:R-:W-:Y:S02]  /*baff0*/  F2FP.SATFINITE.E4M3.F32.PACK_AB_MERGE_C R17, R39, R38, RZ ;  /* 0x000000262711723e */ /* 0x010fe400048070ff */
[----:B------:R-:W2:Y:S04]  /*bb000*/  LDL.LU R38, [R1+0x12b8] ;  /* 0x0012b80001267983 */ /* 0x000ea80000300800 */
[----:B------:R1:W-:Y:S04]  /*bb010*/  STL [R1+0x1b6c], R19 ;  /* 0x001b6c1301007387 */ /* 0x0003e80000100800 */
[----:B------:R-:W2:Y:S01]  /*bb020*/  LDL.LU R39, [R1+0x12bc] ;  /* 0x0012bc0001277983 */ /* 0x000ea20000300800 */
[----:B------:R-:W-:-:S03]  /*bb030*/  IMAD.X R45, R21, 0x1, R4, P1 ;  /* 0x00000001152d7824 */ /* 0x000fc600008e0604 */
        /* <DEDUP_REMOVED lines=10> */
[----:B----4-:R-:W-:Y:S01]  /*bb0e0*/  F2FP.SATFINITE.E4M3.F32.PACK_AB_MERGE_C R17, R27, R25, RZ ;  /* 0x000000191b11723e */ /* 0x010fe200048070ff */
[----:B------:R-:W-:Y:S02]  /*bb0f0*/  STL.64 [R1+0x1568], R40 ;  /* 0x0015682801007387 */ /* 0x000fe40000100a00 */
[----:B------:R-:W-:Y:S02]  /*bb100*/  IMAD.X R25, R21, 0x1, R15, P1 ;  /* 0x0000000115197824 */ /* 0x000fe400008e060f */
[----:B------:R1:W-:Y:S04]  /*bb110*/  STL [R1+0x186c], R19 ;  /* 0x00186c1301007387 */ /* 0x0003e80000100800 */
[----:B------:R4:W-:Y:S01]  /*bb120*/  STL [R1+0x1828], R17 ;  /* 0x0018281101007387 */ /* 0x0009e20000100800 */
[----:B-1----:R-:W-:-:S03]  /*bb130*/  F2FP.SATFINITE.E4M3.F32.PACK_AB_MERGE_C R19, R28, R29, RZ ;  /* 0x0000001d1c13723e */ /* 0x002fc600048070ff */
[----:B------:R-:W-:Y:S01]  /*bb140*/  STL.64 [R1+0x1560], R24 ;  /* 0x0015601801007387 */ /* 0x000fe20000100a00 */
[----:B----4-:R-:W-:-:S03]  /*bb150*/  F2FP.SATFINITE.E4M3.F32.PACK_AB_MERGE_C R17, R31, R30, RZ ;  /* 0x0000001e1f11723e */ /* 0x010fc600048070ff */
[----:B------:R-:W-:Y:S04]  /*bb160*/  STL [R1+0x183c], R19 ;  /* 0x00183c1301007387 */ /* 0x000fe80000100800 */
[----:B------:R3:W-:Y:S02]  /*bb170*/  STL [R1+0x780], R17 ;  /* 0x0007801101007387 */ /* 0x0007e40000100800 */
[----:B---3--:R-:W-:Y:S02]  /*bb180*/  F2FP.SATFINITE.E4M3.F32.PACK_AB_MERGE_C R17, R23, R22, RZ ;  /* 0x000000161711723e */ /* 0x008fe400048070ff */
[----:B------:R-:W3:Y:S04]  /*bb190*/  LDL.LU R22, [R1+0x12a0] ;  /* 0x0012a00001167983 */ /* 0x000ee80000300800 */
[----:B------:R-:W3:Y:S01]  /*bb1a0*/  LDL.LU R23, [R1+0x12a4] ;  /* 0x0012a40001177983 */ /* 0x000ee20000300800 */
[----:B------:R-:W-:-:S05]  /*bb1b0*/  IADD3 R24, P1, PT, R20, R14, RZ ;  /* 0x0000000e14187210 */ /* 0x000fca0007f3e0ff */
[----:B------:R-:W-:-:S05]  /*bb1c0*/  IMAD.X R25, R21, 0x1, R16, P1 ;  /* 0x0000000115197824 */ /* 0x000fca00008e0610 */
[----:B------:R1:W-:Y:S04]  /*bb1d0*/  STL.64 [R1+0x1558], R24 ;  /* 0x0015581801007387 */ /* 0x0003e80000100a00 */
[----:B------:R4:W-:Y:S04]  /*bb1e0*/  STL [R1+0x784], R17 ;  /* 0x0007841101007387 */ /* 0x0009e80000100800 */
[----:B------:R-:W3:Y:S04]  /*bb1f0*/  LDL.LU R29, [R1+0x12a8] ;  /* 0x0012a800011d7983 */ /* 0x000ee80000300800 */
[----:B------:R-:W3:Y:S01]  /*bb200*/  LDL.LU R28, [R1+0x12ac] ;  /* 0x0012ac00011c7983 */ /* 0x000ee20000300800 */
[----:B-1----:R-:W-:-:S03]  /*bb210*/  IADD3 R24, P1, PT, R20, R7, RZ ;  /* 0x0000000714187210 */ /* 0x002fc60007f3e0ff */
[----:B------:R-:W3:Y:S01]  /*bb220*/  LDL.LU R30, [R1+0x1290] ;  /* 0x00129000011e7983 */ /* 0x000ee20000300800 */
[----:B------:R-:W-:-:S03]  /*bb230*/  F2FP.SATFINITE.E4M3.F32.PACK_AB_MERGE_C R47, R33, R32, RZ ;  /* 0x00000020212f723e */ /* 0x000fc600048070ff */
[----:B------:R-:W3:Y:S01]  /*bb240*/  LDL.LU R31, [R1+0x1294] ;  /* 0x00129400011f7983 */ /* 0x000ee20000300800 */
[----:B------:R-:W-:-:S03]  /*bb250*/  IMAD.X R25, R21, 0x1, R8, P1 ;  /* 0x0000000115197824 */ /* 0x000fc600008e0608 */
[----:B------:R-:W-:Y:S04]  /*bb260*/  STL [R1+0x5724], R47 ;  /* 0x0057242f01007387 */ /* 0x000fe80000100800 */
[----:B------:R-:W3:Y:S01]  /*bb270*/  LDL.LU R32, [R1+0x1298] ;  /* 0x0012980001207983 */ /* 0x000ee20000300800 */
[----:B------:R-:W-:-:S03]  /*bb280*/  F2FP.SATFINITE.E4M3.F32.PACK_AB_MERGE_C R19, R35, R34, RZ ;  /* 0x000000222313723e */ /* 0x000fc600048070ff */
[----:B------:R1:W-:Y:S04]  /*bb290*/  STL.64 [R1+0x1550], R24 ;  /* 0x0015501801007387 */ /* 0x0003e80000100a00 */
[----:B------:R-:W-:Y:S01]  /*bb2a0*/  STL [R1+0x75c], R19 ;  /* 0x00075c1301007387 */ /* 0x000fe20000100800 */
[----:B----4-:R-:W-:-:S03]  /*bb2b0*/  F2FP.SATFINITE.E4M3.F32.PACK_AB_MERGE_C R17, R37, R36, RZ ;  /* 0x000000242511723e */ /* 0x010fc600048070ff */
[----:B------:R-:W4:Y:S01]  /*bb2c0*/  LDL.LU R33, [R1+0x129c] ;  /* 0x00129c0001217983 */ /* 0x000f220000300800 */
[----:B-1----:R-:W-:-:S03]  /*bb2d0*/  IADD3 R24, P1, PT, R20, R9, RZ ;  /* 0x0000000914187210 */ /* 0x002fc60007f3e0ff */
[----:B------:R-:W-:Y:S02]  /*bb2e0*/  STL [R1+0x750], R17 ;  /* 0x0007501101007387 */ /* 0x000fe40000100800 */
[----:B------:R-:W-:Y:S02]  /*bb2f0*/  IMAD.X R25, R21, 0x1, R11, P1 ;  /* 0x0000000115197824 */ /* 0x000fe400008e060b */
[----:B------:R-:W4:Y:S04]  /*bb300*/  LDL.LU R34, [R1+0x1280] ;  /* 0x0012800001227983 */ /* 0x000f280000300800 */
[----:B------:R-:W4:Y:S04]  /*bb310*/  LDL.LU R35, [R1+0x1284] ;  /* 0x0012840001237983 */ /* 0x000f280000300800 */
[----:B------:R1:W-:Y:S02]  /*bb320*/  STL.64 [R1+0x1548], R24 ;  /* 0x0015481801007387 */ /* 0x0003e40000100a00 */
[----:B-1----:R-:W-:-:S05]  /*bb330*/  IADD3 R24, P1, PT, R20, R10, RZ ;  /* 0x0000000a14187210 */ /* 0x002fca0007f3e0ff */
[----:B------:R-:W-:Y:S01]  /*bb340*/  IMAD.X R25, R21, 0x1, R12, P1 ;  /* 0x0000000115197824 */ /* 0x000fe200008e060c */
[----:B--2---:R-:W-:-:S05]  /*bb350*/  F2FP.SATFINITE.E4M3.F32.PACK_AB_MERGE_C R17, R39, R38, RZ ;  /* 0x000000262711723e */ /* 0x004fca00048070ff */
[----:B------:R-:W-:Y:S04]  /*bb360*/  STL [R1+0x754], R17 ;  /* 0x0007541101007387 */ /* 0x000fe80000100800 */
[----:B------:R-:W2:Y:S04]  /*bb370*/  LDL.LU R43, [R1+0x1288] ;  /* 0x00128800012b7983 */ /* 0x000ea80000300800 */
[----:B------:R-:W2:Y:S04]  /*bb380*/  LDL.LU R42, [R1+0x128c] ;  /* 0x00128c00012a7983 */ /* 0x000ea80000300800 */
[----:B------:R-:W2:Y:S04]  /*bb390*/  LDL.LU R41, [R1+0x1270] ;  /* 0x0012700001297983 */ /* 0x000ea80000300800 */
[----:B------:R1:W-:Y:S04]  /*bb3a0*/  STL.64 [R1+0x1540], R24 ;  /* 0x0015401801007387 */ /* 0x0003e80000100a00 */
        /* <DEDUP_REMOVED lines=8> */
[----:B------:R-:W2:Y:S01]  /*bb430*/  LDL.LU R39, [R1+0x1254] ;  /* 0x0012540001277983 */ /* 0x000ea20000300800 */
[----:B---3--:R-:W-:-:S03]  /*bb440*/  F2FP.SATFINITE.E4M3.F32.PACK_AB_MERGE_C R17, R23, R22, RZ ;  /* 0x000000161711723e */ /* 0x008fc600048070ff */
[----:B------:R-:W3:Y:S04]  /*bb450*/  LDL.LU R22, [R1+0x1258] ;  /* 0x0012580001167983 */ /* 0x000ee80000300800 */
[----:B------:R-:W3:Y:S01]  /*bb460*/  LDL.LU R23, [R1+0x125c] ;  /* 0x00125c0001177983 */ /* 0x000ee20000300800 */
[----:B0-----:R-:W-:Y:S01]  /*bb470*/  VIADD R20, R20, UR6 ;  /* 0x0000000614147c36 */ /* 0x001fe20008000000 */
[----:B------:R-:W0:Y:S04]  /*bb480*/  LDCU UR6, c[0x0][0x3b8] ;  /* 0x00007700ff0677ac */ /* 0x000e280008000800 */
[----:B------:R-:W-:Y:S01]  /*bb490*/  SHF.R.S32.HI R21, RZ, 0x1f, R20 ;  /* 0x0000001fff157819 */ /* 0x000fe20000011414 */
[----:B------:R1:W-:Y:S01]  /*bb4a0*/  STL [R1+0x53c], R17 ;  /* 0x00053c1101007387 */ /* 0x0003e20000100800 */
[----:B------:R-:W-:-:S02]  /*bb4b0*/  F2FP.SATFINITE.E4M3.F32.PACK_AB_MERGE_C R19, R28, R29, RZ ;  /* 0x0000001d1c13723e */ /* 0x000fc400048070ff */
[----:B------:R-:W-:-:S05]  /*bb4c0*/  IADD3 R28, P1, PT, R20, R0, RZ ;  /* 0x00000000141c7210 */ /* 0x000fca0007f3e0ff */
[----:B------:R-:W-:Y:S01]  /*bb4d0*/  IMAD.X R29, R21, 0x1, R2, P1 ;  /* 0x00000001151d7824 */ /* 0x000fe200008e0602 */
[----:B-1----:R-:W-:Y:S01]  /*bb4e0*/  F2FP.SATFINITE.E4M3.F32.PACK_AB_MERGE_C R17, R31, R30, RZ ;  /* 0x0000001e1f11723e */ /* 0x002fe200048070ff */
[----:B------:R-:W-:Y:S04]  /*bb4f0*/  STL [R1+0x540], R19 ;  /* 0x0005401301007387 */ /* 0x000fe80000100800 */
[----:B------:R-:W-:Y:S04]  /*bb500*/  STL [R1+0x520], R17 ;  /* 0x0005201101007387 */ /* 0x000fe80000100800 */
[----:B------:R1:W-:Y:S04]  /*bb510*/  STL.64 [R1+0x1538], R28 ;  /* 0x0015381c01007387 */ /* 0x0003e80000100a00 */
[----:B-1----:R-:W3:Y:S04]  /*bb520*/  LDL.LU R29, [R1+0x1240] ;  /* 0x00124000011d7983 */ /* 0x002ee80000300800 */
[----:B------:R-:W3:Y:S01]  /*bb530*/  LDL.LU R28, [R1+0x1244] ;  /* 0x00124400011c7983 */ /* 0x000ee20000300800 */
[----:B----4-:R-:W-:-:S03]  /*bb540*/  F2FP.SATFINITE.E4M3.F32.PACK_AB_MERGE_C R17, R33, R32, RZ ;  /* 0x000000202111723e */ /* 0x010fc600048070ff */
[----:B------:R-:W4:Y:S04]  /*bb550*/  LDL.LU R30, [R1+0x1248] ;  /* 0x00124800011e7983 */ /* 0x000f280000300800 */
[----:B------:R-:W4:Y:S04]  /*bb560*/  LDL.LU R31, [R1+0x124c] ;  /* 0x00124c00011f7983 */ /* 0x000f280000300800 */
[----:B------:R1:W-:Y:S04]  /*bb570*/  STL [R1+0x52c], R17 ;  /* 0x00052c1101007387 */ /* 0x0003e80000100800 */
[----:B------:R-:W4:Y:S04]  /*bb580*/  LDL.LU R32, [R1+0x1230] ;  /* 0x0012300001207983 */ /* 0x000f280000300800 */
[----:B------:R-:W4:Y:S01]  /*bb590*/  LDL.LU R33, [R1+0x1234] ;  /* 0x0012340001217983 */ /* 0x000f220000300800 */
[----:B-1----:R-:W-:-:S03]  /*bb5a0*/  F2FP.SATFINITE.E4M3.F32.PACK_AB_MERGE_C R17, R35, R34, RZ ;  /* 0x000000222311723e */ /* 0x002fc600048070ff */
[----:B------:R-:W4:Y:S04]  /*bb5b0*/  LDL.LU R34, [R1+0x1238] ;  /* 0x0012380001227983 */ /* 0x000f280000300800 */
[----:B------:R-:W4:Y:S01]  /*bb5c0*/  LDL.LU R35, [R1+0x123c] ;  /* 0x00123c0001237983 */ /* 0x000f220000300800 */
[----:B------:R-:W-:-:S03]  /*bb5d0*/  IADD3 R44, P1, PT, R20, R3, RZ ;  /* 0x00000003142c7210 */ /* 0x000fc60007f3e0ff */
[----:B------:R1:W-:Y:S02]  /*bb5e0*/  STL [R1+0x510], R17 ;  /* 0x0005101101007387 */ /* 0x0003e40000100800 */
[----:B------:R-:W-:-:S05]  /*bb5f0*/  IMAD.X R45, R21, 0x1, R4, P1 ;  /* 0x00000001152d7824 */ /* 0x000fca00008e0604 */
[----:B------:R-:W-:Y:S01]  /*bb600*/  STL.64 [R1+0x1530], R44 ;  /* 0x0015302c01007387 */ /* 0x000fe20000100a00 */
[----:B--2---:R-:W-:-:S05]  /*bb610*/  F2FP.SATFINITE.E4M3.F32.PACK_AB_MERGE_C R19, R42, R43, RZ ;  /* 0x0000002b2a13723e */ /* 0x004fca00048070ff */
[----:B------:R2:W-:Y:S01]  /*bb620*/  STL [R1+0x51c], R19 ;  /* 0x00051c1301007387 */ /* 0x0005e20000100800 */
[----:B-1----:R-:W-:Y:S02]  /*bb630*/  F2FP.SATFINITE.E4M3.F32.PACK_AB_MERGE_C R17, R40, R41, RZ ;  /* 0x000000292811723e */ /* 0x002fe400048070ff */
[----:B------:R-:W-:-:S05]  /*bb640*/  IADD3 R40, P1, PT, R20, R5, RZ ;  /* 0x0000000514287210 */ /* 0x000fca0007f3e0ff */
[----:B------:R-:W-:Y:S01]  /*bb650*/  IMAD.X R41, R21, 0x1, R6, P1 ;  /* 0x0000000115297824 */ /* 0x000fe200008e0606 */
[----:B------:R1:W-:Y:S01]  /*bb660*/  STL [R1+0x4fc], R17 ;  /* 0x0004fc1101007387 */ /* 0x0003e20000100800 */
[----:B--2---:R-:W-:Y:S02]  /*bb670*/  F2FP.SATFINITE.E4M3.F32.PACK_AB_MERGE_C R19, R26, R24, RZ ;  /* 0x000000181a13723e */ /* 0x004fe400048070ff */
[----:B------:R-:W-:Y:S01]  /*bb680*/  IADD3 R24, P1, PT, R20, R13, RZ ;  /* 0x0000000d14187210 */ /* 0x000fe20007f3e0ff */
[----:B------:R-:W-:Y:S01]  /*bb690*/  STL.64 [R1+0x1528], R40 ;  /* 0x0015282801007387 */ /* 0x000fe20000100a00 */
[----:B-1----:R-:W-:-:S03]  /*bb6a0*/  F2FP.SATFINITE.E4M3.F32.PACK_AB_MERGE_C R17, R27, R25, RZ ;  /* 0x000000191b11723e */ /* 0x002fc600048070ff */
[----:B------:R-:W-:Y:S01]  /*bb6b0*/  IMAD.X R25, R21, 0x1, R15, P1 ;  /* 0x0000000115197824 */ /* 0x000fe200008e060f */
[----:B------:R1:W-:Y:S04]  /*bb6c0*/  STL [R1+0x508], R19 ;  /* 0x0005081301007387 */ /* 0x0003e80000100800 */
[----:B------:R2:W-:Y:S04]  /*bb6d0*/  STL [R1+0x4ec], R17 ;  /* 0x0004ec1101007387 */ /* 0x0005e80000100800 */
[----:B------:R0:W-:Y:S01]  /*bb6e0*/  STL.64 [R1+0x1520], R24 ;  /* 0x0015201801007387 */ /* 0x0001e20000100a00 */
[----:B-1----:R-:W-:-:S02]  /*bb6f0*/  F2FP.SATFINITE.E4M3.F32.PACK_AB_MERGE_C R19, R37, R36, RZ ;  /* 0x000000242513723e */ /* 0x002fc400048070ff */
[----:B--2---:R-:W-:Y:S02]  /*bb700*/  F2FP.SATFINITE.E4M3.F32.PACK_AB_MERGE_C R17, R39, R38, RZ ;  /* 0x000000262711723e */ /* 0x004fe400048070ff */
[----:B0-----:R-:W-:Y:S01]  /*bb710*/  IADD3 R24, P1, PT, R20, R14, RZ ;  /* 0x0000000e14187210 */ /* 0x001fe20007f3e0ff */
[----:B------:R-:W-:Y:S04]  /*bb720*/  STL [R1+0x4f0], R19 ;  /* 0x0004f01301007387 */ /* 0x000fe80000100800 */
[----:B------:R-:W-:Y:S01]  /*bb730*/  IMAD.X R25, R21, 0x1, R16, P1 ;  /* 0x0000000115197824 */ /* 0x000fe200008e0610 */
[----:B------:R3:W-:Y:S04]  /*bb740*/  STL [R1+0x4cc], R17 ;  /* 0x0004cc1101007387 */ /* 0x0007e80000100800 */
[----:B------:R-:W2:Y:S04]  /*bb750*/  LDL.LU R36, [R1+0x1220] ;  /* 0x0012200001247983 */ /* 0x000ea80000300800 */
[----:B------:R-:W2:Y:S04]  /*bb760*/  LDL.LU R37, [R1+0x1224] ;  /* 0x0012240001257983 */ /* 0x000ea80000300800 */
[----:B------:R0:W-:Y:S04]  /*bb770*/  STL.64 [R1+0x1518], R24 ;  /* 0x0015181801007387 */ /* 0x0001e80000100a00 */
[----:B------:R-:W2:Y:S04]  /*bb780*/  LDL.LU R38, [R1+0x1228] ;  /* 0x0012280001267983 */ /* 0x000ea80000300800 */
[----:B------:R-:W2:Y:S01]  /*bb790*/  LDL.LU R39, [R1+0x122c] ;  /* 0x00122c0001277983 */ /* 0x000ea20000300800 */
[----:B---3--:R-:W-:-:S03]  /*bb7a0*/  F2FP.SATFINITE.E4M3.F32.PACK_AB_MERGE_C R17, R23, R22, RZ ;  /* 0x000000161711723e */ /* 0x008fc600048070ff */
[----:B------:R-:W3:Y:S04]  /*bb7b0*/  LDL.LU R22, [R1+0x1210] ;  /* 0x0012100001167983 */ /* 0x000ee80000300800 */
[----:B------:R-:W3:Y:S01]  /*bb7c0*/  LDL.LU R23, [R1+0x1214] ;  /* 0x0012140001177983 */ /* 0x000ee20000300800 */
[----:B0-----:R-:W-:-:S03]  /*bb7d0*/  IADD3 R24, P1, PT, R20, R7, RZ ;  /* 0x0000000714187210 */ /* 0x001fc60007f3e0ff */
[----:B------:R0:W-:Y:S02]  /*bb7e0*/  STL [R1+0x579c], R17 ;  /* 0x00579c1101007387 */ /* 0x0001e40000100800 */
[----:B------:R-:W-:Y:S01]  /*bb7f0*/  IMAD.X R25, R21, 0x1, R8, P1 ;  /* 0x0000000115197824 */ /* 0x000fe200008e0608 */
[----:B0-----:R-:W-:Y:S02]  /*bb800*/  F2FP.SATFINITE.E4M3.F32.PACK_AB_MERGE_C R17, R28, R29, RZ ;  /* 0x0000001d1c11723e */ /* 0x001fe400048070ff */
[----:B----4-:R-:W-:-:S03]  /*bb810*/  F2FP.SATFINITE.E4M3.F32.PACK_AB_MERGE_C R61, R31, R30, RZ ;  /* 0x0000001e1f3d723e */ /* 0x010fc600048070ff */
[----:B------:R0:W-:Y:S04]  /*bb820*/  STL [R1+0x4b8], R17 ;  /* 0x0004b81101007387 */ /* 0x0001e80000100800 */
[----:B------:R-:W-:Y:S04]  /*bb830*/  STL [R1+0x57c8], R61 ;  /* 0x0057c83d01007387 */ /* 0x000fe80000100800 */
[----:B------:R1:W-:Y:S01]  /*bb840*/  STL.64 [R1+0x1510], R24 ;  /* 0x0015101801007387 */ /* 0x0003e20000100a00 */
[----:B0-----:R-:W-:Y:S02]  /*bb850*/  F2FP.SATFINITE.E4M3.F32.PACK_AB_MERGE_C R17, R33, R32, RZ ;  /* 0x000000202111723e */ /* 0x001fe400048070ff */
[----:B-1----:R-:W-:-:S02]  /*bb860*/  IADD3 R24, P1, PT, R20, R9, RZ ;  /* 0x0000000914187210 */ /* 0x002fc40007f3e0ff */
[----:B------:R-:W-:-:S03]  /*bb870*/  F2FP.SATFINITE.E4M3.F32.PACK_AB_MERGE_C R57, R35, R34, RZ ;  /* 0x000000222339723e */ /* 0x000fc600048070ff */
[----:B------:R-:W-:Y:S01]  /*bb880*/  IMAD.X R25, R21, 0x1, R11, P1 ;  /* 0x0000000115197824 */ /* 0x000fe200008e060b */
[----:B------:R-:W-:Y:S04]  /*bb890*/  STL [R1+0x49c], R17 ;  /* 0x00049c1101007387 */ /* 0x000fe80000100800 */
[----:B------:R-:W-:Y:S04]  /*bb8a0*/  STL [R1+0x57e0], R57 ;  /* 0x0057e03901007387 */ /* 0x000fe80000100800 */
[----:B------:R0:W-:Y:S04]  /*bb8b0*/  STL.64 [R1+0x1508], R24 ;  /* 0x0015081801007387 */ /* 0x0001e80000100a00 */
[----:B------:R-:W4:Y:S04]  /*bb8c0*/  LDL.LU R51, [R1+0x1218] ;  /* 0x0012180001337983 */ /* 0x000f280000300800 */
[----:B------:R-:W4:Y:S01]  /*bb8d0*/  LDL.LU R59, [R1+0x121c] ;  /* 0x00121c00013b7983 */ /* 0x000f220000300800 */
[----:B0-----:R-:W-:-:S03]  /*bb8e0*/  IADD3 R24, P1, PT, R20, R10, RZ ;  /* 0x0000000a14187210 */ /* 0x001fc60007f3e0ff */
[----:B------:R-:W4:Y:S02]  /*bb8f0*/  LDL.LU R45, [R1+0x1200] ;  /* 0x00120000012d7983 */ /* 0x000f240000300800 */
[----:B------:R-:W-:-:S05]  /*bb900*/  IMAD.X R25, R21, 0x1, R12, P1 ;  /* 0x0000000115197824 */ /* 0x000fca00008e060c */
[----:B------:R0:W-:Y:S04]  /*bb910*/  STL.64 [R1+0x1500], R24 ;  /* 0x0015001801007387 */ /* 0x0001e80000100a00 */
        /* <DEDUP_REMOVED lines=10> */
[----:B------:R-:W4:Y:S01]  /*bb9c0*/  LDL.LU R35, [R1+0x11ec] ;  /* 0x0011ec0001237983 */ /* 0x000f220000300800 */
[----:B------:R-:W-:Y:S01]  /*bb9d0*/  VIADD R20, R20, UR6 ;  /* 0x0000000614147c36 */ /* 0x000fe20008000000 */
[----:B------:R-:W0:Y:S04]  /*bb9e0*/  LDCU UR6, c[0x0][0x3b8] ;  /* 0x00007700ff0677ac */ /* 0x000e280008000800 */
[----:B------:R-:W-:-:S02]  /*bb9f0*/  SHF.R.S32.HI R21, RZ, 0x1f, R20 ;  /* 0x0000001fff157819 */ /* 0x000fc40000011414 */
[----:B--2---:R-:W-:-:S05]  /*bba00*/  F2FP.SATFINITE.E4M3.F32.PACK_AB_MERGE_C R17, R37, R36, RZ ;  /* 0x000000242511723e */ /* 0x004fca00048070ff */
[----:B------:R3:W-:Y:S01]  /*bba10*/  STL [R1+0x478], R17 ;  /* 0x0004781101007387 */ /* 0x0007e20000100800 */
[----:B------:R-:W-:-:S05]  /*bba20*/  F2FP.SATFINITE.E4M3.F32.PACK_AB_MERGE_C R19, R39, R38, RZ ;  /* 0x000000262713723e */ /* 0x000fca00048070ff */
[----:B------:R-:W-:Y:S01]  /*bba30*/  STL [R1+0x480], R19 ;  /* 0x0004801301007387 */ /* 0x000fe20000100800 */
[----:B---3--:R-:W-:-:S03]  /*bba40*/  F2FP.SATFINITE.E4M3.F32.PACK_AB_MERGE_C R17, R23, R22, RZ ;  /* 0x000000161711723e */ /* 0x008fc600048070ff */
[----:B------:R-:W2:Y:S04]  /*bba50*/  LDL.LU R25, [R1+0x11d0] ;  /* 0x0011d00001197983 */ /* 0x000ea80000300800 */
[----:B------:R-:W2:Y:S04]  /*bba60*/  LDL.LU R27, [R1+0x11d4] ;  /* 0x0011d400011b7983 */ /* 0x000ea80000300800 */
[----:B------:R-:W-:Y:S04]  /*bba70*/  STL [R1+0x454], R17 ;  /* 0x0004541101007387 */ /* 0x000fe80000100800 */
[----:B------:R-:W3:Y:S04]  /*bba80*/  LDL.LU R29, [R1+0x11d8] ;  /* 0x0011d800011d7983 */ /* 0x000ee80000300800 */
[----:B------:R-:W3:Y:S04]  /*bba90*/  LDL.LU R28, [R1+0x11dc] ;  /* 0x0011dc00011c7983 */ /* 0x000ee80000300800 */
[----:B------:R-:W3:Y:S04]  /*bbaa0*/  LDL.LU R36, [R1+0x11c0] ;  /* 0x0011c00001247983 */ /* 0x000ee80000300800 */
[----:B------:R-:W3:Y:S01]  /*bbab0*/  LDL.LU R37, [R1+0x11c4] ;  /* 0x0011c40001257983 */ /* 0x000ee20000300800 */
[----:B------:R-:W-:-:S03]  /*bbac0*/  IADD3 R22, P1, PT, R20, R0, RZ ;  /* 0x0000000014167210 */ /* 0x000fc60007f3e0ff */
[----:B------:R-:W3:Y:S02]  /*bbad0*/  LDL.LU R30, [R1+0x11c8] ;  /* 0x0011c800011e7983 */ /* 0x000ee40000300800 */
[----:B------:R-:W-:Y:S02]  /*bbae0*/  IMAD.X R23, R21, 0x1, R2, P1 ;  /* 0x0000000115177824 */ /* 0x000fe400008e0602 */
[----:B------:R-:W3:Y:S04]  /*bbaf0*/  LDL.LU R31, [R1+0x11cc] ;  /* 0x0011cc00011f7983 */ /* 0x000ee80000300800 */
[----:B------:R-:W3:Y:S04]  /*bbb00*/  LDL.LU R38, [R1+0x11b0] ;  /* 0x0011b00001267983 */ /* 0x000ee80000300800 */
[----:B------:R-:W3:Y:S04]  /*bbb10*/  LDL.LU R39, [R1+0x11b4] ;  /* 0x0011b40001277983 */ /* 0x000ee80000300800 */
[----:B------:R1:W-:Y:S04]  /*bbb20*/  STL.64 [R1+0x14f8], R22 ;  /* 0x0014f81601007387 */ /* 0x0003e80000100a00 */
[----:B-1----:R-:W3:Y:S04]  /*bbb30*/  LDL.LU R22, [R1+0x11b8] ;  /* 0x0011b80001167983 */ /* 0x002ee80000300800 */
[----:B------:R-:W3:Y:S01]  /*bbb40*/  LDL.LU R23, [R1+0x11bc] ;  /* 0x0011bc0001177983 */ /* 0x000ee20000300800 */
[----:B----4-:R-:W-:-:S05]  /*bbb50*/  F2FP.SATFINITE.E4M3.F32.PACK_AB_MERGE_C R19, R59, R51, RZ ;  /* 0x000000333b13723e */ /* 0x010fca00048070ff */
[----:B------:R1:W-:Y:S01]  /*bbb60*/  STL [R1+0x458], R19 ;  /* 0x0004581301007387 */ /* 0x0003e20000100800 */
[----:B------:R-:W-:Y:S02]  /*bbb70*/  F2FP.SATFINITE.E4M3.F32.PACK_AB_MERGE_C R17, R44, R45, RZ ;  /* 0x0000002d2c11723e */ /* 0x000fe400048070ff */
[----:B------:R-:W-:-:S03]  /*bbb80*/  IADD3 R44, P1, PT, R20, R3, RZ ;  /* 0x00000003142c7210 */ /* 0x000fc60007f3e0ff */
[----:B------:R4:W-:Y:S02]  /*bbb90*/  STL [R1+0x368], R17 ;  /* 0x0003681101007387 */ /* 0x0009e40000100800 */
[----:B------:R-:W-:Y:S01]  /*bbba0*/  IMAD.X R45, R21, 0x1, R4, P1 ;  /* 0x00000001152d7824 */ /* 0x000fe200008e0604 */
[----:B-1----:R-:W-:-:S04]  /*bbbb0*/  F2FP.SATFINITE.E4M3.F32.PACK_AB_MERGE_C R19, R42, R43, RZ ;  /* 0x0000002b2a13723e */ /* 0x002fc800048070ff */
[----:B------:R-:W-:Y:S01]  /*bbbc0*/  STL.64 [R1+0x14f0], R44 ;  /* 0x0014f02c01007387 */ /* 0x000fe20000100a00 */
[----:B----4-:R-:W-:Y:S02]  /*bbbd0*/  F2FP.SATFINITE.E4M3.F32.PACK_AB_MERGE_C R17, R40, R41, RZ ;  /* 0x000000292811723e */ /* 0x010fe400048070ff */
[----:B------:R-:W-:Y:S01]  /*bbbe0*/  IADD3 R40, P1, PT, R20, R5, RZ ;  /* 0x0000000514287210 */ /* 0x000fe20007f3e0ff */
[----:B------:R1:W-:Y:S04]  /*bbbf0*/  STL [R1+0x380], R19 ;  /* 0x0003801301007387 */ /* 0x0003e80000100800 */
[----:B------:R4:W-:Y:S01]  /*bbc00*/  STL [R1+0x340], R17 ;  /* 0x0003401101007387 */ /* 0x0009e20000100800 */
[----:B------:R-:W-:Y:S01]  /*bbc10*/  IMAD.X R41, R21, 0x1, R6, P1 ;  /* 0x0000000115297824 */ /* 0x000fe200008e0606 */
[----:B-1----:R-:W-:-:S02]  /*bbc20*/  F2FP.SATFINITE.E4M3.F32.PACK_AB_MERGE_C R19, R26, R24, RZ ;  /* 0x000000181a13723e */ /* 0x002fc400048070ff */
[----:B----4-:R-:W-:Y:S02]  /*bbc30*/  F2FP.SATFINITE.E4M3.F32.PACK_AB_MERGE_C R17, R33, R32, RZ ;  /* 0x000000202111723e */ /* 0x010fe400048070ff */
[C---:B------:R-:W-:Y:S01]  /*bbc40*/  IADD3 R32, P1, PT, R20.reuse, R13, RZ ;  /* 0x0000000d14207210 */ /* 0x040fe20007f3e0ff */
[----:B------:R-:W-:Y:S04]  /*bbc50*/  STL.64 [R1+0x14e8], R40 ;  /* 0x0014e82801007387 */ /* 0x000fe80000100a00 */
[----:B------:R-:W-:Y:S01]  /*bbc60*/  IMAD.X R33, R21, 0x1, R15, P1 ;  /* 0x0000000115217824 */ /* 0x000fe200008e060f */
[----:B------:R-:W-:Y:S04]  /*bbc70*/  STL [R1+0x348], R19 ;  /* 0x0003481301007387 */ /* 0x000fe80000100800 */
[----:B------:R1:W-:Y:S01]  /*bbc80*/  STL [R1+0x314], R17 ;  /* 0x0003141101007387 */ /* 0x0003e20000100800 */
[----:B------:R-:W-:-:S03]  /*bbc90*/  IADD3 R24, P1, PT, R20, R14, RZ ;  /* 0x0000000e14187210 */ /* 0x000fc60007f3e0ff */
[----:B------:R4:W-:Y:S01]  /*bbca0*/  STL.64 [R1+0x14e0], R32 ;  /* 0x0014e02001007387 */ /* 0x0009e20000100a00 */
[----:B-1----:R-:W-:-:S03]  /*bbcb0*/  F2FP.SATFINITE.E4M3.F32.PACK_AB_MERGE_C R17, R35, R34, RZ ;  /* 0x000000222311723e */ /* 0x002fc600048070ff */
[----:B----4-:R-:W4:Y:S04]  /*bbcc0*/  LDL.LU R32, [R1+0x11a0] ;  /* 0x0011a00001207983 */ /* 0x010f280000300800 */
[----:B------:R-:W4:Y:S04]  /*bbcd0*/  LDL.LU R33, [R1+0x11a4] ;  /* 0x0011a40001217983 */ /* 0x000f280000300800 */
[----:B------:R2:W-:Y:S04]  /*bbce0*/  STL [R1+0x308], R17 ;  /* 0x0003081101007387 */ /* 0x0005e80000100800 */
[----:B------:R-:W4:Y:S04]  /*bbcf0*/  LDL.LU R34, [R1+0x11a8] ;  /* 0x0011a80001227983 */ /* 0x000f280000300800 */
[----:B------:R-:W4:Y:S01]  /*bbd00*/  LDL.LU R35, [R1+0x11ac] ;  /* 0x0011ac0001237983 */ /* 0x000f220000300800 */
[----:B--2---:R-:W-:Y:S01]  /*bbd10*/  F2FP.SATFINITE.E4M3.F32.PACK_AB_MERGE_C R17, R27, R25, RZ ;  /* 0x000000191b11723e */ /* 0x004fe200048070ff */
[----:B------:R-:W-:-:S04]  /*bbd20*/  IMAD.X R25, R21, 0x1, R16, P1 ;  /* 0x0000000115197824 */ /* 0x000fc800008e0610 */
[----:B------:R1:W-:Y:S01]  /*bbd30*/  STL [R1+0x2cc], R17 ;  /* 0x0002cc1101007387 */ /* 0x0003e20000100800 */
[----:B---3--:R-:W-:Y:S02]  /*bbd40*/  F2FP.SATFINITE.E4M3.F32.PACK_AB_MERGE_C R19, R28, R29, RZ ;  /* 0x0000001d1c13723e */ /* 0x008fe400048070ff */
[----:B-1----:R-:W-:Y:S02]  /*bbd50*/  F2FP.SATFINITE.E4M3.F32.PACK_AB_MERGE_C R17, R37, R36, RZ ;  /* 0x000000242511723e */ /* 0x002fe400048070ff */
[----:B------:R-:W2:Y:S04]  /*bbd60*/  LDL.LU R36, [R1+0x1190] ;  /* 0x0011900001247983 */ /* 0x000ea80000300800 */
[----:B------:R1:W-:Y:S04]  /*bbd70*/  STL.64 [R1+0x14d8], R24 ;  /* 0x0014d81801007387 */ /* 0x0003e80000100a00 */
[----:B------:R3:W-:Y:S04]  /*bbd80*/  STL [R1+0x2d4], R19 ;  /* 0x0002d41301007387 */ /* 0x0007e80000100800 */
[----:B------:R-:W2:Y:S01]  /*bbd90*/  LDL.LU R37, [R1+0x1194] ;  /* 0x0011940001257983 */ /* 0x000ea20000300800 */
[----:B-1----:R-:W-:-:S03]  /*bbda0*/  IADD3 R24, P1, PT, R20, R7, RZ ;  /* 0x0000000714187210 */ /* 0x002fc60007f3e0ff */
[----:B------:R1:W-:Y:S02]  /*bbdb0*/  STL [R1+0x2a8], R17 ;  /* 0x0002a81101007387 */ /* 0x0003e40000100800 */
[----:B------:R-:W-:Y:S01]  /*bbdc0*/  IMAD.X R25, R21, 0x1, R8, P1 ;  /* 0x0000000115197824 */ /* 0x000fe200008e0608 */
[----:B---3--:R-:W-:-:S04]  /*bbdd0*/  F2FP.SATFINITE.E4M3.F32.PACK_AB_MERGE_C R19, R31, R30, RZ ;  /* 0x0000001e1f13723e */ /* 0x008fc800048070ff */
[----:B------:R3:W-:Y:S01]  /*bbde0*/  STL.64 [R1+0x14d0], R24 ;  /* 0x0014d01801007387 */ /* 0x0007e20000100a00 */
[----:B-1----:R-:W-:-:S03]  /*bbdf0*/  F2FP.SATFINITE.E4M3.F32.PACK_AB_MERGE_C R17, R39, R38, RZ ;  /* 0x000000262711723e */ /* 0x002fc600048070ff */
[----:B------:R-:W-:Y:S01]  /*bbe00*/  STL [R1+0x2ac], R19 ;  /* 0x0002ac1301007387 */ /* 0x000fe20000100800 */
[----:B---3--:R-:W-:-:S03]  /*bbe10*/  IADD3 R24, P1, PT, R20, R9, RZ ;  /* 0x0000000914187210 */ /* 0x008fc60007f3e0ff */
[----:B------:R1:W-:Y:S02]  /*bbe20*/  STL [R1+0x280], R17 ;  /* 0x0002801101007387 */ /* 0x0003e40000100800 */
[----:B------:R-:W-:Y:S02]  /*bbe30*/  IMAD.X R25, R21, 0x1, R11, P1 ;  /* 0x0000000115197824 */ /* 0x000fe400008e060b */
[----:B------:R-:W3:Y:S04]  /*bbe40*/  LDL.LU R45, [R1+0x1198] ;  /* 0x00119800012d7983 */ /* 0x000ee80000300800 */
[----:B------:R-:W3:Y:S01]  /*bbe50*/  LDL.LU R44, [R1+0x119c] ;  /* 0x00119c00012c7983 */ /* 0x000ee20000300800 */
[----:B-1----:R-:W-:-:S03]  /*bbe60*/  F2FP.SATFINITE.E4M3.F32.PACK_AB_MERGE_C R17, R23, R22, RZ ;  /* 0x000000161711723e */ /* 0x002fc600048070ff */
[----:B------:R1:W-:Y:S04]  /*bbe70*/  STL.64 [R1+0x14c8], R24 ;  /* 0x0014c81801007387 */ /* 0x0003e80000100a00 */
[----:B------:R-:W-:Y:S04]  /*bbe80*/  STL [R1+0x294], R17 ;  /* 0x0002941101007387 */ /* 0x000fe80000100800 */
[----:B------:R-:W3:Y:S04]  /*bbe90*/  LDL.LU R38, [R1+0x1180] ;  /* 0x0011800001267983 */ /* 0x000ee80000300800 */
[----:B------:R-:W3:Y:S01]  /*bbea0*/  LDL.LU R39, [R1+0x1184] ;  /* 0x0011840001277983 */ /* 0x000ee20000300800 */
[----:B------:R-:W-:-:S03]  /*bbeb0*/  IADD3 R22, P1, PT, R20, R10, RZ ;  /* 0x0000000a14167210 */ /* 0x000fc60007f3e0ff */
[----:B------:R-:W3:Y:S02]  /*bbec0*/  LDL.LU R43, [R1+0x1188] ;  /* 0x00118800012b7983 */ /* 0x000ee40000300800 */
[----:B------:R-:W-:Y:S02]  /*bbed0*/  IMAD.X R23, R21, 0x1, R12, P1 ;  /* 0x0000000115177824 */ /* 0x000fe400008e060c */
[----:B------:R-:W3:Y:S04]  /*bbee0*/  LDL.LU R42, [R1+0x118c] ;  /* 0x00118c00012a7983 */ /* 0x000ee80000300800 */
[----:B------:R-:W3:Y:S04]  /*bbef0*/  LDL.LU R41, [R1+0x740] ;  /* 0x0007400001297983 */ /* 0x000ee80000300800 */
[----:B------:R0:W-:Y:S04]  /*bbf00*/  STL.64 [R1+0x14c0], R22 ;  /* 0x0014c01601007387 */ /* 0x0001e80000100a00 */
[----:B------:R-:W3:Y:S04]  /*bbf10*/  LDL.LU R40, [R1+0x744] ;  /* 0x0007440001287983 */ /* 0x000ee80000300800 */
[----:B-1----:R-:W3:Y:S04]  /*bbf20*/  LDL.LU R24, [R1+0x748] ;  /* 0x0007480001187983 */ /* 0x002ee80000300800 */
[----:B------:R-:W3:Y:S04]  /*bbf30*/  LDL.LU R26, [R1+0x74c] ;  /* 0x00074c00011a7983 */ /* 0x000ee80000300800 */
[----:B0-----:R-:W3:Y:S04]  /*bbf40*/  LDL.LU R22, [R1+0x1170] ;  /* 0x0011700001167983 */ /* 0x001ee80000300800 */
[----:B------:R-:W3:Y:S04]  /*bbf50*/  LDL.LU R23, [R1+0x1174] ;  /* 0x0011740001177983 */ /* 0x000ee80000300800 */
[----:B------:R-:W3:Y:S01]  /*bbf60*/  LDL.LU R25, [R1+0x1178] ;  /* 0x0011780001197983 */ /* 0x000ee20000300800 */
[----:B------:R-:W-:Y:S01]  /*bbf70*/  VIADD R20, R20, UR6 ;  /* 0x0000000614147c36 */ /* 0x000fe20008000000 */
[----:B------:R-:W0:Y:S04]  /*bbf80*/  LDCU UR6, c[0x0][0x3b8] ;  /* 0x00007700ff0677ac */ /* 0x000e280008000800 */
[----:B------:R-:W-:-:S02]  /*bbf90*/  SHF.R.S32.HI R21, RZ, 0x1f, R20 ;  /* 0x0000001fff157819 */ /* 0x000fc40000011414 */
[----:B------:R-:W-:Y:S02]  /*bbfa0*/  IADD3 R46, P1, PT, R20, R0, RZ ;  /* 0x00000000142e7210 */ /* 0x000fe40007f3e0ff */
[----:B----4-:R-:W-:-:S05]  /*bbfb0*/  F2FP.SATFINITE.E4M3.F32.PACK_AB_MERGE_C R19, R33, R32, RZ ;  /* 0x000000202113723e */ /* 0x010fca00048070ff */
[----:B------:R-:W-:Y:S04]  /*bbfc0*/  STL [R1+0xf8], R19 ;  /* 0x0000f81301007387 */ /* 0x000fe80000100800 */
        /* <DEDUP_REMOVED lines=8> */
[----:B------:R-:W4:Y:S01]  /*bc050*/  LDL.LU R28, [R1+0x1154] ;  /* 0x00115400011c7983 */ /* 0x000f220000300800 */
[----:B------:R-:W-:Y:S01]  /*bc060*/  IMAD.X R47, R21, 0x1, R2, P1 ;  /* 0x00000001152f7824 */ /* 0x000fe200008e0602 */
[----:B--2---:R-:W-:-:S05]  /*bc070*/  F2FP.SATFINITE.E4M3.F32.PACK_AB_MERGE_C R17, R37, R36, RZ ;  /* 0x000000242511723e */ /* 0x004fca00048070ff */
[----:B------:R1:W-:Y:S04]  /*bc080*/  STL [R1+0xe8], R17 ;  /* 0x0000e81101007387 */ /* 0x0003e80000100800 */
[----:B------:R-:W2:Y:S04]  /*bc090*/  LDL.LU R34, [R1+0x1158] ;  /* 0x0011580001227983 */ /* 0x000ea80000300800 */
[----:B------:R-:W2:Y:S04]  /*bc0a0*/  LDL.LU R35, [R1+0x115c] ;  /* 0x00115c0001237983 */ /* 0x000ea80000300800 */
[----:B------:R-:W2:Y:S04]  /*bc0b0*/  LDL.LU R36, [R1+0x1140] ;  /* 0x0011400001247983 */ /* 0x000ea80000300800 */
[----:B------:R-:W2:Y:S04]  /*bc0c0*/  LDL.LU R37, [R1+0x1144] ;  /* 0x0011440001257983 */ /* 0x000ea80000300800 */
[----:B------:R-:W-:Y:S01]  /*bc0d0*/  STL.64 [R1+0x14b8], R46 ;  /* 0x0014b82e01007387 */ /* 0x000fe20000100a00 */
[----:B---3--:R-:W-:-:S05]  /*bc0e0*/  F2FP.SATFINITE.E4M3.F32.PACK_AB_MERGE_C R19, R44, R45, RZ ;  /* 0x0000002d2c13723e */ /* 0x008fca00048070ff */
[----:B------:R-:W-:Y:S01]  /*bc0f0*/  STL [R1+0xf0], R19 ;  /* 0x0000f01301007387 */ /* 0x000fe20000100800 */
[----:B-1----:R-:W-:Y:S02]  /*bc100*/  F2FP.SATFINITE.E4M3.F32.PACK_AB_MERGE_C R17, R39, R38, RZ ;  /* 0x000000262711723e */ /* 0x002fe400048070ff */
[----:B------:R-:W-:-:S05]  /*bc110*/  IADD3 R38, P1, PT, R20, R3, RZ ;  /* 0x0000000314267210 */ /* 0x000fca0007f3e0ff */
[----:B------:R-:W-:Y:S01]  /*bc120*/  IMAD.X R39, R21, 0x1, R4, P1 ;  /* 0x0000000115277824 */ /* 0x000fe200008e0604 */
[----:B------:R-:W-:Y:S04]  /*bc130*/  STL [R1+0xc8], R17 ;  /* 0x0000c81101007387 */ /* 0x000fe80000100800 */
[----:B------:R1:W-:Y:S04]  /*bc140*/  STL.64 [R1+0x14b0], R38 ;  /* 0x0014b02601007387 */ /* 0x0003e80000100a00 */
[----:B-1----:R-:W3:Y:S04]  /*bc150*/  LDL.LU R38, [R1+0x1148] ;  /* 0x0011480001267983 */ /* 0x002ee80000300800 */
[----:B------:R-:W3:Y:S01]  /*bc160*/  LDL.LU R39, [R1+0x114c] ;  /* 0x00114c0001277983 */ /* 0x000ee20000300800 */
[----:B------:R-:W-:-:S02]  /*bc170*/  F2FP.SATFINITE.E4M3.F32.PACK_AB_MERGE_C R17, R40, R41, RZ ;  /* 0x000000292811723e */ /* 0x000fc400048070ff */
[----:B------:R-:W-:Y:S02]  /*bc180*/  F2FP.SATFINITE.E4M3.F32.PACK_AB_MERGE_C R19, R42, R43, RZ ;  /* 0x0000002b2a13723e */ /* 0x000fe400048070ff */
[----:B------:R-:W-:-:S03]  /*bc190*/  IADD3 R40, P1, PT, R20, R5, RZ ;  /* 0x0000000514287210 */ /* 0x000fc60007f3e0ff */
[----:B------:R1:W-:Y:S02]  /*bc1a0*/  STL [R1+0xe0], R19 ;  /* 0x0000e01301007387 */ /* 0x0003e40000100800 */
[----:B------:R-:W-:Y:S02]  /*bc1b0*/  IMAD.X R41, R21, 0x1, R6, P1 ;  /* 0x0000000115297824 */ /* 0x000fe400008e0606 */
[----:B------:R0:W-:Y:S01]  /*bc1c0*/  STL [R1+0xb8], R17 ;  /* 0x0000b81101007387 */ /* 0x0001e20000100800 */
[----:B-1----:R-:W-:Y:S02]  /*bc1d0*/  F2FP.SATFINITE.E4M3.F32.PACK_AB_MERGE_C R19, R26, R24, RZ ;  /* 0x000000181a13723e */ /* 0x002fe400048070ff */
[----:B0-----:R-:W-:Y:S02]  /*bc1e0*/  F2FP.SATFINITE.E4M3.F32.PACK_AB_MERGE_C R17, R23, R22, RZ ;  /* 0x000000161711723e */ /* 0x001fe400048070ff */
[----:B------:R-:W3:Y:S04]  /*bc1f0*/  LDL.LU R22, [R1+0x1130] ;  /* 0x0011300001167983 */ /* 0x000ee80000300800 */
[----:B------:R0:W-:Y:S04]  /*bc200*/  STL.64 [R1+0x14a8], R40 ;  /* 0x0014a82801007387 */ /* 0x0001e80000100a00 */
[----:B------:R4:W-:Y:S04]  /*bc210*/  STL [R1+0xbc], R19 ;  /* 0x0000bc1301007387 */ /* 0x0009e80000100800 */
[----:B------:R-:W3:Y:S01]  /*bc220*/  LDL.LU R23, [R1+0x1134] ;  /* 0x0011340001177983 */ /* 0x000ee20000300800 */
[----:B0-----:R-:W-:-:S03]  /*bc230*/  IADD3 R40, P1, PT, R20, R13, RZ ;  /* 0x0000000d14287210 */ /* 0x001fc60007f3e0ff */
[----:B------:R0:W-:Y:S02]  /*bc240*/  STL [R1+0x20dc], R17 ;  /* 0x0020dc1101007387 */ /* 0x0001e40000100800 */
[----:B------:R-:W-:Y:S01]  /*bc250*/  IMAD.X R41, R21, 0x1, R15, P1 ;  /* 0x0000000115297824 */ /* 0x000fe200008e060f */
[----:B------:R-:W-:-:S04]  /*bc260*/  IADD3 R24, P1, PT, R20, R14, RZ ;  /* 0x0000000e14187210 */ /* 0x000fc80007f3e0ff */
[----:B------:R-:W-:Y:S01]  /*bc270*/  STL.64 [R1+0x14a0], R40 ;  /* 0x0014a02801007387 */ /* 0x000fe20000100a00 */
[----:B----4-:R-:W-:Y:S01]  /*bc280*/  F2FP.SATFINITE.E4M3.F32.PACK_AB_MERGE_C R19, R27, R25, RZ ;  /* 0x000000191b13723e */ /* 0x010fe200048070ff */
[----:B------:R-:W-:-:S04]  /*bc290*/  IMAD.X R25, R21, 0x1, R16, P1 ;  /* 0x0000000115197824 */ /* 0x000fc800008e0610 */
[----:B------:R-:W-:Y:S01]  /*bc2a0*/  STL [R1+0x20e8], R19 ;  /* 0x0020e81301007387 */ /* 0x000fe20000100800 */
[----:B0-----:R-:W-:-:S05]  /*bc2b0*/  F2FP.SATFINITE.E4M3.F32.PACK_AB_MERGE_C R17, R31, R30, RZ ;  /* 0x0000001e1f11723e */ /* 0x001fca00048070ff */
[----:B------:R0:W-:Y:S04]  /*bc2c0*/  STL [R1+0x1eac], R17 ;  /* 0x001eac1101007387 */ /* 0x0001e80000100800 */
[----:B------:R-:W4:Y:S04]  /*bc2d0*/  LDL.LU R30, [R1+0x1138] ;  /* 0x00113800011e7983 */ /* 0x000f280000300800 */
[----:B------:R-:W4:Y:S01]  /*bc2e0*/  LDL.LU R31, [R1+0x113c] ;  /* 0x00113c00011f7983 */ /* 0x000f220000300800 */
[----:B0-----:R-:W-:-:S03]  /*bc2f0*/  F2FP.SATFINITE.E4M3.F32.PACK_AB_MERGE_C R17, R33, R32, RZ ;  /* 0x000000202111723e */ /* 0x001fc600048070ff */
[----:B------:R0:W-:Y:S04]  /*bc300*/  STL.64 [R1+0x1498], R24 ;  /* 0x0014981801007387 */ /* 0x0001e80000100a00 */
[----:B------:R1:W-:Y:S04]  /*bc310*/  STL [R1+0x1ec8], R17 ;  /* 0x001ec81101007387 */ /* 0x0003e80000100800 */
[----:B------:R-:W4:Y:S01]  /*bc320*/  LDL.LU R32, [R1+0x1120] ;  /* 0x0011200001207983 */ /* 0x000f220000300800 */
[----:B0-----:R-:W-:-:S03]  /*bc330*/  IADD3 R24, P1, PT, R20, R7, RZ ;  /* 0x0000000714187210 */ /* 0x001fc60007f3e0ff */
[----:B------:R-:W4:Y:S01]  /*bc340*/  LDL.LU R33, [R1+0x1124] ;  /* 0x0011240001217983 */ /* 0x000f220000300800 */
[----:B-1----:R-:W-:Y:S01]  /*bc350*/  F2FP.SATFINITE.E4M3.F32.PACK_AB_MERGE_C R17, R28, R29, RZ ;  /* 0x0000001d1c11723e */ /* 0x002fe200048070ff */
[----:B------:R-:W-:-:S04]  /*bc360*/  IMAD.X R25, R21, 0x1, R8, P1 ;  /* 0x0000000115197824 */ /* 0x000fc800008e0608 */
[----:B------:R0:W-:Y:S01]  /*bc370*/  STL [R1+0x1d08], R17 ;  /* 0x001d081101007387 */ /* 0x0001e20000100800 */
[----:B--2---:R-:W-:-:S03]  /*bc380*/  F2FP.SATFINITE.E4M3.F32.PACK_AB_MERGE_C R19, R35, R34, RZ ;  /* 0x000000222313723e */ /* 0x004fc600048070ff */
[----:B------:R-:W2:Y:S04]  /*bc390*/  LDL.LU R34, [R1+0x1128] ;  /* 0x0011280001227983 */ /* 0x000ea80000300800 */
[----:B------:R1:W-:Y:S04]  /*bc3a0*/  STL.64 [R1+0x1490], R24 ;  /* 0x0014901801007387 */ /* 0x0003e80000100a00 */
[----:B------:R-:W-:Y:S01]  /*bc3b0*/  STL [R1+0x1d18], R19 ;  /* 0x001d181301007387 */ /* 0x000fe20000100800 */
[----:B0-----:R-:W-:-:S03]  /*bc3c0*/  F2FP.SATFINITE.E4M3.F32.PACK_AB_MERGE_C R17, R37, R36, RZ ;  /* 0x000000242511723e */ /* 0x001fc600048070ff */
[----:B------:R-:W2:Y:S04]  /*bc3d0*/  LDL.LU R35, [R1+0x112c] ;  /* 0x00112c0001237983 */ /* 0x000ea80000300800 */
[----:B------:R3:W-:Y:S01]  /*bc3e0*/  STL [R1+0x1ca8], R17 ;  /* 0x001ca81101007387 */ /* 0x0007e20000100800 */
[----:B-1----:R-:W-:-:S03]  /*bc3f0*/  IADD3 R24, P1, PT, R20, R9, RZ ;  /* 0x0000000914187210 */ /* 0x002fc60007f3e0ff */
[----:B------:R-:W2:Y:S04]  /*bc400*/  LDL.LU R36, [R1+0x1110] ;  /* 0x0011100001247983 */ /* 0x000ea80000300800 */
[----:B------:R-:W2:Y:S01]  /*bc410*/  LDL.LU R37, [R1+0x1114] ;  /* 0x0011140001257983 */ /* 0x000ea20000300800 */
[----:B------:R-:W-:-:S05]  /*bc420*/  IMAD.X R25, R21, 0x1, R11, P1 ;  /* 0x0000000115197824 */ /* 0x000fca00008e060b */
[----:B------:R0:W-:Y:S01]  /*bc430*/  STL.64 [R1+0x1488], R24 ;  /* 0x0014881801007387 */ /* 0x0001e20000100a00 */
[----:B---3--:R-:W-:-:S05]  /*bc440*/  F2FP.SATFINITE.E4M3.F32.PACK_AB_MERGE_C R17, R39, R38, RZ ;  /* 0x000000262711723e */ /* 0x008fca00048070ff */
[----:B------:R1:W-:Y:S04]  /*bc450*/  STL [R1+0x1cb8], R17 ;  /* 0x001cb81101007387 */ /* 0x0003e80000100800 */
[----:B------:R-:W3:Y:S04]  /*bc460*/  LDL.LU R38, [R1+0x1118] ;  /* 0x0011180001267983 */ /* 0x000ee80000300800 */
[----:B------:R-:W3:Y:S01]  /*bc470*/  LDL.LU R39, [R1+0x111c] ;  /* 0x00111c0001277983 */ /* 0x000ee20000300800 */
[----:B0-----:R-:W-:-:S03]  /*bc480*/  IADD3 R24, P1, PT, R20, R10, RZ ;  /* 0x0000000a14187210 */ /* 0x001fc60007f3e0ff */
[----:B------:R-:W3:Y:S02]  /*bc490*/  LDL.LU R41, [R1+0x1100] ;  /* 0x0011000001297983 */ /* 0x000ee40000300800 */
[----:B------:R-:W-:-:S05]  /*bc4a0*/  IMAD.X R25, R21, 0x1, R12, P1 ;  /* 0x0000000115197824 */ /* 0x000fca00008e060c */
[----:B------:R0:W-:Y:S04]  /*bc4b0*/  STL.64 [R1+0x1480], R24 ;  /* 0x0014801801007387 */ /* 0x0001e80000100a00 */
[----:B------:R-:W3:Y:S01]  /*bc4c0*/  LDL.LU R40, [R1+0x1104] ;  /* 0x0011040001287983 */ /* 0x000ee20000300800 */
[----:B-1----:R-:W-:-:S03]  /*bc4d0*/  F2FP.SATFINITE.E4M3.F32.PACK_AB_MERGE_C R17, R23, R22, RZ ;  /* 0x000000161711723e */ /* 0x002fc600048070ff */
[----:B0-----:R-:W3:Y:S04]  /*bc4e0*/  LDL.LU R24, [R1+0x1108] ;  /* 0x0011080001187983 */ /* 0x001ee80000300800 */
[----:B------:R-:W3:Y:S04]  /*bc4f0*/  LDL.LU R26, [R1+0x110c] ;  /* 0x00110c00011a7983 */ /* 0x000ee80000300800 */
[----:B------:R0:W-:Y:S04]  /*bc500*/  STL [R1+0x1b2c], R17 ;  /* 0x001b2c1101007387 */ /* 0x0001e80000100800 */
        /* <DEDUP_REMOVED lines=9> */
[----:B----4-:R-:W-:-:S05]  /*bc5a0*/  F2FP.SATFINITE.E4M3.F32.PACK_AB_MERGE_C R19, R31, R30, RZ ;  /* 0x0000001e1f13723e */ /* 0x010fca00048070ff */
[----:B------:R-:W-:Y:S04]  /*bc5b0*/  STL [R1+0x1b68], R19 ;  /* 0x001b681301007387 */ /* 0x000fe80000100800 */
[----:B------:R-:W4:Y:S04]  /*bc5c0*/  LDL.LU R30, [R1+0x10e8] ;  /* 0x0010e800011e7983 */ /* 0x000f280000300800 */
[----:B------:R-:W4:Y:S01]  /*bc5d0*/  LDL.LU R31, [R1+0x10ec] ;  /* 0x0010ec00011f7983 */ /* 0x000f220000300800 */
[----:B0-----:R-:W-:Y:S02]  /*bc5e0*/  F2FP.SATFINITE.E4M3.F32.PACK_AB_MERGE_C R17, R33, R32, RZ ;  /* 0x000000202111723e */ /* 0x001fe400048070ff */
[----:B------:R-:W-:-:S05]  /*bc5f0*/  IADD3 R32, P1, PT, R20, R0, RZ ;  /* 0x0000000014207210 */ /* 0x000fca0007f3e0ff */
[----:B------:R-:W-:Y:S01]  /*bc600*/  IMAD.X R33, R21, 0x1, R2, P1 ;  /* 0x0000000115217824 */ /* 0x000fe200008e0602 */
[----:B------:R-:W-:Y:S04]  /*bc610*/  STL [R1+0x1918], R17 ;  /* 0x0019181101007387 */ /* 0x000fe80000100800 */
[----:B------:R0:W-:Y:S04]  /*bc620*/  STL.64 [R1+0x1478], R32 ;  /* 0x0014782001007387 */ /* 0x0001e80000100a00 */
[----:B0-----:R-:W4:Y:S04]  /*bc630*/  LDL.LU R32, [R1+0x10d0] ;  /* 0x0010d00001207983 */ /* 0x001f280000300800 */
[----:B------:R-:W4:Y:S01]  /*bc640*/  LDL.LU R33, [R1+0x10d4] ;  /* 0x0010d40001217983 */ /* 0x000f220000300800 */
[----:B------:R-:W-:-:S05]  /*bc650*/  IADD3 R42, P1, PT, R20, R3, RZ ;  /* 0x00000003142a7210 */ /* 0x000fca0007f3e0ff */
[----:B------:R-:W-:Y:S01]  /*bc660*/  IMAD.X R43, R21, 0x1, R4, P1 ;  /* 0x00000001152b7824 */ /* 0x000fe200008e0604 */
[----:B--2---:R-:W-:Y:S02]  /*bc670*/  F2FP.SATFINITE.E4M3.F32.PACK_AB_MERGE_C R19, R35, R34, RZ ;  /* 0x000000222313723e */ /* 0x004fe400048070ff */
[----:B------:R-:W2:Y:S04]  /*bc680*/  LDL.LU R34, [R1+0x10d8] ;  /* 0x0010d80001227983 */ /* 0x000ea80000300800 */
[----:B------:R-:W-:Y:S04]  /*bc690*/  STL [R1+0x190c], R19 ;  /* 0x00190c1301007387 */ /* 0x000fe80000100800 */
[----:B------:R-:W2:Y:S01]  /*bc6a0*/  LDL.LU R35, [R1+0x10dc] ;  /* 0x0010dc0001237983 */ /* 0x000ea20000300800 */
[----:B------:R-:W-:-:S05]  /*bc6b0*/  F2FP.SATFINITE.E4M3.F32.PACK_AB_MERGE_C R17, R37, R36, RZ ;  /* 0x000000242511723e */ /* 0x000fca00048070ff */
[----:B------:R3:W-:Y:S04]  /*bc6c0*/  STL [R1+0x1848], R17 ;  /* 0x0018481101007387 */ /* 0x0007e80000100800 */
[----:B------:R-:W2:Y:S04]  /*bc6d0*/  LDL.LU R36, [R1+0x10c0] ;  /* 0x0010c00001247983 */ /* 0x000ea80000300800 */
[----:B------:R-:W2:Y:S01]  /*bc6e0*/  LDL.LU R37, [R1+0x10c4] ;  /* 0x0010c40001257983 */ /* 0x000ea20000300800 */
[----:B---3--:R-:W-:-:S03]  /*bc6f0*/  F2FP.SATFINITE.E4M3.F32.PACK_AB_MERGE_C R17, R39, R38, RZ ;  /* 0x000000262711723e */ /* 0x008fc600048070ff */
[----:B------:R-:W3:Y:S04]  /*bc700*/  LDL.LU R38, [R1+0x10c8] ;  /* 0x0010c80001267983 */ /* 0x000ee80000300800 */
[----:B------:R-:W3:Y:S04]  /*bc710*/  LDL.LU R39, [R1+0x10cc] ;  /* 0x0010cc0001277983 */ /* 0x000ee80000300800 */
[----:B------:R0:W-:Y:S01]  /*bc720*/  STL.64 [R1+0x1470], R42 ;  /* 0x0014702a01007387 */ /* 0x0001e20000100a00 */
[----:B------:R-:W-:Y:S02]  /*bc730*/  F2FP.SATFINITE.E4M3.F32.PACK_AB_MERGE_C R40, R40, R41, RZ ;  /* 0x000000292828723e */ /* 0x000fe400048070ff */
[----:B0-----:R-:W-:Y:S01]  /*bc740*/  IADD3 R42, P1, PT, R20, R5, RZ ;  /* 0x00000005142a7210 */ /* 0x001fe20007f3e0ff */
[----:B------:R0:W-:Y:S04]  /*bc750*/  STL [R1+0x184c], R17 ;  /* 0x00184c1101007387 */ /* 0x0001e80000100800 */
[----:B------:R-:W-:Y:S01]  /*bc760*/  IMAD.X R43, R21, 0x1, R6, P1 ;  /* 0x00000001152b7824 */ /* 0x000fe200008e0606 */
[----:B------:R-:W-:-:S02]  /*bc770*/  F2FP.SATFINITE.E4M3.F32.PACK_AB_MERGE_C R19, R26, R24, RZ ;  /* 0x000000181a13723e */ /* 0x000fc400048070ff */
[----:B------:R-:W-:Y:S01]  /*bc780*/  IADD3 R24, P1, PT, R20, R13, RZ ;  /* 0x0000000d14187210 */ /* 0x000fe20007f3e0ff */
[----:B------:R-:W-:Y:S04]  /*bc790*/  STL [R1+0x56e4], R40 ;  /* 0x0056e42801007387 */ /* 0x000fe80000100800 */
[----:B------:R-:W-:Y:S01]  /*bc7a0*/  STL.64 [R1+0x1468], R42 ;  /* 0x0014682a01007387 */ /* 0x000fe20000100a00 */
[----:B0-----:R-:W-:-:S03]  /*bc7b0*/  F2FP.SATFINITE.E4M3.F32.PACK_AB_MERGE_C R17, R27, R25, RZ ;  /* 0x000000191b11723e */ /* 0x001fc600048070ff */
[----:B------:R0:W-:Y:S01]  /*bc7c0*/  STL [R1+0x1808], R19 ;  /* 0x0018081301007387 */ /* 0x0001e20000100800 */
[----:B------:R-:W-:-:S03]  /*bc7d0*/  IMAD.X R25, R21, 0x1, R15, P1 ;  /* 0x0000000115197824 */ /* 0x000fc600008e060f */
[----:B------:R1:W-:Y:S01]  /*bc7e0*/  STL [R1+0x74c], R17 ;  /* 0x00074c1101007387 */ /* 0x0003e20000100800 */
[----:B0-----:R-:W-:-:S03]  /*bc7f0*/  F2FP.SATFINITE.E4M3.F32.PACK_AB_MERGE_C R19, R28, R29, RZ ;  /* 0x0000001d1c13723e */ /* 0x001fc600048070ff */
[----:B------:R-:W3:Y:S01]  /*bc800*/  LDL.LU R29, [R1+0x10b0] ;  /* 0x0010b000011d7983 */ /* 0x000ee20000300800 */
[----:B-1----:R-:W-:-:S03]  /*bc810*/  F2FP.SATFINITE.E4M3.F32.PACK_AB_MERGE_C R17, R23, R22, RZ ;  /* 0x000000161711723e */ /* 0x002fc600048070ff */
[----:B------:R0:W-:Y:S04]  /*bc820*/  STL.64 [R1+0x1460], R24 ;  /* 0x0014601801007387 */ /* 0x0001e80000100a00 */
[----:B------:R-:W-:Y:S04]  /*bc830*/  STL [R1+0x774], R19 ;  /* 0x0007741301007387 */ /* 0x000fe80000100800 */
[----:B------:R-:W3:Y:S04]  /*bc840*/  LDL.LU R28, [R1+0x10b4] ;  /* 0x0010b400011c7983 */ /* 0x000ee80000300800 */
[----:B------:R4:W-:Y:S04]  /*bc850*/  STL [R1+0x744], R17 ;  /* 0x0007441101007387 */ /* 0x0009e80000100800 */
[----:B------:R-:W3:Y:S04]  /*bc860*/  LDL.LU R22, [R1+0x10b8] ;  /* 0x0010b80001167983 */ /* 0x000ee80000300800 */
[----:B------:R-:W3:Y:S01]  /*bc870*/  LDL.LU R23, [R1+0x10bc] ;  /* 0x0010bc0001177983 */ /* 0x000ee20000300800 */
[----:B0-----:R-:W-:-:S05]  /*bc880*/  IADD3 R24, P1, PT, R20, R14, RZ ;  /* 0x0000000e14187210 */ /* 0x001fca0007f3e0ff */
[----:B------:R-:W-:Y:S01]  /*bc890*/  IMAD.X R25, R21, 0x1, R16, P1 ;  /* 0x0000000115197824 */ /* 0x000fe200008e0610 */
[----:B----4-:R-:W-:Y:S02]  /*bc8a0*/  F2FP.SATFINITE.E4M3.F32.PACK_AB_MERGE_C R17, R31, R30, RZ ;  /* 0x0000001e1f11723e */ /* 0x010fe400048070ff */
[----:B------:R-:W4:Y:S04]  /*bc8b0*/  LDL.LU R30, [R1+0x10a0] ;  /* 0x0010a000011e7983 */ /* 0x000f280000300800 */
[----:B------:R-:W4:Y:S04]  /*bc8c0*/  LDL.LU R31, [R1+0x10a4] ;  /* 0x0010a400011f7983 */ /* 0x000f280000300800 */
[----:B------:R0:W-:Y:S04]  /*bc8d0*/  STL.64 [R1+0x1458], R24 ;  /* 0x0014581801007387 */ /* 0x0001e80000100a00 */
[----:B------:R1:W-:Y:S01]  /*bc8e0*/  STL [R1+0x748], R17 ;  /* 0x0007481101007387 */ /* 0x0003e20000100800 */
[----:B0-----:R-:W-:-:S05]  /*bc8f0*/  IADD3 R24, P1, PT, R20, R7, RZ ;  /* 0x0000000714187210 */ /* 0x001fca0007f3e0ff */
[----:B------:R-:W-:Y:S01]  /*bc900*/  IMAD.X R25, R21, 0x1, R8, P1 ;  /* 0x0000000115197824 */ /* 0x000fe200008e0608 */
[----:B------:R-:W-:-:S05]  /*bc910*/  F2FP.SATFINITE.E4M3.F32.PACK_AB_MERGE_C R47, R33, R32, RZ ;  /* 0x00000020212f723e */ /* 0x000fca00048070ff */
[----:B------:R-:W-:Y:S01]  /*bc920*/  STL [R1+0x572c], R47 ;  /* 0x00572c2f01007387 */ /* 0x000fe20000100800 */
[----:B--2---:R-:W-:-:S05]  /*bc930*/  F2FP.SATFINITE.E4M3.F32.PACK_AB_MERGE_C R48, R35, R34, RZ ;  /* 0x000000222330723e */ /* 0x004fca00048070ff */
[----:B------:R-:W-:Y:S04]  /*bc940*/  STL [R1+0x5728], R48 ;  /* 0x0057283001007387 */ /* 0x000fe80000100800 */
[----:B------:R0:W-:Y:S04]  /*bc950*/  STL.64 [R1+0x1450], R24 ;  /* 0x0014501801007387 */ /* 0x0001e80000100a00 */
[----:B------:R-:W2:Y:S04]  /*bc960*/  LDL.LU R32, [R1+0x10a8] ;  /* 0x0010a80001207983 */ /* 0x000ea80000300800 */
[----:B------:R-:W2:Y:S01]  /*bc970*/  LDL.LU R33, [R1+0x10ac] ;  /* 0x0010ac0001217983 */ /* 0x000ea20000300800 */
[----:B-1----:R-:W-:-:S05]  /*bc980*/  F2FP.SATFINITE.E4M3.F32.PACK_AB_MERGE_C R17, R37, R36, RZ ;  /* 0x000000242511723e */ /* 0x002fca00048070ff */
[----:B------:R3:W-:Y:S01]  /*bc990*/  STL [R1+0x4f4], R17 ;  /* 0x0004f41101007387 */ /* 0x0007e20000100800 */
[----:B0-----:R-:W-:-:S05]  /*bc9a0*/  IADD3 R24, P1, PT, R20, R9, RZ ;  /* 0x0000000914187210 */ /* 0x001fca0007f3e0ff */
[----:B------:R-:W-:Y:S01]  /*bc9b0*/  IMAD.X R25, R21, 0x1, R11, P1 ;  /* 0x0000000115197824 */ /* 0x000fe200008e060b */
[----:B---3--:R-:W-:Y:S02]  /*bc9c0*/  F2FP.SATFINITE.E4M3.F32.PACK_AB_MERGE_C R17, R39, R38, RZ ;  /* 0x000000262711723e */ /* 0x008fe400048070ff */
[----:B------:R-:W3:Y:S04]  /*bc9d0*/  LDL.LU R38, [R1+0x1090] ;  /* 0x0010900001267983 */ /* 0x000ee80000300800 */
[----:B------:R-:W3:Y:S04]  /*bc9e0*/  LDL.LU R39, [R1+0x1094] ;  /* 0x0010940001277983 */ /* 0x000ee80000300800 */
        /* <DEDUP_REMOVED lines=12> */
[----:B------:R-:W3:Y:S01]  /*bcab0*/  LDL.LU R37, [R1+0x1074] ;  /* 0x0010740001257983 */ /* 0x000ee20000300800 */
[----:B------:R-:W-:-:S02]  /*bcac0*/  F2FP.SATFINITE.E4M3.F32.PACK_AB_MERGE_C R19, R28, R29, RZ ;  /* 0x0000001d1c13723e */ /* 0x000fc400048070ff */
[----:B-1----:R-:W-:Y:S02]  /*bcad0*/  F2FP.SATFINITE.E4M3.F32.PACK_AB_MERGE_C R17, R23, R22, RZ ;  /* 0x000000161711723e */ /* 0x002fe400048070ff */
[----:B------:R-:W3:Y:S04]  /*bcae0*/  LDL.LU R22, [R1+0x1078] ;  /* 0x0010780001167983 */ /* 0x000ee80000300800 */
[----:B------:R-:W-:Y:S04]  /*bcaf0*/  STL [R1+0x4dc], R19 ;  /* 0x0004dc1301007387 */ /* 0x000fe80000100800 */
[----:B------:R-:W3:Y:S01]  /*bcb00*/  LDL.LU R23, [R1+0x107c] ;  /* 0x00107c0001177983 */ /* 0x000ee20000300800 */
[----:B------:R-:W-:Y:S01]  /*bcb10*/  VIADD R20, R20, UR6 ;  /* 0x0000000614147c36 */ /* 0x000fe20008000000 */
[----:B------:R-:W1:Y:S02]  /*bcb20*/  LDCU UR6, c[0x0][0x3b8] ;  /* 0x00007700ff0677ac */ /* 0x000e640008000800 */
[----:B------:R4:W-:Y:S02]  /*bcb30*/  STL [R1+0x4e0], R17 ;  /* 0x0004e01101007387 */ /* 0x0009e40000100800 */
[----:B------:R-:W-:-:S02]  /*bcb40*/  SHF.R.S32.HI R21, RZ, 0x1f, R20 ;  /* 0x0000001fff157819 */ /* 0x000fc40000011414 */
[----:B0-----:R-:W3:Y:S01]  /*bcb50*/  LDL.LU R24, [R1+0x1060] ;  /* 0x0010600001187983 */ /* 0x001ee20000300800 */
[----:B------:R-:W-:-:S03]  /*bcb60*/  IADD3 R28, P1, PT, R20, R0, RZ ;  /* 0x00000000141c7210 */ /* 0x000fc60007f3e0ff */
[----:B------:R-:W3:Y:S01]  /*bcb70*/  LDL.LU R26, [R1+0x1064] ;  /* 0x00106400011a7983 */ /* 0x000ee20000300800 */
[----:B----4-:R-:W-:Y:S01]  /*bcb80*/  F2FP.SATFINITE.E4M3.F32.PACK_AB_MERGE_C R17, R31, R30, RZ ;  /* 0x0000001e1f11723e */ /* 0x010fe200048070ff */
[----:B------:R-:W-:-:S04]  /*bcb90*/  IMAD.X R29, R21, 0x1, R2, P1 ;  /* 0x00000001151d7824 */ /* 0x000fc800008e0602 */
[----:B------:R-:W-:Y:S04]  /*bcba0*/  STL [R1+0x4c8], R17 ;  /* 0x0004c81101007387 */ /* 0x000fe80000100800 */
[----:B------:R-:W4:Y:S04]  /*bcbb0*/  LDL.LU R25, [R1+0x1068] ;  /* 0x0010680001197983 */ /* 0x000f280000300800 */
[----:B------:R-:W4:Y:S04]  /*bcbc0*/  LDL.LU R27, [R1+0x106c] ;  /* 0x00106c00011b7983 */ /* 0x000f280000300800 */
[----:B------:R0:W-:Y:S04]  /*bcbd0*/  STL.64 [R1+0x1438], R28 ;  /* 0x0014381c01007387 */ /* 0x0001e80000100a00 */
[----:B0-----:R-:W4:Y:S04]  /*bcbe0*/  LDL.LU R29, [R1+0x1050] ;  /* 0x00105000011d7983 */ /* 0x001f280000300800 */
[----:B------:R-:W4:Y:S04]  /*bcbf0*/  LDL.LU R28, [R1+0x1054] ;  /* 0x00105400011c7983 */ /* 0x000f280000300800 */
[----:B------:R-:W4:Y:S04]  /*bcc00*/  LDL.LU R30, [R1+0x1058] ;  /* 0x00105800011e7983 */ /* 0x000f280000300800 */
[----:B------:R-:W4:Y:S01]  /*bcc10*/  LDL.LU R31, [R1+0x105c] ;  /* 0x00105c00011f7983 */ /* 0x000f220000300800 */
[----:B------:R-:W-:-:S05]  /*bcc20*/  IADD3 R46, P1, PT, R20, R3, RZ ;  /* 0x00000003142e7210 */ /* 0x000fca0007f3e0ff */
[----:B------:R-:W-:Y:S01]  /*bcc30*/  IMAD.X R47, R21, 0x1, R4, P1 ;  /* 0x00000001152f7824 */ /* 0x000fe200008e0604 */
[----:B------:R-:W-:Y:S02]  /*bcc40*/  IADD3 R40, P1, PT, R20, R5, RZ ;  /* 0x0000000514287210 */ /* 0x000fe40007f3e0ff */
[----:B--2---:R-:W-:-:S05]  /*bcc50*/  F2FP.SATFINITE.E4M3.F32.PACK_AB_MERGE_C R17, R33, R32, RZ ;  /* 0x000000202111723e */ /* 0x004fca00048070ff */
[----:B------:R3:W-:Y:S04]  /*bcc60*/  STL [R1+0x4c4], R17 ;  /* 0x0004c41101007387 */ /* 0x0007e80000100800 */
[----:B------:R-:W2:Y:S04]  /*bcc70*/  LDL.LU R32, [R1+0x1040] ;  /* 0x0010400001207983 */ /* 0x000ea80000300800 */
[----:B------:R-:W2:Y:S01]  /*bcc80*/  LDL.LU R33, [R1+0x1044] ;  /* 0x0010440001217983 */ /* 0x000ea20000300800 */
[----:B---3--:R-:W-:-:S03]  /*bcc90*/  F2FP.SATFINITE.E4M3.F32.PACK_AB_MERGE_C R17, R39, R38, RZ ;  /* 0x000000262711723e */ /* 0x008fc600048070ff */
[----:B------:R-:W3:Y:S04]  /*bcca0*/  LDL.LU R38, [R1+0x1048] ;  /* 0x0010480001267983 */ /* 0x000ee80000300800 */
[----:B------:R-:W3:Y:S04]  /*bccb0*/  LDL.LU R39, [R1+0x104c] ;  /* 0x00104c0001277983 */ /* 0x000ee80000300800 */
[----:B------:R0:W-:Y:S01]  /*bccc0*/  STL [R1+0x4a4], R17 ;  /* 0x0004a41101007387 */ /* 0x0001e20000100800 */
[----:B------:R-:W-:-:S03]  /*bccd0*/  F2FP.SATFINITE.E4M3.F32.PACK_AB_MERGE_C R19, R43, R44, RZ ;  /* 0x0000002c2b13723e */ /* 0x000fc600048070ff */
[----:B------:R-:W-:Y:S04]  /*bcce0*/  STL.64 [R1+0x1430], R46 ;  /* 0x0014302e01007387 */ /* 0x000fe80000100a00 */
[----:B------:R1:W-:Y:S01]  /*bccf0*/  STL [R1+0x4ac], R19 ;  /* 0x0004ac1301007387 */ /* 0x0003e20000100800 */
[----:B0-----:R-:W-:Y:S01]  /*bcd00*/  F2FP.SATFINITE.E4M3.F32.PACK_AB_MERGE_C R17, R41, R42, RZ ;  /* 0x0000002a2911723e */ /* 0x001fe200048070ff */
[----:B------:R-:W-:Y:S01]  /*bcd10*/  IMAD.X R41, R21, 0x1, R6, P1 ;  /* 0x0000000115297824 */ /* 0x000fe200008e0606 */
[----:B-1----:R-:W-:Y:S02]  /*bcd20*/  F2FP.SATFINITE.E4M3.F32.PACK_AB_MERGE_C R19, R35, R34, RZ ;  /* 0x000000222313723e */ /* 0x002fe400048070ff */
[----:B------:R-:W-:Y:S01]  /*bcd30*/  IADD3 R34, P1, PT, R20, R13, RZ ;  /* 0x0000000d14227210 */ /* 0x000fe20007f3e0ff */
[----:B------:R0:W-:Y:S04]  /*bcd40*/  STL [R1+0x488], R17 ;  /* 0x0004881101007387 */ /* 0x0001e80000100800 */
[----:B------:R-:W-:Y:S01]  /*bcd50*/  IMAD.X R35, R21, 0x1, R15, P1 ;  /* 0x0000000115237824 */ /* 0x000fe200008e060f */
[----:B------:R-:W-:Y:S01]  /*bcd60*/  STL.64 [R1+0x1428], R40 ;  /* 0x0014282801007387 */ /* 0x000fe20000100a00 */
[----:B0-----:R-:W-:-:S03]  /*bcd70*/  F2FP.SATFINITE.E4M3.F32.PACK_AB_MERGE_C R17, R37, R36, RZ ;  /* 0x000000242511723e */ /* 0x001fc600048070ff */
[----:B------:R-:W-:Y:S04]  /*bcd80*/  STL [R1+0x490], R19 ;  /* 0x0004901301007387 */ /* 0x000fe80000100800 */
[----:B------:R-:W-:Y:S04]  /*bcd90*/  STL [R1+0x464], R17 ;  /* 0x0004641101007387 */ /* 0x000fe80000100800 */
[----:B------:R0:W-:Y:S04]  /*bcda0*/  STL.64 [R1+0x1420], R34 ;  /* 0x0014202201007387 */ /* 0x0001e80000100a00 */
[----:B0-----:R-:W3:Y:S01]  /*bcdb0*/  LDL.LU R34, [R1+0x1030] ;  /* 0x0010300001227983 */ /* 0x001ee20000300800 */
[----:B------:R-:W-:-:S03]  /*bcdc0*/  F2FP.SATFINITE.E4M3.F32.PACK_AB_MERGE_C R17, R23, R22, RZ ;  /* 0x000000161711723e */ /* 0x000fc600048070ff */
[----:B------:R-:W3:Y:S04]  /*bcdd0*/  LDL.LU R35, [R1+0x1034] ;  /* 0x0010340001237983 */ /* 0x000ee80000300800 */
[----:B------:R-:W3:Y:S04]  /*bcde0*/  LDL.LU R36, [R1+0x1038] ;  /* 0x0010380001247983 */ /* 0x000ee80000300800 */
[----:B------:R-:W3:Y:S04]  /*bcdf0*/  LDL.LU R37, [R1+0x103c] ;  /* 0x00103c0001257983 */ /* 0x000ee80000300800 */
[----:B------:R0:W-:Y:S04]  /*bce00*/  STL [R1+0x46c], R17 ;  /* 0x00046c1101007387 */ /* 0x0001e80000100800 */
[----:B------:R-:W3:Y:S04]  /*bce10*/  LDL.LU R22, [R1+0x1020] ;  /* 0x0010200001167983 */ /* 0x000ee80000300800 */
[----:B------:R-:W3:Y:S01]  /*bce20*/  LDL.LU R23, [R1+0x1024] ;  /* 0x0010240001177983 */ /* 0x000ee20000300800 */
[----:B0-----:R-:W-:-:S02]  /*bce30*/  F2FP.SATFINITE.E4M3.F32.PACK_AB_MERGE_C R17, R26, R24, RZ ;  /* 0x000000181a11723e */ /* 0x001fc400048070ff */
[----:B------:R-:W-:-:S03]  /*bce40*/  IADD3 R40, P1, PT, R20, R14, RZ ;  /* 0x0000000e14287210 */ /* 0x000fc60007f3e0ff */
[----:B------:R4:W-:Y:S02]  /*bce50*/  STL [R1+0x444], R17 ;  /* 0x0004441101007387 */ /* 0x0009e40000100800 */
[----:B------:R-:W-:Y:S01]  /*bce60*/  IMAD.X R41, R21, 0x1, R16, P1 ;  /* 0x0000000115297824 */ /* 0x000fe200008e0610 */
[----:B------:R-:W-:Y:S02]  /*bce70*/  IADD3 R24, P1, PT, R20, R7, RZ ;  /* 0x0000000714187210 */ /* 0x000fe40007f3e0ff */
[----:B----4-:R-:W-:-:S03]  /*bce80*/  F2FP.SATFINITE.E4M3.F32.PACK_AB_MERGE_C R17, R27, R25, RZ ;  /* 0x000000191b11723e */ /* 0x010fc600048070ff */
[----:B------:R-:W-:Y:S02]  /*bce90*/  IMAD.X R25, R21, 0x1, R8, P1 ;  /* 0x0000000115197824 */ /* 0x000fe400008e0608 */
[----:B------:R0:W-:Y:S04]  /*bcea0*/  STL [R1+0x57a0], R17 ;  /* 0x0057a01101007387 */ /* 0x0001e80000100800 */
[----:B------:R-:W-:Y:S01]  /*bceb0*/  STL.64 [R1+0x1418], R40 ;  /* 0x0014182801007387 */ /* 0x000fe20000100a00 */
[----:B0-----:R-:W-:Y:S02]  /*bcec0*/  F2FP.SATFINITE.E4M3.F32.PACK_AB_MERGE_C R17, R28, R29, RZ ;  /* 0x0000001d1c11723e */ /* 0x001fe400048070ff */
[----:B------:R-:W-:-:S03]  /*bced0*/  F2FP.SATFINITE.E4M3.F32.PACK_AB_MERGE_C R61, R31, R30, RZ ;  /* 0x0000001e1f3d723e */ /* 0x000fc600048070ff */
[----:B------:R-:W-:Y:S04]  /*bcee0*/  STL [R1+0x35c], R17 ;  /* 0x00035c1101007387 */ /* 0x000fe80000100800 */
[----:B------:R-:W-:Y:S04]  /*bcef0*/  STL [R1+0x57d0], R61 ;  /* 0x0057d03d01007387 */ /* 0x000fe80000100800 */
[----:B------:R0:W-:Y:S02]  /*bcf00*/  STL.64 [R1+0x1410], R24 ;  /* 0x0014101801007387 */ /* 0x0001e40000100a00 */
[----:B0-----:R-:W-:-:S05]  /*bcf10*/  IADD3 R24, P1, PT, R20, R9, RZ ;  /* 0x0000000914187210 */ /* 0x001fca0007f3e0ff */
[----:B------:R-:W-:Y:S01]  /*bcf20*/  IMAD.X R25, R21, 0x1, R11, P1 ;  /* 0x0000000115197824 */ /* 0x000fe200008e060b */
[----:B--2---:R-:W-:-:S05]  /*bcf30*/  F2FP.SATFINITE.E4M3.F32.PACK_AB_MERGE_C R17, R33, R32, RZ ;  /* 0x000000202111723e */ /* 0x004fca00048070ff */
[----:B------:R3:W-:Y:S04]  /*bcf40*/  STL [R1+0x330], R17 ;  /* 0x0003301101007387 */ /* 0x0007e80000100800 */
[----:B------:R-:W2:Y:S04]  /*bcf50*/  LDL.LU R59, [R1+0x1028] ;  /* 0x00102800013b7983 */ /* 0x000ea80000300800 */
[----:B------:R-:W2:Y:S04]  /*bcf60*/  LDL.LU R45, [R1+0x102c] ;  /* 0x00102c00012d7983 */ /* 0x000ea80000300800 */
[----:B------:R0:W-:Y:S01]  /*bcf70*/  STL.64 [R1+0x1408], R24 ;  /* 0x0014081801007387 */ /* 0x0001e20000100a00 */
[----:B---3--:R-:W-:-:S05]  /*bcf80*/  F2FP.SATFINITE.E4M3.F32.PACK_AB_MERGE_C R17, R39, R38, RZ ;  /* 0x000000262711723e */ /* 0x008fca00048070ff */
[----:B------:R1:W-:Y:S04]  /*bcf90*/  STL [R1+0x33c], R17 ;  /* 0x00033c1101007387 */ /* 0x0003e80000100800 */
[----:B------:R-:W3:Y:S04]  /*bcfa0*/  LDL.LU R38, [R1+0x1010] ;  /* 0x0010100001267983 */ /* 0x000ee80000300800 */
[----:B------:R-:W3:Y:S01]  /*bcfb0*/  LDL.LU R39, [R1+0x1014] ;  /* 0x0010140001277983 */ /* 0x000ee20000300800 */
[----:B0-----:R-:W-:-:S03]  /*bcfc0*/  IADD3 R24, P1, PT, R20, R10, RZ ;  /* 0x0000000a14187210 */ /* 0x001fc60007f3e0ff */
[----:B------:R-:W4:Y:S02]  /*bcfd0*/  LDL.LU R29, [R1+0x1018] ;  /* 0x00101800011d7983 */ /* 0x000f240000300800 */
[----:B------:R-:W-:Y:S02]  /*bcfe0*/  IMAD.X R25, R21, 0x1, R12, P1 ;  /* 0x0000000115197824 */ /* 0x000fe400008e060c */
[----:B------:R-:W4:Y:S04]  /*bcff0*/  LDL.LU R28, [R1+0x101c] ;  /* 0x00101c00011c7983 */ /* 0x000f280000300800 */
[----:B------:R-:W4:Y:S04]  /*bd000*/  LDL.LU R30, [R1+0x1000] ;  /* 0x00100000011e7983 */ /* 0x000f280000300800 */
[----:B------:R-:W-:Y:S04]  /*bd010*/  STL.64 [R1+0x1400], R24 ;  /* 0x0014001801007387 */ /* 0x000fe80000100a00 */
[----:B------:R-:W4:Y:S04]  /*bd020*/  LDL.LU R31, [R1+0x1004] ;  /* 0x00100400011f7983 */ /* 0x000f280000300800 */
[----:B------:R-:W4:Y:S04]  /*bd030*/  LDL.LU R32, [R1+0x1008] ;  /* 0x0010080001207983 */ /* 0x000f280000300800 */
[----:B------:R-:W4:Y:S01]  /*bd040*/  LDL.LU R33, [R1+0x100c] ;  /* 0x00100c0001217983 */ /* 0x000f220000300800 */
[----:B-1----:R-:W-:-:S02]  /*bd050*/  F2FP.SATFINITE.E4M3.F32.PACK_AB_MERGE_C R17, R35, R34, RZ ;  /* 0x000000222311723e */ /* 0x002fc400048070ff */
[----:B------:R-:W-:-:S03]  /*bd060*/  F2FP.SATFINITE.E4M3.F32.PACK_AB_MERGE_C R19, R37, R36, RZ ;  /* 0x000000242513723e */ /* 0x000fc600048070ff */
[----:B------:R0:W-:Y:S04]  /*bd070*/  STL [R1+0x2fc], R17 ;  /* 0x0002fc1101007387 */ /* 0x0001e80000100800 */
[----:B------:R2:W-:Y:S04]  /*bd080*/  STL [R1+0x30c], R19 ;  /* 0x00030c1301007387 */ /* 0x0005e80000100800 */
[----:B------:R-:W4:Y:S01]  /*bd090*/  LDL.LU R44, [R1+0xff0] ;  /* 0x000ff000012c7983 */ /* 0x000f220000300800 */
[----:B0-----:R-:W-:-:S03]  /*bd0a0*/  F2FP.SATFINITE.E4M3.F32.PACK_AB_MERGE_C R17, R23, R22, RZ ;  /* 0x000000161711723e */ /* 0x001fc600048070ff */
        /* <DEDUP_REMOVED lines=17> */
[----:B------:R-:W-:-:S05]  /*bd1c0*/  IADD3 R46, P1, PT, R20, R0, RZ ;  /* 0x00000000142e7210 */ /* 0x000fca0007f3e0ff */
[----:B------:R-:W-:-:S05]  /*bd1d0*/  IMAD.X R47, R21, 0x1, R2, P1 ;  /* 0x00000001152f7824 */ /* 0x000fca00008e0602 */
[----:B------:R-:W-:Y:S01]  /*bd1e0*/  STL.64 [R1+0x13f8], R46 ;  /* 0x0013f82e01007387 */ /* 0x000fe20000100a00 */
[----:B--2---:R-:W-:-:S05]  /*bd1f0*/  F2FP.SATFINITE.E4M3.F32.PACK_AB_MERGE_C R19, R45, R59, RZ ;  /* 0x0000003b2d13723e */ /* 0x004fca00048070ff */
[----:B------:R-:W-:Y:S01]  /*bd200*/  STL [R1+0x2d0], R19 ;  /* 0x0002d01301007387 */ /* 0x000fe20000100800 */
[----:B---3--:R-:W-:Y:S02]  /*bd210*/  F2FP.SATFINITE.E4M3.F32.PACK_AB_MERGE_C R17, R39, R38, RZ ;  /* 0x000000262711723e */ /* 0x008fe400048070ff */
[----:B------:R-:W-:-:S05]  /*bd220*/  IADD3 R38, P1, PT, R20, R3, RZ ;  /* 0x0000000314267210 */ /* 0x000fca0007f3e0ff */
[----:B------:R-:W-:Y:S01]  /*bd230*/  IMAD.X R39, R21, 0x1, R4, P1 ;  /* 0x0000000115277824 */ /* 0x000fe200008e0604 */
[----:B------:R-:W-:Y:S04]  /*bd240*/  STL [R1+0x2a4], R17 ;  /* 0x0002a41101007387 */ /* 0x000fe80000100800 */
[----:B------:R1:W-:Y:S04]  /*bd250*/  STL.64 [R1+0x13f0], R38 ;  /* 0x0013f02601007387 */ /* 0x0003e80000100a00 */
[----:B-1----:R-:W2:Y:S04]  /*bd260*/  LDL.LU R38, [R1+0xfc8] ;  /* 0x000fc80001267983 */ /* 0x002ea80000300800 */
[----:B------:R-:W2:Y:S01]  /*bd270*/  LDL.LU R39, [R1+0xfcc] ;  /* 0x000fcc0001277983 */ /* 0x000ea20000300800 */
[----:B----4-:R-:W-:-:S02]  /*bd280*/  F2FP.SATFINITE.E4M3.F32.PACK_AB_MERGE_C R19, R28, R29, RZ ;  /* 0x0000001d1c13723e */ /* 0x010fc400048070ff */
[----:B------:R-:W-:Y:S02]  /*bd290*/  IADD3 R28, P1, PT, R20, R5, RZ ;  /* 0x00000005141c7210 */ /* 0x000fe40007f3e0ff */
[----:B------:R-:W-:Y:S01]  /*bd2a0*/  F2FP.SATFINITE.E4M3.F32.PACK_AB_MERGE_C R17, R31, R30, RZ ;  /* 0x0000001e1f11723e */ /* 0x000fe200048070ff */
[----:B------:R-:W-:Y:S02]  /*bd2b0*/  STL [R1+0x2b0], R19 ;  /* 0x0002b01301007387 */ /* 0x000fe40000100800 */
[----:B------:R-:W-:Y:S02]  /*bd2c0*/  IMAD.X R29, R21, 0x1, R6, P1 ;  /* 0x00000001151d7824 */ /* 0x000fe400008e0606 */
[----:B------:R1:W-:Y:S04]  /*bd2d0*/  STL [R1+0x288], R17 ;  /* 0x0002881101007387 */ /* 0x0003e80000100800 */
[----:B------:R3:W-:Y:S01]  /*bd2e0*/  STL.64 [R1+0x13e8], R28 ;  /* 0x0013e81c01007387 */ /* 0x0007e20000100a00 */
[----:B-1----:R-:W-:-:S03]  /*bd2f0*/  F2FP.SATFINITE.E4M3.F32.PACK_AB_MERGE_C R17, R33, R32, RZ ;  /* 0x000000202111723e */ /* 0x002fc600048070ff */
[----:B---3--:R-:W3:Y:S04]  /*bd300*/  LDL.LU R29, [R1+0xfb0] ;  /* 0x000fb000011d7983 */ /* 0x008ee80000300800 */
[----:B------:R-:W3:Y:S04]  /*bd310*/  LDL.LU R28, [R1+0xfb4] ;  /* 0x000fb400011c7983 */ /* 0x000ee80000300800 */
[----:B------:R1:W-:Y:S04]  /*bd320*/  STL [R1+0x27c], R17 ;  /* 0x00027c1101007387 */ /* 0x0003e80000100800 */
[----:B------:R-:W4:Y:S04]  /*bd330*/  LDL.LU R30, [R1+0xfb8] ;  /* 0x000fb800011e7983 */ /* 0x000f280000300800 */
[----:B------:R-:W4:Y:S04]  /*bd340*/  LDL.LU R31, [R1+0xfbc] ;  /* 0x000fbc00011f7983 */ /* 0x000f280000300800 */
[----:B------:R-:W4:Y:S01]  /*bd350*/  LDL.LU R32, [R1+0xfa0] ;  /* 0x000fa00001207983 */ /* 0x000f220000300800 */
[----:B-1----:R-:W-:-:S03]  /*bd360*/  F2FP.SATFINITE.E4M3.F32.PACK_AB_MERGE_C R17, R43, R44, RZ ;  /* 0x0000002c2b11723e */ /* 0x002fc600048070ff */
[----:B------:R-:W4:Y:S01]  /*bd370*/  LDL.LU R33, [R1+0xfa4] ;  /* 0x000fa40001217983 */ /* 0x000f220000300800 */
[----:B------:R-:W-:-:S03]  /*bd380*/  IADD3 R44, P1, PT, R20, R13, RZ ;  /* 0x0000000d142c7210 */ /* 0x000fc60007f3e0ff */
[----:B------:R1:W-:Y:S02]  /*bd390*/  STL [R1+0x258], R17 ;  /* 0x0002581101007387 */ /* 0x0003e40000100800 */
[----:B------:R-:W-:Y:S01]  /*bd3a0*/  IMAD.X R45, R21, 0x1, R15, P1 ;  /* 0x00000001152d7824 */ /* 0x000fe200008e060f */
[----:B------:R-:W-:Y:S02]  /*bd3b0*/  IADD3 R40, P1, PT, R20, R14, RZ ;  /* 0x0000000e14287210 */ /* 0x000fe40007f3e0ff */
[----:B------:R-:W-:Y:S02]  /*bd3c0*/  F2FP.SATFINITE.E4M3.F32.PACK_AB_MERGE_C R19, R41, R42, RZ ;  /* 0x0000002a2913723e */ /* 0x000fe400048070ff */
[----:B------:R-:W-:Y:S01]  /*bd3d0*/  STL.64 [R1+0x13e0], R44 ;  /* 0x0013e02c01007387 */ /* 0x000fe20000100a00 */
[----:B------:R-:W-:Y:S01]  /*bd3e0*/  IMAD.X R41, R21, 0x1, R16, P1 ;  /* 0x0000000115297824 */ /* 0x000fe200008e0610 */
[----:B-1----:R-:W-:Y:S02]  /*bd3f0*/  F2FP.SATFINITE.E4M3.F32.PACK_AB_MERGE_C R17, R26, R24, RZ ;  /* 0x000000181a11723e */ /* 0x002fe400048070ff */
[----:B------:R1:W-:Y:S01]  /*bd400*/  STL [R1+0x260], R19 ;  /* 0x0002601301007387 */ /* 0x0003e20000100800 */
[----:B------:R-:W-:-:S03]  /*bd410*/  IADD3 R24, P1, PT, R20, R7, RZ ;  /* 0x0000000714187210 */ /* 0x000fc60007f3e0ff */
[----:B------:R0:W-:Y:S01]  /*bd420*/  STL [R1+0xf4], R17 ;  /* 0x0000f41101007387 */ /* 0x0001e20000100800 */
[----:B-1----:R-:W-:-:S03]  /*bd430*/  F2FP.SATFINITE.E4M3.F32.PACK_AB_MERGE_C R19, R27, R25, RZ ;  /* 0x000000191b13723e */ /* 0x002fc600048070ff */
[----:B------:R-:W-:Y:S01]  /*bd440*/  STL.64 [R1+0x13d8], R40 ;  /* 0x0013d82801007387 */ /* 0x000fe20000100a00 */
[----:B0-----:R-:W-:-:S03]  /*bd450*/  F2FP.SATFINITE.E4M3.F32.PACK_AB_MERGE_C R17, R35, R34, RZ ;  /* 0x000000222311723e */ /* 0x001fc600048070ff */
[----:B------:R0:W-:Y:S01]  /*bd460*/  STL [R1+0xe4], R19 ;  /* 0x0000e41301007387 */ /* 0x0001e20000100800 */
[----:B------:R-:W-:-:S03]  /*bd470*/  IMAD.X R25, R21, 0x1, R8, P1 ;  /* 0x0000000115197824 */ /* 0x000fc600008e0608 */
[----:B------:R1:W-:Y:S04]  /*bd480*/  STL [R1+0xc4], R17 ;  /* 0x0000c41101007387 */ /* 0x0003e80000100800 */
[----:B------:R-:W4:Y:S01]  /*bd490*/  LDL.LU R34, [R1+0xfa8] ;  /* 0x000fa80001227983 */ /* 0x000f220000300800 */
[----:B0-----:R-:W-:Y:S02]  /*bd4a0*/  F2FP.SATFINITE.E4M3.F32.PACK_AB_MERGE_C R19, R37, R36, RZ ;  /* 0x000000242513723e */ /* 0x001fe400048070ff */
[----:B-1----:R-:W-:Y:S02]  /*bd4b0*/  F2FP.SATFINITE.E4M3.F32.PACK_AB_MERGE_C R17, R23, R22, RZ ;  /* 0x000000161711723e */ /* 0x002fe400048070ff */
[----:B------:R-:W-:Y:S01]  /*bd4c0*/  IADD3 R22, P1, PT, R20, R9, RZ ;  /* 0x0000000914167210 */ /* 0x000fe20007f3e0ff */
[----:B------:R-:W-:Y:S04]  /*bd4d0*/  STL.64 [R1+0x13d0], R24 ;  /* 0x0013d01801007387 */ /* 0x000fe80000100a00 */
[----:B------:R-:W-:Y:S01]  /*bd4e0*/  STL [R1+0xc0], R19 ;  /* 0x0000c01301007387 */ /* 0x000fe20000100800 */
[----:B------:R-:W-:-:S03]  /*bd4f0*/  IMAD.X R23, R21, 0x1, R11, P1 ;  /* 0x0000000115177824 */ /* 0x000fc600008e060b */
[----:B------:R-:W4:Y:S04]  /*bd500*/  LDL.LU R35, [R1+0xfac] ;  /* 0x000fac0001237983 */ /* 0x000f280000300800 */
[----:B------:R-:W-:Y:S04]  /*bd510*/  STL [R1+0xb0], R17 ;  /* 0x0000b01101007387 */ /* 0x000fe80000100800 */
[----:B------:R0:W-:Y:S04]  /*bd520*/  STL.64 [R1+0x13c8], R22 ;  /* 0x0013c81601007387 */ /* 0x0001e80000100a00 */
[----:B0-----:R-:W4:Y:S04]  /*bd530*/  LDL.LU R22, [R1+0xf90] ;  /* 0x000f900001167983 */ /* 0x001f280000300800 */
[----:B------:R-:W4:Y:S01]  /*bd540*/  LDL.LU R23, [R1+0xf94] ;  /* 0x000f940001177983 */ /* 0x000f220000300800 */
[----:B------:R-:W-:-:S05]  /*bd550*/  IADD3 R24, P1, PT, R20, R10, RZ ;  /* 0x0000000a14187210 */ /* 0x000fca0007f3e0ff */
        /* <DEDUP_REMOVED lines=9> */
[----:B------:R-:W-:Y:S04]  /*bd5f0*/  STL.64 [R1+0x13c0], R24 ;  /* 0x0013c01801007387 */ /* 0x000fe80000100a00 */
[----:B------:R-:W2:Y:S01]  /*bd600*/  LDL.LU R39, [R1+0x734] ;  /* 0x0007340001277983 */ /* 0x000ea20000300800 */
[----:B---3--:R-:W-:-:S05]  /*bd610*/  F2FP.SATFINITE.E4M3.F32.PACK_AB_MERGE_C R17, R28, R29, RZ ;  /* 0x0000001d1c11723e */ /* 0x008fca00048070ff */
[----:B------:R1:W-:Y:S01]  /*bd620*/  STL [R1+0xac], R17 ;  /* 0x0000ac1101007387 */ /* 0x0003e20000100800 */
[----:B----4-:R-:W-:-:S05]  /*bd630*/  F2FP.SATFINITE.E4M3.F32.PACK_AB_MERGE_C R19, R31, R30, RZ ;  /* 0x0000001e1f13723e */ /* 0x010fca00048070ff */
[----:B------:R-:W-:Y:S01]  /*bd640*/  STL [R1+0xa8], R19 ;  /* 0x0000a81301007387 */ /* 0x000fe20000100800 */
[----:B-1----:R-:W-:-:S03]  /*bd650*/  F2FP.SATFINITE.E4M3.F32.PACK_AB_MERGE_C R17, R33, R32, RZ ;  /* 0x000000202111723e */ /* 0x002fc600048070ff */
[----:B------:R-:W3:Y:S04]  /*bd660*/  LDL.LU R44, [R1+0x738] ;  /* 0x00073800012c7983 */ /* 0x000ee80000300800 */
[----:B------:R-:W3:Y:S04]  /*bd670*/  LDL.LU R43, [R1+0x73c] ;  /* 0x00073c00012b7983 */ /* 0x000ee80000300800 */
[----:B------:R1:W-:Y:S04]  /*bd680*/  STL [R1+0x98], R17 ;  /* 0x0000981101007387 */ /* 0x0003e80000100800 */
[----:B------:R-:W4:Y:S04]  /*bd690*/  LDL.LU R42, [R1+0xf80] ;  /* 0x000f8000012a7983 */ /* 0x000f280000300800 */
[----:B------:R-:W4:Y:S04]  /*bd6a0*/  LDL.LU R41, [R1+0xf84] ;  /* 0x000f840001297983 */ /* 0x000f280000300800 */
[----:B------:R-:W4:Y:S01]  /*bd6b0*/  LDL.LU R24, [R1+0xf88] ;  /* 0x000f880001187983 */ /* 0x000f220000300800 */
[----:B------:R-:W-:-:S03]  /*bd6c0*/  IADD3 R30, P1, PT, R20, R0, RZ ;  /* 0x00000000141e7210 */ /* 0x000fc60007f3e0ff */
[----:B------:R-:W4:Y:S04]  /*bd6d0*/  LDL.LU R26, [R1+0xf8c] ;  /* 0x000f8c00011a7983 */ /* 0x000f280000300800 */
[----:B------:R-:W4:Y:S04]  /*bd6e0*/  LDL.LU R25, [R1+0xf70] ;  /* 0x000f700001197983 */ /* 0x000f280000300800 */
[----:B------:R-:W4:Y:S01]  /*bd6f0*/  LDL.LU R27, [R1+0xf74] ;  /* 0x000f7400011b7983 */ /* 0x000f220000300800 */
[----:B------:R-:W-:-:S03]  /*bd700*/  IMAD.X R31, R21, 0x1, R2, P1 ;  /* 0x00000001151f7824 */ /* 0x000fc600008e0602 */
[----:B------:R-:W4:Y:S04]  /*bd710*/  LDL.LU R29, [R1+0xf78] ;  /* 0x000f7800011d7983 */ /* 0x000f280000300800 */
[----:B------:R-:W4:Y:S04]  /*bd720*/  LDL.LU R28, [R1+0xf7c] ;  /* 0x000f7c00011c7983 */ /* 0x000f280000300800 */
[----:B------:R-:W4:Y:S04]  /*bd730*/  LDL.LU R32, [R1+0xf60] ;  /* 0x000f600001207983 */ /* 0x000f280000300800 */
[----:B------:R-:W4:Y:S01]  /*bd740*/  LDL.LU R33, [R1+0xf64] ;  /* 0x000f640001217983 */ /* 0x000f220000300800 */
[----:B-1----:R-:W-:-:S03]  /*bd750*/  F2FP.SATFINITE.E4M3.F32.PACK_AB_MERGE_C R17, R35, R34, RZ ;  /* 0x000000222311723e */ /* 0x002fc600048070ff */
[----:B------:R-:W4:Y:S04]  /*bd760*/  LDL.LU R34, [R1+0xf68] ;  /* 0x000f680001227983 */ /* 0x000f280000300800 */
[----:B------:R-:W4:Y:S04]  /*bd770*/  LDL.LU R35, [R1+0xf6c] ;  /* 0x000f6c0001237983 */ /* 0x000f280000300800 */
[----:B------:R1:W-:Y:S04]  /*bd780*/  STL.64 [R1+0x13b8], R30 ;  /* 0x0013b81e01007387 */ /* 0x0003e80000100a00 */
[----:B------:R0:W-:Y:S04]  /*bd790*/  STL [R1+0x9c], R17 ;  /* 0x00009c1101007387 */ /* 0x0001e80000100800 */
[----:B-1----:R-:W4:Y:S01]  /*bd7a0*/  LDL.LU R30, [R1+0xf50] ;  /* 0x000f5000011e7983 */ /* 0x002f220000300800 */
[----:B0-----:R-:W-:-:S02]  /*bd7b0*/  F2FP.SATFINITE.E4M3.F32.PACK_AB_MERGE_C R17, R23, R22, RZ ;  /* 0x000000161711723e */ /* 0x001fc400048070ff */
[C---:B------:R-:W-:Y:S01]  /*bd7c0*/  IADD3 R22, P1, PT, R20.reuse, R3, RZ ;  /* 0x0000000314167210 */ /* 0x040fe20007f3e0ff */
[----:B------:R-:W4:Y:S04]  /*bd7d0*/  LDL.LU R31, [R1+0xf54] ;  /* 0x000f5400011f7983 */ /* 0x000f280000300800 */
[----:B------:R-:W-:Y:S01]  /*bd7e0*/  IMAD.X R23, R21, 0x1, R4, P1 ;  /* 0x0000000115177824 */ /* 0x000fe200008e0604 */
[----:B------:R-:W-:Y:S04]  /*bd7f0*/  STL [R1+0x88], R17 ;  /* 0x0000881101007387 */ /* 0x000fe80000100800 */
[----:B------:R0:W-:Y:S04]  /*bd800*/  STL.64 [R1+0x13b0], R22 ;  /* 0x0013b01601007387 */ /* 0x0001e80000100a00 */
[----:B0-----:R-:W4:Y:S04]  /*bd810*/  LDL.LU R22, [R1+0xf58] ;  /* 0x000f580001167983 */ /* 0x001f280000300800 */
[----:B------:R-:W4:Y:S01]  /*bd820*/  LDL.LU R23, [R1+0xf5c] ;  /* 0x000f5c0001177983 */ /* 0x000f220000300800 */
[----:B------:R-:W-:-:S05]  /*bd830*/  IADD3 R46, P1, PT, R20, R5, RZ ;  /* 0x00000005142e7210 */ /* 0x000fca0007f3e0ff */
[----:B------:R-:W-:Y:S01]  /*bd840*/  IMAD.X R47, R21, 0x1, R6, P1 ;  /* 0x00000001152f7824 */ /* 0x000fe200008e0606 */
[----:B------:R-:W-:Y:S02]  /*bd850*/  IADD3 R40, P1, PT, R20, R13, RZ ;  /* 0x0000000d14287210 */ /* 0x000fe40007f3e0ff */
[----:B--2---:R-:W-:Y:S02]  /*bd860*/  F2FP.SATFINITE.E4M3.F32.PACK_AB_MERGE_C R19, R37, R36, RZ ;  /* 0x000000242513723e */ /* 0x004fe400048070ff */
[----:B------:R-:W2:Y:S04]  /*bd870*/  LDL.LU R36, [R1+0xf40] ;  /* 0x000f400001247983 */ /* 0x000ea80000300800 */
[----:B------:R3:W-:Y:S04]  /*bd880*/  STL [R1+0x94], R19 ;  /* 0x0000941301007387 */ /* 0x0007e80000100800 */
[----:B------:R-:W2:Y:S01]  /*bd890*/  LDL.LU R37, [R1+0xf44] ;  /* 0x000f440001257983 */ /* 0x000ea20000300800 */
[----:B------:R-:W-:-:S05]  /*bd8a0*/  F2FP.SATFINITE.E4M3.F32.PACK_AB_MERGE_C R17, R39, R38, RZ ;  /* 0x000000262711723e */ /* 0x000fca00048070ff */
[----:B------:R4:W-:Y:S04]  /*bd8b0*/  STL [R1+0x80], R17 ;  /* 0x0000801101007387 */ /* 0x0009e80000100800 */
[----:B------:R-:W2:Y:S04]  /*bd8c0*/  LDL.LU R38, [R1+0xf48] ;  /* 0x000f480001267983 */ /* 0x000ea80000300800 */
[----:B------:R-:W2:Y:S04]  /*bd8d0*/  LDL.LU R39, [R1+0xf4c] ;  /* 0x000f4c0001277983 */ /* 0x000ea80000300800 */
[----:B------:R-:W-:Y:S01]  /*bd8e0*/  STL.64 [R1+0x13a8], R46 ;  /* 0x0013a82e01007387 */ /* 0x000fe20000100a00 */
[----:B---3--:R-:W-:-:S05]  /*bd8f0*/  F2FP.SATFINITE.E4M3.F32.PACK_AB_MERGE_C R19, R43, R44, RZ ;  /* 0x0000002c2b13723e */ /* 0x008fca00048070ff */
[----:B------:R-:W-:Y:S01]  /*bd900*/  STL [R1+0x84], R19 ;  /* 0x0000841301007387 */ /* 0x000fe20000100800 */
[----:B----4-:R-:W-:Y:S01]  /*bd910*/  F2FP.SATFINITE.E4M3.F32.PACK_AB_MERGE_C R17, R41, R42, RZ ;  /* 0x0000002a2911723e */ /* 0x010fe200048070ff */
[----:B------:R-:W-:-:S04]  /*bd920*/  IMAD.X R41, R21, 0x1, R15, P1 ;  /* 0x0000000115297824 */ /* 0x000fc800008e060f */
[----:B------:R0:W-:Y:S02]  /*bd930*/  STL [R1+0x1ee8], R17 ;  /* 0x001ee81101007387 */ /* 0x0001e40000100800 */
[----:B0-----:R-:W-:Y:S02]  /*bd940*/  F2FP.SATFINITE.E4M3.F32.PACK_AB_MERGE_C R17, R26, R24, RZ ;  /* 0x000000181a11723e */ /* 0x001fe400048070ff */
[----:B------:R-:W-:Y:S02]  /*bd950*/  IADD3 R24, P1, PT, R20, R14, RZ ;  /* 0x0000000e14187210 */ /* 0x000fe40007f3e0ff */
[----:B------:R-:W-:-:S03]  /*bd960*/  F2FP.SATFINITE.E4M3.F32.PACK_AB_MERGE_C R45, R27, R25, RZ ;  /* 0x000000191b2d723e */ /* 0x000fc600048070ff */
[----:B------:R-:W-:Y:S02]  /*bd970*/  IMAD.X R25, R21, 0x1, R16, P1 ;  /* 0x0000000115197824 */ /* 0x000fe400008e0610 */
[----:B------:R-:W-:Y:S04]  /*bd980*/  STL [R1+0x5694], R45 ;  /* 0x0056942d01007387 */ /* 0x000fe80000100800 */
[----:B------:R-:W-:Y:S01]  /*bd990*/  STL.64 [R1+0x13a0], R40 ;  /* 0x0013a02801007387 */ /* 0x000fe20000100a00 */
[----:B------:R-:W-:-:S03]  /*bd9a0*/  F2FP.SATFINITE.E4M3.F32.PACK_AB_MERGE_C R19, R28, R29, RZ ;  /* 0x0000001d1c13723e */ /* 0x000fc600048070ff */
[----:B------:R0:W-:Y:S04]  /*bd9b0*/  STL [R1+0x207c], R17 ;  /* 0x00207c1101007387 */ /* 0x0001e80000100800 */
[----:B------:R1:W-:Y:S01]  /*bd9c0*/  STL.64 [R1+0x1398], R24 ;  /* 0x0013981801007387 */ /* 0x0003e20000100a00 */
[----:B0-----:R-:W-:Y:S02]  /*bd9d0*/  F2FP.SATFINITE.E4M3.F32.PACK_AB_MERGE_C R17, R33, R32, RZ ;  /* 0x000000202111723e */ /* 0x001fe400048070ff */
[----:B-1----:R-:W-:Y:S01]  /*bd9e0*/  IADD3 R24, P1, PT, R20, R7, RZ ;  /* 0x0000000714187210 */ /* 0x002fe20007f3e0ff */
[----:B------:R-:W-:Y:S04]  /*bd9f0*/  STL [R1+0x1e4c], R19 ;  /* 0x001e4c1301007387 */ /* 0x000fe80000100800 */
[----:B------:R-:W-:Y:S01]  /*bda00*/  IMAD.X R25, R21, 0x1, R8, P1 ;  /* 0x0000000115197824 */ /* 0x000fe200008e0608 */
[----:B------:R0:W-:Y:S04]  /*bda10*/  STL [R1+0x1cc8], R17 ;  /* 0x001cc81101007387 */ /* 0x0001e80000100800 */
[----:B------:R-:W3:Y:S04]  /*bda20*/  LDL.LU R32, [R1+0xf30] ;  /* 0x000f300001207983 */ /* 0x000ee80000300800 */
[----:B------:R-:W3:Y:S01]  /*bda30*/  LDL.LU R33, [R1+0xf34] ;  /* 0x000f340001217983 */ /* 0x000ee20000300800 */
[----:B0-----:R-:W-:-:S03]  /*bda40*/  F2FP.SATFINITE.E4M3.F32.PACK_AB_MERGE_C R17, R35, R34, RZ ;  /* 0x000000222311723e */ /* 0x001fc600048070ff */
[----:B------:R0:W-:Y:S04]  /*bda50*/  STL.64 [R1+0x1390], R24 ;  /* 0x0013901801007387 */ /* 0x0001e80000100a00 */
[----:B------:R-:W4:Y:S04]  /*bda60*/  LDL.LU R34, [R1+0xf38] ;  /* 0x000f380001227983 */ /* 0x000f280000300800 */
[----:B------:R-:W4:Y:S01]  /*bda70*/  LDL.LU R35, [R1+0xf3c] ;  /* 0x000f3c0001237983 */ /* 0x000f220000300800 */
[----:B0-----:R-:W-:-:S03]  /*bda80*/  IADD3 R24, P1, PT, R20, R9, RZ ;  /* 0x0000000914187210 */ /* 0x001fc60007f3e0ff */
[----:B------:R0:W-:Y:S01]  /*bda90*/  STL [R1+0x1cec], R17 ;  /* 0x001cec1101007387 */ /* 0x0001e20000100800 */
[----:B------:R-:W-:Y:S01]  /*bdaa0*/  F2FP.SATFINITE.E4M3.F32.PACK_AB_MERGE_C R44, R31, R30, RZ ;  /* 0x0000001e1f2c723e */ /* 0x000fe200048070ff */
[----:B------:R-:W-:-:S04]  /*bdab0*/  IMAD.X R25, R21, 0x1, R11, P1 ;  /* 0x0000000115197824 */ /* 0x000fc800008e060b */
[----:B------:R-:W-:Y:S01]  /*bdac0*/  STL [R1+0x56bc], R44 ;  /* 0x0056bc2c01007387 */ /* 0x000fe20000100800 */
[----:B0-----:R-:W-:Y:S02]  /*bdad0*/  F2FP.SATFINITE.E4M3.F32.PACK_AB_MERGE_C R17, R23, R22, RZ ;  /* 0x000000161711723e */ /* 0x001fe400048070ff */
[C---:B------:R-:W-:Y:S01]  /*bdae0*/  IADD3 R22, P1, PT, R20.reuse, R10, RZ ;  /* 0x0000000a14167210 */ /* 0x040fe20007f3e0ff */
[----:B------:R-:W-:Y:S04]  /*bdaf0*/  STL.64 [R1+0x1388], R24 ;  /* 0x0013881801007387 */ /* 0x000fe80000100a00 */
[----:B------:R-:W-:Y:S01]  /*bdb00*/  IMAD.X R23, R21, 0x1, R12, P1 ;  /* 0x0000000115177824 */ /* 0x000fe200008e060c */
[----:B------:R-:W-:Y:S04]  /*bdb10*/  STL [R1+0x1b8c], R17 ;  /* 0x001b8c1101007387 */ /* 0x000fe80000100800 */
[----:B------:R0:W-:Y:S04]  /*bdb20*/  STL.64 [R1+0x1380], R22 ;  /* 0x0013801601007387 */ /* 0x0001e80000100a00 */
[----:B0-----:R-:W4:Y:S04]  /*bdb30*/  LDL.LU R22, [R1+0xf20] ;  /* 0x000f200001167983 */ /* 0x001f280000300800 */
[----:B------:R-:W4:Y:S04]  /*bdb40*/  LDL.LU R23, [R1+0xf24] ;  /* 0x000f240001177983 */ /* 0x000f280000300800 */
[----:B------:R-:W4:Y:S01]  /*bdb50*/  LDL.LU R50, [R1+0xf28] ;  /* 0x000f280001327983 */ /* 0x000f220000300800 */
[----:B------:R-:W-:Y:S01]  /*bdb60*/  VIADD R20, R20, UR6 ;  /* 0x0000000614147c36 */ /* 0x000fe20008000000 */
[----:B------:R-:W0:Y:S04]  /*bdb70*/  LDCU UR6, c[0x0][0x3b8] ;  /* 0x00007700ff0677ac */ /* 0x000e280008000800 */
[----:B------:R-:W-:-:S02]  /*bdb80*/  SHF.R.S32.HI R21, RZ, 0x1f, R20 ;  /* 0x0000001fff157819 */ /* 0x000fc40000011414 */
[----:B------:R-:W-:-:S05]  /*bdb90*/  IADD3 R30, P1, PT, R20, R0, RZ ;  /* 0x00000000141e7210 */ /* 0x000fca0007f3e0ff */
[----:B------:R-:W-:Y:S01]  /*bdba0*/  IMAD.X R31, R21, 0x1, R2, P1 ;  /* 0x00000001151f7824 */ /* 0x000fe200008e0602 */
[----:B--2---:R-:W-:-:S05]  /*bdbb0*/  F2FP.SATFINITE.E4M3.F32.PACK_AB_MERGE_C R19, R37, R36, RZ ;  /* 0x000000242513723e */ /* 0x004fca00048070ff */
[----:B------:R-:W-:Y:S04]  /*bdbc0*/  STL [R1+0x1abc], R19 ;  /* 0x001abc1301007387 */ /* 0x000fe80000100800 */
[----:B------:R-:W2:Y:S01]  /*bdbd0*/  LDL.LU R51, [R1+0xf2c] ;  /* 0x000f2c0001337983 */ /* 0x000ea20000300800 */
[----:B------:R-:W-:-:S05]  /*bdbe0*/  F2FP.SATFINITE.E4M3.F32.PACK_AB_MERGE_C R17, R39, R38, RZ ;  /* 0x000000262711723e */ /* 0x000fca00048070ff */
[----:B------:R4:W-:Y:S04]  /*bdbf0*/  STL [R1+0x1ad8], R17 ;  /* 0x001ad81101007387 */ /* 0x0009e80000100800 */
        /* <DEDUP_REMOVED lines=12> */
[----:B---3--:R-:W-:-:S05]  /*bdcc0*/  F2FP.SATFINITE.E4M3.F32.PACK_AB_MERGE_C R43, R33, R32, RZ ;  /* 0x00000020212b723e */ /* 0x008fca00048070ff */
[----:B------:R-:W-:Y:S04]  /*bdcd0*/  STL [R1+0x56c4], R43 ;  /* 0x0056c42b01007387 */ /* 0x000fe80000100800 */
[----:B------:R1:W-:Y:S01]  /*bdce0*/  STL.64 [R1+0x1378], R30 ;  /* 0x0013781e01007387 */ /* 0x0003e20000100a00 */
[----:B----4-:R-:W-:-:S03]  /*bdcf0*/  F2FP.SATFINITE.E4M3.F32.PACK_AB_MERGE_C R17, R35, R34, RZ ;  /* 0x000000222311723e */ /* 0x010fc600048070ff */
[----:B-1----:R-:W3:Y:S04]  /*bdd00*/  LDL.LU R30, [R1+0xee0] ;  /* 0x000ee000011e7983 */ /* 0x002ee80000300800 */
[----:B------:R-:W3:Y:S04]  /*bdd10*/  LDL.LU R31, [R1+0xee4] ;  /* 0x000ee400011f7983 */ /* 0x000ee80000300800 */
[----:B------:R-:W-:Y:S04]  /*bdd20*/  STL [R1+0x1908], R17 ;  /* 0x0019081101007387 */ /* 0x000fe80000100800 */
[----:B------:R-:W4:Y:S04]  /*bdd30*/  LDL.LU R32, [R1+0xee8] ;  /* 0x000ee80001207983 */ /* 0x000f280000300800 */
[----:B------:R-:W4:Y:S04]  /*bdd40*/  LDL.LU R33, [R1+0xeec] ;  /* 0x000eec0001217983 */ /* 0x000f280000300800 */
[----:B------:R-:W4:Y:S04]  /*bdd50*/  LDL.LU R34, [R1+0xed0] ;  /* 0x000ed00001227983 */ /* 0x000f280000300800 */
[----:B------:R-:W4:Y:S01]  /*bdd60*/  LDL.LU R35, [R1+0xed4] ;  /* 0x000ed40001237983 */ /* 0x000f220000300800 */
[----:B------:R-:W-:-:S02]  /*bdd70*/  F2FP.SATFINITE.E4M3.F32.PACK_AB_MERGE_C R42, R23, R22, RZ ;  /* 0x00000016172a723e */ /* 0x000fc400048070ff */
[----:B------:R-:W-:-:S05]  /*bdd80*/  IADD3 R22, P1, PT, R20, R3, RZ ;  /* 0x0000000314167210 */ /* 0x000fca0007f3e0ff */
[----:B------:R-:W-:Y:S01]  /*bdd90*/  IMAD.X R23, R21, 0x1, R4, P1 ;  /* 0x0000000115177824 */ /* 0x000fe200008e0604 */
[----:B------:R-:W-:Y:S04]  /*bdda0*/  STL [R1+0x56d0], R42 ;  /* 0x0056d02a01007387 */ /* 0x000fe80000100800 */
[----:B------:R1:W-:Y:S04]  /*bddb0*/  STL.64 [R1+0x1370], R22 ;  /* 0x0013701601007387 */ /* 0x0003e80000100a00 */
[----:B-1----:R-:W4:Y:S04]  /*bddc0*/  LDL.LU R22, [R1+0xed8] ;  /* 0x000ed80001167983 */ /* 0x002f280000300800 */
[----:B------:R-:W4:Y:S01]  /*bddd0*/  LDL.LU R23, [R1+0xedc] ;  /* 0x000edc0001177983 */ /* 0x000f220000300800 */
[----:B------:R-:W-:-:S02]  /*bdde0*/  IADD3 R40, P1, PT, R20, R5, RZ ;  /* 0x0000000514287210 */ /* 0x000fc40007f3e0ff */
[----:B--2---:R-:W-:-:S05]  /*bddf0*/  F2FP.SATFINITE.E4M3.F32.PACK_AB_MERGE_C R19, R51, R50, RZ ;  /* 0x000000323313723e */ /* 0x004fca00048070ff */
[----:B------:R-:W-:Y:S01]  /*bde00*/  STL [R1+0x1838], R19 ;  /* 0x0018381301007387 */ /* 0x000fe20000100800 */
[----:B------:R-:W-:Y:S01]  /*bde10*/  F2FP.SATFINITE.E4M3.F32.PACK_AB_MERGE_C R17, R41, R59, RZ ;  /* 0x0000003b2911723e */ /* 0x000fe200048070ff */
[----:B------:R-:W-:-:S04]  /*bde20*/  IMAD.X R41, R21, 0x1, R6, P1 ;  /* 0x0000000115297824 */ /* 0x000fc800008e0606 */
[----:B------:R-:W-:Y:S04]  /*bde30*/  STL [R1+0x770], R17 ;  /* 0x0007701101007387 */ /* 0x000fe80000100800 */
[----:B------:R1:W-:Y:S01]  /*bde40*/  STL.64 [R1+0x1368], R40 ;  /* 0x0013682801007387 */ /* 0x0003e20000100a00 */
[----:B------:R-:W-:Y:S02]  /*bde50*/  F2FP.SATFINITE.E4M3.F32.PACK_AB_MERGE_C R51, R27, R25, RZ ;  /* 0x000000191b33723e */ /* 0x000fe400048070ff */
[----:B-1----:R-:W-:Y:S02]  /*bde60*/  F2FP.SATFINITE.E4M3.F32.PACK_AB_MERGE_C R41, R26, R24, RZ ;  /* 0x000000181a29723e */ /* 0x002fe400048070ff */
[----:B------:R-:W-:Y:S02]  /*bde70*/  IADD3 R24, P1, PT, R20, R13, RZ ;  /* 0x0000000d14187210 */ /* 0x000fe40007f3e0ff */
[----:B------:R-:W-:Y:S01]  /*bde80*/  F2FP.SATFINITE.E4M3.F32.PACK_AB_MERGE_C R46, R28, R29, RZ ;  /* 0x0000001d1c2e723e */ /* 0x000fe200048070ff */
[----:B------:R-:W-:Y:S02]  /*bde90*/  STL [R1+0x56dc], R41 ;  /* 0x0056dc2901007387 */ /* 0x000fe40000100800 */
[----:B------:R-:W-:-:S02]  /*bdea0*/  IMAD.X R25, R21, 0x1, R15, P1 ;  /* 0x0000000115197824 */ /* 0x000fc400008e060f */
[----:B------:R-:W-:Y:S04]  /*bdeb0*/  STL [R1+0x56ec], R51 ;  /* 0x0056ec3301007387 */ /* 0x000fe80000100800 */
[----:B------:R-:W-:Y:S01]  /*bdec0*/  STL [R1+0x56e8], R46 ;  /* 0x0056e82e01007387 */ /* 0x000fe20000100800 */
[----:B------:R-:W-:-:S03]  /*bded0*/  F2FP.SATFINITE.E4M3.F32.PACK_AB_MERGE_C R17, R37, R36, RZ ;  /* 0x000000242511723e */ /* 0x000fc600048070ff */
[----:B------:R1:W-:Y:S04]  /*bdee0*/  STL.64 [R1+0x1360], R24 ;  /* 0x0013601801007387 */ /* 0x0003e80000100a00 */
[----:B------:R-:W-:Y:S01]  /*bdef0*/  STL [R1+0x730], R17 ;  /* 0x0007301101007387 */ /* 0x000fe20000100800 */
[----:B------:R-:W-:-:S03]  /*bdf00*/  F2FP.SATFINITE.E4M3.F32.PACK_AB_MERGE_C R52, R39, R38, RZ ;  /* 0x000000262734723e */ /* 0x000fc600048070ff */
[----:B------:R-:W2:Y:S01]  /*bdf10*/  LDL.LU R36, [R1+0xec0] ;  /* 0x000ec00001247983 */ /* 0x000ea20000300800 */
[----:B-1----:R-:W-:-:S03]  /*bdf20*/  IADD3 R24, P1, PT, R20, R14, RZ ;  /* 0x0000000e14187210 */ /* 0x002fc60007f3e0ff */
[----:B------:R-:W2:Y:S02]  /*bdf30*/  LDL.LU R37, [R1+0xec4] ;  /* 0x000ec40001257983 */ /* 0x000ea40000300800 */
[----:B------:R-:W-:-:S05]  /*bdf40*/  IMAD.X R25, R21, 0x1, R16, P1 ;  /* 0x0000000115197824 */ /* 0x000fca00008e0610 */
[----:B------:R1:W-:Y:S04]  /*bdf50*/  STL.64 [R1+0x1358], R24 ;  /* 0x0013581801007387 */ /* 0x0003e80000100a00 */
[----:B------:R-:W2:Y:S04]  /*bdf60*/  LDL.LU R38, [R1+0xec8] ;  /* 0x000ec80001267983 */ /* 0x000ea80000300800 */
[----:B------:R-:W2:Y:S01]  /*bdf70*/  LDL.LU R39, [R1+0xecc] ;  /* 0x000ecc0001277983 */ /* 0x000ea20000300800 */
[----:B-1----:R-:W-:-:S03]  /*bdf80*/  IADD3 R24, P1, PT, R20, R7, RZ ;  /* 0x0000000714187210 */ /* 0x002fc60007f3e0ff */
[----:B------:R-:W-:Y:S02]  /*bdf90*/  STL [R1+0x5700], R52 ;  /* 0x0057003401007387 */ /* 0x000fe40000100800 */
[----:B------:R-:W-:Y:S01]  /*bdfa0*/  IMAD.X R25, R21, 0x1, R8, P1 ;  /* 0x0000000115197824 */ /* 0x000fe200008e0608 */
[----:B---3--:R-:W-:-:S05]  /*bdfb0*/  F2FP.SATFINITE.E4M3.F32.PACK_AB_MERGE_C R50, R31, R30, RZ ;  /* 0x0000001e1f32723e */ /* 0x008fca00048070ff */
[----:B------:R-:W-:Y:S01]  /*bdfc0*/  STL [R1+0x5730], R50 ;  /* 0x0057303201007387 */ /* 0x000fe20000100800 */
[----:B----4-:R-:W-:-:S05]  /*bdfd0*/  F2FP.SATFINITE.E4M3.F32.PACK_AB_MERGE_C R55, R33, R32, RZ ;  /* 0x000000202137723e */ /* 0x010fca00048070ff */
[----:B------:R-:W-:Y:S04]  /*bdfe0*/  STL [R1+0x5734], R55 ;  /* 0x0057343701007387 */ /* 0x000fe80000100800 */
[----:B------:R1:W-:Y:S01]  /*bdff0*/  STL.64 [R1+0x1350], R24 ;  /* 0x0013501801007387 */ /* 0x0003e20000100a00 */
[----:B------:R-:W-:Y:S02]  /*be000*/  F2FP.SATFINITE.E4M3.F32.PACK_AB_MERGE_C R17, R35, R34, RZ ;  /* 0x000000222311723e */ /* 0x000fe400048070ff */
[----:B-1----:R-:W-:-:S03]  /*be010*/  IADD3 R24, P1, PT, R20, R9, RZ ;  /* 0x0000000914187210 */ /* 0x002fc60007f3e0ff */
[----:B------:R-:W-:Y:S02]  /*be020*/  STL [R1+0x484], R17 ;  /* 0x0004841101007387 */ /* 0x000fe40000100800 */
[----:B------:R-:W-:Y:S02]  /*be030*/  IMAD.X R25, R21, 0x1, R11, P1 ;  /* 0x0000000115197824 */ /* 0x000fe400008e060b */
[----:B------:R-:W3:Y:S04]  /*be040*/  LDL.LU R54, [R1+0xeb0] ;  /* 0x000eb00001367983 */ /* 0x000ee80000300800 */
[----:B------:R-:W3:Y:S04]  /*be050*/  LDL.LU R58, [R1+0xeb4] ;  /* 0x000eb400013a7983 */ /* 0x000ee80000300800 */
[----:B------:R1:W-:Y:S04]  /*be060*/  STL.64 [R1+0x1348], R24 ;  /* 0x0013481801007387 */ /* 0x0003e80000100a00 */
[----:B------:R-:W4:Y:S04]  /*be070*/  LDL.LU R32, [R1+0xeb8] ;  /* 0x000eb80001207983 */ /* 0x000f280000300800 */
[----:B------:R-:W4:Y:S01]  /*be080*/  LDL.LU R33, [R1+0xebc] ;  /* 0x000ebc0001217983 */ /* 0x000f220000300800 */
[----:B------:R-:W-:-:S03]  /*be090*/  F2FP.SATFINITE.E4M3.F32.PACK_AB_MERGE_C R47, R23, R22, RZ ;  /* 0x00000016172f723e */ /* 0x000fc600048070ff */
[----:B------:R-:W4:Y:S04]  /*be0a0*/  LDL.LU R22, [R1+0xea0] ;  /* 0x000ea00001167983 */ /* 0x000f280000300800 */
[----:B------:R-:W4:Y:S01]  /*be0b0*/  LDL.LU R23, [R1+0xea4] ;  /* 0x000ea40001177983 */ /* 0x000f220000300800 */
[----:B-1----:R-:W-:-:S03]  /*be0c0*/  IADD3 R24, P1, PT, R20, R10, RZ ;  /* 0x0000000a14187210 */ /* 0x002fc60007f3e0ff */
[----:B------:R-:W-:Y:S02]  /*be0d0*/  STL [R1+0x5738], R47 ;  /* 0x0057382f01007387 */ /* 0x000fe40000100800 */
[----:B------:R-:W-:Y:S02]  /*be0e0*/  IMAD.X R25, R21, 0x1, R12, P1 ;  /* 0x0000000115197824 */ /* 0x000fe400008e060c */
[----:B------:R-:W4:Y:S04]  /*be0f0*/  LDL.LU R53, [R1+0xea8] ;  /* 0x000ea80001357983 */ /* 0x000f280000300800 */
[----:B------:R-:W4:Y:S04]  /*be100*/  LDL.LU R60, [R1+0xeac] ;  /* 0x000eac00013c7983 */ /* 0x000f280000300800 */
[----:B------:R-:W4:Y:S04]  /*be110*/  LDL.LU R49, [R1+0xe90] ;  /* 0x000e900001317983 */ /* 0x000f280000300800 */
[----:B------:R1:W-:Y:S04]  /*be120*/  STL.64 [R1+0x1340], R24 ;  /* 0x0013401801007387 */ /* 0x0003e80000100a00 */
[----:B------:R-:W4:Y:S04]  /*be130*/  LDL.LU R59, [R1+0xe94] ;  /* 0x000e9400013b7983 */ /* 0x000f280000300800 */
[----:B-1----:R-:W4:Y:S04]  /*be140*/  LDL.LU R24, [R1+0xe98] ;  /* 0x000e980001187983 */ /* 0x002f280000300800 */
[----:B------:R-:W4:Y:S04]  /*be150*/  LDL.LU R26, [R1+0xe9c] ;  /* 0x000e9c00011a7983 */ /* 0x000f280000300800 */
[----:B------:R-:W4:Y:S04]  /*be160*/  LDL.LU R34, [R1+0xe80] ;  /* 0x000e800001227983 */ /* 0x000f280000300800 */
[----:B------:R-:W4:Y:S01]  /*be170*/  LDL.LU R35, [R1+0xe84] ;  /* 0x000e840001237983 */ /* 0x000f220000300800 */
[----:B0-----:R-:W-:Y:S01]  /*be180*/  VIADD R20, R20, UR6 ;  /* 0x0000000614147c36 */ /* 0x001fe20008000000 */
[----:B------:R-:W0:Y:S04]  /*be190*/  LDCU UR6, c[0x0][0x3b8] ;  /* 0x00007700ff0677ac */ /* 0x000e280008000800 */
[----:B------:R-:W-:-:S02]  /*be1a0*/  SHF.R.S32.HI R21, RZ, 0x1f, R20 ;  /* 0x0000001fff157819 */ /* 0x000fc40000011414 */
[----:B------:R-:W-:-:S05]  /*be1b0*/  IADD3 R40, P1, PT, R20, R0, RZ ;  /* 0x0000000014287210 */ /* 0x000fca0007f3e0ff */
[----:B------:R-:W-:Y:S01]  /*be1c0*/  IMAD.X R41, R21, 0x1, R2, P1 ;  /* 0x0000000115297824 */ /* 0x000fe200008e0602 */
[----:B--2---:R-:W-:-:S05]  /*be1d0*/  F2FP.SATFINITE.E4M3.F32.PACK_AB_MERGE_C R19, R37, R36, RZ ;  /* 0x000000242513723e */ /* 0x004fca00048070ff */
[----:B------:R4:W-:Y:S04]  /*be1e0*/  STL [R1+0x5754], R19 ;  /* 0x0057541301007387 */ /* 0x0009e80000100800 */
[----:B------:R-:W2:Y:S04]  /*be1f0*/  LDL.LU R25, [R1+0xe88] ;  /* 0x000e880001197983 */ /* 0x000ea80000300800 */
        /* <DEDUP_REMOVED lines=12> */
[----:B------:R-:W-:Y:S01]  /*be2c0*/  STL [R1+0x5774], R54 ;  /* 0x0057743601007387 */ /* 0x000fe20000100800 */
[----:B----4-:R-:W-:-:S03]  /*be2d0*/  F2FP.SATFINITE.E4M3.F32.PACK_AB_MERGE_C R19, R33, R32, RZ ;  /* 0x000000202113723e */ /* 0x010fc600048070ff */
[----:B------:R-:W3:Y:S04]  /*be2e0*/  LDL.LU R32, [R1+0xe50] ;  /* 0x000e500001207983 */ /* 0x000ee80000300800 */
[----:B------:R-:W-:Y:S04]  /*be2f0*/  STL.64 [R1+0x1338], R40 ;  /* 0x0013382801007387 */ /* 0x000fe80000100a00 */
[----:B------:R-:W-:Y:S04]  /*be300*/  STL [R1+0x450], R19 ;  /* 0x0004501301007387 */ /* 0x000fe80000100800 */
[----:B------:R-:W3:Y:S01]  /*be310*/  LDL.LU R33, [R1+0xe54] ;  /* 0x000e540001217983 */ /* 0x000ee20000300800 */
[----:B-1----:R-:W-:-:S02]  /*be320*/  F2FP.SATFINITE.E4M3.F32.PACK_AB_MERGE_C R17, R23, R22, RZ ;  /* 0x000000161711723e */ /* 0x002fc400048070ff */
[----:B------:R-:W-:-:S05]  /*be330*/  IADD3 R22, P1, PT, R20, R3, RZ ;  /* 0x0000000314167210 */ /* 0x000fca0007f3e0ff */
[----:B------:R-:W-:Y:S01]  /*be340*/  IMAD.X R23, R21, 0x1, R4, P1 ;  /* 0x0000000115177824 */ /* 0x000fe200008e0604 */
[----:B------:R-:W-:Y:S04]  /*be350*/  STL [R1+0x360], R17 ;  /* 0x0003601101007387 */ /* 0x000fe80000100800 */
[----:B------:R1:W-:Y:S04]  /*be360*/  STL.64 [R1+0x1330], R22 ;  /* 0x0013301601007387 */ /* 0x0003e80000100a00 */
[----:B-1----:R-:W4:Y:S04]  /*be370*/  LDL.LU R22, [R1+0xe58] ;  /* 0x000e580001167983 */ /* 0x002f280000300800 */
[----:B------:R-:W4:Y:S01]  /*be380*/  LDL.LU R23, [R1+0xe5c] ;  /* 0x000e5c0001177983 */ /* 0x000f220000300800 */
[----:B------:R-:W-:-:S02]  /*be390*/  F2FP.SATFINITE.E4M3.F32.PACK_AB_MERGE_C R19, R60, R53, RZ ;  /* 0x000000353c13723e */ /* 0x000fc400048070ff */
[----:B------:R-:W-:Y:S02]  /*be3a0*/  IADD3 R40, P1, PT, R20, R5, RZ ;  /* 0x0000000514287210 */ /* 0x000fe40007f3e0ff */
[----:B------:R-:W-:Y:S01]  /*be3b0*/  F2FP.SATFINITE.E4M3.F32.PACK_AB_MERGE_C R17, R59, R49, RZ ;  /* 0x000000313b11723e */ /* 0x000fe200048070ff */
[----:B------:R1:W-:Y:S02]  /*be3c0*/  STL [R1+0x36c], R19 ;  /* 0x00036c1301007387 */ /* 0x0003e40000100800 */
[----:B------:R-:W-:Y:S02]  /*be3d0*/  IMAD.X R41, R21, 0x1, R6, P1 ;  /* 0x0000000115297824 */ /* 0x000fe400008e0606 */
[----:B------:R0:W-:Y:S01]  /*be3e0*/  STL [R1+0x32c], R17 ;  /* 0x00032c1101007387 */ /* 0x0001e20000100800 */
[----:B-1----:R-:W-:Y:S02]  /*be3f0*/  F2FP.SATFINITE.E4M3.F32.PACK_AB_MERGE_C R19, R26, R24, RZ ;  /* 0x000000181a13723e */ /* 0x002fe400048070ff */
[----:B0-----:R-:W-:-:S02]  /*be400*/  F2FP.SATFINITE.E4M3.F32.PACK_AB_MERGE_C R17, R35, R34, RZ ;  /* 0x000000222311723e */ /* 0x001fc400048070ff */
[----:B------:R-:W4:Y:S04]  /*be410*/  LDL.LU R34, [R1+0xe40] ;  /* 0x000e400001227983 */ /* 0x000f280000300800 */
[----:B------:R0:W-:Y:S04]  /*be420*/  STL.64 [R1+0x1328], R40 ;  /* 0x0013282801007387 */ /* 0x0001e80000100a00 */
[----:B------:R2:W-:Y:S04]  /*be430*/  STL [R1+0x344], R19 ;  /* 0x0003441301007387 */ /* 0x0005e80000100800 */
[----:B------:R-:W4:Y:S01]  /*be440*/  LDL.LU R35, [R1+0xe44] ;  /* 0x000e440001237983 */ /* 0x000f220000300800 */
[----:B0-----:R-:W-:-:S03]  /*be450*/  IADD3 R40, P1, PT, R20, R13, RZ ;  /* 0x0000000d14287210 */ /* 0x001fc60007f3e0ff */
[----:B------:R0:W-:Y:S02]  /*be460*/  STL [R1+0x310], R17 ;  /* 0x0003101101007387 */ /* 0x0001e40000100800 */
[----:B------:R-:W-:Y:S01]  /*be470*/  IMAD.X R41, R21, 0x1, R15, P1 ;  /* 0x0000000115297824 */ /* 0x000fe200008e060f */
[----:B------:R-:W-:Y:S02]  /*be480*/  IADD3 R24, P1, PT, R20, R14, RZ ;  /* 0x0000000e14187210 */ /* 0x000fe40007f3e0ff */
[----:B--2---:R-:W-:-:S03]  /*be490*/  F2FP.SATFINITE.E4M3.F32.PACK_AB_MERGE_C R19, R27, R25, RZ ;  /* 0x000000191b13723e */ /* 0x004fc600048070ff */
[----:B------:R-:W-:Y:S01]  /*be4a0*/  IMAD.X R25, R21, 0x1, R16, P1 ;  /* 0x0000000115197824 */ /* 0x000fe200008e0610 */
[----:B0-----:R-:W-:-:S05]  /*be4b0*/  F2FP.SATFINITE.E4M3.F32.PACK_AB_MERGE_C R17, R28, R29, RZ ;  /* 0x0000001d1c11723e */ /* 0x001fca00048070ff */
[----:B------:R0:W-:Y:S04]  /*be4c0*/  STL [R1+0x57a4], R17 ;  /* 0x0057a41101007387 */ /* 0x0001e80000100800 */
[----:B------:R-:W-:Y:S01]  /*be4d0*/  STL.64 [R1+0x1320], R40 ;  /* 0x0013202801007387 */ /* 0x000fe20000100a00 */
[----:B------:R-:W-:Y:S02]  /*be4e0*/  F2FP.SATFINITE.E4M3.F32.PACK_AB_MERGE_C R60, R37, R36, RZ ;  /* 0x00000024253c723e */ /* 0x000fe400048070ff */
[----:B0-----:R-:W-:Y:S01]  /*be4f0*/  F2FP.SATFINITE.E4M3.F32.PACK_AB_MERGE_C R17, R31, R30, RZ ;  /* 0x0000001e1f11723e */ /* 0x001fe200048070ff */
[----:B------:R-:W-:Y:S04]  /*be500*/  STL [R1+0x318], R19 ;  /* 0x0003181301007387 */ /* 0x000fe80000100800 */
[----:B------:R-:W-:Y:S04]  /*be510*/  STL [R1+0x57cc], R60 ;  /* 0x0057cc3c01007387 */ /* 0x000fe80000100800 */
[----:B------:R0:W-:Y:S04]  /*be520*/  STL.64 [R1+0x1318], R24 ;  /* 0x0013181801007387 */ /* 0x0001e80000100a00 */
[----:B------:R-:W-:Y:S04]  /*be530*/  STL [R1+0x2e8], R17 ;  /* 0x0002e81101007387 */ /* 0x000fe80000100800 */
[----:B------:R-:W2:Y:S04]  /*be540*/  LDL.LU R36, [R1+0xe48] ;  /* 0x000e480001247983 */ /* 0x000ea80000300800 */
[----:B------:R-:W2:Y:S01]  /*be550*/  LDL.LU R37, [R1+0xe4c] ;  /* 0x000e4c0001257983 */ /* 0x000ea20000300800 */
[----:B0-----:R-:W-:-:S05]  /*be560*/  IADD3 R24, P1, PT, R20, R7, RZ ;  /* 0x0000000714187210 */ /* 0x001fca0007f3e0ff */
[----:B------:R-:W-:Y:S01]  /*be570*/  IMAD.X R25, R21, 0x1, R8, P1 ;  /* 0x0000000115197824 */ /* 0x000fe200008e0608 */
[----:B------:R-:W-:-:S04]  /*be580*/  F2FP.SATFINITE.E4M3.F32.PACK_AB_MERGE_C R59, R39, R38, RZ ;  /* 0x00000026273b723e */ /* 0x000fc800048070ff */
[----:B------:R0:W-:Y:S04]  /*be590*/  STL.64 [R1+0x1310], R24 ;  /* 0x0013101801007387 */ /* 0x0001e80000100a00 */
[----:B------:R-:W2:Y:S04]  /*be5a0*/  LDL.LU R38, [R1+0xe30] ;  /* 0x000e300001267983 */ /* 0x000ea80000300800 */
[----:B------:R-:W2:Y:S04]  /*be5b0*/  LDL.LU R39, [R1+0xe34] ;  /* 0x000e340001277983 */ /* 0x000ea80000300800 */
[----:B------:R-:W-:Y:S01]  /*be5c0*/  STL [R1+0x57e4], R59 ;  /* 0x0057e43b01007387 */ /* 0x000fe20000100800 */
[----:B---3--:R-:W-:-:S05]  /*be5d0*/  F2FP.SATFINITE.E4M3.F32.PACK_AB_MERGE_C R57, R33, R32, RZ ;  /* 0x000000202139723e */ /* 0x008fca00048070ff */
[----:B------:R-:W-:Y:S01]  /*be5e0*/  STL [R1+0x57e8], R57 ;  /* 0x0057e83901007387 */ /* 0x000fe20000100800 */
[----:B----4-:R-:W-:-:S03]  /*be5f0*/  F2FP.SATFINITE.E4M3.F32.PACK_AB_MERGE_C R56, R23, R22, RZ ;  /* 0x000000161738723e */ /* 0x010fc600048070ff */
[----:B------:R-:W3:Y:S04]  /*be600*/  LDL.LU R22, [R1+0xe38] ;  /* 0x000e380001167983 */ /* 0x000ee80000300800 */
[----:B------:R-:W3:Y:S01]  /*be610*/  LDL.LU R23, [R1+0xe3c] ;  /* 0x000e3c0001177983 */ /* 0x000ee20000300800 */
[----:B0-----:R-:W-:-:S05]  /*be620*/  IADD3 R24, P1, PT, R20, R9, RZ ;  /* 0x0000000914187210 */ /* 0x001fca0007f3e0ff */
[----:B------:R-:W-:-:S05]  /*be630*/  IMAD.X R25, R21, 0x1, R11, P1 ;  /* 0x0000000115197824 */ /* 0x000fca00008e060b */
[----:B------:R0:W-:Y:S04]  /*be640*/  STL.64 [R1+0x1308], R24 ;  /* 0x0013081801007387 */ /* 0x0001e80000100a00 */
[----:B------:R-:W-:Y:S04]  /*be650*/  STL [R1+0x57ec], R56 ;  /* 0x0057ec3801007387 */ /* 0x000fe80000100800 */
[----:B------:R-:W4:Y:S01]  /*be660*/  LDL.LU R61, [R1+0xe20] ;  /* 0x000e2000013d7983 */ /* 0x000f220000300800 */
[----:B0-----:R-:W-:-:S03]  /*be670*/  IADD3 R24, P1, PT, R20, R10, RZ ;  /* 0x0000000a14187210 */ /* 0x001fc60007f3e0ff */
[----:B------:R-:W4:Y:S02]  /*be680*/  LDL.LU R48, [R1+0xe24] ;  /* 0x000e240001307983 */ /* 0x000f240000300800 */
[----:B------:R-:W-:Y:S01]  /*be690*/  IMAD.X R25, R21, 0x1, R12, P1 ;  /* 0x0000000115197824 */ /* 0x000fe200008e060c */
[----:B------:R-:W-:-:S04]  /*be6a0*/  F2FP.SATFINITE.E4M3.F32.PACK_AB_MERGE_C R17, R35, R34, RZ ;  /* 0x000000222311723e */ /* 0x000fc800048070ff */
[----:B------:R0:W-:Y:S04]  /*be6b0*/  STL.64 [R1+0x1300], R24 ;  /* 0x0013001801007387 */ /* 0x0001e80000100a00 */
[----:B------:R-:W4:Y:S04]  /*be6c0*/  LDL.LU R40, [R1+0xe28] ;  /* 0x000e280001287983 */ /* 0x000f280000300800 */
[----:B------:R-:W4:Y:S04]  /*be6d0*/  LDL.LU R58, [R1+0xe2c] ;  /* 0x000e2c00013a7983 */ /* 0x000f280000300800 */
[----:B------:R1:W-:Y:S04]  /*be6e0*/  STL [R1+0x268], R17 ;  /* 0x0002681101007387 */ /* 0x0003e80000100800 */
        /* <DEDUP_REMOVED lines=18> */
[----:B------:R-:W-:Y:S04]  /*be810*/  STL [R1+0x270], R19 ;  /* 0x0002701301007387 */ /* 0x000fe80000100800 */
[----:B------:R-:W2:Y:S04]  /*be820*/  LDL.LU R36, [R1+0xde8] ;  /* 0x000de80001247983 */ /* 0x000ea80000300800 */
[----:B------:R-:W2:Y:S01]  /*be830*/  LDL.LU R37, [R1+0xdec] ;  /* 0x000dec0001257983 */ /* 0x000ea20000300800 */
[----:B-1----:R-:W-:Y:S02]  /*be840*/  F2FP.SATFINITE.E4M3.F32.PACK_AB_MERGE_C R17, R39, R38, RZ ;  /* 0x000000262711723e */ /* 0x002fe400048070ff */
[----:B------:R-:W-:-:S05]  /*be850*/  IADD3 R38, P1, PT, R20, R0, RZ ;  /* 0x0000000014267210 */ /* 0x000fca0007f3e0ff */
[----:B------:R-:W-:Y:S01]  /*be860*/  IMAD.X R39, R21, 0x1, R2, P1 ;  /* 0x0000000115277824 */ /* 0x000fe200008e0602 */
[----:B------:R-:W-:Y:S04]  /*be870*/  STL [R1+0x24c], R17 ;  /* 0x00024c1101007387 */ /* 0x000fe80000100800 */
[----:B------:R1:W-:Y:S04]  /*be880*/  STL.64 [R1+0x12f8], R38 ;  /* 0x0012f82601007387 */ /* 0x0003e80000100a00 */
[----:B-1----:R-:W2:Y:S04]  /*be890*/  LDL.LU R38, [R1+0xdd0] ;  /* 0x000dd00001267983 */ /* 0x002ea80000300800 */
[----:B------:R-:W2:Y:S01]  /*be8a0*/  LDL.LU R39, [R1+0xdd4] ;  /* 0x000dd40001277983 */ /* 0x000ea20000300800 */
[----:B---3--:R-:W-:-:S05]  /*be8b0*/  F2FP.SATFINITE.E4M3.F32.PACK_AB_MERGE_C R17, R23, R22, RZ ;  /* 0x000000161711723e */ /* 0x008fca00048070ff */
[----:B------:R1:W-:Y:S04]  /*be8c0*/  STL [R1+0x250], R17 ;  /* 0x0002501101007387 */ /* 0x0003e80000100800 */
[----:B------:R-:W3:Y:S04]  /*be8d0*/  LDL.LU R22, [R1+0xdd8] ;  /* 0x000dd80001167983 */ /* 0x000ee80000300800 */
[----:B------:R-:W3:Y:S01]  /*be8e0*/  LDL.LU R23, [R1+0xddc] ;  /* 0x000ddc0001177983 */ /* 0x000ee20000300800 */
[----:B------:R-:W-:-:S05]  /*be8f0*/  IADD3 R42, P1, PT, R20, R3, RZ ;  /* 0x00000003142a7210 */ /* 0x000fca0007f3e0ff */
[----:B------:R-:W-:Y:S01]  /*be900*/  IMAD.X R43, R21, 0x1, R4, P1 ;  /* 0x00000001152b7824 */ /* 0x000fe200008e0604 */
[----:B----4-:R-:W-:-:S05]  /*be910*/  F2FP.SATFINITE.E4M3.F32.PACK_AB_MERGE_C R45, R48, R61, RZ ;  /* 0x0000003d302d723e */ /* 0x010fca00048070ff */
[----:B------:R-:W-:Y:S04]  /*be920*/  STL [R1+0x5810], R45 ;  /* 0x0058102d01007387 */ /* 0x000fe80000100800 */
[----:B------:R-:W-:Y:S01]  /*be930*/  STL.64 [R1+0x12f0], R42 ;  /* 0x0012f02a01007387 */ /* 0x000fe20000100a00 */
[----:B------:R-:W-:Y:S02]  /*be940*/  F2FP.SATFINITE.E4M3.F32.PACK_AB_MERGE_C R19, R58, R40, RZ ;  /* 0x000000283a13723e */ /* 0x000fe400048070ff */
[----:B------:R-:W-:-:S03]  /*be950*/  IADD3 R40, P1, PT, R20, R5, RZ ;  /* 0x0000000514287210 */ /* 0x000fc60007f3e0ff */
[----:B------:R4:W-:Y:S02]  /*be960*/  STL [R1+0x238], R19 ;  /* 0x0002381301007387 */ /* 0x0009e40000100800 */
[----:B------:R-:W-:Y:S01]  /*be970*/  IMAD.X R41, R21, 0x1, R6, P1 ;  /* 0x0000000115297824 */ /* 0x000fe200008e0606 */
[----:B-1----:R-:W-:Y:S02]  /*be980*/  F2FP.SATFINITE.E4M3.F32.PACK_AB_MERGE_C R17, R49, R53, RZ ;  /* 0x000000353111723e */ /* 0x002fe400048070ff */
[----:B----4-:R-:W-:Y:S02]  /*be990*/  F2FP.SATFINITE.E4M3.F32.PACK_AB_MERGE_C R19, R26, R24, RZ ;  /* 0x000000181a13723e */ /* 0x010fe400048070ff */
[----:B------:R-:W-:Y:S01]  /*be9a0*/  IADD3 R24, P1, PT, R20, R13, RZ ;  /* 0x0000000d14187210 */ /* 0x000fe20007f3e0ff */
[----:B------:R1:W-:Y:S04]  /*be9b0*/  STL [R1+0x1f8], R17 ;  /* 0x0001f81101007387 */ /* 0x0003e80000100800 */
[----:B------:R-:W-:Y:S01]  /*be9c0*/  STL.64 [R1+0x12e8], R40 ;  /* 0x0012e82801007387 */ /* 0x000fe20000100a00 */
[----:B-1----:R-:W-:Y:S01]  /*be9d0*/  F2FP.SATFINITE.E4M3.F32.PACK_AB_MERGE_C R17, R27, R25, RZ ;  /* 0x000000191b11723e */ /* 0x002fe200048070ff */
[----:B------:R-:W-:-:S02]  /*be9e0*/  IMAD.X R25, R21, 0x1, R15, P1 ;  /* 0x0000000115197824 */ /* 0x000fc400008e060f */
[----:B------:R1:W-:Y:S04]  /*be9f0*/  STL [R1+0x210], R19 ;  /* 0x0002101301007387 */ /* 0x0003e80000100800 */
[----:B------:R4:W-:Y:S04]  /*bea00*/  STL [R1+0x1d4], R17 ;  /* 0x0001d41101007387 */ /* 0x0009e80000100800 */
[----:B------:R0:W-:Y:S01]  /*bea10*/  STL.64 [R1+0x12e0], R24 ;  /* 0x0012e01801007387 */ /* 0x0001e20000100a00 */
[----:B-1----:R-:W-:Y:S02]  /*bea20*/  F2FP.SATFINITE.E4M3.F32.PACK_AB_MERGE_C R19, R28, R29, RZ ;  /* 0x0000001d1c13723e */ /* 0x002fe400048070ff */
[----:B----4-:R-:W-:-:S03]  /*bea30*/  F2FP.SATFINITE.E4M3.F32.PACK_AB_MERGE_C R17, R31, R30, RZ ;  /* 0x0000001e1f11723e */ /* 0x010fc600048070ff */
[----:B------:R1:W-:Y:S01]  /*bea40*/  STL [R1+0x1bc], R19 ;  /* 0x0001bc1301007387 */ /* 0x0003e20000100800 */
[----:B0-----:R-:W-:-:S03]  /*bea50*/  IADD3 R24, P1, PT, R20, R14, RZ ;  /* 0x0000000e14187210 */ /* 0x001fc60007f3e0ff */
[----:B------:R0:W-:Y:S02]  /*bea60*/  STL [R1+0xa0], R17 ;  /* 0x0000a01101007387 */ /* 0x0001e40000100800 */
[----:B------:R-:W-:Y:S01]  /*bea70*/  IMAD.X R25, R21, 0x1, R16, P1 ;  /* 0x0000000115197824 */ /* 0x000fe200008e0610 */
[----:B-1----:R-:W-:Y:S02]  /*bea80*/  F2FP.SATFINITE.E4M3.F32.PACK_AB_MERGE_C R19, R33, R32, RZ ;  /* 0x000000202113723e */ /* 0x002fe400048070ff */
[----:B------:R-:W4:Y:S01]  /*bea90*/  LDL.LU R32, [R1+0xdc0] ;  /* 0x000dc00001207983 */ /* 0x000f220000300800 */
[----:B0-----:R-:W-:-:S03]  /*beaa0*/  F2FP.SATFINITE.E4M3.F32.PACK_AB_MERGE_C R17, R35, R34, RZ ;  /* 0x000000222311723e */ /* 0x001fc600048070ff */
[----:B------:R0:W-:Y:S04]  /*beab0*/  STL.64 [R1+0x12d8], R24 ;  /* 0x0012d81801007387 */ /* 0x0001e80000100a00 */
[----:B------:R-:W-:Y:S04]  /*beac0*/  STL [R1+0xa4], R19 ;  /* 0x0000a41301007387 */ /* 0x000fe80000100800 */
[----:B------:R-:W4:Y:S04]  /*bead0*/  LDL.LU R33, [R1+0xdc4] ;  /* 0x000dc40001217983 */ /* 0x000f280000300800 */
[----:B------:R-:W-:Y:S04]  /*beae0*/  STL [R1+0x8c], R17 ;  /* 0x00008c1101007387 */ /* 0x000fe80000100800 */
[----:B------:R-:W4:Y:S04]  /*beaf0*/  LDL.LU R34, [R1+0xdc8] ;  /* 0x000dc80001227983 */ /* 0x000f280000300800 */
[----:B------:R-:W4:Y:S01]  /*beb00*/  LDL.LU R35, [R1+0xdcc] ;  /* 0x000dcc0001237983 */ /* 0x000f220000300800 */
[----:B0-----:R-:W-:-:S05]  /*beb10*/  IADD3 R24, P1, PT, R20, R7, RZ ;  /* 0x0000000714187210 */ /* 0x001fca0007f3e0ff */
[----:B------:R-:W-:Y:S01]  /*beb20*/  IMAD.X R25, R21, 0x1, R8, P1 ;  /* 0x0000000115197824 */ /* 0x000fe200008e0608 */
[----:B--2---:R-:W-:Y:S02]  /*beb30*/  F2FP.SATFINITE.E4M3.F32.PACK_AB_MERGE_C R43, R37, R36, RZ ;  /* 0x00000024252b723e */ /* 0x004fe400048070ff */
[----:B------:R-:W2:Y:S04]  /*beb40*/  LDL.LU R36, [R1+0xdb0] ;  /* 0x000db00001247983 */ /* 0x000ea80000300800 */
[----:B------:R-:W2:Y:S04]  /*beb50*/  LDL.LU R37, [R1+0xdb4] ;  /* 0x000db40001257983 */ /* 0x000ea80000300800 */
[----:B------:R0:W-:Y:S04]  /*beb60*/  STL.64 [R1+0x12d0], R24 ;  /* 0x0012d01801007387 */ /* 0x0001e80000100a00 */
[----:B------:R-:W-:Y:S01]  /*beb70*/  STL [R1+0x582c], R43 ;  /* 0x00582c2b01007387 */ /* 0x000fe20000100800 */
[----:B0-----:R-:W-:-:S05]  /*beb80*/  IADD3 R24, P1, PT, R20, R9, RZ ;  /* 0x0000000914187210 */ /* 0x001fca0007f3e0ff */
[----:B------:R-:W-:Y:S01]  /*beb90*/  IMAD.X R25, R21, 0x1, R11, P1 ;  /* 0x0000000115197824 */ /* 0x000fe200008e060b */
[----:B------:R-:W-:-:S05]  /*beba0*/  F2FP.SATFINITE.E4M3.F32.PACK_AB_MERGE_C R17, R39, R38, RZ ;  /* 0x000000262711723e */ /* 0x000fca00048070ff */
[----:B------:R3:W-:Y:S04]  /*bebb0*/  STL [R1+0x74], R17 ;  /* 0x0000741101007387 */ /* 0x0007e80000100800 */
[----:B------:R-:W2:Y:S04]  /*bebc0*/  LDL.LU R61, [R1+0xdb8] ;  /* 0x000db800013d7983 */ /* 0x000ea80000300800 */
[----:B------:R-:W2:Y:S04]  /*bebd0*/  LDL.LU R48, [R1+0xdbc] ;  /* 0x000dbc0001307983 */ /* 0x000ea80000300800 */
[----:B------:R0:W-:Y:S01]  /*bebe0*/  STL.64 [R1+0x12c8], R24 ;  /* 0x0012c81801007387 */ /* 0x0001e20000100a00 */
[----:B---3--:R-:W-:-:S05]  /*bebf0*/  F2FP.SATFINITE.E4M3.F32.PACK_AB_MERGE_C R17, R23, R22, RZ ;  /* 0x000000161711723e */ /* 0x008fca00048070ff */
        /* <DEDUP_REMOVED lines=10> */
[----:B0-----:R-:W3:Y:S04]  /*beca0*/  LDL.LU R24, [R1+0x728] ;  /* 0x0007280001187983 */ /* 0x001ee80000300800 */
[----:B------:R-:W3:Y:S04]  /*becb0*/  LDL.LU R26, [R1+0x72c] ;  /* 0x00072c00011a7983 */ /* 0x000ee80000300800 */
[----:B------:R-:W3:Y:S04]  /*becc0*/  LDL.LU R25, [R1+0xd90] ;  /* 0x000d900001197983 */ /* 0x000ee80000300800 */
[----:B------:R-:W3:Y:S04]  /*becd0*/  LDL.LU R27, [R1+0xd94] ;  /* 0x000d9400011b7983 */ /* 0x000ee80000300800 */
[----:B------:R-:W3:Y:S04]  /*bece0*/  LDL.LU R29, [R1+0xd98] ;  /* 0x000d9800011d7983 */ /* 0x000ee80000300800 */
[----:B------:R-:W3:Y:S04]  /*becf0*/  LDL.LU R28, [R1+0xd9c] ;  /* 0x000d9c00011c7983 */ /* 0x000ee80000300800 */
[----:B-1----:R-:W3:Y:S04]  /*bed00*/  LDL.LU R22, [R1+0xd80] ;  /* 0x000d800001167983 */ /* 0x002ee80000300800 */
[----:B------:R-:W3:Y:S04]  /*bed10*/  LDL.LU R23, [R1+0xd84] ;  /* 0x000d840001177983 */ /* 0x000ee80000300800 */
[----:B------:R-:W3:Y:S01]  /*bed20*/  LDL.LU R30, [R1+0xd88] ;  /* 0x000d8800011e7983 */ /* 0x000ee20000300800 */
        /* <DEDUP_REMOVED lines=18> */
[----:B------:R-:W-:Y:S02]  /*bee50*/  F2FP.SATFINITE.E4M3.F32.PACK_AB_MERGE_C R19, R48, R61, RZ ;  /* 0x0000003d3013723e */ /* 0x000fe400048070ff */
[----:B---3--:R-:W-:-:S02]  /*bee60*/  F2FP.SATFINITE.E4M3.F32.PACK_AB_MERGE_C R17, R39, R38, RZ ;  /* 0x000000262711723e */ /* 0x008fc400048070ff */
[----:B------:R-:W3:Y:S04]  /*bee70*/  LDL.LU R38, [R1+0xd68] ;  /* 0x000d680001267983 */ /* 0x000ee80000300800 */
[----:B------:R1:W-:Y:S04]  /*bee80*/  STL.64 [R1+0x12b0], R42 ;  /* 0x0012b02a01007387 */ /* 0x0003e80000100a00 */
[----:B------:R0:W-:Y:S04]  /*bee90*/  STL [R1+0x60], R19 ;  /* 0x0000601301007387 */ /* 0x0001e80000100800 */
[----:B------:R-:W3:Y:S01]  /*beea0*/  LDL.LU R39, [R1+0xd6c] ;  /* 0x000d6c0001277983 */ /* 0x000ee20000300800 */
[----:B-1----:R-:W-:-:S02]  /*beeb0*/  IADD3 R42, P1, PT, R20, R3, RZ ;  /* 0x00000003142a7210 */ /* 0x002fc40007f3e0ff */
[----:B0-----:R-:W-:-:S03]  /*beec0*/  F2FP.SATFINITE.E4M3.F32.PACK_AB_MERGE_C R19, R58, R40, RZ ;  /* 0x000000283a13723e */ /* 0x001fc600048070ff */
[C---:B------:R-:W-:Y:S01]  /*beed0*/  IMAD.X R43, R21.reuse, 0x1, R4, P1 ;  /* 0x00000001152b7824 */ /* 0x040fe200008e0604 */
[----:B------:R-:W-:Y:S01]  /*beee0*/  IADD3 R40, P1, PT, R20, R5, RZ ;  /* 0x0000000514287210 */ /* 0x000fe20007f3e0ff */
[----:B------:R0:W-:Y:S04]  /*beef0*/  STL [R1+0x48], R17 ;  /* 0x0000481101007387 */ /* 0x0001e80000100800 */
[----:B------:R-:W-:Y:S01]  /*bef00*/  STL.64 [R1+0x12a0], R42 ;  /* 0x0012a02a01007387 */ /* 0x000fe20000100a00 */
[----:B------:R-:W-:-:S03]  /*bef10*/  IMAD.X R41, R21, 0x1, R6, P1 ;  /* 0x0000000115297824 */ /* 0x000fc600008e0606 */
[----:B------:R1:W-:Y:S01]  /*bef20*/  STL [R1+0x50], R19 ;  /* 0x0000501301007387 */ /* 0x0003e20000100800 */
[----:B0-----:R-:W-:-:S05]  /*bef30*/  F2FP.SATFINITE.E4M3.F32.PACK_AB_MERGE_C R17, R49, R53, RZ ;  /* 0x000000353111723e */ /* 0x001fca00048070ff */
[----:B------:R0:W-:Y:S01]  /*bef40*/  STL [R1+0x38], R17 ;  /* 0x0000381101007387 */ /* 0x0001e20000100800 */
[----:B-1----:R-:W-:Y:S02]  /*bef50*/  F2FP.SATFINITE.E4M3.F32.PACK_AB_MERGE_C R19, R26, R24, RZ ;  /* 0x000000181a13723e */ /* 0x002fe400048070ff */
[----:B------:R-:W-:Y:S01]  /*bef60*/  IADD3 R24, P1, PT, R20, R13, RZ ;  /* 0x0000000d14187210 */ /* 0x000fe20007f3e0ff */
[----:B------:R-:W-:Y:S01]  /*bef70*/  STL.64 [R1+0x1298], R40 ;  /* 0x0012982801007387 */ /* 0x000fe20000100a00 */
[----:B0-----:R-:W-:-:S03]  /*bef80*/  F2FP.SATFINITE.E4M3.F32.PACK_AB_MERGE_C R17, R27, R25, RZ ;  /* 0x000000191b11723e */ /* 0x001fc600048070ff */
[----:B------:R0:W-:Y:S01]  /*bef90*/  STL [R1+0x3c], R19 ;  /* 0x00003c1301007387 */ /* 0x0001e20000100800 */
[----:B------:R-:W-:-:S03]  /*befa0*/  IMAD.X R25, R21, 0x1, R15, P1 ;  /* 0x0000000115197824 */ /* 0x000fc600008e060f */
[----:B------:R1:W-:Y:S01]  /*befb0*/  STL [R1+0x1dbc], R17 ;  /* 0x001dbc1101007387 */ /* 0x0003e20000100800 */
[----:B0-----:R-:W-:Y:S02]  /*befc0*/  F2FP.SATFINITE.E4M3.F32.PACK_AB_MERGE_C R19, R28, R29, RZ ;  /* 0x0000001d1c13723e */ /* 0x001fe400048070ff */
[----:B-1----:R-:W-:Y:S02]  /*befd0*/  F2FP.SATFINITE.E4M3.F32.PACK_AB_MERGE_C R17, R23, R22, RZ ;  /* 0x000000161711723e */ /* 0x002fe400048070ff */
[----:B------:R-:W3:Y:S04]  /*befe0*/  LDL.LU R22, [R1+0xd50] ;  /* 0x000d500001167983 */ /* 0x000ee80000300800 */
[----:B------:R0:W-:Y:S04]  /*beff0*/  STL.64 [R1+0x1290], R24 ;  /* 0x0012901801007387 */ /* 0x0001e80000100a00 */
[----:B------:R4:W-:Y:S04]  /*bf000*/  STL [R1+0x1dcc], R19 ;  /* 0x001dcc1301007387 */ /* 0x0009e80000100800 */
[----:B------:R-:W3:Y:S01]  /*bf010*/  LDL.LU R23, [R1+0xd54] ;  /* 0x000d540001177983 */ /* 0x000ee20000300800 */
[----:B0-----:R-:W-:-:S03]  /*bf020*/  IADD3 R24, P1, PT, R20, R14, RZ ;  /* 0x0000000e14187210 */ /* 0x001fc60007f3e0ff */
[----:B------:R-:W-:Y:S02]  /*bf030*/  STL [R1+0x1cac], R17 ;  /* 0x001cac1101007387 */ /* 0x000fe40000100800 */
[----:B------:R-:W-:Y:S02]  /*bf040*/  IMAD.X R25, R21, 0x1, R16, P1 ;  /* 0x0000000115197824 */ /* 0x000fe400008e0610 */
[----:B------:R-:W3:Y:S04]  /*bf050*/  LDL.LU R29, [R1+0xd58] ;  /* 0x000d5800011d7983 */ /* 0x000ee80000300800 */
[----:B------:R0:W-:Y:S01]  /*bf060*/  STL.64 [R1+0x1288], R24 ;  /* 0x0012881801007387 */ /* 0x0001e20000100a00 */
[----:B----4-:R-:W-:Y:S02]  /*bf070*/  F2FP.SATFINITE.E4M3.F32.PACK_AB_MERGE_C R19, R31, R30, RZ ;  /* 0x0000001e1f13723e */ /* 0x010fe400048070ff */
[----:B0-----:R-:W-:-:S03]  /*bf080*/  IADD3 R24, P1, PT, R20, R7, RZ ;  /* 0x0000000714187210 */ /* 0x001fc60007f3e0ff */
[----:B------:R0:W-:Y:S04]  /*bf090*/  STL [R1+0x1cd8], R19 ;  /* 0x001cd81301007387 */ /* 0x0001e80000100800 */
[----:B------:R-:W4:Y:S01]  /*bf0a0*/  LDL.LU R28, [R1+0xd5c] ;  /* 0x000d5c00011c7983 */ /* 0x000f220000300800 */
[----:B------:R-:W-:Y:S01]  /*bf0b0*/  IMAD.X R25, R21, 0x1, R8, P1 ;  /* 0x0000000115197824 */ /* 0x000fe200008e0608 */
[----:B------:R-:W-:-:S05]  /*bf0c0*/  F2FP.SATFINITE.E4M3.F32.PACK_AB_MERGE_C R17, R33, R32, RZ ;  /* 0x000000202111723e */ /* 0x000fca00048070ff */
[----:B------:R-:W-:Y:S04]  /*bf0d0*/  STL [R1+0x1b0c], R17 ;  /* 0x001b0c1101007387 */ /* 0x000fe80000100800 */
[----:B------:R-:W4:Y:S01]  /*bf0e0*/  LDL.LU R30, [R1+0xd40] ;  /* 0x000d4000011e7983 */ /* 0x000f220000300800 */
[----:B0-----:R-:W-:-:S03]  /*bf0f0*/  F2FP.SATFINITE.E4M3.F32.PACK_AB_MERGE_C R19, R35, R34, RZ ;  /* 0x000000222313723e */ /* 0x001fc600048070ff */
[----:B------:R-:W4:Y:S04]  /*bf100*/  LDL.LU R31, [R1+0xd44] ;  /* 0x000d4400011f7983 */ /* 0x000f280000300800 */
[----:B------:R0:W-:Y:S04]  /*bf110*/  STL.64 [R1+0x1280], R24 ;  /* 0x0012801801007387 */ /* 0x0001e80000100a00 */
[----:B------:R-:W-:Y:S01]  /*bf120*/  STL [R1+0x1b1c], R19 ;  /* 0x001b1c1301007387 */ /* 0x000fe20000100800 */
[----:B0-----:R-:W-:-:S05]  /*bf130*/  IADD3 R24, P1, PT, R20, R9, RZ ;  /* 0x0000000914187210 */ /* 0x001fca0007f3e0ff */
[----:B------:R-:W-:Y:S01]  /*bf140*/  IMAD.X R25, R21, 0x1, R11, P1 ;  /* 0x0000000115197824 */ /* 0x000fe200008e060b */
[----:B--2---:R-:W-:-:S05]  /*bf150*/  F2FP.SATFINITE.E4M3.F32.PACK_AB_MERGE_C R17, R37, R36, RZ ;  /* 0x000000242511723e */ /* 0x004fca00048070ff */
[----:B------:R-:W-:Y:S04]  /*bf160*/  STL [R1+0x1a98], R17 ;  /* 0x001a981101007387 */ /* 0x000fe80000100800 */
        /* <DEDUP_REMOVED lines=8> */
[----:B0-----:R-:W-:-:S05]  /*bf1f0*/  IADD3 R24, P1, PT, R20, R10, RZ ;  /* 0x0000000a14187210 */ /* 0x001fca0007f3e0ff */
[----:B------:R-:W-:Y:S01]  /*bf200*/  IMAD.X R25, R21, 0x1, R12, P1 ;  /* 0x0000000115197824 */ /* 0x000fe200008e060c */
[----:B---3--:R-:W-:Y:S02]  /*bf210*/  F2FP.SATFINITE.E4M3.F32.PACK_AB_MERGE_C R44, R39, R38, RZ ;  /* 0x00000026272c723e */ /* 0x008fe400048070ff */
[----:B------:R-:W3:Y:S04]  /*bf220*/  LDL.LU R38, [R1+0xd24] ;  /* 0x000d240001267983 */ /* 0x000ee80000300800 */
[----:B------:R-:W-:Y:S04]  /*bf230*/  STL [R1+0x56c0], R44 ;  /* 0x0056c02c01007387 */ /* 0x000fe80000100800 */
[----:B------:R0:W-:Y:S04]  /*bf240*/  STL.64 [R1+0x12a8], R24 ;  /* 0x0012a81801007387 */ /* 0x0001e80000100a00 */
[----:B0-----:R-:W3:Y:S04]  /*bf250*/  LDL.LU R24, [R1+0xd28] ;  /* 0x000d280001187983 */ /* 0x001ee80000300800 */
[----:B------:R-:W3:Y:S04]  /*bf260*/  LDL.LU R26, [R1+0xd2c] ;  /* 0x000d2c00011a7983 */ /* 0x000ee80000300800 */
[----:B------:R-:W3:Y:S04]  /*bf270*/  LDL.LU R25, [R1+0xd10] ;  /* 0x000d100001197983 */ /* 0x000ee80000300800 */
[----:B------:R-:W3:Y:S04]  /*bf280*/  LDL.LU R27, [R1+0xd14] ;  /* 0x000d1400011b7983 */ /* 0x000ee80000300800 */
[----:B------:R-:W3:Y:S04]  /*bf290*/  LDL.LU R33, [R1+0xd18] ;  /* 0x000d180001217983 */ /* 0x000ee80000300800 */
[----:B------:R-:W3:Y:S01]  /*bf2a0*/  LDL.LU R39, [R1+0xd1c] ;  /* 0x000d1c0001277983 */ /* 0x000ee20000300800 */
[----:B------:R-:W-:-:S05]  /*bf2b0*/  F2FP.SATFINITE.E4M3.F32.PACK_AB_MERGE_C R17, R23, R22, RZ ;  /* 0x000000161711723e */ /* 0x000fca00048070ff */
[----:B------:R0:W-:Y:S04]  /*bf2c0*/  STL [R1+0x198c], R17 ;  /* 0x00198c1101007387 */ /* 0x0001e80000100800 */
[----:B------:R-:W3:Y:S04]  /*bf2d0*/  LDL.LU R22, [R1+0xd00] ;  /* 0x000d000001167983 */ /* 0x000ee80000300800 */
[----:B------:R-:W3:Y:S01]  /*bf2e0*/  LDL.LU R23, [R1+0xd04] ;  /* 0x000d040001177983 */ /* 0x000ee20000300800 */
[----:B------:R-:W-:Y:S01]  /*bf2f0*/  VIADD R20, R20, UR6 ;  /* 0x0000000614147c36 */ /* 0x000fe20008000000 */
[----:B------:R-:W1:Y:S04]  /*bf300*/  LDCU UR6, c[0x0][0x3b8] ;  /* 0x00007700ff0677ac */ /* 0x000e680008000800 */
[----:B------:R-:W-:-:S02]  /*bf310*/  SHF.R.S32.HI R21, RZ, 0x1f, R20 ;  /* 0x0000001fff157819 */ /* 0x000fc40000011414 */
[----:B------:R-:W-:Y:S02]  /*bf320*/  IADD3 R40, P1, PT, R20, R0, RZ ;  /* 0x0000000014287210 */ /* 0x000fe40007f3e0ff */
[----:B----4-:R-:W-:-:S05]  /*bf330*/  F2FP.SATFINITE.E4M3.F32.PACK_AB_MERGE_C R19, R28, R29, RZ ;  /* 0x0000001d1c13723e */ /* 0x010fca00048070ff */
[----:B------:R-:W-:Y:S04]  /*bf340*/  STL [R1+0x199c], R19 ;  /* 0x00199c1301007387 */ /* 0x000fe80000100800 */
[----:B------:R-:W4:Y:S04]  /*bf350*/  LDL.LU R29, [R1+0xd08] ;  /* 0x000d0800011d7983 */ /* 0x000f280000300800 */
[----:B------:R-:W4:Y:S01]  /*bf360*/  LDL.LU R28, [R1+0xd0c] ;  /* 0x000d0c00011c7983 */ /* 0x000f220000300800 */
[----:B0-----:R-:W-:Y:S01]  /*bf370*/  F2FP.SATFINITE.E4M3.F32.PACK_AB_MERGE_C R17, R31, R30, RZ ;  /* 0x0000001e1f11723e */ /* 0x001fe200048070ff */
[----:B------:R-:W-:-:S04]  /*bf380*/  IMAD.X R41, R21, 0x1, R2, P1 ;  /* 0x0000000115297824 */ /* 0x000fc800008e0602 */
[----:B------:R2:W-:Y:S04]  /*bf390*/  STL [R1+0x18f8], R17 ;  /* 0x0018f81101007387 */ /* 0x0005e80000100800 */
[----:B------:R-:W4:Y:S04]  /*bf3a0*/  LDL.LU R30, [R1+0xcf0] ;  /* 0x000cf000011e7983 */ /* 0x000f280000300800 */
[----:B------:R-:W4:Y:S01]  /*bf3b0*/  LDL.LU R31, [R1+0xcf4] ;  /* 0x000cf400011f7983 */ /* 0x000f220000300800 */
[----:B--2---:R-:W-:-:S03]  /*bf3c0*/  F2FP.SATFINITE.E4M3.F32.PACK_AB_MERGE_C R17, R34, R32, RZ ;  /* 0x000000202211723e */ /* 0x004fc600048070ff */
[----:B------:R-:W2:Y:S04]  /*bf3d0*/  LDL.LU R32, [R1+0xcf8] ;  /* 0x000cf80001207983 */ /* 0x000ea80000300800 */
[----:B------:R-:W2:Y:S04]  /*bf3e0*/  LDL.LU R34, [R1+0xcfc] ;  /* 0x000cfc0001227983 */ /* 0x000ea80000300800 */
[----:B------:R-:W-:Y:S04]  /*bf3f0*/  STL.64 [R1+0x1278], R40 ;  /* 0x0012782801007387 */ /* 0x000fe80000100a00 */
[----:B------:R0:W-:Y:S02]  /*bf400*/  STL [R1+0x180c], R17 ;  /* 0x00180c1101007387 */ /* 0x0001e40000100800 */
[----:B0-----:R-:W-:-:S05]  /*bf410*/  F2FP.SATFINITE.E4M3.F32.PACK_AB_MERGE_C R17, R36, R35, RZ ;  /* 0x000000232411723e */ /* 0x001fca00048070ff */
[----:B------:R-:W-:Y:S04]  /*bf420*/  STL [R1+0x728], R17 ;  /* 0x0007281101007387 */ /* 0x000fe80000100800 */
[----:B------:R-:W2:Y:S04]  /*bf430*/  LDL.LU R35, [R1+0xce0] ;  /* 0x000ce00001237983 */ /* 0x000ea80000300800 */
[----:B------:R-:W2:Y:S01]  /*bf440*/  LDL.LU R36, [R1+0xce4] ;  /* 0x000ce40001247983 */ /* 0x000ea20000300800 */
[----:B------:R-:W-:Y:S02]  /*bf450*/  IADD3 R40, P1, PT, R20, R3, RZ ;  /* 0x0000000314287210 */ /* 0x000fe40007f3e0ff */
[----:B------:R-:W-:-:S03]  /*bf460*/  F2FP.SATFINITE.E4M3.F32.PACK_AB_MERGE_C R19, R49, R53, RZ ;  /* 0x000000353113723e */ /* 0x000fc600048070ff */
[----:B------:R-:W-:-:S05]  /*bf470*/  IMAD.X R41, R21, 0x1, R4, P1 ;  /* 0x0000000115297824 */ /* 0x000fca00008e0604 */
[----:B------:R0:W-:Y:S04]  /*bf480*/  STL.64 [R1+0x1270], R40 ;  /* 0x0012702801007387 */ /* 0x0001e80000100a00 */
[----:B------:R1:W-:Y:S01]  /*bf490*/  STL [R1+0x72c], R19 ;  /* 0x00072c1301007387 */ /* 0x0003e20000100800 */
[----:B0-----:R-:W-:-:S05]  /*bf4a0*/  IADD3 R40, P1, PT, R20, R5, RZ ;  /* 0x0000000514287210 */ /* 0x001fca0007f3e0ff */
[----:B------:R-:W-:Y:S01]  /*bf4b0*/  IMAD.X R41, R21, 0x1, R6, P1 ;  /* 0x0000000115297824 */ /* 0x000fe200008e0606 */
[----:B---3--:R-:W-:-:S05]  /*bf4c0*/  F2FP.SATFINITE.E4M3.F32.PACK_AB_MERGE_C R17, R38, R37, RZ ;  /* 0x000000252611723e */ /* 0x008fca00048070ff */
[----:B------:R0:W-:Y:S04]  /*bf4d0*/  STL [R1+0x720], R17 ;  /* 0x0007201101007387 */ /* 0x0001e80000100800 */
[----:B------:R-:W3:Y:S04]  /*bf4e0*/  LDL.LU R37, [R1+0xce8] ;  /* 0x000ce80001257983 */ /* 0x000ee80000300800 */
[----:B------:R-:W3:Y:S04]  /*bf4f0*/  LDL.LU R38, [R1+0xcec] ;  /* 0x000cec0001267983 */ /* 0x000ee80000300800 */
[----:B------:R-:W-:Y:S01]  /*bf500*/  STL.64 [R1+0x1268], R40 ;  /* 0x0012682801007387 */ /* 0x000fe20000100a00 */
[----:B-1----:R-:W-:-:S02]  /*bf510*/  F2FP.SATFINITE.E4M3.F32.PACK_AB_MERGE_C R19, R26, R24, RZ ;  /* 0x000000181a13723e */ /* 0x002fc400048070ff */
[----:B------:R-:W-:Y:S02]  /*bf520*/  IADD3 R24, P1, PT, R20, R13, RZ ;  /* 0x0000000d14187210 */ /* 0x000fe40007f3e0ff */
[----:B0-----:R-:W-:-:S03]  /*bf530*/  F2FP.SATFINITE.E4M3.F32.PACK_AB_MERGE_C R17, R27, R25, RZ ;  /* 0x000000191b11723e */ /* 0x001fc600048070ff */
[----:B------:R-:W-:Y:S01]  /*bf540*/  IMAD.X R25, R21, 0x1, R15, P1 ;  /* 0x0000000115197824 */ /* 0x000fe200008e060f */
[----:B------:R-:W-:Y:S01]  /*bf550*/  STL [R1+0x724], R19 ;  /* 0x0007241301007387 */ /* 0x000fe20000100800 */
[----:B------:R-:W-:-:S03]  /*bf560*/  F2FP.SATFINITE.E4M3.F32.PACK_AB_MERGE_C R51, R39, R33, RZ ;  /* 0x000000212733723e */ /* 0x000fc600048070ff */
[----:B------:R0:W-:Y:S04]  /*bf570*/  STL [R1+0x45c], R17 ;  /* 0x00045c1101007387 */ /* 0x0001e80000100800 */
[----:B------:R-:W-:Y:S04]  /*bf580*/  STL [R1+0x5704], R51 ;  /* 0x0057043301007387 */ /* 0x000fe80000100800 */
[----:B------:R1:W-:Y:S04]  /*bf590*/  STL.64 [R1+0x1260], R24 ;  /* 0x0012601801007387 */ /* 0x0003e80000100a00 */
[----:B------:R-:W3:Y:S04]  /*bf5a0*/  LDL.LU R33, [R1+0xcd0] ;  /* 0x000cd00001217983 */ /* 0x000ee80000300800 */
[----:B------:R-:W3:Y:S01]  /*bf5b0*/  LDL.LU R39, [R1+0xcd4] ;  /* 0x000cd40001277983 */ /* 0x000ee20000300800 */
[----:B0-----:R-:W-:-:S05]  /*bf5c0*/  F2FP.SATFINITE.E4M3.F32.PACK_AB_MERGE_C R17, R23, R22, RZ ;  /* 0x000000161711723e */ /* 0x001fca00048070ff */
[----:B------:R-:W-:Y:S04]  /*bf5d0*/  STL [R1+0x384], R17 ;  /* 0x0003841101007387 */ /* 0x000fe80000100800 */
[----:B------:R-:W3:Y:S04]  /*bf5e0*/  LDL.LU R22, [R1+0xcd8] ;  /* 0x000cd80001167983 */ /* 0x000ee80000300800 */
[----:B------:R-:W3:Y:S01]  /*bf5f0*/  LDL.LU R23, [R1+0xcdc] ;  /* 0x000cdc0001177983 */ /* 0x000ee20000300800 */
[----:B-1----:R-:W-:-:S05]  /*bf600*/  IADD3 R24, P1, PT, R20, R14, RZ ;  /* 0x0000000e14187210 */ /* 0x002fca0007f3e0ff */
[----:B------:R-:W-:Y:S01]  /*bf610*/  IMAD.X R25, R21, 0x1, R16, P1 ;  /* 0x0000000115197824 */ /* 0x000fe200008e0610 */
[----:B----4-:R-:W-:-:S05]  /*bf620*/  F2FP.SATFINITE.E4M3.F32.PACK_AB_MERGE_C R51, R28, R29, RZ ;  /* 0x0000001d1c33723e */ /* 0x010fca00048070ff */
[----:B------:R-:W-:Y:S04]  /*bf630*/  STL [R1+0x5718], R51 ;  /* 0x0057183301007387 */ /* 0x000fe80000100800 */
[----:B------:R0:W-:Y:S01]  /*bf640*/  STL.64 [R1+0x1258], R24 ;  /* 0x0012581801007387 */ /* 0x0001e20000100a00 */
[----:B------:R-:W-:Y:S02]  /*bf650*/  F2FP.SATFINITE.E4M3.F32.PACK_AB_MERGE_C R48, R31, R30, RZ ;  /* 0x0000001e1f30723e */ /* 0x000fe400048070ff */
[----:B0-----:R-:W-:-:S03]  /*bf660*/  IADD3 R24, P1, PT, R20, R7, RZ ;  /* 0x0000000714187210 */ /* 0x001fc60007f3e0ff */
[----:B------:R-:W-:Y:S04]  /*bf670*/  STL [R1+0x573c], R48 ;  /* 0x00573c3001007387 */ /* 0x000fe80000100800 */
[----:B------:R-:W4:Y:S01]  /*bf680*/  LDL.LU R29, [R1+0xcc0] ;  /* 0x000cc000011d7983 */ /* 0x000f220000300800 */
[----:B------:R-:W-:-:S03]  /*bf690*/  IMAD.X R25, R21, 0x1, R8, P1 ;  /* 0x0000000115197824 */ /* 0x000fc600008e0608 */
[----:B------:R-:W4:Y:S04]  /*bf6a0*/  LDL.LU R28, [R1+0xcc4] ;  /* 0x000cc400011c7983 */ /* 0x000f280000300800 */
[----:B------:R0:W-:Y:S04]  /*bf6b0*/  STL.64 [R1+0x1240], R24 ;  /* 0x0012401801007387 */ /* 0x0001e80000100a00 */
[----:B------:R-:W4:Y:S04]  /*bf6c0*/  LDL.LU R30, [R1+0xcc8] ;  /* 0x000cc800011e7983 */ /* 0x000f280000300800 */
[----:B------:R-:W4:Y:S01]  /*bf6d0*/  LDL.LU R31, [R1+0xccc] ;  /* 0x000ccc00011f7983 */ /* 0x000f220000300800 */
[----:B0-----:R-:W-:-:S05]  /*bf6e0*/  IADD3 R24, P1, PT, R20, R9, RZ ;  /* 0x0000000914187210 */ /* 0x001fca0007f3e0ff */
[----:B------:R-:W-:Y:S01]  /*bf6f0*/  IMAD.X R25, R21, 0x1, R11, P1 ;  /* 0x0000000115197824 */ /* 0x000fe200008e060b */
[----:B--2---:R-:W-:Y:S02]  /*bf700*/  F2FP.SATFINITE.E4M3.F32.PACK_AB_MERGE_C R49, R34, R32, RZ ;  /* 0x000000202231723e */ /* 0x004fe400048070ff */
[----:B------:R-:W-:-:S05]  /*bf710*/  F2FP.SATFINITE.E4M3.F32.PACK_AB_MERGE_C R48, R36, R35, RZ ;  /* 0x000000232430723e */ /* 0x000fca00048070ff */
[----:B------:R-:W-:Y:S04]  /*bf720*/  STL.64 [R1+0x5740], R48 ;  /* 0x0057403001007387 */ /* 0x000fe80000100a00 */
[----:B------:R-:W2:Y:S04]  /*bf730*/  LDL.LU R32, [R1+0xcb0] ;  /* 0x000cb00001207983 */ /* 0x000ea80000300800 */
[----:B------:R-:W2:Y:S04]  /*bf740*/  LDL.LU R34, [R1+0xcb4] ;  /* 0x000cb40001227983 */ /* 0x000ea80000300800 */
[----:B------:R0:W-:Y:S04]  /*bf750*/  STL.64 [R1+0x1250], R24 ;  /* 0x0012501801007387 */ /* 0x0001e80000100a00 */
[----:B------:R-:W2:Y:S04]  /*bf760*/  LDL.LU R35, [R1+0xcb8] ;  /* 0x000cb80001237983 */ /* 0x000ea80000300800 */
[----:B------:R-:W2:Y:S01]  /*bf770*/  LDL.LU R36, [R1+0xcbc] ;  /* 0x000cbc0001247983 */ /* 0x000ea20000300800 */
[----:B0-----:R-:W-:-:S05]  /*bf780*/  IADD3 R24, P1, PT, R20, R10, RZ ;  /* 0x0000000a14187210 */ /* 0x001fca0007f3e0ff */
[----:B------:R-:W-:Y:S01]  /*bf790*/  IMAD.X R25, R21, 0x1, R12, P1 ;  /* 0x0000000115197824 */ /* 0x000fe200008e060c */
[----:B---3--:R-:W-:-:S05]  /*bf7a0*/  F2FP.SATFINITE.E4M3.F32.PACK_AB_MERGE_C R55, R38, R37, RZ ;  /* 0x000000252637723e */ /* 0x008fca00048070ff */
[----:B------:R-:W-:Y:S04]  /*bf7b0*/  STL [R1+0x5748], R55 ;  /* 0x0057483701007387 */ /* 0x000fe80000100800 */
[----:B------:R-:W3:Y:S04]  /*bf7c0*/  LDL.LU R37, [R1+0xca0] ;  /* 0x000ca00001257983 */ /* 0x000ee80000300800 */
[----:B------:R-:W3:Y:S04]  /*bf7d0*/  LDL.LU R38, [R1+0xca4] ;  /* 0x000ca40001267983 */ /* 0x000ee80000300800 */
[----:B------:R0:W-:Y:S01]  /*bf7e0*/  STL.64 [R1+0x1248], R24 ;  /* 0x0012481801007387 */ /* 0x0001e20000100a00 */
[----:B------:R-:W-:-:S05]  /*bf7f0*/  F2FP.SATFINITE.E4M3.F32.PACK_AB_MERGE_C R48, R39, R33, RZ ;  /* 0x000000212730723e */ /* 0x000fca00048070ff */
[----:B------:R-:W-:Y:S04]  /*bf800*/  STL [R1+0x5758], R48 ;  /* 0x0057583001007387 */ /* 0x000fe80000100800 */
[----:B0-----:R-:W3:Y:S04]  /*bf810*/  LDL.LU R24, [R1+0xca8] ;  /* 0x000ca80001187983 */ /* 0x001ee80000300800 */
[----:B------:R-:W3:Y:S04]  /*bf820*/  LDL.LU R26, [R1+0xcac] ;  /* 0x000cac00011a7983 */ /* 0x000ee80000300800 */
[----:B------:R-:W3:Y:S04]  /*bf830*/  LDL.LU R33, [R1+0xc90] ;  /* 0x000c900001217983 */ /* 0x000ee80000300800 */
[----:B------:R-:W3:Y:S01]  /*bf840*/  LDL.LU R39, [R1+0xc94] ;  /* 0x000c940001277983 */ /* 0x000ee20000300800 */
[----:B------:R-:W-:-:S03]  /*bf850*/  F2FP.SATFINITE.E4M3.F32.PACK_AB_MERGE_C R19, R23, R22, RZ ;  /* 0x000000161713723e */ /* 0x000fc600048070ff */
[----:B------:R-:W3:Y:S04]  /*bf860*/  LDL.LU R22, [R1+0xc98] ;  /* 0x000c980001167983 */ /* 0x000ee80000300800 */
[----:B------:R-:W3:Y:S01]  /*bf870*/  LDL.LU R23, [R1+0xc9c] ;  /* 0x000c9c0001177983 */ /* 0x000ee20000300800 */
[----:B------:R-:W-:Y:S01]  /*bf880*/  VIADD R20, R20, UR6 ;  /* 0x0000000614147c36 */ /* 0x000fe20008000000 */
[----:B------:R-:W0:Y:S02]  /*bf890*/  LDCU UR6, c[0x0][0x3b8] ;  /* 0x00007700ff0677ac */ /* 0x000e240008000800 */
[----:B------:R-:W3:Y:S02]  /*bf8a0*/  LDL.LU R25, [R1+0xc80] ;  /* 0x000c800001197983 */ /* 0x000ee40000300800 */
[----:B------:R-:W-:-:S02]  /*bf8b0*/  SHF.R.S32.HI R21, RZ, 0x1f, R20 ;  /* 0x0000001fff157819 */ /* 0x000fc40000011414 */
[----:B------:R-:W3:Y:S04]  /*bf8c0*/  LDL.LU R27, [R1+0xc84] ;  /* 0x000c8400011b7983 */ /* 0x000ee80000300800 */
[----:B------:R-:W-:Y:S01]  /*bf8d0*/  STL [R1+0x576c], R19 ;  /* 0x00576c1301007387 */ /* 0x000fe20000100800 */
[----:B----4-:R-:W-:Y:S02]  /*bf8e0*/  F2FP.SATFINITE.E4M3.F32.PACK_AB_MERGE_C R54, R28, R29, RZ ;  /* 0x0000001d1c36723e */ /* 0x010fe400048070ff */
[----:B------:R-:W-:-:S05]  /*bf8f0*/  IADD3 R28, P1, PT, R20, R0, RZ ;  /* 0x00000000141c7210 */ /* 0x000fca0007f3e0ff */
[----:B------:R-:W-:Y:S01]  /*bf900*/  IMAD.X R29, R21, 0x1, R2, P1 ;  /* 0x00000001151d7824 */ /* 0x000fe200008e0602 */
[----:B------:R-:W-:Y:S01]  /*bf910*/  STL [R1+0x5778], R54 ;  /* 0x0057783601007387 */ /* 0x000fe20000100800 */
[----:B------:R-:W-:-:S03]  /*bf920*/  F2FP.SATFINITE.E4M3.F32.PACK_AB_MERGE_C R17, R31, R30, RZ ;  /* 0x0000001e1f11723e */ /* 0x000fc600048070ff */
[----:B------:R1:W-:Y:S01]  /*bf930*/  STL.64 [R1+0x1230], R28 ;  /* 0x0012301c01007387 */ /* 0x0003e20000100a00 */
[----:B------:R-:W-:-:S05]  /*bf940*/  IADD3 R40, P1, PT, R20, R3, RZ ;  /* 0x0000000314287210 */ /* 0x000fca0007f3e0ff */
[----:B------:R-:W-:Y:S01]  /*bf950*/  IMAD.X R41, R21, 0x1, R4, P1 ;  /* 0x0000000115297824 */ /* 0x000fe200008e0604 */
[----:B-1----:R-:W4:Y:S04]  /*bf960*/  LDL.LU R29, [R1+0xc88] ;  /* 0x000c8800011d7983 */ /* 0x002f280000300800 */
[----:B------:R-:W4:Y:S04]  /*bf970*/  LDL.LU R28, [R1+0xc8c] ;  /* 0x000c8c00011c7983 */ /* 0x000f280000300800 */
[----:B------:R2:W-:Y:S04]  /*bf980*/  STL [R1+0x2bc], R17 ;  /* 0x0002bc1101007387 */ /* 0x0005e80000100800 */
[----:B------:R-:W4:Y:S04]  /*bf990*/  LDL.LU R30, [R1+0xc70] ;  /* 0x000c7000011e7983 */ /* 0x000f280000300800 */
[----:B------:R-:W4:Y:S01]  /*bf9a0*/  LDL.LU R31, [R1+0xc74] ;  /* 0x000c7400011f7983 */ /* 0x000f220000300800 */
[----:B--2---:R-:W-:-:S05]  /*bf9b0*/  F2FP.SATFINITE.E4M3.F32.PACK_AB_MERGE_C R17, R34, R32, RZ ;  /* 0x000000202211723e */ /* 0x004fca00048070ff */
[----:B------:R-:W-:Y:S04]  /*bf9c0*/  STL [R1+0x29c], R17 ;  /* 0x00029c1101007387 */ /* 0x000fe80000100800 */
[----:B------:R-:W2:Y:S01]  /*bf9d0*/  LDL.LU R32, [R1+0xc78] ;  /* 0x000c780001207983 */ /* 0x000ea20000300800 */
[----:B------:R-:W-:-:S03]  /*bf9e0*/  F2FP.SATFINITE.E4M3.F32.PACK_AB_MERGE_C R49, R36, R35, RZ ;  /* 0x000000232431723e */ /* 0x000fc600048070ff */
[----:B------:R-:W2:Y:S04]  /*bf9f0*/  LDL.LU R34, [R1+0xc7c] ;  /* 0x000c7c0001227983 */ /* 0x000ea80000300800 */
[----:B------:R1:W-:Y:S04]  /*bfa00*/  STL.64 [R1+0x1238], R40 ;  /* 0x0012382801007387 */ /* 0x0003e80000100a00 */
[----:B------:R-:W-:Y:S04]  /*bfa10*/  STL [R1+0x5788], R49 ;  /* 0x0057883101007387 */ /* 0x000fe80000100800 */
[----:B------:R-:W2:Y:S04]  /*bfa20*/  LDL.LU R35, [R1+0xc60] ;  /* 0x000c600001237983 */ /* 0x000ea80000300800 */
[----:B------:R-:W2:Y:S01]  /*bfa30*/  LDL.LU R36, [R1+0xc64] ;  /* 0x000c640001247983 */ /* 0x000ea20000300800 */
[----:B-1----:R-:W-:-:S05]  /*bfa40*/  IADD3 R40, P1, PT, R20, R5, RZ ;  /* 0x0000000514287210 */ /* 0x002fca0007f3e0ff */
[----:B------:R-:W-:Y:S01]  /*bfa50*/  IMAD.X R41, R21, 0x1, R6, P1 ;  /* 0x0000000115297824 */ /* 0x000fe200008e0606 */
[----:B---3--:R-:W-:-:S05]  /*bfa60*/  F2FP.SATFINITE.E4M3.F32.PACK_AB_MERGE_C R17, R38, R37, RZ ;  /* 0x000000252611723e */ /* 0x008fca00048070ff */
[----:B------:R-:W-:Y:S04]  /*bfa70*/  STL [R1+0x278], R17 ;  /* 0x0002781101007387 */ /* 0x000fe80000100800 */
[----:B------:R-:W3:Y:S04]  /*bfa80*/  LDL.LU R37, [R1+0xc68] ;  /* 0x000c680001257983 */ /* 0x000ee80000300800 */
[----:B------:R-:W3:Y:S04]  /*bfa90*/  LDL.LU R38, [R1+0xc6c] ;  /* 0x000c6c0001267983 */ /* 0x000ee80000300800 */
[----:B------:R1:W-:Y:S02]  /*bfaa0*/  STL.64 [R1+0x1228], R40 ;  /* 0x0012282801007387 */ /* 0x0003e40000100a00 */
[----:B-1----:R-:W-:-:S02]  /*bfab0*/  IADD3 R40, P1, PT, R20, R13, RZ ;  /* 0x0000000d14287210 */ /* 0x002fc40007f3e0ff */
[----:B------:R-:W-:Y:S02]  /*bfac0*/  F2FP.SATFINITE.E4M3.F32.PACK_AB_MERGE_C R49, R26, R24, RZ ;  /* 0x000000181a31723e */ /* 0x000fe400048070ff */
[----:B------:R-:W-:-:S03]  /*bfad0*/  F2FP.SATFINITE.E4M3.F32.PACK_AB_MERGE_C R17, R39, R33, RZ ;  /* 0x000000212711723e */ /* 0x000fc600048070ff */
[----:B------:R-:W-:Y:S04]  /*bfae0*/  STL [R1+0x578c], R49 ;  /* 0x00578c3101007387 */ /* 0x000fe80000100800 */
[----:B------:R1:W-:Y:S04]  /*bfaf0*/  STL [R1+0x254], R17 ;  /* 0x0002541101007387 */ /* 0x0003e80000100800 */
[----:B------:R-:W3:Y:S04]  /*bfb00*/  LDL.LU R33, [R1+0xc50] ;  /* 0x000c500001217983 */ /* 0x000ee80000300800 */
[----:B------:R-:W3:Y:S01]  /*bfb10*/  LDL.LU R39, [R1+0xc54] ;  /* 0x000c540001277983 */ /* 0x000ee20000300800 */
[----:B------:R-:W-:Y:S01]  /*bfb20*/  IMAD.X R41, R21, 0x1, R15, P1 ;  /* 0x0000000115297824 */ /* 0x000fe200008e060f */
[----:B-1----:R-:W-:-:S04]  /*bfb30*/  F2FP.SATFINITE.E4M3.F32.PACK_AB_MERGE_C R17, R23, R22, RZ ;  /* 0x000000161711723e */ /* 0x002fc800048070ff */
[----:B------:R-:W-:Y:S04]  /*bfb40*/  STL.64 [R1+0x1218], R40 ;  /* 0x0012182801007387 */ /* 0x000fe80000100a00 */
[----:B------:R1:W-:Y:S04]  /*bfb50*/  STL [R1+0x25c], R17 ;  /* 0x00025c1101007387 */ /* 0x0003e80000100800 */
[----:B------:R-:W3:Y:S04]  /*bfb60*/  LDL.LU R22, [R1+0xc58] ;  /* 0x000c580001167983 */ /* 0x000ee80000300800 */
[----:B------:R-:W3:Y:S01]  /*bfb70*/  LDL.LU R23, [R1+0xc5c] ;  /* 0x000c5c0001177983 */ /* 0x000ee20000300800 */
[----:B------:R-:W-:-:S02]  /*bfb80*/  IADD3 R24, P1, PT, R20, R14, RZ ;  /* 0x0000000e14187210 */ /* 0x000fc40007f3e0ff */
[----:B-1----:R-:W-:-:S03]  /*bfb90*/  F2FP.SATFINITE.E4M3.F32.PACK_AB_MERGE_C R17, R27, R25, RZ ;  /* 0x000000191b11723e */ /* 0x002fc600048070ff */
[----:B------:R-:W-:Y:S02]  /*bfba0*/  IMAD.X R25, R21, 0x1, R16, P1 ;  /* 0x0000000115197824 */ /* 0x000fe400008e0610 */
[----:B------:R-:W-:Y:S01]  /*bfbb0*/  STL [R1+0x57f0], R17 ;  /* 0x0057f01101007387 */ /* 0x000fe20000100800 */
[----:B----4-:R-:W-:-:S03]  /*bfbc0*/  F2FP.SATFINITE.E4M3.F32.PACK_AB_MERGE_C R48, R28, R29, RZ ;  /* 0x0000001d1c30723e */ /* 0x010fc600048070ff */
[----:B------:R-:W4:Y:S04]  /*bfbd0*/  LDL.LU R29, [R1+0xc40] ;  /* 0x000c4000011d7983 */ /* 0x000f280000300800 */
[----:B------:R-:W4:Y:S04]  /*bfbe0*/  LDL.LU R28, [R1+0xc44] ;  /* 0x000c4400011c7983 */ /* 0x000f280000300800 */
[----:B------:R1:W-:Y:S01]  /*bfbf0*/  STL.64 [R1+0x1220], R24 ;  /* 0x0012201801007387 */ /* 0x0003e20000100a00 */
[----:B------:R-:W-:-:S03]  /*bfc00*/  F2FP.SATFINITE.E4M3.F32.PACK_AB_MERGE_C R61, R31, R30, RZ ;  /* 0x0000001e1f3d723e */ /* 0x000fc600048070ff */
[----:B------:R-:W-:Y:S01]  /*bfc10*/  STL [R1+0x57f4], R48 ;  /* 0x0057f43001007387 */ /* 0x000fe20000100800 */
[----:B-1----:R-:W-:-:S03]  /*bfc20*/  IADD3 R24, P1, PT, R20, R7, RZ ;  /* 0x0000000714187210 */ /* 0x002fc60007f3e0ff */
[----:B------:R-:W-:Y:S02]  /*bfc30*/  STL [R1+0x57f8], R61 ;  /* 0x0057f83d01007387 */ /* 0x000fe40000100800 */
[----:B------:R-:W-:Y:S01]  /*bfc40*/  IMAD.X R25, R21, 0x1, R8, P1 ;  /* 0x0000000115197824 */ /* 0x000fe200008e0608 */
[----:B--2---:R-:W-:Y:S02]  /*bfc50*/  F2FP.SATFINITE.E4M3.F32.PACK_AB_MERGE_C R60, R34, R32, RZ ;  /* 0x00000020223c723e */ /* 0x004fe400048070ff */
[----:B------:R-:W2:Y:S04]  /*bfc60*/  LDL.LU R32, [R1+0xc48] ;  /* 0x000c480001207983 */ /* 0x000ea80000300800 */
[----:B------:R-:W2:Y:S04]  /*bfc70*/  LDL.LU R34, [R1+0xc4c] ;  /* 0x000c4c0001227983 */ /* 0x000ea80000300800 */
[----:B------:R1:W-:Y:S01]  /*bfc80*/  STL.64 [R1+0x1210], R24 ;  /* 0x0012101801007387 */ /* 0x0003e20000100a00 */
[----:B------:R-:W-:-:S03]  /*bfc90*/  F2FP.SATFINITE.E4M3.F32.PACK_AB_MERGE_C R56, R36, R35, RZ ;  /* 0x000000232438723e */ /* 0x000fc600048070ff */
[----:B------:R-:W-:Y:S04]  /*bfca0*/  STL [R1+0x57fc], R60 ;  /* 0x0057fc3c01007387 */ /* 0x000fe80000100800 */
[----:B------:R-:W-:Y:S04]  /*bfcb0*/  STL [R1+0x5800], R56 ;  /* 0x0058003801007387 */ /* 0x000fe80000100800 */
[----:B------:R-:W2:Y:S04]  /*bfcc0*/  LDL.LU R35, [R1+0xc30] ;  /* 0x000c300001237983 */ /* 0x000ea80000300800 */
[----:B------:R-:W2:Y:S01]  /*bfcd0*/  LDL.LU R36, [R1+0xc34] ;  /* 0x000c340001247983 */ /* 0x000ea20000300800 */
[----:B-1----:R-:W-:-:S05]  /*bfce0*/  IADD3 R24, P1, PT, R20, R9, RZ ;  /* 0x0000000914187210 */ /* 0x002fca0007f3e0ff */
[----:B------:R-:W-:-:S05]  /*bfcf0*/  IMAD.X R25, R21, 0x1, R11, P1 ;  /* 0x0000000115197824 */ /* 0x000fca00008e060b */
[----:B------:R1:W-:Y:S01]  /*bfd00*/  STL.64 [R1+0x1208], R24 ;  /* 0x0012081801007387 */ /* 0x0003e20000100a00 */
[----:B---3--:R-:W-:-:S05]  /*bfd10*/  F2FP.SATFINITE.E4M3.F32.PACK_AB_MERGE_C R57, R38, R37, RZ ;  /* 0x000000252639723e */ /* 0x008fca00048070ff */
[----:B------:R-:W-:Y:S04]  /*bfd20*/  STL [R1+0x5804], R57 ;  /* 0x0058043901007387 */ /* 0x000fe80000100800 */
[----:B------:R-:W3:Y:S04]  /*bfd30*/  LDL.LU R37, [R1+0xc38] ;  /* 0x000c380001257983 */ /* 0x000ee80000300800 */
[----:B------:R-:W3:Y:S01]  /*bfd40*/  LDL.LU R38, [R1+0xc3c] ;  /* 0x000c3c0001267983 */ /* 0x000ee20000300800 */
[----:B-1----:R-:W-:-:S05]  /*bfd50*/  IADD3 R24, P1, PT, R20, R10, RZ ;  /* 0x0000000a14187210 */ /* 0x002fca0007f3e0ff */
[----:B------:R-:W-:-:S05]  /*bfd60*/  IMAD.X R25, R21, 0x1, R12, P1 ;  /* 0x0000000115197824 */ /* 0x000fca00008e060c */
[----:B------:R1:W-:Y:S01]  /*bfd70*/  STL.64 [R1+0x1200], R24 ;  /* 0x0012001801007387 */ /* 0x0003e20000100a00 */
[----:B------:R-:W-:-:S05]  /*bfd80*/  F2FP.SATFINITE.E4M3.F32.PACK_AB_MERGE_C R61, R39, R33, RZ ;  /* 0x00000021273d723e */ /* 0x000fca00048070ff */
[----:B------:R-:W-:Y:S04]  /*bfd90*/  STL [R1+0x5808], R61 ;  /* 0x0058083d01007387 */ /* 0x000fe80000100800 */
[----:B------:R-:W3:Y:S04]  /*bfda0*/  LDL.LU R30, [R1+0xc20] ;  /* 0x000c2000011e7983 */ /* 0x000ee80000300800 */
[----:B------:R-:W3:Y:S04]  /*bfdb0*/  LDL.LU R31, [R1+0xc24] ;  /* 0x000c2400011f7983 */ /* 0x000ee80000300800 */
[----:B------:R-:W3:Y:S01]  /*bfdc0*/  LDL.LU R33, [R1+0xc28] ;  /* 0x000c280001217983 */ /* 0x000ee20000300800 */
[----:B------:R-:W-:-:S03]  /*bfdd0*/  F2FP.SATFINITE.E4M3.F32.PACK_AB_MERGE_C R48, R23, R22, RZ ;  /* 0x000000161730723e */ /* 0x000fc600048070ff */
[----:B------:R-:W3:Y:S04]  /*bfde0*/  LDL.LU R39, [R1+0xc2c] ;  /* 0x000c2c0001277983 */ /* 0x000ee80000300800 */
[----:B------:R-:W3:Y:S04]  /*bfdf0*/  LDL.LU R22, [R1+0xc10] ;  /* 0x000c100001167983 */ /* 0x000ee80000300800 */
[----:B------:R-:W3:Y:S01]  /*bfe00*/  LDL.LU R23, [R1+0xc14] ;  /* 0x000c140001177983 */ /* 0x000ee20000300800 */
[----:B0-----:R-:W-:Y:S01]  /*bfe10*/  VIADD R20, R20, UR6 ;  /* 0x0000000614147c36 */ /* 0x001fe20008000000 */
[----:B------:R-:W0:Y:S04]  /*bfe20*/  LDCU UR6, c[0x0][0x3b8] ;  /* 0x00007700ff0677ac */ /* 0x000e280008000800 */
[----:B------:R-:W-:-:S02]  /*bfe30*/  SHF.R.S32.HI R21, RZ, 0x1f, R20 ;  /* 0x0000001fff157819 */ /* 0x000fc40000011414 */
[----:B-1----:R-:W-:Y:S01]  /*bfe40*/  IADD3 R24, P1, PT, R20, R0, RZ ;  /* 0x0000000014187210 */ /* 0x002fe20007f3e0ff */
[----:B------:R-:W-:Y:S04]  /*bfe50*/  STL [R1+0x580c], R48 ;  /* 0x00580c3001007387 */ /* 0x000fe80000100800 */
[----:B------:R-:W-:Y:S01]  /*bfe60*/  IMAD.X R25, R21, 0x1, R2, P1 ;  /* 0x0000000115197824 */ /* 0x000fe200008e0602 */
[----:B----4-:R-:W-:Y:S02]  /*bfe70*/  F2FP.SATFINITE.E4M3.F32.PACK_AB_MERGE_C R44, R28, R29, RZ ;  /* 0x0000001d1c2c723e */ /* 0x010fe400048070ff */
[----:B------:R-:W-:-:S03]  /*bfe80*/  IADD3 R28, P1, PT, R20, R3, RZ ;  /* 0x00000003141c7210 */ /* 0x000fc60007f3e0ff */
[----:B------:R-:W-:Y:S04]  /*bfe90*/  STL [R1+0x5814], R44 ;  /* 0x0058142c01007387 */ /* 0x000fe80000100800 */
[----:B------:R-:W4:Y:S04]  /*bfea0*/  LDL.LU R58, [R1+0xc18] ;  /* 0x000c1800013a7983 */ /* 0x000f280000300800 */
[----:B------:R-:W4:Y:S04]  /*bfeb0*/  LDL.LU R53, [R1+0xc1c] ;  /* 0x000c1c0001357983 */ /* 0x000f280000300800 */
[----:B------:R1:W-:Y:S01]  /*bfec0*/  STL.64 [R1+0x11f8], R24 ;  /* 0x0011f81801007387 */ /* 0x0003e20000100a00 */
[----:B------:R-:W-:-:S03]  /*bfed0*/  IMAD.X R29, R21, 0x1, R4, P1 ;  /* 0x00000001151d7824 */ /* 0x000fc600008e0604 */
[----:B-1----:R-:W4:Y:S04]  /*bfee0*/  LDL.LU R24, [R1+0xc00] ;  /* 0x000c000001187983 */ /* 0x002f280000300800 */
[----:B------:R-:W4:Y:S04]  /*bfef0*/  LDL.LU R26, [R1+0xc04] ;  /* 0x000c0400011a7983 */ /* 0x000f280000300800 */
[----:B------:R-:W4:Y:S04]  /*bff00*/  LDL.LU R25, [R1+0xc08] ;  /* 0x000c080001197983 */ /* 0x000f280000300800 */
[----:B------:R-:W4:Y:S01]  /*bff10*/  LDL.LU R27, [R1+0xc0c] ;  /* 0x000c0c00011b7983 */ /* 0x000f220000300800 */
[----:B--2---:R-:W-:-:S03]  /*bff20*/  F2FP.SATFINITE.E4M3.F32.PACK_AB_MERGE_C R57, R34, R32, RZ ;  /* 0x000000202239723e */ /* 0x004fc600048070ff */
[----:B------:R-:W2:Y:S04]  /*bff30*/  LDL.LU R32, [R1+0xbf0] ;  /* 0x000bf00001207983 */ /* 0x000ea80000300800 */
[----:B------:R-:W2:Y:S04]  /*bff40*/  LDL.LU R34, [R1+0xbf4] ;  /* 0x000bf40001227983 */ /* 0x000ea80000300800 */
[----:B------:R-:W-:Y:S01]  /*bff50*/  STL [R1+0x5818], R57 ;  /* 0x0058183901007387 */ /* 0x000fe20000100800 */
[----:B------:R-:W-:-:S05]  /*bff60*/  F2FP.SATFINITE.E4M3.F32.PACK_AB_MERGE_C R45, R36, R35, RZ ;  /* 0x00000023242d723e */ /* 0x000fca00048070ff */
[----:B------:R-:W-:Y:S04]  /*bff70*/  STL [R1+0x581c], R45 ;  /* 0x00581c2d01007387 */ /* 0x000fe80000100800 */
[----:B------:R1:W-:Y:S04]  /*bff80*/  STL.64 [R1+0x11f0], R28 ;  /* 0x0011f01c01007387 */ /* 0x0003e80000100a00 */
[----:B-1----:R-:W2:Y:S04]  /*bff90*/  LDL.LU R29, [R1+0xbf8] ;  /* 0x000bf800011d7983 */ /* 0x002ea80000300800 */
[----:B------:R-:W2:Y:S04]  /*bffa0*/  LDL.LU R28, [R1+0xbfc] ;  /* 0x000bfc00011c7983 */ /* 0x000ea80000300800 */
[----:B------:R-:W2:Y:S04]  /*bffb0*/  LDL.LU R35, [R1+0xbe0] ;  /* 0x000be00001237983 */ /* 0x000ea80000300800 */
[----:B------:R-:W2:Y:S01]  /*bffc0*/  LDL.LU R36, [R1+0xbe4] ;  /* 0x000be40001247983 */ /* 0x000ea20000300800 */
[----:B---3--:R-:W-:-:S03]  /*bffd0*/  F2FP.SATFINITE.E4M3.F32.PACK_AB_MERGE_C R48, R38, R37, RZ ;  /* 0x000000252630723e */ /* 0x008fc600048070ff */
[----:B------:R-:W3:Y:S04]  /*bffe0*/  LDL.LU R37, [R1+0xbe8] ;  /* 0x000be80001257983 */ /* 0x000ee80000300800 */
[----:B------:R-:W3:Y:S04]  /*bfff0*/  LDL.LU R38, [R1+0xbec] ;  /* 0x000bec0001267983 */ /* 0x000ee80000300800 */
[----:B------:R1:W-:Y:S01]  /*c0000*/  STL [R1+0x5820], R48 ;  /* 0x0058203001007387 */ /* 0x0003e20000100800 */
[----:B------:R-:W-:Y:S02]  /*c0010*/  F2FP.SATFINITE.E4M3.F32.PACK_AB_MERGE_C R45, R31, R30, RZ ;  /* 0x0000001e1f2d723e */ /* 0x000fe400048070ff */
[----:B------:R-:W-:-:S05]  /*c0020*/  IADD3 R30, P1, PT, R20, R5, RZ ;  /* 0x00000005141e7210 */ /* 0x000fca0007f3e0ff */
[----:B------:R-:W-:Y:S01]  /*c0030*/  IMAD.X R31, R21, 0x1, R6, P1 ;  /* 0x00000001151f7824 */ /* 0x000fe200008e0606 */
[----:B-1----:R-:W-:Y:S01]  /*c0040*/  F2FP.SATFINITE.E4M3.F32.PACK_AB_MERGE_C R48, R39, R33, RZ ;  /* 0x000000212730723e */ /* 0x002fe200048070ff */
[----:B------:R-:W-:Y:S04]  /*c0050*/  STL [R1+0x5824], R45 ;  /* 0x0058242d01007387 */ /* 0x000fe80000100800 */
[----:B------:R-:W-:Y:S01]  /*c0060*/  STL [R1+0x5828], R48 ;  /* 0x0058283001007387 */ /* 0x000fe20000100800 */
[----:B------:R-:W-:-:S03]  /*c0070*/  F2FP.SATFINITE.E4M3.F32.PACK_AB_MERGE_C R17, R23, R22, RZ ;  /* 0x000000161711723e */ /* 0x000fc600048070ff */
[----:B------:R1:W-:Y:S04]  /*c0080*/  STL.64 [R1+0x11e8], R30 ;  /* 0x0011e81e01007387 */ /* 0x0003e80000100a00 */
[----:B-1----:R-:W3:Y:S04]  /*c0090*/  LDL.LU R30, [R1+0xbd0] ;  /* 0x000bd000011e7983 */ /* 0x002ee80000300800 */
[----:B------:R-:W3:Y:S04]  /*c00a0*/  LDL.LU R31, [R1+0xbd4] ;  /* 0x000bd400011f7983 */ /* 0x000ee80000300800 */
[----:B------:R-:W-:Y:S04]  /*c00b0*/  STL [R1+0x5c], R17 ;  /* 0x00005c1101007387 */ /* 0x000fe80000100800 */
[----:B------:R-:W3:Y:S04]  /*c00c0*/  LDL.LU R33, [R1+0xbd8] ;  /* 0x000bd80001217983 */ /* 0x000ee80000300800 */
[----:B------:R-:W3:Y:S04]  /*c00d0*/  LDL.LU R22, [R1+0xbdc] ;  /* 0x000bdc0001167983 */ /* 0x000ee80000300800 */
[----:B------:R-:W3:Y:S04]  /*c00e0*/  LDL.LU R39, [R1+0xbc0] ;  /* 0x000bc00001277983 */ /* 0x000ee80000300800 */
[----:B------:R-:W3:Y:S01]  /*c00f0*/  LDL.LU R23, [R1+0xbc4] ;  /* 0x000bc40001177983 */ /* 0x000ee20000300800 */
[----:B------:R-:W-:-:S05]  /*c0100*/  IADD3 R40, P1, PT, R20, R13, RZ ;  /* 0x0000000d14287210 */ /* 0x000fca0007f3e0ff */
[----:B------:R-:W-:-:S05]  /*c0110*/  IMAD.X R41, R21, 0x1, R15, P1 ;  /* 0x0000000115297824 */ /* 0x000fca00008e060f */
[----:B------:R1:W-:Y:S02]  /*c0120*/  STL.64 [R1+0x11e0], R40 ;  /* 0x0011e02801007387 */ /* 0x0003e40000100a00 */
[----:B-1----:R-:W-:Y:S02]  /*c0130*/  IADD3 R40, P1, PT, R20, R14, RZ ;  /* 0x0000000e14287210 */ /* 0x002fe40007f3e0ff */
[----:B----4-:R-:W-:-:S03]  /*c0140*/  F2FP.SATFINITE.E4M3.F32.PACK_AB_MERGE_C R19, R53, R58, RZ ;  /* 0x0000003a3513723e */ /* 0x010fc600048070ff */
[----:B------:R-:W-:Y:S02]  /*c0150*/  IMAD.X R41, R21, 0x1, R16, P1 ;  /* 0x0000000115297824 */ /* 0x000fe400008e0610 */
[----:B------:R1:W-:Y:S01]  /*c0160*/  STL [R1+0x64], R19 ;  /* 0x0000641301007387 */ /* 0x0003e20000100800 */
[----:B------:R-:W-:Y:S02]  /*c0170*/  F2FP.SATFINITE.E4M3.F32.PACK_AB_MERGE_C R17, R26, R24, RZ ;  /* 0x000000181a11723e */ /* 0x000fe400048070ff */
[----:B------:R-:W-:-:S03]  /*c0180*/  IADD3 R24, P1, PT, R20, R7, RZ ;  /* 0x0000000714187210 */ /* 0x000fc60007f3e0ff */
[----:B------:R2:W-:Y:S01]  /*c0190*/  STL [R1+0x44], R17 ;  /* 0x0000441101007387 */ /* 0x0005e20000100800 */
[----:B-1----:R-:W-:Y:S01]  /*c01a0*/  F2FP.SATFINITE.E4M3.F32.PACK_AB_MERGE_C R19, R27, R25, RZ ;  /* 0x000000191b13723e */ /* 0x002fe200048070ff */
[----:B------:R-:W-:Y:S01]  /*c01b0*/  IMAD.X R25, R21, 0x1, R8, P1 ;  /* 0x0000000115197824 */ /* 0x000fe200008e0608 */
[----:B--2---:R-:W-:Y:S02]  /*c01c0*/  F2FP.SATFINITE.E4M3.F32.PACK_AB_MERGE_C R17, R34, R32, RZ ;  /* 0x000000202211723e */ /* 0x004fe400048070ff */
[----:B------:R-:W2:Y:S04]  /*c01d0*/  LDL.LU R32, [R1+0xbc8] ;  /* 0x000bc80001207983 */ /* 0x000ea80000300800 */
[----:B------:R-:W-:Y:S04]  /*c01e0*/  STL.64 [R1+0x11d8], R40 ;  /* 0x0011d82801007387 */ /* 0x000fe80000100a00 */
[----:B------:R-:W-:Y:S04]  /*c01f0*/  STL [R1+0x40], R19 ;  /* 0x0000401301007387 */ /* 0x000fe80000100800 */
[----:B------:R-:W2:Y:S04]  /*c0200*/  LDL.LU R34, [R1+0xbcc] ;  /* 0x000bcc0001227983 */ /* 0x000ea80000300800 */
[----:B------:R1:W-:Y:S01]  /*c0210*/  STL [R1+0x34], R17 ;  /* 0x0000341101007387 */ /* 0x0003e20000100800 */
[----:B------:R-:W-:-:S05]  /*c0220*/  F2FP.SATFINITE.E4M3.F32.PACK_AB_MERGE_C R43, R28, R29, RZ ;  /* 0x0000001d1c2b723e */ /* 0x000fca00048070ff */
[----:B------:R-:W-:Y:S01]  /*c0230*/  STL [R1+0x5838], R43 ;  /* 0x0058382b01007387 */ /* 0x000fe20000100800 */
[----:B-1----:R-:W-:-:S03]  /*c0240*/  F2FP.SATFINITE.E4M3.F32.PACK_AB_MERGE_C R17, R36, R35, RZ ;  /* 0x000000232411723e */ /* 0x002fc600048070ff */
[----:B------:R1:W-:Y:S04]  /*c0250*/  STL.64 [R1+0x11d0], R24 ;  /* 0x0011d01801007387 */ /* 0x0003e80000100a00 */
[----:B------:R-:W-:Y:S04]  /*c0260*/  STL [R1+0x20], R17 ;  /* 0x0000201101007387 */ /* 0x000fe80000100800 */
[----:B------:R-:W4:Y:S04]  /*c0270*/  LDL.LU R35, [R1+0xbb0] ;  /* 0x000bb00001237983 */ /* 0x000f280000300800 */
[----:B------:R-:W4:Y:S01]  /*c0280*/  LDL.LU R36, [R1+0xbb4] ;  /* 0x000bb40001247983 */ /* 0x000f220000300800 */
[----:B-1----:R-:W-:-:S05]  /*c0290*/  IADD3 R24, P1, PT, R20, R9, RZ ;  /* 0x0000000914187210 */ /* 0x002fca0007f3e0ff */
[----:B------:R-:W-:Y:S01]  /*c02a0*/  IMAD.X R25, R21, 0x1, R11, P1 ;  /* 0x0000000115197824 */ /* 0x000fe200008e060b */
[----:B---3--:R-:W-:-:S04]  /*c02b0*/  F2FP.SATFINITE.E4M3.F32.PACK_AB_MERGE_C R43, R38, R37, RZ ;  /* 0x00000025262b723e */ /* 0x008fc800048070ff */
[----:B------:R1:W-:Y:S04]  /*c02c0*/  STL.64 [R1+0x11c0], R24 ;  /* 0x0011c01801007387 */ /* 0x0003e80000100a00 */
[----:B------:R-:W3:Y:S04]  /*c02d0*/  LDL.LU R37, [R1+0xbb8] ;  /* 0x000bb80001257983 */ /* 0x000ee80000300800 */
[----:B------:R-:W3:Y:S01]  /*c02e0*/  LDL.LU R38, [R1+0xbbc] ;  /* 0x000bbc0001267983 */ /* 0x000ee20000300800 */
[----:B-1----:R-:W-:-:S03]  /*c02f0*/  IADD3 R24, P1, PT, R20, R10, RZ ;  /* 0x0000000a14187210 */ /* 0x002fc60007f3e0ff */
[----:B------:R1:W-:Y:S02]  /*c0300*/  STL [R1+0x5848], R43 ;  /* 0x0058482b01007387 */ /* 0x0003e40000100800 */
[----:B------:R-:W-:Y:S01]  /*c0310*/  IMAD.X R25, R21, 0x1, R12, P1 ;  /* 0x0000000115197824 */ /* 0x000fe200008e060c */
[----:B-1----:R-:W-:-:S05]  /*c0320*/  F2FP.SATFINITE.E4M3.F32.PACK_AB_MERGE_C R43, R31, R30, RZ ;  /* 0x0000001e1f2b723e */ /* 0x002fca00048070ff */
[----:B------:R-:W-:Y:S04]  /*c0330*/  STL [R1+0x584c], R43 ;  /* 0x00584c2b01007387 */ /* 0x000fe80000100800 */
[----:B------:R-:W-:Y:S01]  /*c0340*/  STL.64 [R1+0x11c8], R24 ;  /* 0x0011c81801007387 */ /* 0x000fe20000100a00 */
[----:B------:R-:W-:-:S03]  /*c0350*/  F2FP.SATFINITE.E4M3.F32.PACK_AB_MERGE_C R17, R22, R33, RZ ;  /* 0x000000211611723e */ /* 0x000fc600048070ff */
[----:B------:R-:W3:Y:S04]  /*c0360*/  LDL.LU R29, [R1+0x710] ;  /* 0x00071000011d7983 */ /* 0x000ee80000300800 */
[----:B------:R-:W3:Y:S04]  /*c0370*/  LDL.LU R22, [R1+0x714] ;  /* 0x0007140001167983 */ /* 0x000ee80000300800 */
[----:B------:R1:W-:Y:S04]  /*c0380*/  STL [R1+0x10], R17 ;  /* 0x0000101101007387 */ /* 0x0003e80000100800 */
[----:B------:R-:W3:Y:S04]  /*c0390*/  LDL.LU R28, [R1+0x718] ;  /* 0x00071800011c7983 */ /* 0x000ee80000300800 */
[----:B------:R-:W3:Y:S01]  /*c03a0*/  LDL.LU R33, [R1+0x71c] ;  /* 0x00071c0001217983 */ /* 0x000ee20000300800 */
[----:B-1----:R-:W-:-:S05]  /*c03b0*/  F2FP.SATFINITE.E4M3.F32.PACK_AB_MERGE_C R17, R23, R39, RZ ;  /* 0x000000271711723e */ /* 0x002fca00048070ff */
[----:B------:R-:W-:Y:S04]  /*c03c0*/  STL [R1], R17 ;  /* 0x0000001101007387 */ /* 0x000fe80000100800 */
[----:B------:R-:W3:Y:S04]  /*c03d0*/  LDL.LU R39, [R1+0xba0] ;  /* 0x000ba00001277983 */ /* 0x000ee80000300800 */
[----:B------:R-:W3:Y:S01]  /*c03e0*/  LDL.LU R23, [R1+0xba4] ;  /* 0x000ba40001177983 */ /* 0x000ee20000300800 */
[----:B0-----:R-:W-:Y:S01]  /*c03f0*/  VIADD R20, R20, UR6 ;  /* 0x0000000614147c36 */ /* 0x001fe20008000000 */
[----:B------:R-:W0:Y:S02]  /*c0400*/  LDCU UR6, c[0x0][0x3b8] ;  /* 0x00007700ff0677ac */ /* 0x000e240008000800 */
[----:B------:R-:W3:Y:S02]  /*c0410*/  LDL.LU R46, [R1+0xba8] ;  /* 0x000ba800012e7983 */ /* 0x000ee40000300800 */
[----:B------:R-:W-:-:S02]  /*c0420*/  SHF.R.S32.HI R21, RZ, 0x1f, R20 ;  /* 0x0000001fff157819 */ /* 0x000fc40000011414 */
[----:B------:R-:W-:Y:S01]  /*c0430*/  IADD3 R24, P1, PT, R20, R0, RZ ;  /* 0x0000000014187210 */ /* 0x000fe20007f3e0ff */
[----:B------:R-:W3:Y:S04]  /*c0440*/  LDL.LU R41, [R1+0xbac] ;  /* 0x000bac0001297983 */ /* 0x000ee80000300800 */
[----:B------:R-:W-:-:S05]  /*c0450*/  IMAD.X R25, R21, 0x1, R2, P1 ;  /* 0x0000000115197824 */ /* 0x000fca00008e0602 */
[----:B------:R1:W-:Y:S04]  /*c0460*/  STL.64 [R1+0x11b8], R24 ;  /* 0x0011b81801007387 */ /* 0x0003e80000100a00 */
[----:B------:R-:W3:Y:S04]  /*c0470*/  LDL.LU R42, [R1+0xb90] ;  /* 0x000b9000012a7983 */ /* 0x000ee80000300800 */
[----:B------:R-:W3:Y:S04]  /*c0480*/  LDL.LU R40, [R1+0xb94] ;  /* 0x000b940001287983 */ /* 0x000ee80000300800 */
[----:B-1----:R-:W3:Y:S04]  /*c0490*/  LDL.LU R25, [R1+0xb98] ;  /* 0x000b980001197983 */ /* 0x002ee80000300800 */
[----:B------:R-:W3:Y:S04]  /*c04a0*/  LDL.LU R27, [R1+0xb9c] ;  /* 0x000b9c00011b7983 */ /* 0x000ee80000300800 */
[----:B------:R-:W3:Y:S04]  /*c04b0*/  LDL.LU R30, [R1+0xb80] ;  /* 0x000b8000011e7983 */ /* 0x000ee80000300800 */
[----:B------:R-:W3:Y:S01]  /*c04c0*/  LDL.LU R31, [R1+0xb84] ;  /* 0x000b8400011f7983 */ /* 0x000ee20000300800 */
[----:B--2---:R-:W-:-:S02]  /*c04d0*/  F2FP.SATFINITE.E4M3.F32.PACK_AB_MERGE_C R43, R34, R32, RZ ;  /* 0x00000020222b723e */ /* 0x004fc400048070ff */
[----:B------:R-:W-:-:S03]  /*c04e0*/  IADD3 R34, P1, PT, R20, R3, RZ ;  /* 0x0000000314227210 */ /* 0x000fc60007f3e0ff */
[----:B------:R-:W-:Y:S04]  /*c04f0*/  STL [R1+0x5868], R43 ;  /* 0x0058682b01007387 */ /* 0x000fe80000100800 */
[----:B------:R-:W2:Y:S01]  /*c0500*/  LDL.LU R32, [R1+0xb88] ;  /* 0x000b880001207983 */ /* 0x000ea20000300800 */
[----:B----4-:R-:W-:Y:S01]  /*c0510*/  F2FP.SATFINITE.E4M3.F32.PACK_AB_MERGE_C R36, R36, R35, RZ ;  /* 0x000000232424723e */ /* 0x010fe200048070ff */
[----:B------:R-:W-:-:S05]  /*c0520*/  IMAD.X R35, R21, 0x1, R4, P1 ;  /* 0x0000000115237824 */ /* 0x000fca00008e0604 */
[----:B------:R1:W-:Y:S04]  /*c0530*/  STL.64 [R1+0x11b0], R34 ;  /* 0x0011b02201007387 */ /* 0x0003e80000100a00 */
[----:B-1----:R-:W2:Y:S04]  /*c0540*/  LDL.LU R34, [R1+0xb8c] ;  /* 0x000b8c0001227983 */ /* 0x002ea80000300800 */
[----:B------:R-:W4:Y:S04]  /*c0550*/  LDL.LU R58, [R1+0xb70] ;  /* 0x000b7000013a7983 */ /* 0x000f280000300800 */
[----:B------:R-:W4:Y:S01]  /*c0560*/  LDL.LU R53, [R1+0xb74] ;  /* 0x000b740001357983 */ /* 0x000f220000300800 */
[----:B---3--:R-:W-:-:S03]  /*c0570*/  F2FP.SATFINITE.E4M3.F32.PACK_AB_MERGE_C R37, R38, R37, RZ ;  /* 0x000000252625723e */ /* 0x008fc600048070ff */
[----:B------:R-:W3:Y:S04]  /*c0580*/  LDL.LU R35, [R1+0xb78] ;  /* 0x000b780001237983 */ /* 0x000ee80000300800 */
[----:B------:R-:W3:Y:S04]  /*c0590*/  LDL.LU R38, [R1+0xb7c] ;  /* 0x000b7c0001267983 */ /* 0x000ee80000300800 */
[----:B------:R1:W-:Y:S02]  /*c05a0*/  STL.64 [R1+0x5850], R36 ;  /* 0x0058502401007387 */ /* 0x0003e40000100a00 */
[----:B-1----:R-:W-:-:S05]  /*c05b0*/  IADD3 R36, P1, PT, R20, R5, RZ ;  /* 0x0000000514247210 */ /* 0x002fca0007f3e0ff */
[----:B------:R-:W-:Y:S01]  /*c05c0*/  IMAD.X R37, R21, 0x1, R6, P1 ;  /* 0x0000000115257824 */ /* 0x000fe200008e0606 */
[----:B------:R-:W-:-:S05]  /*c05d0*/  F2FP.SATFINITE.E4M3.F32.PACK_AB_MERGE_C R22, R22, R29, RZ ;  /* 0x0000001d1616723e */ /* 0x000fca00048070ff */
[----:B------:R-:W-:Y:S01]  /*c05e0*/  STL [R1+0x5878], R22 ;  /* 0x0058781601007387 */ /* 0x000fe20000100800 */
[----:B------:R-:W-:-:S05]  /*c05f0*/  F2FP.SATFINITE.E4M3.F32.PACK_AB_MERGE_C R33, R33, R28, RZ ;  /* 0x0000001c2121723e */ /* 0x000fca00048070ff */
[----:B------:R-:W-:Y:S04]  /*c0600*/  STL [R1+0x587c], R33 ;  /* 0x00587c2101007387 */ /* 0x000fe80000100800 */
[----:B------:R1:W-:Y:S01]  /*c0610*/  STL.64 [R1+0x11a0], R36 ;  /* 0x0011a02401007387 */ /* 0x0003e20000100a00 */
[----:B------:R-:W-:-:S03]  /*c0620*/  F2FP.SATFINITE.E4M3.F32.PACK_AB_MERGE_C R17, R23, R39, RZ ;  /* 0x000000271711723e */ /* 0x000fc600048070ff */
[----:B------:R-:W3:Y:S04]  /*c0630*/  LDL.LU R39, [R1+0xb60] ;  /* 0x000b600001277983 */ /* 0x000ee80000300800 */
[----:B------:R-:W3:Y:S04]  /*c0640*/  LDL.LU R23, [R1+0xb64] ;  /* 0x000b640001177983 */ /* 0x000ee80000300800 */
[----:B------:R0:W-:Y:S04]  /*c0650*/  STL [R1+0x1cfc], R17 ;  /* 0x001cfc1101007387 */ /* 0x0001e80000100800 */
[----:B------:R-:W3:Y:S04]  /*c0660*/  LDL.LU R24, [R1+0xb68] ;  /* 0x000b680001187983 */ /* 0x000ee80000300800 */
[----:B------:R-:W3:Y:S04]  /*c0670*/  LDL.LU R26, [R1+0xb6c] ;  /* 0x000b6c00011a7983 */ /* 0x000ee80000300800 */
[----:B------:R-:W3:Y:S04]  /*c0680*/  LDL.LU R29, [R1+0xb50] ;  /* 0x000b5000011d7983 */ /* 0x000ee80000300800 */
[----:B------:R-:W3:Y:S01]  /*c0690*/  LDL.LU R28, [R1+0xb54] ;  /* 0x000b5400011c7983 */ /* 0x000ee20000300800 */
[----:B-1----:R-:W-:-:S05]  /*c06a0*/  IADD3 R36, P1, PT, R20, R13, RZ ;  /* 0x0000000d14247210 */ /* 0x002fca0007f3e0ff */
[----:B------:R-:W-:Y:S01]  /*c06b0*/  IMAD.X R37, R21, 0x1, R15, P1 ;  /* 0x0000000115257824 */ /* 0x000fe200008e060f */
[----:B------:R-:W-:-:S04]  /*c06c0*/  F2FP.SATFINITE.E4M3.F32.PACK_AB_MERGE_C R19, R41, R46, RZ ;  /* 0x0000002e2913723e */ /* 0x000fc800048070ff */
[----:B------:R1:W-:Y:S01]  /*c06d0*/  STL.64 [R1+0x11a8], R36 ;  /* 0x0011a82401007387 */ /* 0x0003e20000100a00 */
[----:B0-----:R-:W-:-:S03]  /*c06e0*/  F2FP.SATFINITE.E4M3.F32.PACK_AB_MERGE_C R17, R40, R42, RZ ;  /* 0x0000002a2811723e */ /* 0x001fc600048070ff */
[----:B------:R0:W-:Y:S01]  /*c06f0*/  STL [R1+0x1d0c], R19 ;  /* 0x001d0c1301007387 */ /* 0x0001e20000100800 */
[----:B-1----:R-:W-:-:S03]  /*c0700*/  IADD3 R36, P1, PT, R20, R14, RZ ;  /* 0x0000000e14247210 */ /* 0x002fc60007f3e0ff */
[----:B------:R1:W-:Y:S01]  /*c0710*/  STL [R1+0x1b7c], R17 ;  /* 0x001b7c1101007387 */ /* 0x0003e20000100800 */
[----:B0-----:R-:W-:Y:S01]  /*c0720*/  F2FP.SATFINITE.E4M3.F32.PACK_AB_MERGE_C R19, R27, R25, RZ ;  /* 0x000000191b13723e */ /* 0x001fe200048070ff */
[----:B------:R-:W-:Y:S02]  /*c0730*/  IMAD.X R37, R21, 0x1, R16, P1 ;  /* 0x0000000115257824 */ /* 0x000fe400008e0610 */
        /* <DEDUP_REMOVED lines=10> */
[----:B--2---:R-:W-:Y:S02]  /*c07e0*/  F2FP.SATFINITE.E4M3.F32.PACK_AB_MERGE_C R17, R34, R32, RZ ;  /* 0x000000202211723e */ /* 0x004fe400048070ff */
[----:B------:R-:W2:Y:S04]  /*c07f0*/  LDL.LU R32, [R1+0xb48] ;  /* 0x000b480001207983 */ /* 0x000ea80000300800 */
[----:B------:R-:W2:Y:S04]  /*c0800*/  LDL.LU R34, [R1+0xb4c] ;  /* 0x000b4c0001227983 */ /* 0x000ea80000300800 */
[----:B------:R0:W-:Y:S04]  /*c0810*/  STL.64 [R1+0x1190], R36 ;  /* 0x0011902401007387 */ /* 0x0001e80000100a00 */
[----:B------:R4:W-:Y:S01]  /*c0820*/  STL [R1+0x1acc], R17 ;  /* 0x001acc1101007387 */ /* 0x0009e20000100800 */
[----:B0-----:R-:W-:-:S02]  /*c0830*/  IADD3 R36, P1, PT, R20, R9, RZ ;  /* 0x0000000914247210 */ /* 0x001fc40007f3e0ff */
[----:B----4-:R-:W-:-:S03]  /*c0840*/  F2FP.SATFINITE.E4M3.F32.PACK_AB_MERGE_C R17, R53, R58, RZ ;  /* 0x0000003a3511723e */ /* 0x010fc600048070ff */
[----:B------:R-:W-:Y:S02]  /*c0850*/  IMAD.X R37, R21, 0x1, R11, P1 ;  /* 0x0000000115257824 */ /* 0x000fe400008e060b */
[----:B------:R3:W-:Y:S04]  /*c0860*/  STL [R1+0x1998], R17 ;  /* 0x0019981101007387 */ /* 0x0007e80000100800 */
[----:B------:R0:W-:Y:S01]  /*c0870*/  STL.64 [R1+0x1180], R36 ;  /* 0x0011802401007387 */ /* 0x0001e20000100a00 */
[----:B---3--:R-:W-:-:S05]  /*c0880*/  F2FP.SATFINITE.E4M3.F32.PACK_AB_MERGE_C R17, R38, R35, RZ ;  /* 0x000000232611723e */ /* 0x008fca00048070ff */
[----:B------:R1:W-:Y:S04]  /*c0890*/  STL [R1+0x19a8], R17 ;  /* 0x0019a81101007387 */ /* 0x0003e80000100800 */
[----:B------:R-:W3:Y:S04]  /*c08a0*/  LDL.LU R35, [R1+0xb30] ;  /* 0x000b300001237983 */ /* 0x000ee80000300800 */
[----:B------:R-:W3:Y:S01]  /*c08b0*/  LDL.LU R38, [R1+0xb34] ;  /* 0x000b340001267983 */ /* 0x000ee20000300800 */
[----:B0-----:R-:W-:-:S05]  /*c08c0*/  IADD3 R36, P1, PT, R20, R10, RZ ;  /* 0x0000000a14247210 */ /* 0x001fca0007f3e0ff */
[----:B------:R-:W-:-:S05]  /*c08d0*/  IMAD.X R37, R21, 0x1, R12, P1 ;  /* 0x0000000115257824 */ /* 0x000fca00008e060c */
[----:B------:R-:W-:Y:S01]  /*c08e0*/  STL.64 [R1+0x1188], R36 ;  /* 0x0011882401007387 */ /* 0x000fe20000100a00 */
[----:B-1----:R-:W-:-:S03]  /*c08f0*/  F2FP.SATFINITE.E4M3.F32.PACK_AB_MERGE_C R17, R23, R39, RZ ;  /* 0x000000271711723e */ /* 0x002fc600048070ff */
[----:B------:R-:W4:Y:S04]  /*c0900*/  LDL.LU R39, [R1+0xb38] ;  /* 0x000b380001277983 */ /* 0x000f280000300800 */
[----:B------:R-:W4:Y:S01]  /*c0910*/  LDL.LU R23, [R1+0xb3c] ;  /* 0x000b3c0001177983 */ /* 0x000f220000300800 */
[----:B------:R-:W-:Y:S01]  /*c0920*/  VIADD R20, R20, UR6 ;  /* 0x0000000614147c36 */ /* 0x000fe20008000000 */
[----:B------:R-:W0:Y:S02]  /*c0930*/  LDCU UR6, c[0x0][0x3b8] ;  /* 0x00007700ff0677ac */ /* 0x000e240008000800 */
[----:B------:R1:W-:Y:S01]  /*c0940*/  STL [R1+0x1928], R17 ;  /* 0x0019281101007387 */ /* 0x0003e20000100800 */
[----:B------:R-:W-:Y:S02]  /*c0950*/  F2FP.SATFINITE.E4M3.F32.PACK_AB_MERGE_C R19, R26, R24, RZ ;  /* 0x000000181a13723e */ /* 0x000fe400048070ff */
[----:B------:R-:W-:-:S02]  /*c0960*/  SHF.R.S32.HI R21, RZ, 0x1f, R20 ;  /* 0x0000001fff157819 */ /* 0x000fc40000011414 */
[----:B-1----:R-:W-:Y:S02]  /*c0970*/  F2FP.SATFINITE.E4M3.F32.PACK_AB_MERGE_C R17, R28, R29, RZ ;  /* 0x0000001d1c11723e */ /* 0x002fe400048070ff */
[----:B------:R-:W-:Y:S01]  /*c0980*/  IADD3 R28, P1, PT, R20, R0, RZ ;  /* 0x00000000141c7210 */ /* 0x000fe20007f3e0ff */
[----:B------:R-:W-:Y:S04]  /*c0990*/  STL [R1+0x1988], R19 ;  /* 0x0019881301007387 */ /* 0x000fe80000100800 */
[----:B------:R-:W4:Y:S01]  /*c09a0*/  LDL.LU R52, [R1+0xb20] ;  /* 0x000b200001347983 */ /* 0x000f220000300800 */
[----:B------:R-:W-:-:S03]  /*c09b0*/  IMAD.X R29, R21, 0x1, R2, P1 ;  /* 0x00000001151d7824 */ /* 0x000fc600008e0602 */
[----:B------:R-:W4:Y:S04]  /*c09c0*/  LDL.LU R46, [R1+0xb24] ;  /* 0x000b2400012e7983 */ /* 0x000f280000300800 */
[----:B------:R-:W-:Y:S04]  /*c09d0*/  STL [R1+0x718], R17 ;  /* 0x0007181101007387 */ /* 0x000fe80000100800 */
[----:B------:R-:W4:Y:S04]  /*c09e0*/  LDL.LU R40, [R1+0xb28] ;  /* 0x000b280001287983 */ /* 0x000f280000300800 */
[----:B------:R-:W4:Y:S04]  /*c09f0*/  LDL.LU R53, [R1+0xb2c] ;  /* 0x000b2c0001357983 */ /* 0x000f280000300800 */
[----:B------:R1:W-:Y:S04]  /*c0a00*/  STL.64 [R1+0x1178], R28 ;  /* 0x0011781c01007387 */ /* 0x0003e80000100a00 */
[----:B-1----:R-:W4:Y:S04]  /*c0a10*/  LDL.LU R29, [R1+0xb10] ;  /* 0x000b1000011d7983 */ /* 0x002f280000300800 */
[----:B------:R-:W4:Y:S01]  /*c0a20*/  LDL.LU R28, [R1+0xb14] ;  /* 0x000b1400011c7983 */ /* 0x000f220000300800 */
[----:B------:R-:W-:-:S02]  /*c0a30*/  F2FP.SATFINITE.E4M3.F32.PACK_AB_MERGE_C R19, R27, R25, RZ ;  /* 0x000000191b13723e */ /* 0x000fc400048070ff */
[----:B------:R-:W-:Y:S02]  /*c0a40*/  IADD3 R24, P1, PT, R20, R3, RZ ;  /* 0x0000000314187210 */ /* 0x000fe40007f3e0ff */
[----:B------:R-:W-:Y:S02]  /*c0a50*/  F2FP.SATFINITE.E4M3.F32.PACK_AB_MERGE_C R17, R31, R30, RZ ;  /* 0x0000001e1f11723e */ /* 0x000fe400048070ff */
[----:B------:R-:W4:Y:S01]  /*c0a60*/  LDL.LU R30, [R1+0xb18] ;  /* 0x000b1800011e7983 */ /* 0x000f220000300800 */
[----:B------:R-:W-:-:S03]  /*c0a70*/  IMAD.X R25, R21, 0x1, R4, P1 ;  /* 0x0000000115197824 */ /* 0x000fc600008e0604 */
[----:B------:R-:W-:Y:S04]  /*c0a80*/  STL [R1+0x71c], R19 ;  /* 0x00071c1301007387 */ /* 0x000fe80000100800 */
[----:B------:R-:W4:Y:S04]  /*c0a90*/  LDL.LU R31, [R1+0xb1c] ;  /* 0x000b1c00011f7983 */ /* 0x000f280000300800 */
[----:B------:R2:W-:Y:S04]  /*c0aa0*/  STL [R1+0x710], R17 ;  /* 0x0007101101007387 */ /* 0x0005e80000100800 */
[----:B------:R-:W4:Y:S04]  /*c0ab0*/  LDL.LU R50, [R1+0xb00] ;  /* 0x000b000001327983 */ /* 0x000f280000300800 */
[----:B------:R-:W4:Y:S04]  /*c0ac0*/  LDL.LU R42, [R1+0xb04] ;  /* 0x000b0400012a7983 */ /* 0x000f280000300800 */
[----:B------:R1:W-:Y:S01]  /*c0ad0*/  STL.64 [R1+0x1170], R24 ;  /* 0x0011701801007387 */ /* 0x0003e20000100a00 */
[----:B------:R-:W-:-:S05]  /*c0ae0*/  IADD3 R36, P1, PT, R20, R5, RZ ;  /* 0x0000000514247210 */ /* 0x000fca0007f3e0ff */
[----:B------:R-:W-:Y:S01]  /*c0af0*/  IMAD.X R37, R21, 0x1, R6, P1 ;  /* 0x0000000115257824 */ /* 0x000fe200008e0606 */
[----:B--2---:R-:W-:-:S05]  /*c0b00*/  F2FP.SATFINITE.E4M3.F32.PACK_AB_MERGE_C R17, R34, R32, RZ ;  /* 0x000000202211723e */ /* 0x004fca00048070ff */
[----:B------:R-:W-:Y:S04]  /*c0b10*/  STL [R1+0x714], R17 ;  /* 0x0007141101007387 */ /* 0x000fe80000100800 */
[----:B-1----:R-:W2:Y:S04]  /*c0b20*/  LDL.LU R24, [R1+0xb08] ;  /* 0x000b080001187983 */ /* 0x002ea80000300800 */
[----:B------:R-:W2:Y:S04]  /*c0b30*/  LDL.LU R26, [R1+0xb0c] ;  /* 0x000b0c00011a7983 */ /* 0x000ea80000300800 */
[----:B------:R-:W2:Y:S04]  /*c0b40*/  LDL.LU R25, [R1+0xaf0] ;  /* 0x000af00001197983 */ /* 0x000ea80000300800 */
[----:B------:R-:W2:Y:S04]  /*c0b50*/  LDL.LU R27, [R1+0xaf4] ;  /* 0x000af400011b7983 */ /* 0x000ea80000300800 */
[----:B------:R-:W2:Y:S04]  /*c0b60*/  LDL.LU R32, [R1+0xaf8] ;  /* 0x000af80001207983 */ /* 0x000ea80000300800 */
[----:B------:R-:W2:Y:S01]  /*c0b70*/  LDL.LU R34, [R1+0xafc] ;  /* 0x000afc0001227983 */ /* 0x000ea20000300800 */
[----:B---3--:R-:W-:-:S03]  /*c0b80*/  F2FP.SATFINITE.E4M3.F32.PACK_AB_MERGE_C R41, R38, R35, RZ ;  /* 0x000000232629723e */ /* 0x008fc600048070ff */
[----:B------:R-:W3:Y:S04]  /*c0b90*/  LDL.LU R35, [R1+0xae0] ;  /* 0x000ae00001237983 */ /* 0x000ee80000300800 */
[----:B------:R-:W3:Y:S04]  /*c0ba0*/  LDL.LU R38, [R1+0xae4] ;  /* 0x000ae40001267983 */ /* 0x000ee80000300800 */
[----:B------:R1:W-:Y:S01]  /*c0bb0*/  STL.64 [R1+0x1168], R36 ;  /* 0x0011682401007387 */ /* 0x0003e20000100a00 */
[----:B----4-:R-:W-:-:S03]  /*c0bc0*/  F2FP.SATFINITE.E4M3.F32.PACK_AB_MERGE_C R58, R23, R39, RZ ;  /* 0x00000027173a723e */ /* 0x010fc600048070ff */
[----:B------:R-:W4:Y:S04]  /*c0bd0*/  LDL.LU R39, [R1+0xae8] ;  /* 0x000ae80001277983 */ /* 0x000f280000300800 */
[----:B------:R-:W4:Y:S01]  /*c0be0*/  LDL.LU R23, [R1+0xaec] ;  /* 0x000aec0001177983 */ /* 0x000f220000300800 */
[----:B-1----:R-:W-:-:S05]  /*c0bf0*/  IADD3 R36, P1, PT, R20, R13, RZ ;  /* 0x0000000d14247210 */ /* 0x002fca0007f3e0ff */
[----:B------:R-:W-:Y:S01]  /*c0c00*/  IMAD.X R37, R21, 0x1, R15, P1 ;  /* 0x0000000115257824 */ /* 0x000fe200008e060f */
[----:B------:R-:W-:Y:S01]  /*c0c10*/  STL [R1+0x5750], R58 ;  /* 0x0057503a01007387 */ /* 0x000fe20000100800 */
[----:B------:R-:W-:-:S05]  /*c0c20*/  F2FP.SATFINITE.E4M3.F32.PACK_AB_MERGE_C R46, R46, R52, RZ ;  /* 0x000000342e2e723e */ /* 0x000fca00048070ff */
[----:B------:R-:W-:Y:S01]  /*c0c30*/  STL [R1+0x577c], R46 ;  /* 0x00577c2e01007387 */ /* 0x000fe20000100800 */
[----:B------:R-:W-:-:S05]  /*c0c40*/  F2FP.SATFINITE.E4M3.F32.PACK_AB_MERGE_C R40, R53, R40, RZ ;  /* 0x000000283528723e */ /* 0x000fca00048070ff */
[----:B------:R-:W-:Y:S04]  /*c0c50*/  STL.64 [R1+0x5708], R40 ;  /* 0x0057082801007387 */ /* 0x000fe80000100a00 */
[----:B------:R-:W-:Y:S01]  /*c0c60*/  STL.64 [R1+0x1160], R36 ;  /* 0x0011602401007387 */ /* 0x000fe20000100a00 */
[----:B------:R-:W-:Y:S02]  /*c0c70*/  F2FP.SATFINITE.E4M3.F32.PACK_AB_MERGE_C R52, R28, R29, RZ ;  /* 0x0000001d1c34723e */ /* 0x000fe400048070ff */
[----:B------:R-:W-:-:S05]  /*c0c80*/  IADD3 R28, P1, PT, R20, R14, RZ ;  /* 0x0000000e141c7210 */ /* 0x000fca0007f3e0ff */
[----:B------:R-:W-:-:S05]  /*c0c90*/  IMAD.X R29, R21, 0x1, R16, P1 ;  /* 0x00000001151d7824 */ /* 0x000fca00008e0610 */
[----:B------:R1:W-:Y:S04]  /*c0ca0*/  STL.64 [R1+0x1158], R28 ;  /* 0x0011581c01007387 */ /* 0x0003e80000100a00 */
[----:B-1----:R-:W4:Y:S04]  /*c0cb0*/  LDL.LU R29, [R1+0xad0] ;  /* 0x000ad000011d7983 */ /* 0x002f280000300800 */
[----:B------:R-:W4:Y:S01]  /*c0cc0*/  LDL.LU R28, [R1+0xad4] ;  /* 0x000ad400011c7983 */ /* 0x000f220000300800 */
[----:B------:R-:W-:Y:S02]  /*c0cd0*/  IADD3 R36, P1, PT, R20, R7, RZ ;  /* 0x0000000714247210 */ /* 0x000fe40007f3e0ff */
[----:B------:R-:W-:-:S02]  /*c0ce0*/  F2FP.SATFINITE.E4M3.F32.PACK_AB_MERGE_C R53, R31, R30, RZ ;  /* 0x0000001e1f35723e */ /* 0x000fc400048070ff */
[----:B------:R-:W4:Y:S01]  /*c0cf0*/  LDL.LU R30, [R1+0xad8] ;  /* 0x000ad800011e7983 */ /* 0x000f220000300800 */
[----:B------:R-:W-:Y:S01]  /*c0d00*/  IMAD.X R37, R21, 0x1, R8, P1 ;  /* 0x0000000115257824 */ /* 0x000fe200008e0608 */
[----:B------:R-:W-:Y:S02]  /*c0d10*/  F2FP.SATFINITE.E4M3.F32.PACK_AB_MERGE_C R40, R42, R50, RZ ;  /* 0x000000322a28723e */ /* 0x000fe400048070ff */
[----:B------:R-:W4:Y:S04]  /*c0d20*/  LDL.LU R31, [R1+0xadc] ;  /* 0x000adc00011f7983 */ /* 0x000f280000300800 */
[----:B------:R-:W-:Y:S01]  /*c0d30*/  STL.64 [R1+0x5760], R52 ;  /* 0x0057603401007387 */ /* 0x000fe20000100a00 */
[----:B--2---:R-:W-:Y:S02]  /*c0d40*/  F2FP.SATFINITE.E4M3.F32.PACK_AB_MERGE_C R51, R26, R24, RZ ;  /* 0x000000181a33723e */ /* 0x004fe400048070ff */
[----:B------:R-:W-:-:S02]  /*c0d50*/  IADD3 R24, P1, PT, R20, R9, RZ ;  /* 0x0000000914187210 */ /* 0x000fc40007f3e0ff */
[----:B------:R-:W-:-:S03]  /*c0d60*/  F2FP.SATFINITE.E4M3.F32.PACK_AB_MERGE_C R47, R27, R25, RZ ;  /* 0x000000191b2f723e */ /* 0x000fc600048070ff */
[----:B------:R-:W-:Y:S02]  /*c0d70*/  IMAD.X R25, R21, 0x1, R11, P1 ;  /* 0x0000000115197824 */ /* 0x000fe400008e060b */
[----:B------:R-:W-:Y:S01]  /*c0d80*/  STL [R1+0x5798], R47 ;  /* 0x0057982f01007387 */ /* 0x000fe20000100800 */
[----:B------:R-:W-:-:S03]  /*c0d90*/  F2FP.SATFINITE.E4M3.F32.PACK_AB_MERGE_C R50, R34, R32, RZ ;  /* 0x000000202232723e */ /* 0x000fc600048070ff */
[----:B------:R-:W-:Y:S04]  /*c0da0*/  STL.64 [R1+0x1150], R36 ;  /* 0x0011502401007387 */ /* 0x000fe80000100a00 */
[----:B------:R-:W-:Y:S04]  /*c0db0*/  STL.64 [R1+0x5780], R50 ;  /* 0x0057803201007387 */ /* 0x000fe80000100a00 */
[----:B------:R1:W-:Y:S04]  /*c0dc0*/  STL.64 [R1+0x1148], R24 ;  /* 0x0011481801007387 */ /* 0x0003e80000100a00 */
[----:B------:R-:W2:Y:S04]  /*c0dd0*/  LDL.LU R32, [R1+0xac0] ;  /* 0x000ac00001207983 */ /* 0x000ea80000300800 */
[----:B------:R-:W2:Y:S01]  /*c0de0*/  LDL.LU R34, [R1+0xac4] ;  /* 0x000ac40001227983 */ /* 0x000ea20000300800 */
[----:B-1----:R-:W-:-:S05]  /*c0df0*/  IADD3 R24, P1, PT, R20, R10, RZ ;  /* 0x0000000a14187210 */ /* 0x002fca0007f3e0ff */
[----:B------:R-:W-:Y:S01]  /*c0e00*/  IMAD.X R25, R21, 0x1, R12, P1 ;  /* 0x0000000115197824 */ /* 0x000fe200008e060c */
[----:B---3--:R-:W-:-:S04]  /*c0e10*/  F2FP.SATFINITE.E4M3.F32.PACK_AB_MERGE_C R58, R38, R35, RZ ;  /* 0x00000023263a723e */ /* 0x008fc800048070ff */
[----:B------:R1:W-:Y:S04]  /*c0e20*/  STL.64 [R1+0x1140], R24 ;  /* 0x0011401801007387 */ /* 0x0003e80000100a00 */
[----:B------:R-:W3:Y:S04]  /*c0e30*/  LDL.LU R35, [R1+0xac8] ;  /* 0x000ac80001237983 */ /* 0x000ee80000300800 */
[----:B------:R-:W3:Y:S01]  /*c0e40*/  LDL.LU R38, [R1+0xacc] ;  /* 0x000acc0001267983 */ /* 0x000ee20000300800 */
[----:B----4-:R-:W-:-:S03]  /*c0e50*/  F2FP.SATFINITE.E4M3.F32.PACK_AB_MERGE_C R55, R23, R39, RZ ;  /* 0x000000271737723e */ /* 0x010fc600048070ff */
[----:B------:R-:W4:Y:S04]  /*c0e60*/  LDL.LU R39, [R1+0xab0] ;  /* 0x000ab00001277983 */ /* 0x000f280000300800 */
[----:B------:R-:W4:Y:S01]  /*c0e70*/  LDL.LU R23, [R1+0xab4] ;  /* 0x000ab40001177983 */ /* 0x000f220000300800 */
[----:B0-----:R-:W-:Y:S01]  /*c0e80*/  VIADD R20, R20, UR6 ;  /* 0x0000000614147c36 */ /* 0x001fe20008000000 */
[----:B------:R-:W0:Y:S02]  /*c0e90*/  LDCU UR6, c[0x0][0x3b8] ;  /* 0x00007700ff0677ac */ /* 0x000e240008000800 */
[----:B------:R-:W4:Y:S02]  /*c0ea0*/  LDL.LU R44, [R1+0xab8] ;  /* 0x000ab800012c7983 */ /* 0x000f240000300800 */
[----:B------:R-:W-:-:S02]  /*c0eb0*/  SHF.R.S32.HI R21, RZ, 0x1f, R20 ;  /* 0x0000001fff157819 */ /* 0x000fc40000011414 */
[----:B------:R-:W4:Y:S01]  /*c0ec0*/  LDL.LU R61, [R1+0xabc] ;  /* 0x000abc00013d7983 */ /* 0x000f220000300800 */
[----:B-1----:R-:W-:-:S03]  /*c0ed0*/  IADD3 R24, P1, PT, R20, R0, RZ ;  /* 0x0000000014187210 */ /* 0x002fc60007f3e0ff */
[----:B------:R-:W4:Y:S04]  /*c0ee0*/  LDL.LU R56, [R1+0xaa0] ;  /* 0x000aa00001387983 */ /* 0x000f280000300800 */
[----:B------:R-:W4:Y:S01]  /*c0ef0*/  LDL.LU R60, [R1+0xaa4] ;  /* 0x000aa400013c7983 */ /* 0x000f220000300800 */
[----:B------:R-:W-:Y:S01]  /*c0f00*/  IMAD.X R25, R21, 0x1, R2, P1 ;  /* 0x0000000115197824 */ /* 0x000fe200008e0602 */
[----:B------:R-:W-:-:S05]  /*c0f10*/  F2FP.SATFINITE.E4M3.F32.PACK_AB_MERGE_C R41, R28, R29, RZ ;  /* 0x0000001d1c29723e */ /* 0x000fca00048070ff */
[----:B------:R-:W-:Y:S04]  /*c0f20*/  STL.64 [R1+0x5790], R40 ;  /* 0x0057902801007387 */ /* 0x000fe80000100a00 */
[----:B------:R-:W4:Y:S04]  /*c0f30*/  LDL.LU R17, [R1+0xaa8] ;  /* 0x000aa80001117983 */ /* 0x000f280000300800 */
[----:B------:R-:W4:Y:S04]  /*c0f40*/  LDL.LU R49, [R1+0xaac] ;  /* 0x000aac0001317983 */ /* 0x000f280000300800 */
[----:B------:R1:W-:Y:S04]  /*c0f50*/  STL.64 [R1+0x1138], R24 ;  /* 0x0011381801007387 */ /* 0x0003e80000100a00 */
[----:B------:R-:W4:Y:S04]  /*c0f60*/  LDL.LU R59, [R1+0xa90] ;  /* 0x000a9000013b7983 */ /* 0x000f280000300800 */
[----:B------:R-:W4:Y:S04]  /*c0f70*/  LDL.LU R42, [R1+0xa94] ;  /* 0x000a9400012a7983 */ /* 0x000f280000300800 */
[----:B-1----:R-:W4:Y:S04]  /*c0f80*/  LDL.LU R24, [R1+0xa98] ;  /* 0x000a980001187983 */ /* 0x002f280000300800 */
[----:B------:R-:W4:Y:S01]  /*c0f90*/  LDL.LU R26, [R1+0xa9c] ;  /* 0x000a9c00011a7983 */ /* 0x000f220000300800 */
[----:B------:R-:W-:-:S03]  /*c0fa0*/  F2FP.SATFINITE.E4M3.F32.PACK_AB_MERGE_C R19, R31, R30, RZ ;  /* 0x0000001e1f13723e */ /* 0x000fc600048070ff */
[----:B------:R-:W4:Y:S04]  /*c0fb0*/  LDL.LU R25, [R1+0xa80] ;  /* 0x000a800001197983 */ /* 0x000f280000300800 */
[----:B------:R-:W4:Y:S04]  /*c0fc0*/  LDL.LU R27, [R1+0xa84] ;  /* 0x000a8400011b7983 */ /* 0x000f280000300800 */
[----:B------:R-:W4:Y:S04]  /*c0fd0*/  LDL.LU R29, [R1+0xa88] ;  /* 0x000a8800011d7983 */ /* 0x000f280000300800 */
[----:B------:R-:W4:Y:S04]  /*c0fe0*/  LDL.LU R28, [R1+0xa8c] ;  /* 0x000a8c00011c7983 */ /* 0x000f280000300800 */
[----:B------:R-:W4:Y:S04]  /*c0ff0*/  LDL.LU R30, [R1+0xa70] ;  /* 0x000a7000011e7983 */ /* 0x000f280000300800 */
[----:B------:R-:W4:Y:S04]  /*c1000*/  LDL.LU R31, [R1+0xa74] ;  /* 0x000a7400011f7983 */ /* 0x000f280000300800 */
[----:B------:R1:W-:Y:S02]  /*c1010*/  STL.64 [R1+0x57a8], R18 ;  /* 0x0057a81201007387 */ /* 0x0003e40000100a00 */
[----:B-1----:R-:W-:-:S05]  /*c1020*/  IADD3 R18, P1, PT, R20, R3, RZ ;  /* 0x0000000314127210 */ /* 0x002fca0007f3e0ff */
[----:B------:R-:W-:Y:S01]  /*c1030*/  IMAD.X R19, R21, 0x1, R4, P1 ;  /* 0x0000000115137824 */ /* 0x000fe200008e0604 */
[----:B--2---:R-:W-:Y:S02]  /*c1040*/  F2FP.SATFINITE.E4M3.F32.PACK_AB_MERGE_C R46, R34, R32, RZ ;  /* 0x00000020222e723e */ /* 0x004fe400048070ff */
[----:B------:R-:W2:Y:S04]  /*c1050*/  LDL.LU R32, [R1+0xa78] ;  /* 0x000a780001207983 */ /* 0x000ea80000300800 */
[----:B------:R-:W2:Y:S04]  /*c1060*/  LDL.LU R34, [R1+0xa7c] ;  /* 0x000a7c0001227983 */ /* 0x000ea80000300800 */
[----:B------:R1:W-:Y:S01]  /*c1070*/  STL.64 [R1+0x1128], R18 ;  /* 0x0011281201007387 */ /* 0x0003e20000100a00 */
[----:B---3--:R-:W-:-:S05]  /*c1080*/  F2FP.SATFINITE.E4M3.F32.PACK_AB_MERGE_C R54, R38, R35, RZ ;  /* 0x000000232636723e */ /* 0x008fca00048070ff */
[----:B------:R-:W-:Y:S04]  /*c1090*/  STL.64 [R1+0x57b8], R54 ;  /* 0x0057b83601007387 */ /* 0x000fe80000100a00 */
[----:B------:R-:W3:Y:S04]  /*c10a0*/  LDL.LU R35, [R1+0xa60] ;  /* 0x000a600001237983 */ /* 0x000ee80000300800 */
[----:B------:R-:W3:Y:S01]  /*c10b0*/  LDL.LU R38, [R1+0xa64] ;  /* 0x000a640001267983 */ /* 0x000ee20000300800 */
[----:B-1----:R-:W-:-:S05]  /*c10c0*/  IADD3 R18, P1, PT, R20, R5, RZ ;  /* 0x0000000514127210 */ /* 0x002fca0007f3e0ff */
[----:B------:R-:W-:Y:S01]  /*c10d0*/  IMAD.X R19, R21, 0x1, R6, P1 ;  /* 0x0000000115137824 */ /* 0x000fe200008e0606 */
[----:B----4-:R-:W-:Y:S02]  /*c10e0*/  F2FP.SATFINITE.E4M3.F32.PACK_AB_MERGE_C R52, R23, R39, RZ ;  /* 0x000000271734723e */ /* 0x010fe400048070ff */
[----:B------:R-:W4:Y:S04]  /*c10f0*/  LDL.LU R39, [R1+0xa68] ;  /* 0x000a680001277983 */ /* 0x000f280000300800 */
[----:B------:R1:W-:Y:S04]  /*c1100*/  STL.64 [R1+0x1130], R18 ;  /* 0x0011301201007387 */ /* 0x0003e80000100a00 */
[----:B------:R-:W4:Y:S01]  /*c1110*/  LDL.LU R23, [R1+0xa6c] ;  /* 0x000a6c0001177983 */ /* 0x000f220000300800 */
[----:B-1----:R-:W-:-:S02]  /*c1120*/  IADD3 R18, P1, PT, R20, R13, RZ ;  /* 0x0000000d14127210 */ /* 0x002fc40007f3e0ff */
[----:B------:R-:W-:-:S03]  /*c1130*/  F2FP.SATFINITE.E4M3.F32.PACK_AB_MERGE_C R47, R60, R56, RZ ;  /* 0x000000383c2f723e */ /* 0x000fc600048070ff */
[----:B------:R-:W-:Y:S02]  /*c1140*/  IMAD.X R19, R21, 0x1, R15, P1 ;  /* 0x0000000115137824 */ /* 0x000fe400008e060f */
[----:B------:R-:W-:Y:S01]  /*c1150*/  STL.64 [R1+0x5830], R46 ;  /* 0x0058302e01007387 */ /* 0x000fe20000100a00 */
[----:B------:R-:W-:Y:S02]  /*c1160*/  F2FP.SATFINITE.E4M3.F32.PACK_AB_MERGE_C R50, R61, R44, RZ ;  /* 0x0000002c3d32723e */ /* 0x000fe400048070ff */
[----:B------:R-:W-:-:S05]  /*c1170*/  F2FP.SATFINITE.E4M3.F32.PACK_AB_MERGE_C R49, R49, R17, RZ ;  /* 0x000000113131723e */ /* 0x000fca00048070ff */
[----:B------:R-:W-:Y:S04]  /*c1180*/  STL [R1+0x5888], R49 ;  /* 0x0058883101007387 */ /* 0x000fe80000100800 */
[----:B------:R1:W-:Y:S01]  /*c1190*/  STL.64 [R1+0x1120], R18 ;  /* 0x0011201201007387 */ /* 0x0003e20000100a00 */
[----:B------:R-:W-:Y:S02]  /*c11a0*/  F2FP.SATFINITE.E4M3.F32.PACK_AB_MERGE_C R51, R42, R59, RZ ;  /* 0x0000003b2a33723e */ /* 0x000fe400048070ff */
[----:B-1----:R-:W-:Y:S02]  /*c11b0*/  IADD3 R18, P1, PT, R20, R14, RZ ;  /* 0x0000000e14127210 */ /* 0x002fe40007f3e0ff */
[----:B------:R-:W-:-:S03]  /*c11c0*/  F2FP.SATFINITE.E4M3.F32.PACK_AB_MERGE_C R40, R26, R24, RZ ;  /* 0x000000181a28723e */ /* 0x000fc600048070ff */
[----:B------:R-:W-:Y:S01]  /*c11d0*/  IMAD.X R19, R21, 0x1, R16, P1 ;  /* 0x0000000115137824 */ /* 0x000fe200008e0610 */
[----:B------:R-:W-:Y:S04]  /*c11e0*/  STL.64 [R1+0x5840], R50 ;  /* 0x0058403201007387 */ /* 0x000fe80000100a00 */
[----:B------:R-:W-:Y:S04]  /*c11f0*/  STL [R1+0x5858], R40 ;  /* 0x0058582801007387 */ /* 0x000fe80000100800 */
[----:B------:R1:W-:Y:S01]  /*c1200*/  STL.64 [R1+0x1118], R18 ;  /* 0x0011181201007387 */ /* 0x0003e20000100a00 */
[----:B------:R-:W-:-:S02]  /*c1210*/  F2FP.SATFINITE.E4M3.F32.PACK_AB_MERGE_C R54, R27, R25, RZ ;  /* 0x000000191b36723e */ /* 0x000fc400048070ff */
[----:B-1----:R-:W-:-:S05]  /*c1220*/  IADD3 R18, P1, PT, R20, R7, RZ ;  /* 0x0000000714127210 */ /* 0x002fca0007f3e0ff */
[----:B------:R-:W-:Y:S01]  /*c1230*/  IMAD.X R19, R21, 0x1, R8, P1 ;  /* 0x0000000115137824 */ /* 0x000fe200008e0608 */
[----:B------:R-:W-:Y:S02]  /*c1240*/  IADD3 R24, P1, PT, R20, R9, RZ ;  /* 0x0000000914187210 */ /* 0x000fe40007f3e0ff */
[----:B------:R-:W-:-:S03]  /*c1250*/  F2FP.SATFINITE.E4M3.F32.PACK_AB_MERGE_C R59, R31, R30, RZ ;  /* 0x0000001e1f3b723e */ /* 0x000fc600048070ff */
[----:B------:R-:W-:Y:S01]  /*c1260*/  IMAD.X R25, R21, 0x1, R11, P1 ;  /* 0x0000000115197824 */ /* 0x000fe200008e060b */
[----:B------:R-:W-:Y:S04]  /*c1270*/  STL.64 [R1+0x1110], R18 ;  /* 0x0011101201007387 */ /* 0x000fe80000100a00 */
[----:B------:R-:W-:Y:S01]  /*c1280*/  STL.64 [R1+0x5860], R58 ;  /* 0x0058603a01007387 */ /* 0x000fe20000100a00 */
[----:B--2---:R-:W-:-:S05]  /*c1290*/  F2FP.SATFINITE.E4M3.F32.PACK_AB_MERGE_C R53, R34, R32, RZ ;  /* 0x000000202235723e */ /* 0x004fca00048070ff */
        /* <DEDUP_REMOVED lines=8> */
[----:B------:R-:W-:Y:S04]  /*c1320*/  STL.64 [R1+0x5880], R54 ;  /* 0x0058803601007387 */ /* 0x000fe80000100a00 */
        /* <DEDUP_REMOVED lines=12> */
[----:B-1----:R-:W3:Y:S04]  /*c13f0*/  LDL.LU R24, [R1+0xa28] ;  /* 0x000a280001187983 */ /* 0x002ee80000300800 */
[----:B------:R-:W3:Y:S01]  /*c1400*/  LDL.LU R26, [R1+0xa2c] ;  /* 0x000a2c00011a7983 */ /* 0x000ee20000300800 */
[----:B----4-:R-:W-:-:S03]  /*c1410*/  F2FP.SATFINITE.E4M3.F32.PACK_AB_MERGE_C R17, R23, R39, RZ ;  /* 0x000000271711723e */ /* 0x010fc600048070ff */
        /* <DEDUP_REMOVED lines=16> */
[----:B------:R-:W-:Y:S01]  /*c1520*/  IADD3 R40, P1, PT, R20, R0, RZ ;  /* 0x0000000014287210 */ /* 0x000fe20007f3e0ff */
[----:B------:R-:W-:Y:S01]  /*c1530*/  STL [R1+0x58a0], R17 ;  /* 0x0058a01101007387 */ /* 0x000fe20000100800 */
[----:B--2---:R-:W-:-:S03]  /*c1540*/  F2FP.SATFINITE.E4M3.F32.PACK_AB_MERGE_C R56, R56, R41, RZ ;  /* 0x000000293838723e */ /* 0x004fc600048070ff */
[----:B------:R-:W-:Y:S02]  /*c1550*/  IMAD.X R41, R21, 0x1, R2, P1 ;  /* 0x0000000115297824 */ /* 0x000fe400008e0602 */
[----:B------:R-:W-:Y:S01]  /*c1560*/  STL [R1+0x58a4], R56 ;  /* 0x0058a43801007387 */ /* 0x000fe20000100800 */
[----:B---3--:R-:W-:-:S05]  /*c1570*/  F2FP.SATFINITE.E4M3.F32.PACK_AB_MERGE_C R18, R36, R22, RZ ;  /* 0x000000162412723e */ /* 0x008fca00048070ff */
[----:B------:R-:W-:Y:S04]  /*c1580*/  STL.64 [R1+0x5890], R18 ;  /* 0x0058901201007387 */ /* 0x000fe80000100a00 */
[----:B------:R1:W-:Y:S01]  /*c1590*/  STL.64 [R1+0x10f8], R40 ;  /* 0x0010f82801007387 */ /* 0x0003e20000100a00 */
[----:B------:R-:W-:Y:S02]  /*c15a0*/  F2FP.SATFINITE.E4M3.F32.PACK_AB_MERGE_C R60, R60, R33, RZ ;  /* 0x000000213c3c723e */ /* 0x000fe400048070ff */
[----:B------:R-:W-:Y:S02]  /*c15b0*/  F2FP.SATFINITE.E4M3.F32.PACK_AB_MERGE_C R61, R61, R37, RZ ;  /* 0x000000253d3d723e */ /* 0x000fe400048070ff */
[----:B-1----:R-:W-:-:S05]  /*c15c0*/  IADD3 R40, P1, PT, R20, R3, RZ ;  /* 0x0000000314287210 */ /* 0x002fca0007f3e0ff */
[C---:B------:R-:W-:Y:S01]  /*c15d0*/  IMAD.X R41, R21.reuse, 0x1, R4, P1 ;  /* 0x0000000115297824 */ /* 0x040fe200008e0604 */
[----:B------:R-:W-:Y:S01]  /*c15e0*/  IADD3 R18, P1, PT, R20, R5, RZ ;  /* 0x0000000514127210 */ /* 0x000fe20007f3e0ff */
[----:B------:R-:W-:Y:S04]  /*c15f0*/  STL.64 [R1+0x5898], R60 ;  /* 0x0058983c01007387 */ /* 0x000fe80000100a00 */
[----:B------:R-:W-:Y:S01]  /*c1600*/  IMAD.X R19, R21, 0x1, R6, P1 ;  /* 0x0000000115137824 */ /* 0x000fe200008e0606 */
[----:B------:R-:W-:Y:S01]  /*c1610*/  STL.64 [R1+0x10f0], R40 ;  /* 0x0010f02801007387 */ /* 0x000fe20000100a00 */
[----:B------:R-:W-:-:S03]  /*c1620*/  F2FP.SATFINITE.E4M3.F32.PACK_AB_MERGE_C R44, R44, R48, RZ ;  /* 0x000000302c2c723e */ /* 0x000fc600048070ff */
[----:B------:R1:W-:Y:S01]  /*c1630*/  STL.64 [R1+0x10e8], R18 ;  /* 0x0010e81201007387 */ /* 0x0003e20000100a00 */
[----:B------:R-:W-:Y:S02]  /*c1640*/  F2FP.SATFINITE.E4M3.F32.PACK_AB_MERGE_C R48, R42, R45, RZ ;  /* 0x0000002d2a30723e */ /* 0x000fe400048070ff */
[----:B------:R-:W-:Y:S02]  /*c1650*/  F2FP.SATFINITE.E4M3.F32.PACK_AB_MERGE_C R45, R26, R24, RZ ;  /* 0x000000181a2d723e */ /* 0x000fe400048070ff */
[----:B-1----:R-:W-:-:S03]  /*c1660*/  IADD3 R18, P1, PT, R20, R13, RZ ;  /* 0x0000000d14127210 */ /* 0x002fc60007f3e0ff */
[----:B------:R-:W-:Y:S02]  /*c1670*/  STL.64 [R1+0x58a8], R44 ;  /* 0x0058a82c01007387 */ /* 0x000fe40000100a00 */
[----:B------:R-:W-:-:S05]  /*c1680*/  IMAD.X R19, R21, 0x1, R15, P1 ;  /* 0x0000000115137824 */ /* 0x000fca00008e060f */
[----:B------:R1:W-:Y:S01]  /*c1690*/  STL.64 [R1+0x10e0], R18 ;  /* 0x0010e01201007387 */ /* 0x0003e20000100a00 */
[----:B----4-:R-:W-:Y:S02]  /*c16a0*/  F2FP.SATFINITE.E4M3.F32.PACK_AB_MERGE_C R38, R38, R25, RZ ;  /* 0x000000192626723e */ /* 0x010fe400048070ff */
[----:B------:R-:W-:Y:S02]  /*c16b0*/  F2FP.SATFINITE.E4M3.F32.PACK_AB_MERGE_C R39, R39, R27, RZ ;  /* 0x0000001b2727723e */ /* 0x000fe400048070ff */
[----:B-1----:R-:W-:-:S03]  /*c16c0*/  IADD3 R18, P1, PT, R20, R14, RZ ;  /* 0x0000000e14127210 */ /* 0x002fc60007f3e0ff */
[----:B------:R-:W-:Y:S02]  /*c16d0*/  STL.64 [R1+0x58b0], R38 ;  /* 0x0058b02601007387 */ /* 0x000fe40000100a00 */
[----:B------:R-:W-:-:S05]  /*c16e0*/  IMAD.X R19, R21, 0x1, R16, P1 ;  /* 0x0000000115137824 */ /* 0x000fca00008e0610 */
[----:B------:R1:W-:Y:S02]  /*c16f0*/  STL.64 [R1+0x10d8], R18 ;  /* 0x0010d81201007387 */ /* 0x0003e40000100a00 */
[----:B-1----:R-:W-:-:S05]  /*c1700*/  IADD3 R18, P1, PT, R20, R7, RZ ;  /* 0x0000000714127210 */ /* 0x002fca0007f3e0ff */
[----:B------:R-:W-:-:S05]  /*c1710*/  IMAD.X R19, R21, 0x1, R8, P1 ;  /* 0x0000000115137824 */ /* 0x000fca00008e0608 */
[----:B------:R1:W-:Y:S02]  /*c1720*/  STL.64 [R1+0x10d0], R18 ;  /* 0x0010d01201007387 */ /* 0x0003e40000100a00 */
[----:B-1----:R-:W-:-:S05]  /*c1730*/  IADD3 R18, P1, PT, R20, R9, RZ ;  /* 0x0000000914127210 */ /* 0x002fca0007f3e0ff */
[----:B------:R-:W-:-:S05]  /*c1740*/  IMAD.X R19, R21, 0x1, R11, P1 ;  /* 0x0000000115137824 */ /* 0x000fca00008e060b */
[----:B------:R1:W-:Y:S01]  /*c1750*/  STL.64 [R1+0x10c0], R18 ;  /* 0x0010c01201007387 */ /* 0x0003e20000100a00 */
[----:B------:R-:W-:-:S03]  /*c1760*/  F2FP.SATFINITE.E4M3.F32.PACK_AB_MERGE_C R34, R34, R29, RZ ;  /* 0x0000001d2222723e */ /* 0x000fc600048070ff */
[----:B------:R-:W2:Y:S01]  /*c1770*/  LDL.LU R61, [R1+0x9e0] ;  /* 0x0009e000013d7983 */ /* 0x000ea20000300800 */
[----:B------:R-:W-:-:S03]  /*c1780*/  F2FP.SATFINITE.E4M3.F32.PACK_AB_MERGE_C R31, R31, R30, RZ ;  /* 0x0000001e1f1f723e */ /* 0x000fc600048070ff */
[----:B------:R-:W2:Y:S01]  /*c1790*/  LDL.LU R29, [R1+0x9e4] ;  /* 0x0009e400011d7983 */ /* 0x000ea20000300800 */
[----:B-1----:R-:W-:-:S05]  /*c17a0*/  IADD3 R18, P1, PT, R20, R10, RZ ;  /* 0x0000000a14127210 */ /* 0x002fca0007f3e0ff */
[----:B------:R-:W-:-:S05]  /*c17b0*/  IMAD.X R19, R21, 0x1, R12, P1 ;  /* 0x0000000115137824 */ /* 0x000fca00008e060c */
[----:B------:R1:W-:Y:S04]  /*c17c0*/  STL.64 [R1+0x10c8], R18 ;  /* 0x0010c81201007387 */ /* 0x0003e80000100a00 */
[----:B-1----:R-:W3:Y:S04]  /*c17d0*/  LDL.LU R18, [R1+0x9e8] ;  /* 0x0009e80001127983 */ /* 0x002ee80000300800 */
[----:B------:R-:W3:Y:S04]  /*c17e0*/  LDL.LU R30, [R1+0x9ec] ;  /* 0x0009ec00011e7983 */ /* 0x000ee80000300800 */
[----:B------:R-:W4:Y:S04]  /*c17f0*/  LDL.LU R19, [R1+0x9d0] ;  /* 0x0009d00001137983 */ /* 0x000f280000300800 */
[----:B------:R-:W4:Y:S01]  /*c1800*/  LDL.LU R27, [R1+0x9d4] ;  /* 0x0009d400011b7983 */ /* 0x000f220000300800 */
[----:B------:R-:W-:-:S03]  /*c1810*/  F2FP.SATFINITE.E4M3.F32.PACK_AB_MERGE_C R35, R35, R28, RZ ;  /* 0x0000001c2323723e */ /* 0x000fc600048070ff */
[----:B------:R-:W2:Y:S04]  /*c1820*/  LDL.LU R56, [R1+0x9d8] ;  /* 0x0009d80001387983 */ /* 0x000ea80000300800 */
[----:B------:R-:W2:Y:S04]  /*c1830*/  LDL.LU R28, [R1+0x9dc] ;  /* 0x0009dc00011c7983 */ /* 0x000ea80000300800 */
[----:B------:R-:W2:Y:S01]  /*c1840*/  LDL.LU R17, [R1+0x9c0] ;  /* 0x0009c00001117983 */ /* 0x000ea20000300800 */
[----:B------:R-:W-:-:S03]  /*c1850*/  F2FP.SATFINITE.E4M3.F32.PACK_AB_MERGE_C R32, R23, R32, RZ ;  /* 0x000000201720723e */ /* 0x000fc600048070ff */
        /* <DEDUP_REMOVED lines=24> */
[----:B0-----:R-:W-:Y:S01]  /*c19e0*/  VIADD R20, R20, UR6 ;  /* 0x0000000614147c36 */ /* 0x001fe20008000000 */
[----:B------:R-:W0:Y:S04]  /*c19f0*/  LDCU UR6, c[0x0][0x3b8] ;  /* 0x00007700ff0677ac */ /* 0x000e280008000800 */
[----:B------:R-:W-:-:S02]  /*c1a00*/  SHF.R.S32.HI R21, RZ, 0x1f, R20 ;  /* 0x0000001fff157819 */ /* 0x000fc40000011414 */
[----:B---3--:R-:W-:Y:S02]  /*c1a10*/  F2FP.SATFINITE.E4M3.F32.PACK_AB_MERGE_C R30, R30, R18, RZ ;  /* 0x000000121e1e723e */ /* 0x008fe400048070ff */
[----:B------:R-:W-:Y:S02]  /*c1a20*/  IADD3 R18, P1, PT, R20, R0, RZ ;  /* 0x0000000014127210 */ /* 0x000fe40007f3e0ff */
[----:B----4-:R-:W-:-:S03]  /*c1a30*/  F2FP.SATFINITE.E4M3.F32.PACK_AB_MERGE_C R27, R27, R19, RZ ;  /* 0x000000131b1b723e */ /* 0x010fc600048070ff */
[----:B------:R-:W-:-:S05]  /*c1a40*/  IMAD.X R19, R21, 0x1, R2, P1 ;  /* 0x0000000115137824 */ /* 0x000fca00008e0602 */
[----:B------:R1:W-:Y:S02]  /*c1a50*/  STL.64 [R1+0x10a8], R18 ;  /* 0x0010a81201007387 */ /* 0x0003e40000100a00 */
[----:B-1----:R-:W-:-:S05]  /*c1a60*/  IADD3 R18, P1, PT, R20, R3, RZ ;  /* 0x0000000314127210 */ /* 0x002fca0007f3e0ff */
[----:B------:R-:W-:-:S05]  /*c1a70*/  IMAD.X R19, R21, 0x1, R4, P1 ;  /* 0x0000000115137824 */ /* 0x000fca00008e0604 */
[----:B------:R1:W-:Y:S02]  /*c1a80*/  STL.64 [R1+0x10a0], R18 ;  /* 0x0010a01201007387 */ /* 0x0003e40000100a00 */
[----:B-1----:R-:W-:-:S05]  /*c1a90*/  IADD3 R18, P1, PT, R20, R5, RZ ;  /* 0x0000000514127210 */ /* 0x002fca0007f3e0ff */
[----:B------:R-:W-:Y:S01]  /*c1aa0*/  IMAD.X R19, R21, 0x1, R6, P1 ;  /* 0x0000000115137824 */ /* 0x000fe200008e0606 */
[----:B--2---:R-:W-:-:S04]  /*c1ab0*/  F2FP.SATFINITE.E4M3.F32.PACK_AB_MERGE_C R25, R25, R17, RZ ;  /* 0x000000111919723e */ /* 0x004fc800048070ff */
[----:B------:R1:W-:Y:S01]  /*c1ac0*/  STL.64 [R1+0x1088], R18 ;  /* 0x0010881201007387 */ /* 0x0003e20000100a00 */
[----:B------:R-:W-:Y:S02]  /*c1ad0*/  F2FP.SATFINITE.E4M3.F32.PACK_AB_MERGE_C R17, R58, R53, RZ ;  /* 0x000000353a11723e */ /* 0x000fe400048070ff */
[----:B-1----:R-:W-:-:S03]  /*c1ae0*/  IADD3 R18, P1, PT, R20, R13, RZ ;  /* 0x0000000d14127210 */ /* 0x002fc60007f3e0ff */
        /* <DEDUP_REMOVED lines=11> */
[----:B--2---:R-:W-:Y:S02]  /*c1ba0*/  F2FP.SATFINITE.E4M3.F32.PACK_AB_MERGE_C R17, R41, R47, RZ ;  /* 0x0000002f2911723e */ /* 0x004fe400048070ff */
[----:B------:R-:W-:Y:S01]  /*c1bb0*/  F2FP.SATFINITE.E4M3.F32.PACK_AB_MERGE_C R22, R22, R33, RZ ;  /* 0x000000211616723e */ /* 0x000fe200048070ff */
[----:B------:R-:W-:Y:S01]  /*c1bc0*/  STL [R1+0x4e90], R38 ;  /* 0x004e902601007387 */ /* 0x000fe20000100800 */
[----:B-1----:R-:W-:-:S03]  /*c1bd0*/  IADD3 R18, P1, PT, R20, R7, RZ ;  /* 0x0000000714127210 */ /* 0x002fc60007f3e0ff */
[----:B------:R1:W-:Y:S02]  /*c1be0*/  STL [R1+0x4eb4], R17 ;  /* 0x004eb41101007387 */ /* 0x0003e40000100800 */
[----:B------:R-:W-:Y:S01]  /*c1bf0*/  IMAD.X R19, R21, 0x1, R8, P1 ;  /* 0x0000000115137824 */ /* 0x000fe200008e0608 */
[----:B-1----:R-:W-:-:S04]  /*c1c00*/  F2FP.SATFINITE.E4M3.F32.PACK_AB_MERGE_C R17, R37, R36, RZ ;  /* 0x000000242511723e */ /* 0x002fc800048070ff */
[----:B------:R-:W-:Y:S04]  /*c1c10*/  STL.64 [R1+0x1098], R18 ;  /* 0x0010981201007387 */ /* 0x000fe80000100a00 */
[----:B------:R-:W-:Y:S04]  /*c1c20*/  STL [R1+0x4eb0], R22 ;  /* 0x004eb01601007387 */ /* 0x000fe80000100800 */
[----:B------:R1:W-:Y:S02]  /*c1c30*/  STL [R1+0x4ed4], R17 ;  /* 0x004ed41101007387 */ /* 0x0003e40000100800 */
[----:B-1----:R-:W-:-:S02]  /*c1c40*/  F2FP.SATFINITE.E4M3.F32.PACK_AB_MERGE_C R17, R42, R43, RZ ;  /* 0x0000002b2a11723e */ /* 0x002fc400048070ff */
[----:B------:R-:W2:Y:S04]  /*c1c50*/  LDL.LU R43, [R1+0x970] ;  /* 0x00097000012b7983 */ /* 0x000ea80000300800 */
[----:B------:R-:W2:Y:S01]  /*c1c60*/  LDL.LU R42, [R1+0x974] ;  /* 0x00097400012a7983 */ /* 0x000ea20000300800 */
[----:B------:R-:W-:-:S05]  /*c1c70*/  IADD3 R18, P1, PT, R20, R9, RZ ;  /* 0x0000000914127210 */ /* 0x000fca0007f3e0ff */
[----:B------:R-:W-:-:S05]  /*c1c80*/  IMAD.X R19, R21, 0x1, R11, P1 ;  /* 0x0000000115137824 */ /* 0x000fca00008e060b */
[----:B------:R1:W-:Y:S04]  /*c1c90*/  STL.64 [R1+0x1090], R18 ;  /* 0x0010901201007387 */ /* 0x0003e80000100a00 */
[----:B------:R-:W-:Y:S01]  /*c1ca0*/  STL [R1+0x4ed0], R17 ;  /* 0x004ed01101007387 */ /* 0x000fe20000100800 */
[----:B-1----:R-:W-:-:S05]  /*c1cb0*/  IADD3 R18, P1, PT, R20, R10, RZ ;  /* 0x0000000a14127210 */ /* 0x002fca0007f3e0ff */
[----:B------:R-:W-:Y:S02]  /*c1cc0*/  IMAD.X R19, R21, 0x1, R12, P1 ;  /* 0x0000000115137824 */ /* 0x000fe400008e060c */
[----:B------:R-:W3:Y:S04]  /*c1cd0*/  LDL.LU R21, [R1+0x978] ;  /* 0x0009780001157983 */ /* 0x000ee80000300800 */
[----:B------:R-:W3:Y:S04]  /*c1ce0*/  LDL.LU R38, [R1+0x97c] ;  /* 0x00097c0001267983 */ /* 0x000ee80000300800 */
[----:B------:R-:W4:Y:S04]  /*c1cf0*/  LDL.LU R39, [R1+0x960] ;  /* 0x0009600001277983 */ /* 0x000f280000300800 */
[----:B------:R1:W-:Y:S04]  /*c1d00*/  STL.64 [R1+0x1080], R18 ;  /* 0x0010801201007387 */ /* 0x0003e80000100a00 */
[----:B------:R-:W4:Y:S01]  /*c1d10*/  LDL.LU R44, [R1+0x964] ;  /* 0x00096400012c7983 */ /* 0x000f220000300800 */
[----:B------:R-:W-:-:S03]  /*c1d20*/  F2FP.SATFINITE.E4M3.F32.PACK_AB_MERGE_C R29, R29, R61, RZ ;  /* 0x0000003d1d1d723e */ /* 0x000fc600048070ff */
[----:B------:R-:W4:Y:S04]  /*c1d30*/  LDL.LU R45, [R1+0x968] ;  /* 0x00096800012d7983 */ /* 0x000f280000300800 */
[----:B------:R-:W4:Y:S04]  /*c1d40*/  LDL.LU R60, [R1+0x96c] ;  /* 0x00096c00013c7983 */ /* 0x000f280000300800 */
[----:B------:R-:W4:Y:S04]  /*c1d50*/  LDL.LU R61, [R1+0x950] ;  /* 0x00095000013d7983 */ /* 0x000f280000300800 */
[----:B-1----:R-:W4:Y:S01]  /*c1d60*/  LDL.LU R18, [R1+0x954] ;  /* 0x0009540001127983 */ /* 0x002f220000300800 */
[----:B------:R-:W-:-:S03]  /*c1d70*/  F2FP.SATFINITE.E4M3.F32.PACK_AB_MERGE_C R28, R28, R56, RZ ;  /* 0x000000381c1c723e */ /* 0x000fc600048070ff */
[----:B------:R-:W4:Y:S01]  /*c1d80*/  LDL.LU R19, [R1+0x958] ;  /* 0x0009580001137983 */ /* 0x000f220000300800 */
[----:B------:R-:W-:-:S03]  /*c1d90*/  F2FP.SATFINITE.E4M3.F32.PACK_AB_MERGE_C R26, R26, R54, RZ ;  /* 0x000000361a1a723e */ /* 0x000fc600048070ff */
[----:B------:R-:W4:Y:S04]  /*c1da0*/  LDL.LU R56, [R1+0x95c] ;  /* 0x00095c0001387983 */ /* 0x000f280000300800 */
[----:B------:R-:W4:Y:S04]  /*c1db0*/  LDL.LU R17, [R1+0x940] ;  /* 0x0009400001117983 */ /* 0x000f280000300800 */
[----:B------:R-:W4:Y:S01]  /*c1dc0*/  LDL.LU R54, [R1+0x944] ;  /* 0x0009440001367983 */ /* 0x000f220000300800 */
[----:B------:R-:W-:Y:S02]  /*c1dd0*/  F2FP.SATFINITE.E4M3.F32.PACK_AB_MERGE_C R23, R23, R55, RZ ;  /* 0x000000371717723e */ /* 0x000fe400048070ff */
[----:B------:R-:W-:Y:S01]  /*c1de0*/  F2FP.SATFINITE.E4M3.F32.PACK_AB_MERGE_C R24, R24, R52, RZ ;  /* 0x000000341818723e */ /* 0x000fe200048070ff */
        /* <DEDUP_REMOVED lines=18> */
[----:B------:R1:W-:Y:S04]  /*c1f10*/  STL [R1+0x4ef8], R42 ;  /* 0x004ef82a01007387 */ /* 0x0003e80000100800 */
[----:B-1----:R-:W2:Y:S01]  /*c1f20*/  LDL.LU R42, [R1+0x90c] ;  /* 0x00090c00012a7983 */ /* 0x002ea20000300800 */
[----:B0-----:R-:W-:Y:S01]  /*c1f30*/  VIADD R20, R20, UR6 ;  /* 0x0000000614147c36 */ /* 0x001fe20008000000 */
[----:B------:R-:W0:Y:S01]  /*c1f40*/  LDCU UR6, c[0x0][0x3b8] ;  /* 0x00007700ff0677ac */ /* 0x000e220008000800 */
[----:B---3--:R-:W-:-:S03]  /*c1f50*/  F2FP.SATFINITE.E4M3.F32.PACK_AB_MERGE_C R21, R38, R21, RZ ;  /* 0x000000152615723e */ /* 0x008fc600048070ff */
[----:B------:R-:W-:Y:S02]  /*c1f60*/  IADD3 R38, P1, PT, R20, R0, RZ ;  /* 0x0000000014267210 */ /* 0x000fe40007f3e0ff */
[----:B------:R1:W-:Y:S02]  /*c1f70*/  STL [R1+0x4ef4], R21 ;  /* 0x004ef41501007387 */ /* 0x0003e40000100800 */
[----:B-1----:R-:W-:Y:S02]  /*c1f80*/  SHF.R.S32.HI R21, RZ, 0x1f, R20 ;  /* 0x0000001fff157819 */ /* 0x002fe40000011414 */
[----:B----4-:R-:W-:-:S03]  /*c1f90*/  F2FP.SATFINITE.E4M3.F32.PACK_AB_MERGE_C R44, R44, R39, RZ ;  /* 0x000000272c2c723e */ /* 0x010fc600048070ff */
[----:B------:R-:W-:Y:S02]  /*c1fa0*/  IMAD.X R39, R21, 0x1, R2, P1 ;  /* 0x0000000115277824 */ /* 0x000fe400008e0602 */
[----:B------:R1:W-:Y:S04]  /*c1fb0*/  STL [R1+0x4f1c], R44 ;  /* 0x004f1c2c01007387 */ /* 0x0003e80000100800 */
[----:B------:R3:W-:Y:S01]  /*c1fc0*/  STL.64 [R1+0x1078], R38 ;  /* 0x0010782601007387 */ /* 0x0007e20000100a00 */
[----:B------:R-:W-:Y:S02]  /*c1fd0*/  F2FP.SATFINITE.E4M3.F32.PACK_AB_MERGE_C R18, R18, R61, RZ ;  /* 0x0000003d1212723e */ /* 0x000fe400048070ff */
[----:B-1----:R-:W-:Y:S02]  /*c1fe0*/  F2FP.SATFINITE.E4M3.F32.PACK_AB_MERGE_C R44, R60, R45, RZ ;  /* 0x0000002d3c2c723e */ /* 0x002fe400048070ff */
[----:B---3--:R-:W-:-:S03]  /*c1ff0*/  IADD3 R38, P1, PT, R20, R3, RZ ;  /* 0x0000000314267210 */ /* 0x008fc60007f3e0ff */
[----:B------:R-:W-:Y:S02]  /*c2000*/  STL [R1+0x4f18], R44 ;  /* 0x004f182c01007387 */ /* 0x000fe40000100800 */
[----:B------:R-:W-:Y:S02]  /*c2010*/  IMAD.X R39, R21, 0x1, R4, P1 ;  /* 0x0000000115277824 */ /* 0x000fe400008e0604 */
[----:B------:R1:W-:Y:S01]  /*c2020*/  STL [R1+0x4f38], R18 ;  /* 0x004f381201007387 */ /* 0x0003e20000100800 */
[----:B------:R-:W-:-:S03]  /*c2030*/  F2FP.SATFINITE.E4M3.F32.PACK_AB_MERGE_C R17, R54, R17, RZ ;  /* 0x000000113611723e */ /* 0x000fc600048070ff */
[----:B------:R3:W-:Y:S01]  /*c2040*/  STL.64 [R1+0x1070], R38 ;  /* 0x0010702601007387 */ /* 0x0007e20000100a00 */
[----:B-1----:R-:W-:Y:S02]  /*c2050*/  IADD3 R18, P1, PT, R20, R5, RZ ;  /* 0x0000000514127210 */ /* 0x002fe40007f3e0ff */
[----:B---3--:R-:W-:-:S03]  /*c2060*/  F2FP.SATFINITE.E4M3.F32.PACK_AB_MERGE_C R38, R56, R19, RZ ;  /* 0x000000133826723e */ /* 0x008fc600048070ff */
        /* <DEDUP_REMOVED lines=22> */
[----:B------:R1:W-:Y:S01]  /*c21d0*/  STL [R1+0x4fd0], R17 ;  /* 0x004fd01101007387 */ /* 0x0003e20000100800 */
[----:B------:R-:W-:Y:S01]  /*c21e0*/  F2FP.SATFINITE.E4M3.F32.PACK_AB_MERGE_C R22, R22, R33, RZ ;  /* 0x000000211616723e */ /* 0x000fe200048070ff */
[----:B------:R-:W-:Y:S01]  /*c21f0*/  IMAD.X R19, R21, 0x1, R8, P1 ;  /* 0x0000000115137824 */ /* 0x000fe200008e0608 */
[----:B-1----:R-:W-:-:S04]  /*c2200*/  F2FP.SATFINITE.E4M3.F32.PACK_AB_MERGE_C R17, R37, R36, RZ ;  /* 0x000000242511723e */ /* 0x002fc800048070ff */
        /* <DEDUP_REMOVED lines=86> */
[----:B------:R-:W-:Y:S04]  /*c2770*/  STL [R1+0x1b4c], R38 ;  /* 0x001b4c2601007387 */ /* 0x000fe80000100800 */
[----:B------:R-:W-:Y:S01]  /*c2780*/  IMAD.X R19, R21, 0x1, R8, P1 ;  /* 0x0000000115137824 */ /* 0x000fe200008e0608 */
[----:B------:R1:W-:Y:S01]  /*c2790*/  STL [R1+0x1b08], R17 ;  /* 0x001b081101007387 */ /* 0x0003e20000100800 */
[----:B------:R-:W-:-:S03]  /*c27a0*/  F2FP.SATFINITE.E4M3.F32.PACK_AB_MERGE_C R22, R22, R33, RZ ;  /* 0x000000211616723e */ /* 0x000fc600048070ff */
[----:B------:R3:W-:Y:S01]  /*c27b0*/  STL.64 [R1+0x1010], R18 ;  /* 0x0010101201007387 */ /* 0x0007e20000100a00 */
[----:B-1----:R-:W-:Y:S02]  /*c27c0*/  F2FP.SATFINITE.E4M3.F32.PACK_AB_MERGE_C R17, R37, R36, RZ ;  /* 0x000000242511723e */ /* 0x002fe400048070ff */
[C---:B---3--:R-:W-:Y:S01]  /*c27d0*/  IADD3 R18, P1, PT, R20.reuse, R9, RZ ;  /* 0x0000000914127210 */ /* 0x048fe20007f3e0ff */
[----:B------:R-:W-:Y:S04]  /*c27e0*/  STL [R1+0x1afc], R22 ;  /* 0x001afc1601007387 */ /* 0x000fe80000100800 */
[----:B------:R-:W-:Y:S01]  /*c27f0*/  IMAD.X R19, R21, 0x1, R11, P1 ;  /* 0x0000000115137824 */ /* 0x000fe200008e060b */
[----:B------:R-:W-:Y:S04]  /*c2800*/  STL [R1+0x1ac8], R17 ;  /* 0x001ac81101007387 */ /* 0x000fe80000100800 */
[----:B------:R-:W3:Y:S04]  /*c2810*/  LDL.LU R38, [R1+0x874] ;  /* 0x0008740001267983 */ /* 0x000ee80000300800 */
[----:B------:R-:W4:Y:S04]  /*c2820*/  LDL.LU R39, [R1+0x878] ;  /* 0x0008780001277983 */ /* 0x000f280000300800 */
[----:B------:R1:W-:Y:S02]  /*c2830*/  STL.64 [R1+0x1008], R18 ;  /* 0x0010081201007387 */ /* 0x0003e40000100a00 */
[----:B-1----:R-:W-:-:S05]  /*c2840*/  IADD3 R18, P1, PT, R20, R10, RZ ;  /* 0x0000000a14127210 */ /* 0x002fca0007f3e0ff */
[----:B------:R-:W-:Y:S01]  /*c2850*/  IMAD.X R19, R21, 0x1, R12, P1 ;  /* 0x0000000115137824 */ /* 0x000fe200008e060c */
[----:B--2---:R-:W-:-:S05]  /*c2860*/  F2FP.SATFINITE.E4M3.F32.PACK_AB_MERGE_C R17, R42, R43, RZ ;  /* 0x0000002b2a11723e */ /* 0x004fca00048070ff */
[----:B------:R-:W-:Y:S04]  /*c2870*/  STL [R1+0x1ae8], R17 ;  /* 0x001ae81101007387 */ /* 0x000fe80000100800 */
[----:B------:R-:W4:Y:S04]  /*c2880*/  LDL.LU R44, [R1+0x87c] ;  /* 0x00087c00012c7983 */ /* 0x000f280000300800 */
[----:B------:R-:W2:Y:S04]  /*c2890*/  LDL.LU R33, [R1+0x860] ;  /* 0x0008600001217983 */ /* 0x000ea80000300800 */
[----:B------:R-:W2:Y:S04]  /*c28a0*/  LDL.LU R22, [R1+0x864] ;  /* 0x0008640001167983 */ /* 0x000ea80000300800 */
[----:B------:R-:W3:Y:S04]  /*c28b0*/  LDL.LU R21, [R1+0x870] ;  /* 0x0008700001157983 */ /* 0x000ee80000300800 */
        /* <DEDUP_REMOVED lines=25> */
[----:B0-----:R-:W-:Y:S01]  /*c2a50*/  VIADD R20, R20, UR6 ;  /* 0x0000000614147c36 */ /* 0x001fe20008000000 */
[----:B------:R-:W0:Y:S01]  /*c2a60*/  LDCU UR6, c[0x0][0x3b8] ;  /* 0x00007700ff0677ac */ /* 0x000e220008000800 */
[----:B---3--:R-:W-:-:S02]  /*c2a70*/  F2FP.SATFINITE.E4M3.F32.PACK_AB_MERGE_C R38, R38, R21, RZ ;  /* 0x000000152626723e */ /* 0x008fc400048070ff */
[----:B----4-:R-:W-:-:S03]  /*c2a80*/  F2FP.SATFINITE.E4M3.F32.PACK_AB_MERGE_C R21, R44, R39, RZ ;  /* 0x000000272c15723e */ /* 0x010fc600048070ff */
[----:B------:R1:W-:Y:S01]  /*c2a90*/  STL [R1+0x1aa8], R38 ;  /* 0x001aa82601007387 */ /* 0x0003e20000100800 */
[----:B--2---:R-:W-:-:S03]  /*c2aa0*/  F2FP.SATFINITE.E4M3.F32.PACK_AB_MERGE_C R22, R22, R33, RZ ;  /* 0x000000211616723e */ /* 0x004fc600048070ff */
[----:B------:R2:W-:Y:S01]  /*c2ab0*/  STL [R1+0x1a9c], R21 ;  /* 0x001a9c1501007387 */ /* 0x0005e20000100800 */
[----:B-1----:R-:W-:Y:S02]  /*c2ac0*/  IADD3 R38, P1, PT, R20, R0, RZ ;  /* 0x0000000014267210 */ /* 0x002fe40007f3e0ff */
[----:B--2---:R-:W-:Y:S01]  /*c2ad0*/  SHF.R.S32.HI R21, RZ, 0x1f, R20 ;  /* 0x0000001fff157819 */ /* 0x004fe20000011414 */
[----:B------:R1:W-:Y:S04]  /*c2ae0*/  STL [R1+0x1a6c], R22 ;  /* 0x001a6c1601007387 */ /* 0x0003e80000100800 */
[----:B------:R-:W-:Y:S01]  /*c2af0*/  IMAD.X R39, R21, 0x1, R2, P1 ;  /* 0x0000000115277824 */ /* 0x000fe200008e0602 */
[----:B------:R-:W2:Y:S01]  /*c2b00*/  LDL.LU R33, [R1+0x808] ;  /* 0x0008080001217983 */ /* 0x000ea20000300800 */
[----:B------:R-:W-:-:S03]  /*c2b10*/  F2FP.SATFINITE.E4M3.F32.PACK_AB_MERGE_C R44, R60, R45, RZ ;  /* 0x0000002d3c2c723e */ /* 0x000fc600048070ff */
[----:B-1----:R-:W2:Y:S01]  /*c2b20*/  LDL.LU R22, [R1+0x80c] ;  /* 0x00080c0001167983 */ /* 0x002ea20000300800 */
[----:B------:R-:W-:-:S03]  /*c2b30*/  F2FP.SATFINITE.E4M3.F32.PACK_AB_MERGE_C R18, R18, R61, RZ ;  /* 0x0000003d1212723e */ /* 0x000fc600048070ff */
[----:B------:R1:W-:Y:S04]  /*c2b40*/  STL.64 [R1+0xff8], R38 ;  /* 0x000ff82601007387 */ /* 0x0003e80000100a00 */
[----:B------:R-:W-:Y:S01]  /*c2b50*/  STL [R1+0x1a7c], R44 ;  /* 0x001a7c2c01007387 */ /* 0x000fe20000100800 */
[----:B-1----:R-:W-:-:S03]  /*c2b60*/  IADD3 R38, P1, PT, R20, R3, RZ ;  /* 0x0000000314267210 */ /* 0x002fc60007f3e0ff */
[----:B------:R1:W-:Y:S02]  /*c2b70*/  STL [R1+0x708], R18 ;  /* 0x0007081201007387 */ /* 0x0003e40000100800 */
[C---:B------:R-:W-:Y:S01]  /*c2b80*/  IMAD.X R39, R21.reuse, 0x1, R4, P1 ;  /* 0x0000000115277824 */ /* 0x040fe200008e0604 */
[----:B------:R-:W-:Y:S02]  /*c2b90*/  F2FP.SATFINITE.E4M3.F32.PACK_AB_MERGE_C R17, R54, R17, RZ ;  /* 0x000000113611723e */ /* 0x000fe400048070ff */
[----:B-1----:R-:W-:Y:S02]  /*c2ba0*/  IADD3 R18, P1, PT, R20, R5, RZ ;  /* 0x0000000514127210 */ /* 0x002fe40007f3e0ff */
[----:B------:R1:W-:Y:S02]  /*c2bb0*/  STL.64 [R1+0xff0], R38 ;  /* 0x000ff02601007387 */ /* 0x0003e40000100a00 */
[----:B-1----:R-:W-:Y:S01]  /*c2bc0*/  F2FP.SATFINITE.E4M3.F32.PACK_AB_MERGE_C R38, R56, R19, RZ ;  /* 0x000000133826723e */ /* 0x002fe200048070ff */
[----:B------:R-:W-:-:S04]  /*c2bd0*/  IMAD.X R19, R21, 0x1, R6, P1 ;  /* 0x0000000115137824 */ /* 0x000fc800008e0606 */
[----:B------:R1:W-:Y:S04]  /*c2be0*/  STL [R1+0x70c], R38 ;  /* 0x00070c2601007387 */ /* 0x0003e80000100800 */
[----:B------:R3:W-:Y:S04]  /*c2bf0*/  STL [R1+0x704], R17 ;  /* 0x0007041101007387 */ /* 0x0007e80000100800 */
[----:B------:R4:W-:Y:S01]  /*c2c00*/  STL.64 [R1+0xfe8], R18 ;  /* 0x000fe81201007387 */ /* 0x0009e20000100a00 */
[----:B-1----:R-:W-:Y:S02]  /*c2c10*/  F2FP.SATFINITE.E4M3.F32.PACK_AB_MERGE_C R38, R52, R55, RZ ;  /* 0x000000373426723e */ /* 0x002fe400048070ff */
[----:B---3--:R-:W-:-:S02]  /*c2c20*/  F2FP.SATFINITE.E4M3.F32.PACK_AB_MERGE_C R17, R58, R53, RZ ;  /* 0x000000353a11723e */ /* 0x008fc400048070ff */
        /* <DEDUP_REMOVED lines=17> */
[----:B------:R1:W-:Y:S04]  /*c2d40*/  STL [R1+0x512c], R17 ;  /* 0x00512c1101007387 */ /* 0x0003e80000100800 */
[----:B------:R3:W-:Y:S01]  /*c2d50*/  STL.64 [R1+0xfd0], R18 ;  /* 0x000fd01201007387 */ /* 0x0007e20000100a00 */
[----:B-1----:R-:W-:-:S02]  /*c2d60*/  F2FP.SATFINITE.E4M3.F32.PACK_AB_MERGE_C R17, R42, R43, RZ ;  /* 0x0000002b2a11723e */ /* 0x002fc400048070ff */
[----:B---3--:R-:W-:Y:S02]  /*c2d70*/  F2FP.SATFINITE.E4M3.F32.PACK_AB_MERGE_C R18, R37, R36, RZ ;  /* 0x000000242512723e */ /* 0x008fe400048070ff */
[----:B------:R-:W3:Y:S04]  /*c2d80*/  LDL.LU R36, [R1+0x7f0] ;  /* 0x0007f00001247983 */ /* 0x000ee80000300800 */
[----:B------:R1:W-:Y:S04]  /*c2d90*/  STL [R1+0x5128], R18 ;  /* 0x0051281201007387 */ /* 0x0003e80000100800 */
[----:B------:R-:W3:Y:S04]  /*c2da0*/  LDL.LU R42, [R1+0x7f4] ;  /* 0x0007f400012a7983 */ /* 0x000ee80000300800 */
[----:B------:R-:W-:Y:S04]  /*c2db0*/  STL [R1+0x5148], R17 ;  /* 0x0051481101007387 */ /* 0x000fe80000100800 */
[----:B------:R-:W4:Y:S04]  /*c2dc0*/  LDL.LU R47, [R1+0x7f8] ;  /* 0x0007f800012f7983 */ /* 0x000f280000300800 */
[----:B------:R-:W4:Y:S04]  /*c2dd0*/  LDL.LU R41, [R1+0x7fc] ;  /* 0x0007fc0001297983 */ /* 0x000f280000300800 */
        /* <DEDUP_REMOVED lines=33> */
[----:B----4-:R-:W-:-:S03]  /*c2ff0*/  F2FP.SATFINITE.E4M3.F32.PACK_AB_MERGE_C R38, R41, R47, RZ ;  /* 0x0000002f2926723e */ /* 0x010fc600048070ff */
[----:B------:R1:W-:Y:S04]  /*c3000*/  STL [R1+0x5168], R21 ;  /* 0x0051681501007387 */ /* 0x0003e80000100800 */
[----:B------:R-:W-:Y:S04]  /*c3010*/  STL [R1+0x5164], R38 ;  /* 0x0051642601007387 */ /* 0x000fe80000100800 */
[----:B------:R-:W4:Y:S01]  /*c3020*/  LDL.LU R47, [R1+0x6b0] ;  /* 0x0006b000012f7983 */ /* 0x000f220000300800 */
[----:B-1----:R-:W-:-:S03]  /*c3030*/  F2FP.SATFINITE.E4M3.F32.PACK_AB_MERGE_C R21, R43, R37, RZ ;  /* 0x000000252b15723e */ /* 0x002fc600048070ff */
[----:B------:R-:W4:Y:S04]  /*c3040*/  LDL.LU R41, [R1+0x6b4] ;  /* 0x0006b40001297983 */ /* 0x000f280000300800 */
[----:B------:R1:W-:Y:S04]  /*c3050*/  STL [R1+0x5180], R21 ;  /* 0x0051801501007387 */ /* 0x0003e80000100800 */
[----:B------:R-:W4:Y:S04]  /*c3060*/  LDL.LU R37, [R1+0x6b8] ;  /* 0x0006b80001257983 */ /* 0x000f280000300800 */
[----:B------:R-:W4:Y:S01]  /*c3070*/  LDL.LU R43, [R1+0x6bc] ;  /* 0x0006bc00012b7983 */ /* 0x000f220000300800 */
[----:B0-----:R-:W-:Y:S01]  /*c3080*/  VIADD R20, R20, UR6 ;  /* 0x0000000614147c36 */ /* 0x001fe20008000000 */
[----:B------:R-:W0:Y:S04]  /*c3090*/  LDCU UR6, c[0x0][0x3b8] ;  /* 0x00007700ff0677ac */ /* 0x000e280008000800 */
[----:B-1----:R-:W-:-:S02]  /*c30a0*/  SHF.R.S32.HI R21, RZ, 0x1f, R20 ;  /* 0x0000001fff157819 */ /* 0x002fc40000011414 */
[----:B------:R-:W-:-:S05]  /*c30b0*/  IADD3 R38, P1, PT, R20, R0, RZ ;  /* 0x0000000014267210 */ /* 0x000fca0007f3e0ff */
[----:B------:R-:W-:-:S05]  /*c30c0*/  IMAD.X R39, R21, 0x1, R2, P1 ;  /* 0x0000000115277824 */ /* 0x000fca00008e0602 */
[----:B------:R1:W-:Y:S02]  /*c30d0*/  STL.64 [R1+0xfb8], R38 ;  /* 0x000fb82601007387 */ /* 0x0003e40000100a00 */
[----:B-1----:R-:W-:-:S05]  /*c30e0*/  IADD3 R38, P1, PT, R20, R3, RZ ;  /* 0x0000000314267210 */ /* 0x002fca0007f3e0ff */
[----:B------:R-:W-:Y:S01]  /*c30f0*/  IMAD.X R39, R21, 0x1, R4, P1 ;  /* 0x0000000115277824 */ /* 0x000fe200008e0604 */
[----:B--2---:R-:W-:-:S05]  /*c3100*/  F2FP.SATFINITE.E4M3.F32.PACK_AB_MERGE_C R44, R60, R45, RZ ;  /* 0x0000002d3c2c723e */ /* 0x004fca00048070ff */
[----:B------:R-:W-:Y:S01]  /*c3110*/  STL [R1+0x517c], R44 ;  /* 0x00517c2c01007387 */ /* 0x000fe20000100800 */
[----:B------:R-:W-:-:S05]  /*c3120*/  F2FP.SATFINITE.E4M3.F32.PACK_AB_MERGE_C R18, R18, R61, RZ ;  /* 0x0000003d1212723e */ /* 0x000fca00048070ff */
[----:B------:R1:W-:Y:S04]  /*c3130*/  STL [R1+0x518c], R18 ;  /* 0x00518c1201007387 */ /* 0x0003e80000100800 */
[----:B------:R2:W-:Y:S01]  /*c3140*/  STL.64 [R1+0xfb0], R38 ;  /* 0x000fb02601007387 */ /* 0x0005e20000100a00 */
[----:B-1----:R-:W-:Y:S02]  /*c3150*/  IADD3 R18, P1, PT, R20, R5, RZ ;  /* 0x0000000514127210 */ /* 0x002fe40007f3e0ff */
[----:B------:R-:W-:Y:S02]  /*c3160*/  F2FP.SATFINITE.E4M3.F32.PACK_AB_MERGE_C R17, R54, R17, RZ ;  /* 0x000000113611723e */ /* 0x000fe400048070ff */
[----:B--2---:R-:W-:Y:S01]  /*c3170*/  F2FP.SATFINITE.E4M3.F32.PACK_AB_MERGE_C R38, R56, R19, RZ ;  /* 0x000000133826723e */ /* 0x004fe200048070ff */
[----:B------:R-:W-:-:S04]  /*c3180*/  IMAD.X R19, R21, 0x1, R6, P1 ;  /* 0x0000000115137824 */ /* 0x000fc800008e0606 */
[----:B------:R1:W-:Y:S04]  /*c3190*/  STL [R1+0x5188], R38 ;  /* 0x0051882601007387 */ /* 0x0003e80000100800 */
[----:B------:R2:W-:Y:S04]  /*c31a0*/  STL [R1+0x51a8], R17 ;  /* 0x0051a81101007387 */ /* 0x0005e80000100800 */
[----:B------:R0:W-:Y:S01]  /*c31b0*/  STL.64 [R1+0xfa0], R18 ;  /* 0x000fa01201007387 */ /* 0x0001e20000100a00 */
[----:B-1----:R-:W-:Y:S02]  /*c31c0*/  F2FP.SATFINITE.E4M3.F32.PACK_AB_MERGE_C R38, R52, R55, RZ ;  /* 0x000000373426723e */ /* 0x002fe400048070ff */
[----:B--2---:R-:W-:-:S02]  /*c31d0*/  F2FP.SATFINITE.E4M3.F32.PACK_AB_MERGE_C R17, R58, R53, RZ ;  /* 0x000000353a11723e */ /* 0x004fc400048070ff */
[----:B0-----:R-:W-:Y:S01]  /*c31e0*/  IADD3 R18, P1, PT, R20, R13, RZ ;  /* 0x0000000d14127210 */ /* 0x001fe20007f3e0ff */
[----:B------:R0:W-:Y:S04]  /*c31f0*/  STL [R1+0x51a4], R38 ;  /* 0x0051a42601007387 */ /* 0x0001e80000100800 */
[----:B------:R-:W-:Y:S01]  /*c3200*/  IMAD.X R19, R21, 0x1, R15, P1 ;  /* 0x0000000115137824 */ /* 0x000fe200008e060f */
[----:B------:R1:W-:Y:S04]  /*c3210*/  STL [R1+0x1ef8], R17 ;  /* 0x001ef81101007387 */ /* 0x0003e80000100800 */
[----:B------:R2:W-:Y:S01]  /*c3220*/  STL.64 [R1+0xfa8], R18 ;  /* 0x000fa81201007387 */ /* 0x0005e20000100a00 */
[----:B0-----:R-:W-:-:S02]  /*c3230*/  F2FP.SATFINITE.E4M3.F32.PACK_AB_MERGE_C R38, R40, R59, RZ ;  /* 0x0000003b2826723e */ /* 0x001fc400048070ff */
[----:B-1----:R-:W-:Y:S02]  /*c3240*/  F2FP.SATFINITE.E4M3.F32.PACK_AB_MERGE_C R17, R51, R50, RZ ;  /* 0x000000323311723e */ /* 0x002fe400048070ff */
[----:B--2---:R-:W-:Y:S01]  /*c3250*/  IADD3 R18, P1, PT, R20, R14, RZ ;  /* 0x0000000e14127210 */ /* 0x004fe20007f3e0ff */
        /* <DEDUP_REMOVED lines=11> */
[----:B------:R-:W2:Y:S04]  /*c3310*/  LDL.LU R51, [R1+0x6a4] ;  /* 0x0006a40001337983 */ /* 0x000ea80000300800 */
[----:B------:R0:W-:Y:S01]  /*c3320*/  STL.64 [R1+0xf90], R18 ;  /* 0x000f901201007387 */ /* 0x0001e20000100a00 */
[----:B---3--:R-:W-:-:S02]  /*c3330*/  F2FP.SATFINITE.E4M3.F32.PACK_AB_MERGE_C R17, R42, R36, RZ ;  /* 0x000000242a11723e */ /* 0x008fc400048070ff */
[----:B0-----:R-:W-:-:S03]  /*c3340*/  IADD3 R18, P1, PT, R20, R9, RZ ;  /* 0x0000000914127210 */ /* 0x001fc60007f3e0ff */
[----:B------:R4:W-:Y:S04]  /*c3350*/  STL [R1+0x20cc], R17 ;  /* 0x0020cc1101007387 */ /* 0x0009e80000100800 */
[----:B------:R-:W3:Y:S01]  /*c3360*/  LDL.LU R33, [R1+0x6a8] ;  /* 0x0006a80001217983 */ /* 0x000ee20000300800 */
[----:B------:R-:W-:-:S03]  /*c3370*/  IMAD.X R19, R21, 0x1, R11, P1 ;  /* 0x0000000115137824 */ /* 0x000fc600008e060b */
[----:B------:R-:W3:Y:S04]  /*c3380*/  LDL.LU R22, [R1+0x6ac] ;  /* 0x0006ac0001167983 */ /* 0x000ee80000300800 */
[----:B------:R-:W3:Y:S01]  /*c3390*/  LDL.LU R36, [R1+0x690] ;  /* 0x0006900001247983 */ /* 0x000ee20000300800 */
[----:B----4-:R-:W-:-:S03]  /*c33a0*/  F2FP.SATFINITE.E4M3.F32.PACK_AB_MERGE_C R17, R41, R47, RZ ;  /* 0x0000002f2911723e */ /* 0x010fc600048070ff */
[----:B------:R-:W4:Y:S04]  /*c33b0*/  LDL.LU R42, [R1+0x694] ;  /* 0x00069400012a7983 */ /* 0x000f280000300800 */
[----:B------:R0:W-:Y:S04]  /*c33c0*/  STL [R1+0x20f8], R17 ;  /* 0x0020f81101007387 */ /* 0x0001e80000100800 */
[----:B------:R1:W-:Y:S01]  /*c33d0*/  STL.64 [R1+0xf80], R18 ;  /* 0x000f801201007387 */ /* 0x0003e20000100a00 */
[----:B0-----:R-:W-:Y:S02]  /*c33e0*/  F2FP.SATFINITE.E4M3.F32.PACK_AB_MERGE_C R17, R43, R37, RZ ;  /* 0x000000252b11723e */ /* 0x001fe400048070ff */
[----:B-1----:R-:W-:-:S03]  /*c33f0*/  IADD3 R18, P1, PT, R20, R10, RZ ;  /* 0x0000000a14127210 */ /* 0x002fc60007f3e0ff */
[----:B------:R-:W-:Y:S02]  /*c3400*/  STL [R1+0x20ec], R17 ;  /* 0x0020ec1101007387 */ /* 0x000fe40000100800 */
[----:B------:R-:W-:Y:S02]  /*c3410*/  IMAD.X R19, R21, 0x1, R12, P1 ;  /* 0x0000000115137824 */ /* 0x000fe400008e060c */
[----:B------:R-:W4:Y:S04]  /*c3420*/  LDL.LU R45, [R1+0x698] ;  /* 0x00069800012d7983 */ /* 0x000f280000300800 */
[----:B------:R-:W4:Y:S04]  /*c3430*/  LDL.LU R60, [R1+0x69c] ;  /* 0x00069c00013c7983 */ /* 0x000f280000300800 */
[----:B------:R-:W4:Y:S04]  /*c3440*/  LDL.LU R61, [R1+0x680] ;  /* 0x00068000013d7983 */ /* 0x000f280000300800 */
[----:B------:R0:W-:Y:S04]  /*c3450*/  STL.64 [R1+0xf88], R18 ;  /* 0x000f881201007387 */ /* 0x0001e80000100a00 */
        /* <DEDUP_REMOVED lines=19> */
[----:B------:R-:W-:-:S02]  /*c3590*/  IADD3 R38, P1, PT, R20, R0, RZ ;  /* 0x0000000014267210 */ /* 0x000fc40007f3e0ff */
[----:B--2---:R-:W-:-:S05]  /*c35a0*/  F2FP.SATFINITE.E4M3.F32.PACK_AB_MERGE_C R21, R51, R50, RZ ;  /* 0x000000323315723e */ /* 0x004fca00048070ff */
[----:B------:R4:W-:Y:S01]  /*c35b0*/  STL [R1+0x4e80], R21 ;  /* 0x004e801501007387 */ /* 0x0009e20000100800 */
[----:B---3--:R-:W-:-:S05]  /*c35c0*/  F2FP.SATFINITE.E4M3.F32.PACK_AB_MERGE_C R22, R22, R33, RZ ;  /* 0x000000211616723e */ /* 0x008fca00048070ff */
[----:B------:R1:W-:Y:S01]  /*c35d0*/  STL [R1+0x4ca4], R22 ;  /* 0x004ca41601007387 */ /* 0x0003e20000100800 */
[----:B----4-:R-:W-:-:S03]  /*c35e0*/  F2FP.SATFINITE.E4M3.F32.PACK_AB_MERGE_C R21, R42, R36, RZ ;  /* 0x000000242a15723e */ /* 0x010fc600048070ff */
[----:B------:R-:W2:Y:S04]  /*c35f0*/  LDL.LU R50, [R1+0x648] ;  /* 0x0006480001327983 */ /* 0x000ea80000300800 */
[----:B------:R-:W2:Y:S04]  /*c3600*/  LDL.LU R51, [R1+0x64c] ;  /* 0x00064c0001337983 */ /* 0x000ea80000300800 */
[----:B------:R3:W-:Y:S04]  /*c3610*/  STL [R1+0x4ea0], R21 ;  /* 0x004ea01501007387 */ /* 0x0007e80000100800 */
[----:B------:R-:W4:Y:S04]  /*c3620*/  LDL.LU R33, [R1+0x630] ;  /* 0x0006300001217983 */ /* 0x000f280000300800 */
[----:B-1----:R-:W4:Y:S01]  /*c3630*/  LDL.LU R22, [R1+0x634] ;  /* 0x0006340001167983 */ /* 0x002f220000300800 */
[----:B---3--:R-:W-:-:S05]  /*c3640*/  SHF.R.S32.HI R21, RZ, 0x1f, R20 ;  /* 0x0000001fff157819 */ /* 0x008fca0000011414 */
[----:B------:R-:W-:Y:S01]  /*c3650*/  IMAD.X R39, R21, 0x1, R2, P1 ;  /* 0x0000000115277824 */ /* 0x000fe200008e0602 */
[----:B------:R-:W-:-:S04]  /*c3660*/  IADD3 R44, P1, PT, R20, R3, RZ ;  /* 0x00000003142c7210 */ /* 0x000fc80007f3e0ff */
[----:B------:R1:W-:Y:S01]  /*c3670*/  STL.64 [R1+0xf78], R38 ;  /* 0x000f782601007387 */ /* 0x0003e20000100a00 */
[----:B------:R-:W-:Y:S01]  /*c3680*/  F2FP.SATFINITE.E4M3.F32.PACK_AB_MERGE_C R60, R60, R45, RZ ;  /* 0x0000002d3c3c723e */ /* 0x000fe200048070ff */
[----:B------:R-:W-:Y:S02]  /*c3690*/  IMAD.X R45, R21, 0x1, R4, P1 ;  /* 0x00000001152d7824 */ /* 0x000fe400008e0604 */
[----:B-1----:R-:W3:Y:S04]  /*c36a0*/  LDL.LU.64 R38, [R1+0x58b0] ;  /* 0x0058b00001267983 */ /* 0x002ee80000300a00 */
[----:B------:R-:W3:Y:S04]  /*c36b0*/  LDL.LU R36, [R1+0x638] ;  /* 0x0006380001247983 */ /* 0x000ee80000300800 */
[----:B------:R-:W3:Y:S01]  /*c36c0*/  LDL.LU R42, [R1+0x63c] ;  /* 0x00063c00012a7983 */ /* 0x000ee20000300800 */
[----:B------:R-:W-:-:S03]  /*c36d0*/  F2FP.SATFINITE.E4M3.F32.PACK_AB_MERGE_C R18, R18, R61, RZ ;  /* 0x0000003d1212723e */ /* 0x000fc600048070ff */
[----:B------:R-:W-:Y:S04]  /*c36e0*/  STL [R1+0x4e9c], R60 ;  /* 0x004e9c3c01007387 */ /* 0x000fe80000100800 */
[----:B------:R1:W-:Y:S04]  /*c36f0*/  STL [R1+0x4ebc], R18 ;  /* 0x004ebc1201007387 */ /* 0x0003e80000100800 */
[----:B------:R0:W-:Y:S01]  /*c3700*/  STL.64 [R1+0xf70], R44 ;  /* 0x000f702c01007387 */ /* 0x0001e20000100a00 */
[----:B-1----:R-:W-:Y:S02]  /*c3710*/  IADD3 R18, P1, PT, R20, R5, RZ ;  /* 0x0000000514127210 */ /* 0x002fe40007f3e0ff */
[----:B------:R-:W-:-:S02]  /*c3720*/  F2FP.SATFINITE.E4M3.F32.PACK_AB_MERGE_C R17, R54, R17, RZ ;  /* 0x000000113611723e */ /* 0x000fc400048070ff */
[----:B0-----:R-:W-:Y:S01]  /*c3730*/  F2FP.SATFINITE.E4M3.F32.PACK_AB_MERGE_C R44, R56, R19, RZ ;  /* 0x00000013382c723e */ /* 0x001fe200048070ff */
[----:B------:R-:W-:-:S04]  /*c3740*/  IMAD.X R19, R21, 0x1, R6, P1 ;  /* 0x0000000115137824 */ /* 0x000fc800008e0606 */
[----:B------:R0:W-:Y:S04]  /*c3750*/  STL [R1+0x4eb8], R44 ;  /* 0x004eb82c01007387 */ /* 0x0001e80000100800 */
[----:B------:R1:W-:Y:S04]  /*c3760*/  STL [R1+0x4edc], R17 ;  /* 0x004edc1101007387 */ /* 0x0003e80000100800 */
[----:B------:R1:W-:Y:S01]  /*c3770*/  STL.64 [R1+0xf68], R18 ;  /* 0x000f681201007387 */ /* 0x0003e20000100a00 */
[----:B0-----:R-:W-:Y:S02]  /*c3780*/  F2FP.SATFINITE.E4M3.F32.PACK_AB_MERGE_C R44, R52, R55, RZ ;  /* 0x00000037342c723e */ /* 0x001fe400048070ff */
[----:B-1----:R-:W-:-:S02]  /*c3790*/  F2FP.SATFINITE.E4M3.F32.PACK_AB_MERGE_C R17, R58, R53, RZ ;  /* 0x000000353a11723e */ /* 0x002fc400048070ff */
[----:B------:R-:W-:Y:S01]  /*c37a0*/  IADD3 R18, P1, PT, R20, R13, RZ ;  /* 0x0000000d14127210 */ /* 0x000fe20007f3e0ff */
[----:B------:R-:W-:Y:S04]  /*c37b0*/  STL [R1+0x4ed8], R44 ;  /* 0x004ed82c01007387 */ /* 0x000fe80000100800 */
[----:B------:R-:W-:Y:S01]  /*c37c0*/  IMAD.X R19, R21, 0x1, R15, P1 ;  /* 0x0000000115137824 */ /* 0x000fe200008e060f */
[----:B------:R0:W-:Y:S04]  /*c37d0*/  STL [R1+0x4f04], R17 ;  /* 0x004f041101007387 */ /* 0x0001e80000100800 */
[----:B------:R1:W-:Y:S01]  /*c37e0*/  STL.64 [R1+0xf60], R18 ;  /* 0x000f601201007387 */ /* 0x0003e20000100a00 */
[----:B------:R-:W-:-:S02]  /*c37f0*/  F2FP.SATFINITE.E4M3.F32.PACK_AB_MERGE_C R40, R40, R59, RZ ;  /* 0x0000003b2828723e */ /* 0x000fc400048070ff */
[----:B0-----:R-:W-:Y:S02]  /*c3800*/  F2FP.SATFINITE.E4M3.F32.PACK_AB_MERGE_C R17, R46, R49, RZ ;  /* 0x000000312e11723e */ /* 0x001fe400048070ff */
[----:B-1----:R-:W-:Y:S01]  /*c3810*/  IADD3 R18, P1, PT, R20, R14, RZ ;  /* 0x0000000e14127210 */ /* 0x002fe20007f3e0ff */
[----:B------:R-:W-:Y:S04]  /*c3820*/  STL [R1+0x4efc], R40 ;  /* 0x004efc2801007387 */ /* 0x000fe80000100800 */
[----:B------:R-:W-:Y:S01]  /*c3830*/  IMAD.X R19, R21, 0x1, R16, P1 ;  /* 0x0000000115137824 */ /* 0x000fe200008e0610 */
[----:B------:R0:W-:Y:S04]  /*c3840*/  STL [R1+0x4f28], R17 ;  /* 0x004f281101007387 */ /* 0x0001e80000100800 */
[----:B------:R1:W-:Y:S01]  /*c3850*/  STL.64 [R1+0xf58], R18 ;  /* 0x000f581201007387 */ /* 0x0003e20000100a00 */
[----:B0-----:R-:W-:-:S03]  /*c3860*/  F2FP.SATFINITE.E4M3.F32.PACK_AB_MERGE_C R17, R43, R37, RZ ;  /* 0x000000252b11723e */ /* 0x001fc600048070ff */
[----:B------:R-:W3:Y:S01]  /*c3870*/  LDL.LU R37, [R1+0x620] ;  /* 0x0006200001257983 */ /* 0x000ee20000300800 */
[----:B-1----:R-:W-:-:S05]  /*c3880*/  F2FP.SATFINITE.E4M3.F32.PACK_AB_MERGE_C R18, R41, R47, RZ ;  /* 0x0000002f2912723e */ /* 0x002fca00048070ff */
[----:B------:R0:W-:Y:S04]  /*c3890*/  STL [R1+0x4f24], R18 ;  /* 0x004f241201007387 */ /* 0x0001e80000100800 */
[----:B------:R-:W3:Y:S04]  /*c38a0*/  LDL.LU R43, [R1+0x624] ;  /* 0x00062400012b7983 */ /* 0x000ee80000300800 */
[----:B------:R-:W-:Y:S04]  /*c38b0*/  STL [R1+0x4f48], R17 ;  /* 0x004f481101007387 */ /* 0x000fe80000100800 */
[----:B------:R-:W3:Y:S04]  /*c38c0*/  LDL.LU R49, [R1+0x628] ;  /* 0x0006280001317983 */ /* 0x000ee80000300800 */
[----:B------:R-:W3:Y:S04]  /*c38d0*/  LDL.LU R46, [R1+0x62c] ;  /* 0x00062c00012e7983 */ /* 0x000ee80000300800 */
[----:B------:R-:W3:Y:S04]  /*c38e0*/  LDL.LU R47, [R1+0x610] ;  /* 0x00061000012f7983 */ /* 0x000ee80000300800 */
[----:B------:R-:W3:Y:S01]  /*c38f0*/  LDL.LU R41, [R1+0x614] ;  /* 0x0006140001297983 */ /* 0x000ee20000300800 */
[----:B0-----:R-:W-:-:S05]  /*c3900*/  IADD3 R18, P1, PT, R20, R7, RZ ;  /* 0x0000000714127210 */ /* 0x001fca0007f3e0ff */
[----:B------:R-:W-:-:S05]  /*c3910*/  IMAD.X R19, R21, 0x1, R8, P1 ;  /* 0x0000000115137824 */ /* 0x000fca00008e0608 */
[----:B------:R0:W-:Y:S02]  /*c3920*/  STL.64 [R1+0xf50], R18 ;  /* 0x000f501201007387 */ /* 0x0001e40000100a00 */
[----:B0-----:R-:W-:-:S05]  /*c3930*/  IADD3 R18, P1, PT, R20, R9, RZ ;  /* 0x0000000914127210 */ /* 0x001fca0007f3e0ff */
[----:B------:R-:W-:Y:S01]  /*c3940*/  IMAD.X R19, R21, 0x1, R11, P1 ;  /* 0x0000000115137824 */ /* 0x000fe200008e060b */
[----:B------:R-:W-:-:S05]  /*c3950*/  IADD3 R44, P1, PT, R20, R10, RZ ;  /* 0x0000000a142c7210 */ /* 0x000fca0007f3e0ff */
[----:B------:R-:W-:Y:S01]  /*c3960*/  IMAD.X R45, R21, 0x1, R12, P1 ;  /* 0x00000001152d7824 */ /* 0x000fe200008e060c */
[----:B--2---:R-:W-:-:S05]  /*c3970*/  F2FP.SATFINITE.E4M3.F32.PACK_AB_MERGE_C R40, R51, R50, RZ ;  /* 0x000000323328723e */ /* 0x004fca00048070ff */
[----:B------:R-:W-:Y:S01]  /*c3980*/  STL [R1+0x4f44], R40 ;  /* 0x004f442801007387 */ /* 0x000fe20000100800 */
[----:B----4-:R-:W-:-:S05]  /*c3990*/  F2FP.SATFINITE.E4M3.F32.PACK_AB_MERGE_C R17, R22, R33, RZ ;  /* 0x000000211611723e */ /* 0x010fca00048070ff */
[----:B------:R-:W-:Y:S04]  /*c39a0*/  STL [R1+0x4f78], R17 ;  /* 0x004f781101007387 */ /* 0x000fe80000100800 */
[----:B------:R-:W2:Y:S04]  /*c39b0*/  LDL.LU R61, [R1+0x618] ;  /* 0x00061800013d7983 */ /* 0x000ea80000300800 */
[----:B------:R0:W-:Y:S04]  /*c39c0*/  STL.64 [R1+0xf48], R18 ;  /* 0x000f481201007387 */ /* 0x0001e80000100a00 */
[----:B0-----:R-:W2:Y:S01]  /*c39d0*/  LDL.LU R18, [R1+0x61c] ;  /* 0x00061c0001127983 */ /* 0x001ea20000300800 */
[----:B---3--:R-:W-:-:S05]  /*c39e0*/  F2FP.SATFINITE.E4M3.F32.PACK_AB_MERGE_C R17, R42, R36, RZ ;  /* 0x000000242a11723e */ /* 0x008fca00048070ff */
[----:B------:R0:W-:Y:S04]  /*c39f0*/  STL [R1+0x4f70], R17 ;  /* 0x004f701101007387 */ /* 0x0001e80000100800 */
[----:B------:R-:W3:Y:S04]  /*c3a00*/  LDL.LU R19, [R1+0x600] ;  /* 0x0006000001137983 */ /* 0x000ee80000300800 */
[----:B------:R-:W3:Y:S04]  /*c3a10*/  LDL.LU R56, [R1+0x604] ;  /* 0x0006040001387983 */ /* 0x000ee80000300800 */
        /* <DEDUP_REMOVED lines=12> */
[----:B------:R-:W4:Y:S01]  /*c3ae0*/  LDL.LU R36, [R1+0x5d4] ;  /* 0x0005d40001247983 */ /* 0x000f220000300800 */
[----:B------:R-:W-:-:S03]  /*c3af0*/  F2FP.SATFINITE.E4M3.F32.PACK_AB_MERGE_C R21, R43, R37, RZ ;  /* 0x000000252b15723e */ /* 0x000fc600048070ff */
[----:B------:R-:W4:Y:S04]  /*c3b00*/  LDL.LU R37, [R1+0x5d8] ;  /* 0x0005d80001257983 */ /* 0x000f280000300800 */
[----:B------:R-:W4:Y:S04]  /*c3b10*/  LDL.LU R43, [R1+0x5dc] ;  /* 0x0005dc00012b7983 */ /* 0x000f280000300800 */
[----:B------:R1:W-:Y:S01]  /*c3b20*/  STL [R1+0x4fa0], R21 ;  /* 0x004fa01501007387 */ /* 0x0003e20000100800 */
[----:B0-----:R-:W-:-:S05]  /*c3b30*/  F2FP.SATFINITE.E4M3.F32.PACK_AB_MERGE_C R44, R46, R49, RZ ;  /* 0x000000312e2c723e */ /* 0x001fca00048070ff */
[----:B------:R-:W-:Y:S01]  /*c3b40*/  STL [R1+0x4f9c], R44 ;  /* 0x004f9c2c01007387 */ /* 0x000fe20000100800 */
[----:B-1----:R-:W-:-:S03]  /*c3b50*/  F2FP.SATFINITE.E4M3.F32.PACK_AB_MERGE_C R21, R41, R47, RZ ;  /* 0x0000002f2915723e */ /* 0x002fc600048070ff */
[----:B------:R-:W4:Y:S04]  /*c3b60*/  LDL.LU R50, [R1+0x400] ;  /* 0x0004000001327983 */ /* 0x000f280000300800 */
[----:B------:R-:W4:Y:S04]  /*c3b70*/  LDL.LU R51, [R1+0x404] ;  /* 0x0004040001337983 */ /* 0x000f280000300800 */
[----:B------:R0:W-:Y:S04]  /*c3b80*/  STL [R1+0x4fb8], R21 ;  /* 0x004fb81501007387 */ /* 0x0001e80000100800 */
[----:B------:R-:W4:Y:S04]  /*c3b90*/  LDL.LU R49, [R1+0x408] ;  /* 0x0004080001317983 */ /* 0x000f280000300800 */
[----:B------:R-:W4:Y:S04]  /*c3ba0*/  LDL.LU R46, [R1+0x40c] ;  /* 0x00040c00012e7983 */ /* 0x000f280000300800 */
[----:B------:R-:W4:Y:S04]  /*c3bb0*/  LDL.LU R47, [R1+0x3d0] ;  /* 0x0003d000012f7983 */ /* 0x000f280000300800 */
[----:B------:R-:W4:Y:S01]  /*c3bc0*/  LDL.LU R41, [R1+0x3d4] ;  /* 0x0003d40001297983 */ /* 0x000f220000300800 */
[----:B------:R-:W-:Y:S01]  /*c3bd0*/  VIADD R20, R20, UR6 ;  /* 0x0000000614147c36 */ /* 0x000fe20008000000 */
[----:B------:R-:W1:Y:S04]  /*c3be0*/  LDCU UR6, c[0x0][0x3b8] ;  /* 0x00007700ff0677ac */ /* 0x000e680008000800 */
[----:B0-----:R-:W-:-:S02]  /*c3bf0*/  SHF.R.S32.HI R21, RZ, 0x1f, R20 ;  /* 0x0000001fff157819 */ /* 0x001fc40000011414 */
[----:B------:R-:W-:-:S05]  /*c3c00*/  IADD3 R44, P1, PT, R20, R0, RZ ;  /* 0x00000000142c7210 */ /* 0x000fca0007f3e0ff */
[----:B------:R-:W-:-:S05]  /*c3c10*/  IMAD.X R45, R21, 0x1, R2, P1 ;  /* 0x00000001152d7824 */ /* 0x000fca00008e0602 */
[----:B------:R2:W-:Y:S02]  /*c3c20*/  STL.64 [R1+0xf38], R44 ;  /* 0x000f382c01007387 */ /* 0x0005e40000100a00 */
[----:B--2---:R-:W-:Y:S02]  /*c3c30*/  F2FP.SATFINITE.E4M3.F32.PACK_AB_MERGE_C R45, R18, R61, RZ ;  /* 0x0000003d122d723e */ /* 0x004fe400048070ff */
[----:B------:R-:W-:-:S03]  /*c3c40*/  IADD3 R18, P1, PT, R20, R3, RZ ;  /* 0x0000000314127210 */ /* 0x000fc60007f3e0ff */
[----:B------:R-:W-:Y:S01]  /*c3c50*/  STL [R1+0x4fb4], R45 ;  /* 0x004fb42d01007387 */ /* 0x000fe20000100800 */
[----:B---3--:R-:W-:Y:S01]  /*c3c60*/  F2FP.SATFINITE.E4M3.F32.PACK_AB_MERGE_C R44, R56, R19, RZ ;  /* 0x00000013382c723e */ /* 0x008fe200048070ff */
[----:B------:R-:W-:-:S04]  /*c3c70*/  IMAD.X R19, R21, 0x1, R4, P1 ;  /* 0x0000000115137824 */ /* 0x000fc800008e0604 */
[----:B------:R4:W-:Y:S04]  /*c3c80*/  STL [R1+0x4fe0], R44 ;  /* 0x004fe02c01007387 */ /* 0x0009e80000100800 */
[----:B------:R0:W-:Y:S01]  /*c3c90*/  STL.64 [R1+0xf28], R18 ;  /* 0x000f281201007387 */ /* 0x0001e20000100a00 */
[----:B----4-:R-:W-:Y:S02]  /*c3ca0*/  F2FP.SATFINITE.E4M3.F32.PACK_AB_MERGE_C R44, R54, R17, RZ ;  /* 0x00000011362c723e */ /* 0x010fe400048070ff */
[----:B------:R-:W-:Y:S02]  /*c3cb0*/  F2FP.SATFINITE.E4M3.F32.PACK_AB_MERGE_C R17, R52, R55, RZ ;  /* 0x000000373411723e */ /* 0x000fe400048070ff */
[----:B0-----:R-:W-:Y:S01]  /*c3cc0*/  IADD3 R18, P1, PT, R20, R5, RZ ;  /* 0x0000000514127210 */ /* 0x001fe20007f3e0ff */
[----:B------:R0:W-:Y:S04]  /*c3cd0*/  STL [R1+0x4fdc], R44 ;  /* 0x004fdc2c01007387 */ /* 0x0001e80000100800 */
[----:B------:R-:W-:Y:S01]  /*c3ce0*/  IMAD.X R19, R21, 0x1, R6, P1 ;  /* 0x0000000115137824 */ /* 0x000fe200008e0606 */
[----:B------:R2:W-:Y:S04]  /*c3cf0*/  STL [R1+0x670], R17 ;  /* 0x0006701101007387 */ /* 0x0005e80000100800 */
[----:B------:R3:W-:Y:S01]  /*c3d00*/  STL.64 [R1+0xf30], R18 ;  /* 0x000f301201007387 */ /* 0x0007e20000100a00 */
[----:B0-----:R-:W-:-:S02]  /*c3d10*/  F2FP.SATFINITE.E4M3.F32.PACK_AB_MERGE_C R44, R58, R53, RZ ;  /* 0x000000353a2c723e */ /* 0x001fc400048070ff */
[----:B--2---:R-:W-:Y:S02]  /*c3d20*/  F2FP.SATFINITE.E4M3.F32.PACK_AB_MERGE_C R17, R42, R33, RZ ;  /* 0x000000212a11723e */ /* 0x004fe400048070ff */
[----:B---3--:R-:W-:Y:S01]  /*c3d30*/  IADD3 R18, P1, PT, R20, R13, RZ ;  /* 0x0000000d14127210 */ /* 0x008fe20007f3e0ff */
[----:B------:R-:W-:Y:S04]  /*c3d40*/  STL [R1+0x4ff8], R44 ;  /* 0x004ff82c01007387 */ /* 0x000fe80000100800 */
[----:B------:R-:W-:Y:S01]  /*c3d50*/  IMAD.X R19, R21, 0x1, R15, P1 ;  /* 0x0000000115137824 */ /* 0x000fe200008e060f */
[----:B------:R0:W-:Y:S04]  /*c3d60*/  STL [R1+0x660], R17 ;  /* 0x0006601101007387 */ /* 0x0001e80000100800 */
[----:B------:R-:W2:Y:S01]  /*c3d70*/  LDL.LU R33, [R1+0x130] ;  /* 0x0001300001217983 */ /* 0x000ea20000300800 */
[----:B------:R-:W-:-:S03]  /*c3d80*/  F2FP.SATFINITE.E4M3.F32.PACK_AB_MERGE_C R40, R40, R59, RZ ;  /* 0x0000003b2828723e */ /* 0x000fc600048070ff */
[----:B------:R-:W2:Y:S04]  /*c3d90*/  LDL.LU R42, [R1+0x134] ;  /* 0x00013400012a7983 */ /* 0x000ea80000300800 */
[----:B------:R3:W-:Y:S01]  /*c3da0*/  STL.64 [R1+0xf20], R18 ;  /* 0x000f201201007387 */ /* 0x0007e20000100a00 */
[----:B0-----:R-:W-:-:S03]  /*c3db0*/  F2FP.SATFINITE.E4M3.F32.PACK_AB_MERGE_C R17, R36, R22, RZ ;  /* 0x000000162411723e */ /* 0x001fc600048070ff */
[----:B------:R-:W-:Y:S01]  /*c3dc0*/  STL [R1+0x5010], R40 ;  /* 0x0050102801007387 */ /* 0x000fe20000100800 */
[----:B---3--:R-:W-:-:S03]  /*c3dd0*/  IADD3 R18, P1, PT, R20, R14, RZ ;  /* 0x0000000e14127210 */ /* 0x008fc60007f3e0ff */
[----:B------:R0:W-:Y:S02]  /*c3de0*/  STL [R1+0x650], R17 ;  /* 0x0006501101007387 */ /* 0x0001e40000100800 */
[----:B------:R-:W-:-:S05]  /*c3df0*/  IMAD.X R19, R21, 0x1, R16, P1 ;  /* 0x0000000115137824 */ /* 0x000fca00008e0610 */
[----:B------:R3:W-:Y:S01]  /*c3e00*/  STL.64 [R1+0xf18], R18 ;  /* 0x000f181201007387 */ /* 0x0007e20000100a00 */
[----:B0-----:R-:W-:-:S03]  /*c3e10*/  F2FP.SATFINITE.E4M3.F32.PACK_AB_MERGE_C R17, R43, R37, RZ ;  /* 0x000000252b11723e */ /* 0x001fc600048070ff */
[----:B---3--:R-:W3:Y:S04]  /*c3e20*/  LDL.LU R19, [R1+0x3d8] ;  /* 0x0003d80001137983 */ /* 0x008ee80000300800 */
[----:B------:R-:W3:Y:S04]  /*c3e30*/  LDL.LU R56, [R1+0x3dc] ;  /* 0x0003dc0001387983 */ /* 0x000ee80000300800 */
[----:B------:R0:W-:Y:S04]  /*c3e40*/  STL [R1+0x501c], R17 ;  /* 0x00501c1101007387 */ /* 0x0001e80000100800 */
[----:B------:R-:W4:Y:S04]  /*c3e50*/  LDL.LU R22, [R1+0x3b0] ;  /* 0x0003b00001167983 */ /* 0x000f280000300800 */
[----:B------:R-:W4:Y:S04]  /*c3e60*/  LDL.LU R36, [R1+0x3b4] ;  /* 0x0003b40001247983 */ /* 0x000f280000300800 */
[----:B------:R-:W4:Y:S04]  /*c3e70*/  LDL.LU R37, [R1+0x3b8] ;  /* 0x0003b80001257983 */ /* 0x000f280000300800 */
[----:B------:R-:W4:Y:S01]  /*c3e80*/  LDL.LU R43, [R1+0x3bc] ;  /* 0x0003bc00012b7983 */ /* 0x000f220000300800 */
[----:B------:R-:W-:-:S02]  /*c3e90*/  IADD3 R44, P1, PT, R20, R7, RZ ;  /* 0x00000007142c7210 */ /* 0x000fc40007f3e0ff */
[----:B0-----:R-:W-:-:S03]  /*c3ea0*/  F2FP.SATFINITE.E4M3.F32.PACK_AB_MERGE_C R17, R51, R50, RZ ;  /* 0x000000323311723e */ /* 0x001fc600048070ff */
[----:B------:R-:W-:Y:S01]  /*c3eb0*/  IMAD.X R45, R21, 0x1, R8, P1 ;  /* 0x00000001152d7824 */ /* 0x000fe200008e0608 */
[----:B------:R-:W-:Y:S01]  /*c3ec0*/  F2FP.SATFINITE.E4M3.F32.PACK_AB_MERGE_C R40, R46, R49, RZ ;  /* 0x000000312e28723e */ /* 0x000fe200048070ff */
[----:B------:R0:W-:Y:S01]  /*c3ed0*/  STL [R1+0x62c], R17 ;  /* 0x00062c1101007387 */ /* 0x0001e20000100800 */
[----:B------:R-:W-:-:S03]  /*c3ee0*/  F2FP.SATFINITE.E4M3.F32.PACK_AB_MERGE_C R18, R41, R47, RZ ;  /* 0x0000002f2912723e */ /* 0x000fc600048070ff */
[----:B0-----:R-:W4:Y:S04]  /*c3ef0*/  LDL.LU R17, [R1+0x390] ;  /* 0x0003900001117983 */ /* 0x001f280000300800 */
[----:B------:R-:W-:Y:S04]  /*c3f00*/  STL.64 [R1+0xf10], R44 ;  /* 0x000f102c01007387 */ /* 0x000fe80000100a00 */
[----:B------:R0:W-:Y:S04]  /*c3f10*/  STL [R1+0x502c], R40 ;  /* 0x00502c2801007387 */ /* 0x0001e80000100800 */
[----:B------:R-:W4:Y:S04]  /*c3f20*/  LDL.LU R54, [R1+0x394] ;  /* 0x0003940001367983 */ /* 0x000f280000300800 */
[----:B------:R-:W-:Y:S04]  /*c3f30*/  STL [R1+0x61c], R18 ;  /* 0x00061c1201007387 */ /* 0x000fe80000100800 */
        /* <DEDUP_REMOVED lines=9> */
[----:B------:R-:W4:Y:S01]  /*c3fd0*/  LDL.LU R46, [R1+0x22c] ;  /* 0x00022c00012e7983 */ /* 0x000f220000300800 */
[----:B------:R-:W-:-:S05]  /*c3fe0*/  IADD3 R44, P1, PT, R20, R9, RZ ;  /* 0x00000009142c7210 */ /* 0x000fca0007f3e0ff */
[----:B------:R-:W-:-:S05]  /*c3ff0*/  IMAD.X R45, R21, 0x1, R11, P1 ;  /* 0x00000001152d7824 */ /* 0x000fca00008e060b */
[----:B------:R0:W-:Y:S02]  /*c4000*/  STL.64 [R1+0xf08], R44 ;  /* 0x000f082c01007387 */ /* 0x0001e40000100a00 */
[----:B0-----:R-:W-:-:S05]  /*c4010*/  IADD3 R44, P1, PT, R20, R10, RZ ;  /* 0x0000000a142c7210 */ /* 0x001fca0007f3e0ff */
[----:B------:R-:W-:Y:S02]  /*c4020*/  IMAD.X R45, R21, 0x1, R12, P1 ;  /* 0x00000001152d7824 */ /* 0x000fe400008e060c */
[----:B-1----:R-:W-:Y:S01]  /*c4030*/  VIADD R20, R20, UR6 ;  /* 0x0000000614147c36 */ /* 0x002fe20008000000 */
        /* <DEDUP_REMOVED lines=18> */
[----:B------:R-:W4:Y:S01]  /*c4160*/  LDL.LU R43, [R1+0x1e4] ;  /* 0x0001e400012b7983 */ /* 0x000f220000300800 */
[----:B-1----:R-:W-:-:S05]  /*c4170*/  IADD3 R18, P1, PT, R20, R0, RZ ;  /* 0x0000000014127210 */ /* 0x002fca0007f3e0ff */
[----:B------:R-:W-:-:S05]  /*c4180*/  IMAD.X R19, R21, 0x1, R2, P1 ;  /* 0x0000000115137824 */ /* 0x000fca00008e0602 */
[----:B------:R1:W-:Y:S01]  /*c4190*/  STL.64 [R1+0xef8], R18 ;  /* 0x000ef81201007387 */ /* 0x0003e20000100a00 */
[----:B------:R-:W-:Y:S02]  /*c41a0*/  F2FP.SATFINITE.E4M3.F32.PACK_AB_MERGE_C R44, R54, R17, RZ ;  /* 0x00000011362c723e */ /* 0x000fe400048070ff */
[----:B-1----:R-:W-:Y:S02]  /*c41b0*/  IADD3 R18, P1, PT, R20, R3, RZ ;  /* 0x0000000314127210 */ /* 0x002fe40007f3e0ff */
[----:B------:R-:W-:-:S03]  /*c41c0*/  F2FP.SATFINITE.E4M3.F32.PACK_AB_MERGE_C R17, R52, R55, RZ ;  /* 0x000000373411723e */ /* 0x000fc600048070ff */
[----:B------:R-:W-:Y:S01]  /*c41d0*/  IMAD.X R19, R21, 0x1, R4, P1 ;  /* 0x0000000115137824 */ /* 0x000fe200008e0604 */
[----:B------:R1:W-:Y:S04]  /*c41e0*/  STL [R1+0x5f0], R44 ;  /* 0x0005f02c01007387 */ /* 0x0003e80000100800 */
[----:B------:R0:W-:Y:S04]  /*c41f0*/  STL [R1+0x5058], R17 ;  /* 0x0050581101007387 */ /* 0x0001e80000100800 */
[----:B------:R0:W-:Y:S01]  /*c4200*/  STL.64 [R1+0xef0], R18 ;  /* 0x000ef01201007387 */ /* 0x0001e20000100a00 */
[----:B-1----:R-:W-:-:S02]  /*c4210*/  F2FP.SATFINITE.E4M3.F32.PACK_AB_MERGE_C R44, R58, R53, RZ ;  /* 0x000000353a2c723e */ /* 0x002fc400048070ff */
[----:B0-----:R-:W-:Y:S02]  /*c4220*/  F2FP.SATFINITE.E4M3.F32.PACK_AB_MERGE_C R17, R40, R59, RZ ;  /* 0x0000003b2811723e */ /* 0x001fe400048070ff */
[----:B------:R-:W-:Y:S01]  /*c4230*/  IADD3 R18, P1, PT, R20, R5, RZ ;  /* 0x0000000514127210 */ /* 0x000fe20007f3e0ff */
[----:B------:R-:W-:Y:S04]  /*c4240*/  STL [R1+0x3d8], R44 ;  /* 0x0003d82c01007387 */ /* 0x000fe80000100800 */
[----:B------:R-:W-:Y:S01]  /*c4250*/  IMAD.X R19, R21, 0x1, R6, P1 ;  /* 0x0000000115137824 */ /* 0x000fe200008e0606 */
[----:B------:R0:W-:Y:S01]  /*c4260*/  STL [R1+0x5070], R17 ;  /* 0x0050701101007387 */ /* 0x0001e20000100800 */
[----:B------:R-:W-:-:S03]  /*c4270*/  F2FP.SATFINITE.E4M3.F32.PACK_AB_MERGE_C R40, R51, R50, RZ ;  /* 0x000000323328723e */ /* 0x000fc600048070ff */
[----:B------:R1:W-:Y:S01]  /*c4280*/  STL.64 [R1+0xee8], R18 ;  /* 0x000ee81201007387 */ /* 0x0003e20000100a00 */
[----:B0-----:R-:W-:-:S03]  /*c4290*/  F2FP.SATFINITE.E4M3.F32.PACK_AB_MERGE_C R17, R46, R49, RZ ;  /* 0x000000312e11723e */ /* 0x001fc600048070ff */
[----:B------:R-:W-:Y:S01]  /*c42a0*/  STL [R1+0x3d4], R40 ;  /* 0x0003d42801007387 */ /* 0x000fe20000100800 */
[----:B-1----:R-:W-:-:S03]  /*c42b0*/  IADD3 R18, P1, PT, R20, R13, RZ ;  /* 0x0000000d14127210 */ /* 0x002fc60007f3e0ff */
[----:B------:R0:W-:Y:S02]  /*c42c0*/  STL [R1+0x507c], R17 ;  /* 0x00507c1101007387 */ /* 0x0001e40000100800 */
[----:B------:R-:W-:Y:S02]  /*c42d0*/  IMAD.X R19, R21, 0x1, R15, P1 ;  /* 0x0000000115137824 */ /* 0x000fe400008e060f */
[----:B------:R-:W4:Y:S04]  /*c42e0*/  LDL.LU R56, [R1+0x1e8] ;  /* 0x0001e80001387983 */ /* 0x000f280000300800 */
[----:B0-----:R-:W4:Y:S04]  /*c42f0*/  LDL.LU R17, [R1+0x1ec] ;  /* 0x0001ec0001117983 */ /* 0x001f280000300800 */
[----:B------:R-:W4:Y:S04]  /*c4300*/  LDL.LU R60, [R1+0x1a0] ;  /* 0x0001a000013c7983 */ /* 0x000f280000300800 */
[----:B------:R0:W-:Y:S04]  /*c4310*/  STL.64 [R1+0xee0], R18 ;  /* 0x000ee01201007387 */ /* 0x0001e80000100a00 */
[----:B------:R-:W4:Y:S04]  /*c4320*/  LDL.LU R61, [R1+0x1a4] ;  /* 0x0001a400013d7983 */ /* 0x000f280000300800 */
[----:B0-----:R-:W4:Y:S04]  /*c4330*/  LDL.LU R18, [R1+0x1a8] ;  /* 0x0001a80001127983 */ /* 0x001f280000300800 */
[----:B------:R-:W4:Y:S01]  /*c4340*/  LDL.LU R19, [R1+0x1ac] ;  /* 0x0001ac0001137983 */ /* 0x000f220000300800 */
[----:B------:R-:W-:-:S05]  /*c4350*/  IADD3 R44, P1, PT, R20, R14, RZ ;  /* 0x0000000e142c7210 */ /* 0x000fca0007f3e0ff */
[----:B------:R-:W-:Y:S01]  /*c4360*/  IMAD.X R45, R21, 0x1, R16, P1 ;  /* 0x00000001152d7824 */ /* 0x000fe200008e0610 */
[----:B--2---:R-:W-:-:S05]  /*c4370*/  F2FP.SATFINITE.E4M3.F32.PACK_AB_MERGE_C R40, R41, R47, RZ ;  /* 0x0000002f2928723e */ /* 0x004fca00048070ff */
[----:B------:R-:W-:Y:S04]  /*c4380*/  STL [R1+0x5098], R40 ;  /* 0x0050982801007387 */ /* 0x000fe80000100800 */
[----:B------:R-:W2:Y:S01]  /*c4390*/  LDL.LU R49, [R1+0x180] ;  /* 0x0001800001317983 */ /* 0x000ea20000300800 */
[----:B------:R-:W-:-:S03]  /*c43a0*/  F2FP.SATFINITE.E4M3.F32.PACK_AB_MERGE_C R33, R42, R33, RZ ;  /* 0x000000212a21723e */ /* 0x000fc600048070ff */
[----:B------:R-:W2:Y:S04]  /*c43b0*/  LDL.LU R54, [R1+0x188] ;  /* 0x0001880001367983 */ /* 0x000ea80000300800 */
[----:B------:R0:W-:Y:S04]  /*c43c0*/  STL [R1+0x5094], R33 ;  /* 0x0050942101007387 */ /* 0x0001e80000100800 */
[----:B------:R-:W2:Y:S04]  /*c43d0*/  LDL.LU R55, [R1+0x18c] ;  /* 0x00018c0001377983 */ /* 0x000ea80000300800 */
[----:B------:R-:W2:Y:S04]  /*c43e0*/  LDL.LU R41, [R1+0x150] ;  /* 0x0001500001297983 */ /* 0x000ea80000300800 */
[----:B------:R-:W2:Y:S04]  /*c43f0*/  LDL.LU R42, [R1+0x154] ;  /* 0x00015400012a7983 */ /* 0x000ea80000300800 */
[----:B0-----:R-:W2:Y:S04]  /*c4400*/  LDL.LU R33, [R1+0x158] ;  /* 0x0001580001217983 */ /* 0x001ea80000300800 */
[----:B------:R-:W-:Y:S01]  /*c4410*/  STL.64 [R1+0xed8], R44 ;  /* 0x000ed82c01007387 */ /* 0x000fe20000100a00 */
[----:B---3--:R-:W-:-:S05]  /*c4420*/  F2FP.SATFINITE.E4M3.F32.PACK_AB_MERGE_C R22, R36, R22, RZ ;  /* 0x000000162416723e */ /* 0x008fca00048070ff */
[----:B------:R0:W-:Y:S01]  /*c4430*/  STL [R1+0x5160], R22 ;  /* 0x0051601601007387 */ /* 0x0001e20000100800 */
[----:B----4-:R-:W-:-:S03]  /*c4440*/  F2FP.SATFINITE.E4M3.F32.PACK_AB_MERGE_C R36, R43, R37, RZ ;  /* 0x000000252b24723e */ /* 0x010fc600048070ff */
[----:B0-----:R-:W3:Y:S01]  /*c4450*/  LDL.LU R22, [R1+0x15c] ;  /* 0x00015c0001167983 */ /* 0x001ee20000300800 */
[----:B------:R-:W-:-:S03]  /*c4460*/  IADD3 R44, P1, PT, R20, R7, RZ ;  /* 0x00000007142c7210 */ /* 0x000fc60007f3e0ff */
[----:B------:R0:W-:Y:S04]  /*c4470*/  STL [R1+0x50b0], R36 ;  /* 0x0050b02401007387 */ /* 0x0001e80000100800 */
[----:B------:R-:W4:Y:S04]  /*c4480*/  LDL.LU R52, [R1+0x110] ;  /* 0x0001100001347983 */ /* 0x000f280000300800 */
[----:B------:R-:W4:Y:S04]  /*c4490*/  LDL.LU R53, [R1+0x114] ;  /* 0x0001140001357983 */ /* 0x000f280000300800 */
[----:B------:R-:W4:Y:S04]  /*c44a0*/  LDL.LU R43, [R1+0x118] ;  /* 0x00011800012b7983 */ /* 0x000f280000300800 */
[----:B------:R-:W4:Y:S01]  /*c44b0*/  LDL.LU R58, [R1+0x11c] ;  /* 0x00011c00013a7983 */ /* 0x000f220000300800 */
[----:B------:R-:W-:-:S03]  /*c44c0*/  IMAD.X R45, R21, 0x1, R8, P1 ;  /* 0x00000001152d7824 */ /* 0x000fc600008e0608 */
        /* <DEDUP_REMOVED lines=8> */
[----:B------:R0:W-:Y:S04]  /*c4550*/  STL.64 [R1+0xed0], R44 ;  /* 0x000ed02c01007387 */ /* 0x0001e80000100a00 */
[----:B0-----:R-:W4:Y:S01]  /*c4560*/  LDL.LU.64 R44, [R1+0x58a8] ;  /* 0x0058a800012c7983 */ /* 0x001f220000300a00 */
[----:B------:R-:W-:-:S03]  /*c4570*/  F2FP.SATFINITE.E4M3.F32.PACK_AB_MERGE_C R17, R17, R56, RZ ;  /* 0x000000381111723e */ /* 0x000fc600048070ff */
[----:B------:R-:W4:Y:S04]  /*c4580*/  LDL.LU R56, [R1+0x58a4] ;  /* 0x0058a40001387983 */ /* 0x000f280000300800 */
[----:B------:R0:W-:Y:S01]  /*c4590*/  STL [R1+0x50ac], R17 ;  /* 0x0050ac1101007387 */ /* 0x0001e20000100800 */
[----:B------:R-:W-:Y:S02]  /*c45a0*/  F2FP.SATFINITE.E4M3.F32.PACK_AB_MERGE_C R61, R61, R60, RZ ;  /* 0x0000003c3d3d723e */ /* 0x000fe400048070ff */
[C---:B------:R-:W-:Y:S01]  /*c45b0*/  IADD3 R60, P1, PT, R20.reuse, R9, RZ ;  /* 0x00000009143c7210 */ /* 0x040fe20007f3e0ff */
[----:B0-----:R-:W4:Y:S04]  /*c45c0*/  LDL.LU R17, [R1+0x58a0] ;  /* 0x0058a00001117983 */ /* 0x001f280000300800 */
[----:B------:R0:W-:Y:S01]  /*c45d0*/  STL [R1+0x50c4], R61 ;  /* 0x0050c43d01007387 */ /* 0x0001e20000100800 */
[----:B------:R-:W-:Y:S01]  /*c45e0*/  F2FP.SATFINITE.E4M3.F32.PACK_AB_MERGE_C R19, R19, R18, RZ ;  /* 0x000000121313723e */ /* 0x000fe200048070ff */
[----:B0-----:R-:W-:Y:S01]  /*c45f0*/  IMAD.X R61, R21, 0x1, R11, P1 ;  /* 0x00000001153d7824 */ /* 0x001fe200008e060b */
[----:B------:R-:W-:-:S04]  /*c4600*/  IADD3 R18, P1, PT, R20, R10, RZ ;  /* 0x0000000a14127210 */ /* 0x000fc80007f3e0ff */
[----:B------:R0:W-:Y:S04]  /*c4610*/  STL.64 [R1+0xec0], R60 ;  /* 0x000ec03c01007387 */ /* 0x0001e80000100a00 */
[----:B0-----:R-:W4:Y:S04]  /*c4620*/  LDL.LU.64 R60, [R1+0x5898] ;  /* 0x00589800013c7983 */ /* 0x001f280000300a00 */
[----:B------:R0:W-:Y:S02]  /*c4630*/  STL [R1+0x50c0], R19 ;  /* 0x0050c01301007387 */ /* 0x0001e40000100800 */
[----:B0-----:R-:W-:-:S05]  /*c4640*/  IMAD.X R19, R21, 0x1, R12, P1 ;  /* 0x0000000115137824 */ /* 0x001fca00008e060c */
[----:B------:R0:W-:Y:S04]  /*c4650*/  STL.64 [R1+0xec8], R18 ;  /* 0x000ec81201007387 */ /* 0x0001e80000100a00 */
[----:B0-----:R-:W4:Y:S04]  /*c4660*/  LDL.LU.64 R18, [R1+0x5890] ;  /* 0x0058900001127983 */ /* 0x001f280000300a00 */
[----:B------:R-:W4:Y:S01]  /*c4670*/  LDL.LU R21, [R1+0x184] ;  /* 0x0001840001157983 */ /* 0x000f220000300800 */
[----:B------:R-:W-:Y:S01]  /*c4680*/  VIADD R20, R20, UR6 ;  /* 0x0000000614147c36 */ /* 0x000fe20008000000 */
[----:B------:R-:W0:Y:S01]  /*c4690*/  LDCU UR6, c[0x0][0x3b8] ;  /* 0x00007700ff0677ac */ /* 0x000e220008000800 */
[----:B--2---:R-:W-:-:S02]  /*c46a0*/  F2FP.SATFINITE.E4M3.F32.PACK_AB_MERGE_C R42, R42, R41, RZ ;  /* 0x000000292a2a723e */ /* 0x004fc400048070ff */
[----:B---3--:R-:W-:Y:S02]  /*c46b0*/  F2FP.SATFINITE.E4M3.F32.PACK_AB_MERGE_C R22, R22, R33, RZ ;  /* 0x000000211616723e */ /* 0x008fe400048070ff */
[----:B----4-:R-:W-:Y:S02]  /*c46c0*/  F2FP.SATFINITE.E4M3.F32.PACK_AB_MERGE_C R21, R21, R49, RZ ;  /* 0x000000311515723e */ /* 0x010fe400048070ff */
[----:B------:R-:W2:Y:S04]  /*c46d0*/  LDL.LU R49, [R1+0x5888] ;  /* 0x0058880001317983 */ /* 0x000ea80000300800 */
[----:B------:R1:W-:Y:S02]  /*c46e0*/  STL [R1+0x50d8], R21 ;  /* 0x0050d81501007387 */ /* 0x0003e40000100800 */
[----:B-1----:R-:W-:-:S02]  /*c46f0*/  F2FP.SATFINITE.E4M3.F32.PACK_AB_MERGE_C R21, R55, R54, RZ ;  /* 0x000000363715723e */ /* 0x002fc400048070ff */
[----:B------:R-:W-:-:S03]  /*c4700*/  IADD3 R54, P1, PT, R20, R0, RZ ;  /* 0x0000000014367210 */ /* 0x000fc60007f3e0ff */
[----:B------:R1:W-:Y:S04]  /*c4710*/  STL [R1+0x50d4], R21 ;  /* 0x0050d41501007387 */ /* 0x0003e80000100800 */
[----:B------:R-:W3:Y:S01]  /*c4720*/  LDL.LU R41, [R1+0x128] ;  /* 0x0001280001297983 */ /* 0x000ee20000300800 */
[----:B-1----:R-:W-:-:S03]  /*c4730*/  SHF.R.S32.HI R21, RZ, 0x1f, R20 ;  /* 0x0000001fff157819 */ /* 0x002fc60000011414 */
[----:B------:R-:W-:Y:S02]  /*c4740*/  STL [R1+0x50f8], R42 ;  /* 0x0050f82a01007387 */ /* 0x000fe40000100800 */
[----:B------:R-:W-:-:S05]  /*c4750*/  IMAD.X R55, R21, 0x1, R2, P1 ;  /* 0x0000000115377824 */ /* 0x000fca00008e0602 */
[----:B------:R1:W-:Y:S04]  /*c4760*/  STL.64 [R1+0xeb8], R54 ;  /* 0x000eb83601007387 */ /* 0x0003e80000100a00 */
[----:B-1----:R-:W4:Y:S04]  /*c4770*/  LDL.LU.64 R54, [R1+0x5880] ;  /* 0x0058800001367983 */ /* 0x002f280000300a00 */
[----:B------:R-:W2:Y:S04]  /*c4780*/  LDL.LU R42, [R1+0x84] ;  /* 0x00008400012a7983 */ /* 0x000ea80000300800 */
[----:B------:R-:W2:Y:S04]  /*c4790*/  LDL.LU R33, [R1+0x587c] ;  /* 0x00587c0001217983 */ /* 0x000ea80000300800 */
[----:B------:R1:W-:Y:S04]  /*c47a0*/  STL [R1+0x50f4], R22 ;  /* 0x0050f41601007387 */ /* 0x0003e80000100800 */
[----:B-1----:R-:W2:Y:S01]  /*c47b0*/  LDL.LU R22, [R1+0x5878] ;  /* 0x0058780001167983 */ /* 0x002ea20000300800 */
[----:B------:R-:W-:-:S02]  /*c47c0*/  F2FP.SATFINITE.E4M3.F32.PACK_AB_MERGE_C R53, R53, R52, RZ ;  /* 0x000000343535723e */ /* 0x000fc400048070ff */
[----:B------:R-:W-:-:S03]  /*c47d0*/  IADD3 R52, P1, PT, R20, R3, RZ ;  /* 0x0000000314347210 */ /* 0x000fc60007f3e0ff */
[----:B------:R1:W-:Y:S01]  /*c47e0*/  STL [R1+0x511c], R53 ;  /* 0x00511c3501007387 */ /* 0x0003e20000100800 */
[----:B------:R-:W-:Y:S01]  /*c47f0*/  F2FP.SATFINITE.E4M3.F32.PACK_AB_MERGE_C R58, R58, R43, RZ ;  /* 0x0000002b3a3a723e */ /* 0x000fe200048070ff */
[----:B-1----:R-:W-:-:S05]  /*c4800*/  IMAD.X R53, R21, 0x1, R4, P1 ;  /* 0x0000000115357824 */ /* 0x002fca00008e0604 */
[----:B------:R1:W-:Y:S01]  /*c4810*/  STL.64 [R1+0xeb0], R52 ;  /* 0x000eb03401007387 */ /* 0x0003e20000100a00 */
[----:B------:R-:W-:-:S03]  /*c4820*/  F2FP.SATFINITE.E4M3.F32.PACK_AB_MERGE_C R40, R40, R59, RZ ;  /* 0x0000003b2828723e */ /* 0x000fc600048070ff */
[----:B-1----:R-:W4:Y:S04]  /*c4830*/  LDL.LU.64 R52, [R1+0x5870] ;  /* 0x0058700001347983 */ /* 0x002f280000300a00 */
[----:B------:R-:W4:Y:S04]  /*c4840*/  LDL.LU R43, [R1+0x5868] ;  /* 0x00586800012b7983 */ /* 0x000f280000300800 */
[----:B------:R1:W-:Y:S01]  /*c4850*/  STL [R1+0x5114], R58 ;  /* 0x0051143a01007387 */ /* 0x0003e20000100800 */
[----:B------:R-:W-:Y:S02]  /*c4860*/  F2FP.SATFINITE.E4M3.F32.PACK_AB_MERGE_C R50, R51, R50, RZ ;  /* 0x000000323332723e */ /* 0x000fe400048070ff */
[----:B-1----:R-:W-:Y:S01]  /*c4870*/  IADD3 R58, P1, PT, R20, R5, RZ ;  /* 0x00000005143a7210 */ /* 0x002fe20007f3e0ff */
[----:B------:R1:W-:Y:S01]  /*c4880*/  STL [R1+0x5134], R40 ;  /* 0x0051342801007387 */ /* 0x0003e20000100800 */
[----:B------:R-:W-:-:S03]  /*c4890*/  F2FP.SATFINITE.E4M3.F32.PACK_AB_MERGE_C R46, R47, R46, RZ ;  /* 0x0000002e2f2e723e */ /* 0x000fc600048070ff */
[----:B------:R-:W-:-:S05]  /*c48a0*/  IMAD.X R59, R21, 0x1, R6, P1 ;  /* 0x00000001153b7824 */ /* 0x000fca00008e0606 */
[----:B------:R0:W-:Y:S01]  /*c48b0*/  STL.64 [R1+0xe98], R58 ;  /* 0x000e983a01007387 */ /* 0x0001e20000100a00 */
[----:B-1----:R-:W-:-:S03]  /*c48c0*/  LOP3.LUT R40, R36, 0xffff, RZ, 0xc0, !PT ;  /* 0x0000ffff24287812 */ /* 0x002fc600078ec0ff */
[----:B0-----:R-:W4:Y:S04]  /*c48d0*/  LDL.LU.64 R58, [R1+0x5860] ;  /* 0x00586000013a7983 */ /* 0x001f280000300a00 */
[----:B------:R-:W-:Y:S04]  /*c48e0*/  STL [R1+0x5130], R50 ;  /* 0x0051303201007387 */ /* 0x000fe80000100800 */
[----:B------:R0:W-:Y:S04]  /*c48f0*/  STL [R1+0x5150], R46 ;  /* 0x0051502e01007387 */ /* 0x0001e80000100800 */
[----:B------:R-:W4:Y:S01]  /*c4900*/  LDL.LU R36, [R1+0xb8] ;  /* 0x0000b80001247983 */ /* 0x000f220000300800 */
[----:B0-----:R-:W-:-:S04]  /*c4910*/  LOP3.LUT R46, R37, 0xffff, RZ, 0xc0, !PT ;  /* 0x0000ffff252e7812 */ /* 0x001fc800078ec0ff */
[----:B------:R-:W-:Y:S02]  /*c4920*/  PRMT R37, R40, 0x3340, R46 ;  /* 0x0000334028257816 */ /* 0x000fe4000000002e */
[----:B--2---:R-:W-:-:S04]  /*c4930*/  LOP3.LUT R47, R22, 0xffff, RZ, 0xc0, !PT ;  /* 0x0000ffff162f7812 */ /* 0x004fc800078ec0ff */
[----:B------:R-:W-:-:S04]  /*c4940*/  PRMT R22, R47, 0x3340, R0 ;  /* 0x000033402f167816 */ /* 0x000fc80000000000 */
[----:B------:R-:W-:Y:S02]  /*c4950*/  PRMT R22, R37, 0x5410, R22 ;  /* 0x0000541025167816 */ /* 0x000fe40000000016 */
[----:B------:R-:W2:Y:S01]  /*c4960*/  LDL.LU R37, [R1+0x38] ;  /* 0x0000380001257983 */ /* 0x000ea20000300800 */
[----:B------:R-:W-:Y:S02]  /*c4970*/  SHF.R.U32.HI R40, RZ, 0x8, R40 ;  /* 0x00000008ff287819 */ /* 0x000fe40000011628 */
[----:B------:R-:W-:Y:S01]  /*c4980*/  SHF.R.U32.HI R46, RZ, 0x8, R46 ;  /* 0x00000008ff2e7819 */ /* 0x000fe2000001162e */
[----:B------:R0:W-:Y:S01]  /*c4990*/  STL [R1+0x5498], R22 ;  /* 0x0054981601007387 */ /* 0x0001e20000100800 */
[----:B------:R-:W-:Y:S02]  /*c49a0*/  IADD3 R50, P1, PT, R20, R13, RZ ;  /* 0x0000000d14327210 */ /* 0x000fe40007f3e0ff */
[----:B------:R-:W-:Y:S02]  /*c49b0*/  LOP3.LUT R40, R40, 0xffff, RZ, 0xc0, !PT ;  /* 0x0000ffff28287812 */ /* 0x000fe400078ec0ff */
[----:B------:R-:W-:Y:S01]  /*c49c0*/  LOP3.LUT R46, R46, 0xffff, RZ, 0xc0, !PT ;  /* 0x0000ffff2e2e7812 */ /* 0x000fe200078ec0ff */
[----:B------:R-:W-:Y:S01]  /*c49d0*/  IMAD.X R51, R21, 0x1, R15, P1 ;  /* 0x0000000115337824 */ /* 0x000fe200008e060f */
[----:B0-----:R-:W-:-:S02]  /*c49e0*/  SHF.R.U32.HI R22, RZ, 0x8, R47 ;  /* 0x00000008ff167819 */ /* 0x001fc4000001162f */
[----:B------:R-:W-:Y:S02]  /*c49f0*/  PRMT R46, R40, 0x3340, R46 ;  /* 0x00003340282e7816 */ /* 0x000fe4000000002e */
[----:B------:R-:W-:Y:S01]  /*c4a00*/  LOP3.LUT R22, R22, 0xffff, RZ, 0xc0, !PT ;  /* 0x0000ffff16167812 */ /* 0x000fe200078ec0ff */
[----:B------:R-:W-:Y:S01]  /*c4a10*/  STL.64 [R1+0xea8], R50 ;  /* 0x000ea83201007387 */ /* 0x000fe20000100a00 */
[----:B---3--:R-:W-:Y:S02]  /*c4a20*/  LOP3.LUT R40, R41, 0xffff, RZ, 0xc0, !PT ;  /* 0x0000ffff29287812 */ /* 0x008fe400078ec0ff */
[----:B------:R-:W-:Y:S01]  /*c4a30*/  PRMT R22, R22, 0x3340, R0 ;  /* 0x0000334016167816 */ /* 0x000fe20000000000 */
[----:B------:R0:W-:Y:S01]  /*c4a40*/  STL [R1+0x82c], R46 ;  /* 0x00082c2e01007387 */ /* 0x0001e20000100800 */
[----:B------:R-:W-:-:S03]  /*c4a50*/  LOP3.LUT R41, R33, 0xffff, RZ, 0xc0, !PT ;  /* 0x0000ffff21297812 */ /* 0x000fc600078ec0ff */
[----:B------:R1:W-:Y:S01]  /*c4a60*/  STL [R1+0x184], R22 ;  /* 0x0001841601007387 */ /* 0x0003e20000100800 */
[----:B0-----:R-:W-:Y:S02]  /*c4a70*/  LOP3.LUT R46, R42, 0xffff, RZ, 0xc0, !PT ;  /* 0x0000ffff2a2e7812 */ /* 0x001fe400078ec0ff */
[----:B------:R-:W-:Y:S01]  /*c4a80*/  IADD3 R50, P1, PT, R20, R14, RZ ;  /* 0x0000000e14327210 */ /* 0x000fe20007f3e0ff */
[----:B------:R-:W3:Y:S01]  /*c4a90*/  LDL.LU R42, [R1+0xbc] ;  /* 0x0000bc00012a7983 */ /* 0x000ee20000300800 */
[----:B-1----:R-:W-:Y:S02]  /*c4aa0*/  PRMT R22, R41, 0x3340, R0 ;  /* 0x0000334029167816 */ /* 0x002fe40000000000 */
[----:B------:R-:W-:Y:S01]  /*c4ab0*/  PRMT R33, R40, 0x3340, R46 ;  /* 0x0000334028217816 */ /* 0x000fe2000000002e */
[----:B------:R-:W-:-:S03]  /*c4ac0*/  IMAD.X R51, R21, 0x1, R16, P1 ;  /* 0x0000000115337824 */ /* 0x000fc600008e0610 */
[----:B------:R-:W-:-:S05]  /*c4ad0*/  PRMT R22, R33, 0x5410, R22 ;  /* 0x0000541021167816 */ /* 0x000fca0000000016 */
[----:B------:R-:W-:Y:S04]  /*c4ae0*/  STL [R1+0x5494], R22 ;  /* 0x0054941601007387 */ /* 0x000fe80000100800 */
[----:B------:R0:W-:Y:S04]  /*c4af0*/  STL.64 [R1+0xea0], R50 ;  /* 0x000ea03201007387 */ /* 0x0001e80000100a00 */
[----:B0-----:R-:W3:Y:S01]  /*c4b00*/  LDL.LU R51, [R1+0x3c] ;  /* 0x00003c0001337983 */ /* 0x001ee20000300800 */
[----:B------:R-:W-:Y:S02]  /*c4b10*/  SHF.R.U32.HI R40, RZ, 0x8, R40 ;  /* 0x00000008ff287819 */ /* 0x000fe40000011628 */
[----:B------:R-:W-:-:S02]  /*c4b20*/  SHF.R.U32.HI R33, RZ, 0x8, R46 ;  /* 0x00000008ff217819 */ /* 0x000fc4000001162e */
[----:B------:R-:W-:Y:S02]  /*c4b30*/  SHF.R.U32.HI R22, RZ, 0x8, R41 ;  /* 0x00000008ff167819 */ /* 0x000fe40000011629 */
[----:B------:R-:W-:Y:S02]  /*c4b40*/  LOP3.LUT R40, R40, 0xffff, RZ, 0xc0, !PT ;  /* 0x0000ffff28287812 */ /* 0x000fe400078ec0ff */
[----:B------:R-:W-:Y:S02]  /*c4b50*/  LOP3.LUT R33, R33, 0xffff, RZ, 0xc0, !PT ;  /* 0x0000ffff21217812 */ /* 0x000fe400078ec0ff */
[----:B------:R-:W-:Y:S02]  /*c4b60*/  LOP3.LUT R22, R22, 0xffff, RZ, 0xc0, !PT ;  /* 0x0000ffff16167812 */ /* 0x000fe400078ec0ff */
[----:B------:R-:W-:Y:S02]  /*c4b70*/  PRMT R33, R40, 0x3340, R33 ;  /* 0x0000334028217816 */ /* 0x000fe40000000021 */
[----:B------:R-:W-:-:S03]  /*c4b80*/  PRMT R22, R22, 0x3340, R0 ;  /* 0x0000334016167816 */ /* 0x000fc60000000000 */
[----:B------:R2:W-:Y:S04]  /*c4b90*/  STL [R1+0x828], R33 ;  /* 0x0008282101007387 */ /* 0x0005e80000100800 */
[----:B------:R0:W-:Y:S04]  /*c4ba0*/  STL [R1+0x180], R22 ;  /* 0x0001801601007387 */ /* 0x0001e80000100800 */
[----:B------:R-:W3:Y:S04]  /*c4bb0*/  LDL.LU R47, [R1+0x4ca8] ;  /* 0x004ca800012f7983 */ /* 0x000ee80000300800 */
[----:B------:R-:W3:Y:S01]  /*c4bc0*/  LDL.LU R41, [R1+0x160] ;  /* 0x0001600001297983 */ /* 0x000ee20000300800 */
[----:B--2---:R-:W-:-:S03]  /*c4bd0*/  LOP3.LUT R33, R37, 0xffff, RZ, 0xc0, !PT ;  /* 0x0000ffff25217812 */ /* 0x004fc600078ec0ff */
[----:B------:R-:W2:Y:S01]  /*c4be0*/  LDL.LU R37, [R1+0x170] ;  /* 0x0001700001257983 */ /* 0x000ea20000300800 */
[----:B----4-:R-:W-:Y:S02]  /*c4bf0*/  LOP3.LUT R36, R36, 0xffff, RZ, 0xc0, !PT ;  /* 0x0000ffff24247812 */ /* 0x010fe400078ec0ff */
[----:B------:R-:W-:Y:S02]  /*c4c00*/  LOP3.LUT R40, R23, 0xffff, RZ, 0xc0, !PT ;  /* 0x0000ffff17287812 */ /* 0x000fe400078ec0ff */
[----:B------:R-:W-:Y:S02]  /*c4c10*/  PRMT R23, R36, 0x3340, R33 ;  /* 0x0000334024177816 */ /* 0x000fe40000000021 */
[----:B0-----:R-:W-:-:S04]  /*c4c20*/  PRMT R22, R40, 0x3340, R0 ;  /* 0x0000334028167816 */ /* 0x001fc80000000000 */
[----:B------:R-:W-:Y:S02]  /*c4c30*/  PRMT R46, R23, 0x5410, R22 ;  /* 0x00005410172e7816 */ /* 0x000fe40000000016 */
[----:B------:R-:W-:-:S05]  /*c4c40*/  IADD3 R22, P1, PT, R20, R7, RZ ;  /* 0x0000000714167210 */ /* 0x000fca0007f3e0ff */
[----:B------:R-:W-:Y:S01]  /*c4c50*/  IMAD.X R23, R21, 0x1, R8, P1 ;  /* 0x0000000115177824 */ /* 0x000fe200008e0608 */
[----:B------:R-:W-:Y:S01]  /*c4c60*/  STL [R1+0x5490], R46 ;  /* 0x0054902e01007387 */ /* 0x000fe20000100800 */
[----:B------:R-:W-:-:S03]  /*c4c70*/  SHF.R.U32.HI R36, RZ, 0x8, R36 ;  /* 0x00000008ff247819 */ /* 0x000fc60000011624 */
[----:B------:R0:W-:Y:S02]  /*c4c80*/  STL.64 [R1+0xe90], R22 ;  /* 0x000e901601007387 */ /* 0x0001e40000100a00 */
[----:B0-----:R-:W-:Y:S02]  /*c4c90*/  SHF.R.U32.HI R23, RZ, 0x8, R33 ;  /* 0x00000008ff177819 */ /* 0x001fe40000011621 */
[----:B------:R-:W-:Y:S02]  /*c4ca0*/  SHF.R.U32.HI R22, RZ, 0x8, R40 ;  /* 0x00000008ff167819 */ /* 0x000fe40000011628 */
[----:B------:R-:W-:Y:S02]  /*c4cb0*/  LOP3.LUT R33, R36, 0xffff, RZ, 0xc0, !PT ;  /* 0x0000ffff24217812 */ /* 0x000fe400078ec0ff */
[----:B------:R-:W-:Y:S02]  /*c4cc0*/  LOP3.LUT R23, R23, 0xffff, RZ, 0xc0, !PT ;  /* 0x0000ffff17177812 */ /* 0x000fe400078ec0ff */
[----:B------:R-:W-:-:S02]  /*c4cd0*/  LOP3.LUT R22, R22, 0xffff, RZ, 0xc0, !PT ;  /* 0x0000ffff16167812 */ /* 0x000fc400078ec0ff */
[----:B------:R-:W-:Y:S02]  /*c4ce0*/  PRMT R23, R33, 0x3340, R23 ;  /* 0x0000334021177816 */ /* 0x000fe40000000017 */
[----:B------:R-:W-:-:S03]  /*c4cf0*/  PRMT R22, R22, 0x3340, R0 ;  /* 0x0000334016167816 */ /* 0x000fc60000000000 */
[----:B------:R-:W-:Y:S04]  /*c4d00*/  STL [R1+0x824], R23 ;  /* 0x0008241701007387 */ /* 0x000fe80000100800 */
[----:B------:R-:W4:Y:S01]  /*c4d10*/  LDL.LU R46, [R1+0x2118] ;  /* 0x00211800012e7983 */ /* 0x000f220000300800 */
[----:B---3--:R-:W-:-:S03]  /*c4d20*/  LOP3.LUT R33, R42, 0xffff, RZ, 0xc0, !PT ;  /* 0x0000ffff2a217812 */ /* 0x008fc600078ec0ff */
[----:B------:R0:W-:Y:S04]  /*c4d30*/  STL [R1+0x178], R22 ;  /* 0x0001781601007387 */ /* 0x0001e80000100800 */
[----:B------:R-:W3:Y:S04]  /*c4d40*/  LDL.LU R36, [R1+0x148] ;  /* 0x0001480001247983 */ /* 0x000ee80000300800 */
[----:B------:R-:W3:Y:S01]  /*c4d50*/  LDL.LU R42, [R1+0x168] ;  /* 0x00016800012a7983 */ /* 0x000ee20000300800 */
[----:B0-----:R-:W-:Y:S02]  /*c4d60*/  LOP3.LUT R22, R24, 0xffff, RZ, 0xc0, !PT ;  /* 0x0000ffff18167812 */ /* 0x001fe400078ec0ff */
[----:B------:R-:W-:-:S03]  /*c4d70*/  LOP3.LUT R24, R51, 0xffff, RZ, 0xc0, !PT ;  /* 0x0000ffff33187812 */ /* 0x000fc600078ec0ff */
[----:B------:R0:W-:Y:S01]  /*c4d80*/  STL [R1+0x54bc], R22 ;  /* 0x0054bc1601007387 */ /* 0x0001e20000100800 */
[----:B------:R-:W-:Y:S02]  /*c4d90*/  PRMT R23, R33, 0x3340, R24 ;  /* 0x0000334021177816 */ /* 0x000fe40000000018 */
[----:B0-----:R-:W-:-:S04]  /*c4da0*/  PRMT R22, R22, 0x3340, R0 ;  /* 0x0000334016167816 */ /* 0x001fc80000000000 */
[----:B------:R-:W-:Y:S02]  /*c4db0*/  PRMT R22, R23, 0x5410, R22 ;  /* 0x0000541017167816 */ /* 0x000fe40000000016 */
[----:B------:R-:W-:-:S03]  /*c4dc0*/  SHF.R.U32.HI R23, RZ, 0x8, R33 ;  /* 0x00000008ff177819 */ /* 0x000fc60000011621 */
[----:B------:R0:W-:Y:S01]  /*c4dd0*/  STL [R1+0x548c], R22 ;  /* 0x00548c1601007387 */ /* 0x0001e20000100800 */
[----:B------:R-:W-:Y:S02]  /*c4de0*/  IADD3 R50, P1, PT, R20, R9, RZ ;  /* 0x0000000914327210 */ /* 0x000fe40007f3e0ff */
[----:B------:R-:W-:Y:S02]  /*c4df0*/  LOP3.LUT R23, R23, 0xffff, RZ, 0xc0, !PT ;  /* 0x0000ffff17177812 */ /* 0x000fe400078ec0ff */
[----:B0-----:R-:W-:Y:S01]  /*c4e00*/  SHF.R.U32.HI R22, RZ, 0x8, R24 ;  /* 0x00000008ff167819 */ /* 0x001fe20000011618 */
[----:B------:R-:W-:-:S03]  /*c4e10*/  IMAD.X R51, R21, 0x1, R11, P1 ;  /* 0x0000000115337824 */ /* 0x000fc600008e060b */
[----:B------:R-:W-:-:S04]  /*c4e20*/  LOP3.LUT R22, R22, 0xffff, RZ, 0xc0, !PT ;  /* 0x0000ffff16167812 */ /* 0x000fc800078ec0ff */
[----:B------:R-:W-:Y:S01]  /*c4e30*/  PRMT R22, R23, 0x3340, R22 ;  /* 0x0000334017167816 */ /* 0x000fe20000000016 */
[----:B------:R-:W-:Y:S01]  /*c4e40*/  STL.64 [R1+0xe88], R50 ;  /* 0x000e883201007387 */ /* 0x000fe20000100a00 */
[----:B------:R-:W-:Y:S02]  /*c4e50*/  LOP3.LUT R33, R47, 0xffff, RZ, 0xc0, !PT ;  /* 0x0000ffff2f217812 */ /* 0x000fe400078ec0ff */
[----:B------:R-:W-:Y:S01]  /*c4e60*/  LOP3.LUT R40, R41, 0xffff, RZ, 0xc0, !PT ;  /* 0x0000ffff29287812 */ /* 0x000fe200078ec0ff */
[----:B------:R0:W-:Y:S04]  /*c4e70*/  STL [R1+0x53d0], R22 ;  /* 0x0053d01601007387 */ /* 0x0001e80000100800 */
[----:B------:R-:W3:Y:S04]  /*c4e80*/  LDL.LU R47, [R1+0x16c] ;  /* 0x00016c00012f7983 */ /* 0x000ee80000300800 */
[----:B------:R-:W3:Y:S01]  /*c4e90*/  LDL.LU R41, [R1+0x4cac] ;  /* 0x004cac0001297983 */ /* 0x000ee20000300800 */
[----:B--2---:R-:W-:-:S03]  /*c4ea0*/  LOP3.LUT R24, R37, 0xffff, RZ, 0xc0, !PT ;  /* 0x0000ffff25187812 */ /* 0x004fc600078ec0ff */
[----:B------:R-:W2:Y:S01]  /*c4eb0*/  LDL.LU R37, [R1+0x7bc] ;  /* 0x0007bc0001257983 */ /* 0x000ea20000300800 */
[----:B0-----:R-:W-:Y:S02]  /*c4ec0*/  PRMT R22, R40, 0x3340, R0 ;  /* 0x0000334028167816 */ /* 0x001fe40000000000 */
[----:B------:R-:W-:Y:S02]  /*c4ed0*/  PRMT R23, R33, 0x3340, R24 ;  /* 0x0000334021177816 */ /* 0x000fe40000000018 */
[----:B------:R-:W-:Y:S02]  /*c4ee0*/  IADD3 R50, P1, PT, R20, R10, RZ ;  /* 0x0000000a14327210 */ /* 0x000fe40007f3e0ff */
[----:B------:R-:W-:-:S03]  /*c4ef0*/  PRMT R22, R23, 0x5410, R22 ;  /* 0x0000541017167816 */ /* 0x000fc60000000016 */
[----:B------:R-:W-:Y:S01]  /*c4f00*/  IMAD.X R51, R21, 0x1, R12, P1 ;  /* 0x0000000115337824 */ /* 0x000fe200008e060c */
[----:B------:R-:W-:Y:S01]  /*c4f10*/  SHF.R.U32.HI R21, RZ, 0x8, R24 ;  /* 0x00000008ff157819 */ /* 0x000fe20000011618 */
[----:B------:R0:W-:Y:S03]  /*c4f20*/  STL [R1+0x5488], R22 ;  /* 0x0054881601007387 */ /* 0x0001e60000100800 */
[----:B------:R-:W-:Y:S02]  /*c4f30*/  LOP3.LUT R21, R21, 0xffff, RZ, 0xc0, !PT ;  /* 0x0000ffff15157812 */ /* 0x000fe400078ec0ff */
[----:B0-----:R-:W-:-:S04]  /*c4f40*/  SHF.R.U32.HI R22, RZ, 0x8, R33 ;  /* 0x00000008ff167819 */ /* 0x001fc80000011621 */
[----:B------:R-:W-:-:S04]  /*c4f50*/  LOP3.LUT R22, R22, 0xffff, RZ, 0xc0, !PT ;  /* 0x0000ffff16167812 */ /* 0x000fc800078ec0ff */
[----:B------:R-:W-:Y:S01]  /*c4f60*/  PRMT R21, R22, 0x3340, R21 ;  /* 0x0000334016157816 */ /* 0x000fe20000000015 */
[----:B------:R-:W-:Y:S04]  /*c4f70*/  STL.64 [R1+0xe80], R50 ;  /* 0x000e803201007387 */ /* 0x000fe80000100a00 */
[----:B------:R0:W-:Y:S01]  /*c4f80*/  STL [R1+0x81c], R21 ;  /* 0x00081c1501007387 */ /* 0x0001e20000100800 */
[----:B----4-:R-:W-:Y:S02]  /*c4f90*/  LOP3.LUT R24, R46, 0xffff, RZ, 0xc0, !PT ;  /* 0x0000ffff2e187812 */ /* 0x010fe400078ec0ff */
[----:B---3--:R-:W-:Y:S02]  /*c4fa0*/  LOP3.LUT R36, R36, 0xffff, RZ, 0xc0, !PT ;  /* 0x0000ffff24247812 */ /* 0x008fe400078ec0ff */
[----:B------:R-:W-:-:S02]  /*c4fb0*/  LOP3.LUT R23, R42, 0xffff, RZ, 0xc0, !PT ;  /* 0x0000ffff2a177812 */ /* 0x000fc400078ec0ff */
[----:B0-----:R-:W-:Y:S02]  /*c4fc0*/  PRMT R21, R36, 0x3340, R0 ;  /* 0x0000334024157816 */ /* 0x001fe40000000000 */
[----:B------:R-:W-:-:S04]  /*c4fd0*/  PRMT R22, R24, 0x3340, R23 ;  /* 0x0000334018167816 */ /* 0x000fc80000000017 */
[----:B------:R-:W-:Y:S02]  /*c4fe0*/  PRMT R22, R22, 0x5410, R21 ;  /* 0x0000541016167816 */ /* 0x000fe40000000015 */
[----:B------:R-:W-:Y:S02]  /*c4ff0*/  SHF.R.U32.HI R21, RZ, 0x8, R40 ;  /* 0x00000008ff157819 */ /* 0x000fe40000011628 */
[----:B------:R-:W-:Y:S01]  /*c5000*/  SHF.R.U32.HI R24, RZ, 0x8, R24 ;  /* 0x00000008ff187819 */ /* 0x000fe20000011618 */
[----:B------:R0:W-:Y:S01]  /*c5010*/  STL [R1+0x5484], R22 ;  /* 0x0054841601007387 */ /* 0x0001e20000100800 */
[----:B------:R-:W-:-:S03]  /*c5020*/  LOP3.LUT R21, R21, 0xffff, RZ, 0xc0, !PT ;  /* 0x0000ffff15157812 */ /* 0x000fc600078ec0ff */
[----:B------:R-:W3:Y:S04]  /*c5030*/  LDL.LU R42, [R1+0x12c] ;  /* 0x00012c00012a7983 */ /* 0x000ee80000300800 */
[----:B------:R-:W4:Y:S01]  /*c5040*/  LDL.LU R50, [R1+0x211c] ;  /* 0x00211c0001327983 */ /* 0x000f220000300800 */
[----:B0-----:R-:W-:Y:S02]  /*c5050*/  SHF.R.U32.HI R22, RZ, 0x8, R23 ;  /* 0x00000008ff167819 */ /* 0x001fe40000011617 */
[----:B------:R-:W-:Y:S02]  /*c5060*/  LOP3.LUT R23, R24, 0xffff, RZ, 0xc0, !PT ;  /* 0x0000ffff18177812 */ /* 0x000fe400078ec0ff */
[----:B------:R-:W-:Y:S02]  /*c5070*/  LOP3.LUT R22, R22, 0xffff, RZ, 0xc0, !PT ;  /* 0x0000ffff16167812 */ /* 0x000fe400078ec0ff */
[----:B------:R-:W-:-:S02]  /*c5080*/  PRMT R24, R21, 0x3340, R0 ;  /* 0x0000334015187816 */ /* 0x000fc40000000000 */
[----:B------:R-:W-:-:S03]  /*c5090*/  PRMT R21, R23, 0x3340, R22 ;  /* 0x0000334017157816 */ /* 0x000fc60000000016 */
[----:B------:R0:W-:Y:S04]  /*c50a0*/  STL [R1+0x168], R24 ;  /* 0x0001681801007387 */ /* 0x0001e80000100800 */
[----:B------:R-:W3:Y:S04]  /*c50b0*/  LDL.LU R46, [R1+0x5a8] ;  /* 0x0005a800012e7983 */ /* 0x000ee80000300800 */
[----:B------:R1:W-:Y:S01]  /*c50c0*/  STL [R1+0x820], R21 ;  /* 0x0008201501007387 */ /* 0x0003e20000100800 */
[----:B------:R-:W-:Y:S01]  /*c50d0*/  VIADD R20, R20, UR6 ;  /* 0x0000000614147c36 */ /* 0x000fe20008000000 */
[----:B------:R-:W2:Y:S01]  /*c50e0*/  LDCU UR6, c[0x0][0x3b8] ;  /* 0x00007700ff0677ac */ /* 0x000ea20008000800 */
[----:B------:R-:W-:-:S02]  /*c50f0*/  LOP3.LUT R33, R47, 0xffff, RZ, 0xc0, !PT ;  /* 0x0000ffff2f217812 */ /* 0x000fc400078ec0ff */
[----:B0-----:R-:W-:Y:S02]  /*c5100*/  LOP3.LUT R24, R41, 0xffff, RZ, 0xc0, !PT ;  /* 0x0000ffff29187812 */ /* 0x001fe400078ec0ff */
[----:B-1----:R-:W-:Y:S02]  /*c5110*/  PRMT R21, R33, 0x3340, R0 ;  /* 0x0000334021157816 */ /* 0x002fe40000000000 */
[----:B------:R-:W-:Y:S02]  /*c5120*/  IADD3 R40, P1, PT, R20, R0, RZ ;  /* 0x0000000014287210 */ /* 0x000fe40007f3e0ff */
[----:B--2---:R-:W-:-:S04]  /*c5130*/  LOP3.LUT R23, R37, 0xffff, RZ, 0xc0, !PT ;  /* 0x0000ffff25177812 */ /* 0x004fc800078ec0ff */
[----:B------:R-:W-:-:S04]  /*c5140*/  PRMT R22, R24, 0x3340, R23 ;  /* 0x0000334018167816 */ /* 0x000fc80000000017 */
[----:B------:R-:W-:Y:S02]  /*c5150*/  PRMT R22, R22, 0x5410, R21 ;  /* 0x0000541016167816 */ /* 0x000fe40000000015 */
[----:B------:R-:W-:-:S03]  /*c5160*/  SHF.R.S32.HI R21, RZ, 0x1f, R20 ;  /* 0x0000001fff157819 */ /* 0x000fc60000011414 */
[----:B------:R0:W-:Y:S01]  /*c5170*/  STL [R1+0x5480], R22 ;  /* 0x0054801601007387 */ /* 0x0001e20000100800 */
[----:B------:R-:W-:Y:S01]  /*c5180*/  SHF.R.U32.HI R23, RZ, 0x8, R23 ;  /* 0x00000008ff177819 */ /* 0x000fe20000011617 */
[----:B------:R-:W-:Y:S01]  /*c5190*/  IMAD.X R41, R21, 0x1, R2, P1 ;  /* 0x0000000115297824 */ /* 0x000fe200008e0602 */
[----:B------:R-:W-:Y:S02]  /*c51a0*/  SHF.R.U32.HI R24, RZ, 0x8, R24 ;  /* 0x00000008ff187819 */ /* 0x000fe40000011618 */
[----:B0-----:R-:W-:Y:S02]  /*c51b0*/  SHF.R.U32.HI R22, RZ, 0x8, R36 ;  /* 0x00000008ff167819 */ /* 0x001fe40000011624 */
[----:B------:R-:W-:Y:S02]  /*c51c0*/  LOP3.LUT R23, R23, 0xffff, RZ, 0xc0, !PT ;  /* 0x0000ffff17177812 */ /* 0x000fe400078ec0ff */
[----:B------:R-:W-:Y:S01]  /*c51d0*/  LOP3.LUT R22, R22, 0xffff, RZ, 0xc0, !PT ;  /* 0x0000ffff16167812 */ /* 0x000fe200078ec0ff */
[----:B------:R0:W-:Y:S01]  /*c51e0*/  STL.64 [R1+0xe78], R40 ;  /* 0x000e782801007387 */ /* 0x0001e20000100a00 */
[----:B------:R-:W-:-:S02]  /*c51f0*/  LOP3.LUT R24, R24, 0xffff, RZ, 0xc0, !PT ;  /* 0x0000ffff18187812 */ /* 0x000fc400078ec0ff */
[----:B------:R-:W-:Y:S02]  /*c5200*/  PRMT R36, R22, 0x3340, R0 ;  /* 0x0000334016247816 */ /* 0x000fe40000000000 */
[----:B------:R-:W-:Y:S01]  /*c5210*/  PRMT R22, R24, 0x3340, R23 ;  /* 0x0000334018167816 */ /* 0x000fe20000000017 */
[----:B0-----:R-:W2:Y:S04]  /*c5220*/  LDL.LU R40, [R1+0x5858] ;  /* 0x0058580001287983 */ /* 0x001ea80000300800 */
[----:B------:R-:W2:Y:S04]  /*c5230*/  LDL.LU R47, [R1+0xc8] ;  /* 0x0000c800012f7983 */ /* 0x000ea80000300800 */
[----:B------:R-:W2:Y:S04]  /*c5240*/  LDL.LU R41, [R1+0x48] ;  /* 0x0000480001297983 */ /* 0x000ea80000300800 */
[----:B------:R-:W2:Y:S04]  /*c5250*/  LDL.LU R23, [R1+0x88] ;  /* 0x0000880001177983 */ /* 0x000ea80000300800 */
[----:B------:R0:W-:Y:S02]  /*c5260*/  STL [R1+0x170], R36 ;  /* 0x0001702401007387 */ /* 0x0001e40000100800 */
[----:B0-----:R-:W-:-:S02]  /*c5270*/  IADD3 R36, P1, PT, R20, R3, RZ ;  /* 0x0000000314247210 */ /* 0x001fc40007f3e0ff */
[----:B------:R-:W-:Y:S03]  /*c5280*/  STL [R1+0x22c], R22 ;  /* 0x00022c1601007387 */ /* 0x000fe60000100800 */
[----:B------:R-:W-:-:S05]  /*c5290*/  IMAD.X R37, R21, 0x1, R4, P1 ;  /* 0x0000000115257824 */ /* 0x000fca00008e0604 */
[----:B------:R0:W-:Y:S04]  /*c52a0*/  STL.64 [R1+0xe70], R36 ;  /* 0x000e702401007387 */ /* 0x0001e80000100a00 */
[----:B0-----:R-:W2:Y:S01]  /*c52b0*/  LDL.LU.64 R36, [R1+0x5850] ;  /* 0x0058500001247983 */ /* 0x001ea20000300a00 */
[----:B------:R-:W-:-:S04]  /*c52c0*/  SHF.R.U32.HI R22, RZ, 0x8, R33 ;  /* 0x00000008ff167819 */ /* 0x000fc80000011621 */
[----:B------:R-:W-:-:S04]  /*c52d0*/  LOP3.LUT R22, R22, 0xffff, RZ, 0xc0, !PT ;  /* 0x0000ffff16167812 */ /* 0x000fc800078ec0ff */
[----:B------:R-:W-:-:S05]  /*c52e0*/  PRMT R22, R22, 0x3340, R0 ;  /* 0x0000334016167816 */ /* 0x000fca0000000000 */
[----:B------:R0:W-:Y:S01]  /*c52f0*/  STL [R1+0x16c], R22 ;  /* 0x00016c1601007387 */ /* 0x0001e20000100800 */
[----:B---3--:R-:W-:-:S03]  /*c5300*/  LOP3.LUT R24, R46, 0xffff, RZ, 0xc0, !PT ;  /* 0x0000ffff2e187812 */ /* 0x008fc600078ec0ff */
[----:B------:R-:W3:Y:S01]  /*c5310*/  LDL.LU R46, [R1+0x138] ;  /* 0x00013800012e7983 */ /* 0x000ee20000300800 */
[----:B------:R-:W-:Y:S02]  /*c5320*/  LOP3.LUT R42, R42, 0xffff, RZ, 0xc0, !PT ;  /* 0x0000ffff2a2a7812 */ /* 0x000fe400078ec0ff */
[----:B----4-:R-:W-:-:S04]  /*c5330*/  LOP3.LUT R33, R50, 0xffff, RZ, 0xc0, !PT ;  /* 0x0000ffff32217812 */ /* 0x010fc800078ec0ff */
[----:B------:R-:W-:Y:S02]  /*c5340*/  SHF.R.U32.HI R50, RZ, 0x8, R33 ;  /* 0x00000008ff327819 */ /* 0x000fe40000011621 */
[----:B--2---:R-:W-:Y:S02]  /*c5350*/  LOP3.LUT R51, R36, 0xffff, RZ, 0xc0, !PT ;  /* 0x0000ffff24337812 */ /* 0x004fe400078ec0ff */
[----:B------:R-:W-:Y:S02]  /*c5360*/  LOP3.LUT R36, R23, 0xffff, RZ, 0xc0, !PT ;  /* 0x0000ffff17247812 */ /* 0x000fe400078ec0ff */
[----:B0-----:R-:W-:Y:S02]  /*c5370*/  PRMT R22, R51, 0x3340, R0 ;  /* 0x0000334033167816 */ /* 0x001fe40000000000 */
[----:B------:R-:W-:-:S04]  /*c5380*/  PRMT R23, R42, 0x3340, R36 ;  /* 0x000033402a177816 */ /* 0x000fc80000000024 */
[----:B------:R-:W-:Y:S01]  /*c5390*/  PRMT R23, R23, 0x5410, R22 ;  /* 0x0000541017177816 */ /* 0x000fe20000000016 */
[----:B------:R-:W-:-:S04]  /*c53a0*/  IMAD.MOV.U32 R22, RZ, RZ, R42 ;  /* 0x000000ffff167224 */ /* 0x000fc800078e002a */
[----:B------:R0:W-:Y:S04]  /*c53b0*/  STL [R1+0x547c], R23 ;  /* 0x00547c1701007387 */ /* 0x0001e80000100800 */
[----:B------:R-:W2:Y:S01]  /*c53c0*/  LDL.LU R42, [R1+0x94] ;  /* 0x00009400012a7983 */ /* 0x000ea20000300800 */
[--C-:B0-----:R-:W-:Y:S02]  /*c53d0*/  PRMT R23, R33, 0x3340, R24.reuse ;  /* 0x0000334021177816 */ /* 0x101fe40000000018 */
[----:B------:R-:W-:-:S03]  /*c53e0*/  SHF.R.U32.HI R24, RZ, 0x8, R24 ;  /* 0x00000008ff187819 */ /* 0x000fc60000011618 */
[----:B------:R0:W-:Y:S01]  /*c53f0*/  STL [R1+0x540c], R23 ;  /* 0x00540c1701007387 */ /* 0x0001e20000100800 */
[----:B------:R-:W-:Y:S02]  /*c5400*/  LOP3.LUT R33, R50, 0xffff, RZ, 0xc0, !PT ;  /* 0x0000ffff32217812 */ /* 0x000fe400078ec0ff */
[----:B------:R-:W-:Y:S02]  /*c5410*/  LOP3.LUT R24, R24, 0xffff, RZ, 0xc0, !PT ;  /* 0x0000ffff18187812 */ /* 0x000fe400078ec0ff */
[----:B0-----:R-:W-:Y:S02]  /*c5420*/  SHF.R.U32.HI R23, RZ, 0x8, R22 ;  /* 0x00000008ff177819 */ /* 0x001fe40000011616 */
[----:B------:R-:W-:Y:S02]  /*c5430*/  SHF.R.U32.HI R22, RZ, 0x8, R36 ;  /* 0x00000008ff167819 */ /* 0x000fe40000011624 */
[----:B------:R-:W-:Y:S02]  /*c5440*/  LOP3.LUT R23, R23, 0xffff, RZ, 0xc0, !PT ;  /* 0x0000ffff17177812 */ /* 0x000fe400078ec0ff */
[----:B------:R-:W-:-:S02]  /*c5450*/  LOP3.LUT R22, R22, 0xffff, RZ, 0xc0, !PT ;  /* 0x0000ffff16167812 */ /* 0x000fc400078ec0ff */
[----:B------:R-:W-:Y:S02]  /*c5460*/  PRMT R24, R33, 0x3340, R24 ;  /* 0x0000334021187816 */ /* 0x000fe40000000018 */
[----:B------:R-:W-:Y:S02]  /*c5470*/  PRMT R22, R23, 0x3340, R22 ;  /* 0x0000334017167816 */ /* 0x000fe40000000016 */
[----:B------:R-:W-:Y:S01]  /*c5480*/  LOP3.LUT R33, R47, 0xffff, RZ, 0xc0, !PT ;  /* 0x0000ffff2f217812 */ /* 0x000fe200078ec0ff */
[----:B------:R0:W-:Y:S01]  /*c5490*/  STL [R1+0x53c0], R24 ;  /* 0x0053c01801007387 */ /* 0x0001e20000100800 */
[----:B------:R-:W-:-:S03]  /*c54a0*/  LOP3.LUT R36, R25, 0xffff, RZ, 0xc0, !PT ;  /* 0x0000ffff19247812 */ /* 0x000fc600078ec0ff */
[----:B------:R1:W-:Y:S04]  /*c54b0*/  STL [R1+0x818], R22 ;  /* 0x0008181601007387 */ /* 0x0003e80000100800 */
[----:B------:R-:W4:Y:S01]  /*c54c0*/  LDL.LU R50, [R1+0x4cb0] ;  /* 0x004cb00001327983 */ /* 0x000f220000300800 */
[----:B0-----:R-:W-:-:S03]  /*c54d0*/  LOP3.LUT R24, R41, 0xffff, RZ, 0xc0, !PT ;  /* 0x0000ffff29187812 */ /* 0x001fc600078ec0ff */
[----:B------:R-:W4:Y:S01]  /*c54e0*/  LDL.LU R47, [R1+0x560] ;  /* 0x00056000012f7983 */ /* 0x000f220000300800 */
[----:B-1----:R-:W-:Y:S02]  /*c54f0*/  PRMT R22, R36, 0x3340, R0 ;  /* 0x0000334024167816 */ /* 0x002fe40000000000 */
[----:B------:R-:W-:-:S04]  /*c5500*/  PRMT R23, R33, 0x3340, R24 ;  /* 0x0000334021177816 */ /* 0x000fc80000000018 */
[----:B------:R-:W-:-:S05]  /*c5510*/  PRMT R22, R23, 0x5410, R22 ;  /* 0x0000541017167816 */ /* 0x000fca0000000016 */
[----:B------:R0:W-:Y:S04]  /*c5520*/  STL [R1+0x5478], R22 ;  /* 0x0054781601007387 */ /* 0x0001e80000100800 */
[----:B------:R-:W4:Y:S01]  /*c5530*/  LDL.LU R41, [R1+0x7c0] ;  /* 0x0007c00001297983 */ /* 0x000f220000300800 */
[----:B0-----:R-:W-:-:S05]  /*c5540*/  IADD3 R22, P1, PT, R20, R5, RZ ;  /* 0x0000000514167210 */ /* 0x001fca0007f3e0ff */
[----:B------:R-:W-:Y:S01]  /*c5550*/  IMAD.X R23, R21, 0x1, R6, P1 ;  /* 0x0000000115177824 */ /* 0x000fe200008e0606 */
[----:B------:R-:W-:-:S04]  /*c5560*/  SHF.R.U32.HI R33, RZ, 0x8, R33 ;  /* 0x00000008ff217819 */ /* 0x000fc80000011621 */
        /* <DEDUP_REMOVED lines=8> */
[----:B------:R-:W-:Y:S01]  /*c55f0*/  STL [R1+0x160], R33 ;  /* 0x0001602101007387 */ /* 0x000fe20000100800 */
[----:B---3--:R-:W-:-:S03]  /*c5600*/  LOP3.LUT R25, R46, 0xffff, RZ, 0xc0, !PT ;  /* 0x0000ffff2e197812 */ /* 0x008fc600078ec0ff */
[----:B------:R0:W-:Y:S04]  /*c5610*/  STL [R1+0x814], R22 ;  /* 0x0008141601007387 */ /* 0x0001e80000100800 */
[----:B------:R-:W3:Y:S04]  /*c5620*/  LDL.LU R51, [R1+0xe0] ;  /* 0x0000e00001337983 */ /* 0x000ee80000300800 */
[----:B------:R-:W3:Y:S01]  /*c5630*/  LDL.LU R46, [R1+0x50] ;  /* 0x00005000012e7983 */ /* 0x000ee20000300800 */
[----:B------:R-:W-:-:S04]  /*c5640*/  LOP3.LUT R37, R37, 0xffff, RZ, 0xc0, !PT ;  /* 0x0000ffff25257812 */ /* 0x000fc800078ec0ff */
[----:B0-----:R-:W-:Y:S02]  /*c5650*/  PRMT R22, R37, 0x3340, R0 ;  /* 0x0000334025167816 */ /* 0x001fe40000000000 */
[----:B--2---:R-:W-:-:S04]  /*c5660*/  LOP3.LUT R24, R42, 0xffff, RZ, 0xc0, !PT ;  /* 0x0000ffff2a187812 */ /* 0x004fc800078ec0ff */
[----:B------:R-:W-:-:S04]  /*c5670*/  PRMT R23, R25, 0x3340, R24 ;  /* 0x0000334019177816 */ /* 0x000fc80000000018 */
[----:B------:R-:W-:-:S05]  /*c5680*/  PRMT R22, R23, 0x5410, R22 ;  /* 0x0000541017167816 */ /* 0x000fca0000000016 */
[----:B------:R0:W-:Y:S02]  /*c5690*/  STL [R1+0x5474], R22 ;  /* 0x0054741601007387 */ /* 0x0001e40000100800 */
        /* <DEDUP_REMOVED lines=10> */
[----:B------:R-:W-:Y:S02]  /*c5740*/  PRMT R42, R24, 0x3340, R23 ;  /* 0x00003340182a7816 */ /* 0x000fe40000000017 */
[----:B----4-:R-:W-:Y:S02]  /*c5750*/  LOP3.LUT R25, R50, 0xffff, RZ, 0xc0, !PT ;  /* 0x0000ffff32197812 */ /* 0x010fe400078ec0ff */
[----:B------:R-:W-:Y:S02]  /*c5760*/  LOP3.LUT R33, R47, 0xffff, RZ, 0xc0, !PT ;  /* 0x0000ffff2f217812 */ /* 0x000fe400078ec0ff */
[----:B------:R-:W-:Y:S01]  /*c5770*/  LOP3.LUT R24, R41, 0xffff, RZ, 0xc0, !PT ;  /* 0x0000ffff29187812 */ /* 0x000fe200078ec0ff */
[----:B------:R0:W-:Y:S03]  /*c5780*/  STL [R1+0x15c], R22 ;  /* 0x00015c1601007387 */ /* 0x0001e60000100800 */
[----:B------:R-:W-:Y:S01]  /*c5790*/  PRMT R23, R25, 0x3340, R24 ;  /* 0x0000334019177816 */ /* 0x000fe20000000018 */
[----:B------:R-:W2:Y:S04]  /*c57a0*/  LDL.LU R37, [R1+0x4cbc] ;  /* 0x004cbc0001257983 */ /* 0x000ea80000300800 */
[----:B------:R-:W4:Y:S01]  /*c57b0*/  LDL.LU R47, [R1+0x564] ;  /* 0x00056400012f7983 */ /* 0x000f220000300800 */
[----:B0-----:R-:W-:-:S04]  /*c57c0*/  PRMT R22, R33, 0x3340, R0 ;  /* 0x0000334021167816 */ /* 0x001fc80000000000 */
[----:B------:R-:W-:-:S05]  /*c57d0*/  PRMT R22, R23, 0x5410, R22 ;  /* 0x0000541017167816 */ /* 0x000fca0000000016 */
[----:B------:R0:W-:Y:S04]  /*c57e0*/  STL [R1+0x5470], R22 ;  /* 0x0054701601007387 */ /* 0x0001e80000100800 */
[----:B------:R-:W2:Y:S01]  /*c57f0*/  LDL.LU R41, [R1+0x7c8] ;  /* 0x0007c80001297983 */ /* 0x000ea20000300800 */
        /* <DEDUP_REMOVED lines=11> */
[----:B------:R0:W-:Y:S01]  /*c58b0*/  STL [R1+0x158], R22 ;  /* 0x0001581601007387 */ /* 0x0001e20000100800 */
[----:B---3--:R-:W-:-:S03]  /*c58c0*/  LOP3.LUT R25, R51, 0xffff, RZ, 0xc0, !PT ;  /* 0x0000ffff33197812 */ /* 0x008fc600078ec0ff */
[----:B------:R1:W-:Y:S01]  /*c58d0*/  STL [R1+0x810], R23 ;  /* 0x0008101701007387 */ /* 0x0003e20000100800 */
[----:B------:R-:W-:-:S03]  /*c58e0*/  LOP3.LUT R24, R46, 0xffff, RZ, 0xc0, !PT ;  /* 0x0000ffff2e187812 */ /* 0x000fc600078ec0ff */
[----:B------:R-:W3:Y:S01]  /*c58f0*/  LDL.LU R50, [R1+0x2128] ;  /* 0x0021280001327983 */ /* 0x000ee20000300800 */
[----:B0-----:R-:W-:-:S03]  /*c5900*/  LOP3.LUT R22, R26, 0xffff, RZ, 0xc0, !PT ;  /* 0x0000ffff1a167812 */ /* 0x001fc600078ec0ff */
[----:B------:R-:W3:Y:S04]  /*c5910*/  LDL.LU R51, [R1+0x14c] ;  /* 0x00014c0001337983 */ /* 0x000ee80000300800 */
[----:B------:R0:W-:Y:S04]  /*c5920*/  STL [R1+0x54b8], R22 ;  /* 0x0054b81601007387 */ /* 0x0001e80000100800 */
[----:B------:R-:W3:Y:S01]  /*c5930*/  LDL.LU R46, [R1+0x5b4] ;  /* 0x0005b400012e7983 */ /* 0x000ee20000300800 */
[----:B-1----:R-:W-:Y:S02]  /*c5940*/  PRMT R23, R25, 0x3340, R24 ;  /* 0x0000334019177816 */ /* 0x002fe40000000018 */
        /* <DEDUP_REMOVED lines=15> */
[----:B------:R0:W-:Y:S01]  /*c5a40*/  STL [R1+0x53a0], R22 ;  /* 0x0053a01601007387 */ /* 0x0001e20000100800 */
[----:B----4-:R-:W-:-:S03]  /*c5a50*/  LOP3.LUT R33, R47, 0xffff, RZ, 0xc0, !PT ;  /* 0x0000ffff2f217812 */ /* 0x010fc600078ec0ff */
[----:B------:R-:W4:Y:S01]  /*c5a60*/  LDL.LU R47, [R1+0x212c] ;  /* 0x00212c00012f7983 */ /* 0x000f220000300800 */
[----:B--2---:R-:W-:-:S03]  /*c5a70*/  LOP3.LUT R24, R41, 0xffff, RZ, 0xc0, !PT ;  /* 0x0000ffff29187812 */ /* 0x004fc600078ec0ff */
[----:B------:R-:W2:Y:S01]  /*c5a80*/  LDL.LU R41, [R1+0x5b8] ;  /* 0x0005b80001297983 */ /* 0x000ea20000300800 */
[----:B------:R-:W-:Y:S02]  /*c5a90*/  LOP3.LUT R25, R37, 0xffff, RZ, 0xc0, !PT ;  /* 0x0000ffff25197812 */ /* 0x000fe400078ec0ff */
[----:B0-----:R-:W-:Y:S02]  /*c5aa0*/  PRMT R22, R33, 0x3340, R0 ;  /* 0x0000334021167816 */ /* 0x001fe40000000000 */
[----:B------:R-:W-:-:S04]  /*c5ab0*/  PRMT R23, R25, 0x3340, R24 ;  /* 0x0000334019177816 */ /* 0x000fc80000000018 */
        /* <DEDUP_REMOVED lines=9> */
[----:B------:R0:W-:Y:S04]  /*c5b50*/  STL.64 [R1+0xe50], R36 ;  /* 0x000e502401007387 */ /* 0x0001e80000100a00 */
[----:B------:R1:W-:Y:S04]  /*c5b60*/  STL [R1+0x80c], R22 ;  /* 0x00080c1601007387 */ /* 0x0003e80000100800 */
[----:B0-----:R-:W2:Y:S01]  /*c5b70*/  LDL.LU R36, [R1] ;  /* 0x0000000001247983 */ /* 0x001ea20000300800 */
[----:B---3--:R-:W-:-:S03]  /*c5b80*/  LOP3.LUT R26, R50, 0xffff, RZ, 0xc0, !PT ;  /* 0x0000ffff321a7812 */ /* 0x008fc600078ec0ff */
[----:B------:R-:W3:Y:S01]  /*c5b90*/  LDL.LU R37, [R1+0x13c] ;  /* 0x00013c0001257983 */ /* 0x000ee20000300800 */
[----:B------:R-:W-:-:S03]  /*c5ba0*/  LOP3.LUT R25, R51, 0xffff, RZ, 0xc0, !PT ;  /* 0x0000ffff33197812 */ /* 0x000fc600078ec0ff */
[----:B------:R-:W3:Y:S01]  /*c5bb0*/  LDL.LU R50, [R1+0x98] ;  /* 0x0000980001327983 */ /* 0x000ee20000300800 */
[----:B-1----:R-:W-:Y:S02]  /*c5bc0*/  PRMT R22, R25, 0x3340, R0 ;  /* 0x0000334019167816 */ /* 0x002fe40000000000 */
[----:B------:R-:W-:-:S04]  /*c5bd0*/  LOP3.LUT R24, R46, 0xffff, RZ, 0xc0, !PT ;  /* 0x0000ffff2e187812 */ /* 0x000fc800078ec0ff */
[----:B------:R-:W-:-:S04]  /*c5be0*/  PRMT R23, R26, 0x3340, R24 ;  /* 0x000033401a177816 */ /* 0x000fc80000000018 */
[----:B------:R-:W-:Y:S02]  /*c5bf0*/  PRMT R46, R23, 0x5410, R22 ;  /* 0x00005410172e7816 */ /* 0x000fe40000000016 */
[----:B------:R-:W-:-:S05]  /*c5c00*/  IADD3 R22, P1, PT, R20, R10, RZ ;  /* 0x0000000a14167210 */ /* 0x000fca0007f3e0ff */
[----:B------:R-:W-:Y:S01]  /*c5c10*/  IMAD.X R23, R21, 0x1, R12, P1 ;  /* 0x0000000115177824 */ /* 0x000fe200008e060c */
[----:B------:R-:W-:Y:S01]  /*c5c20*/  STL [R1+0x5464], R46 ;  /* 0x0054642e01007387 */ /* 0x000fe20000100800 */
[----:B------:R-:W-:-:S03]  /*c5c30*/  SHF.R.U32.HI R21, RZ, 0x8, R25 ;  /* 0x00000008ff157819 */ /* 0x000fc60000011619 */
[----:B------:R0:W-:Y:S01]  /*c5c40*/  STL.64 [R1+0xe48], R22 ;  /* 0x000e481601007387 */ /* 0x0001e20000100a00 */
[----:B------:R-:W-:Y:S02]  /*c5c50*/  LOP3.LUT R21, R21, 0xffff, RZ, 0xc0, !PT ;  /* 0x0000ffff15157812 */ /* 0x000fe400078ec0ff */
[----:B0-----:R-:W-:Y:S02]  /*c5c60*/  SHF.R.U32.HI R23, RZ, 0x8, R26 ;  /* 0x00000008ff177819 */ /* 0x001fe4000001161a */
[----:B------:R-:W-:Y:S02]  /*c5c70*/  SHF.R.U32.HI R22, RZ, 0x8, R24 ;  /* 0x00000008ff167819 */ /* 0x000fe40000011618 */
[----:B------:R-:W-:Y:S02]  /*c5c80*/  LOP3.LUT R23, R23, 0xffff, RZ, 0xc0, !PT ;  /* 0x0000ffff17177812 */ /* 0x000fe400078ec0ff */
[----:B------:R-:W-:-:S04]  /*c5c90*/  LOP3.LUT R22, R22, 0xffff, RZ, 0xc0, !PT ;  /* 0x0000ffff16167812 */ /* 0x000fc800078ec0ff */
[----:B------:R-:W-:Y:S02]  /*c5ca0*/  PRMT R24, R23, 0x3340, R22 ;  /* 0x0000334017187816 */ /* 0x000fe40000000016 */
[----:B------:R-:W-:-:S03]  /*c5cb0*/  PRMT R23, R21, 0x3340, R0 ;  /* 0x0000334015177816 */ /* 0x000fc60000000000 */
[----:B------:R-:W-:Y:S04]  /*c5cc0*/  STL [R1+0x808], R24 ;  /* 0x0008081801007387 */ /* 0x000fe80000100800 */
[----:B------:R0:W-:Y:S04]  /*c5cd0*/  STL [R1+0x150], R23 ;  /* 0x0001501701007387 */ /* 0x0001e80000100800 */
[----:B------:R-:W3:Y:S04]  /*c5ce0*/  LDL.LU R51, [R1+0x144] ;  /* 0x0001440001337983 */ /* 0x000ee80000300800 */
[----:B------:R-:W3:Y:S01]  /*c5cf0*/  LDL.LU R46, [R1+0x9c] ;  /* 0x00009c00012e7983 */ /* 0x000ee20000300800 */
[----:B----4-:R-:W-:-:S03]  /*c5d00*/  LOP3.LUT R22, R47, 0xffff, RZ, 0xc0, !PT ;  /* 0x0000ffff2f167812 */ /* 0x010fc600078ec0ff */
[----:B------:R-:W4:Y:S01]  /*c5d10*/  LDL.LU R47, [R1+0xe8] ;  /* 0x0000e800012f7983 */ /* 0x000f220000300800 */
[----:B--2---:R-:W-:-:S03]  /*c5d20*/  LOP3.LUT R21, R41, 0xffff, RZ, 0xc0, !PT ;  /* 0x0000ffff29157812 */ /* 0x004fc600078ec0ff */
[----:B------:R-:W2:Y:S01]  /*c5d30*/  LDL.LU R41, [R1+0x58] ;  /* 0x0000580001297983 */ /* 0x000ea20000300800 */
[----:B------:R-:W-:Y:S02]  /*c5d40*/  SHF.R.U32.HI R33, RZ, 0x8, R33 ;  /* 0x00000008ff217819 */ /* 0x000fe40000011621 */
[----:B0-----:R-:W-:Y:S02]  /*c5d50*/  SHF.R.U32.HI R23, RZ, 0x8, R22 ;  /* 0x00000008ff177819 */ /* 0x001fe40000011616 */
[--C-:B------:R-:W-:Y:S02]  /*c5d60*/  PRMT R24, R22, 0x3340, R21.reuse ;  /* 0x0000334016187816 */ /* 0x100fe40000000015 */
[----:B------:R-:W-:Y:S02]  /*c5d70*/  SHF.R.U32.HI R22, RZ, 0x8, R21 ;  /* 0x00000008ff167819 */ /* 0x000fe40000011615 */
[----:B------:R-:W-:Y:S01]  /*c5d80*/  LOP3.LUT R21, R33, 0xffff, RZ, 0xc0, !PT ;  /* 0x0000ffff21157812 */ /* 0x000fe200078ec0ff */
[----:B------:R0:W-:Y:S01]  /*c5d90*/  STL [R1+0x53ec], R24 ;  /* 0x0053ec1801007387 */ /* 0x0001e20000100800 */
[----:B------:R-:W-:-:S02]  /*c5da0*/  LOP3.LUT R23, R23, 0xffff, RZ, 0xc0, !PT ;  /* 0x0000ffff17177812 */ /* 0x000fc400078ec0ff */
[----:B------:R-:W-:Y:S02]  /*c5db0*/  LOP3.LUT R22, R22, 0xffff, RZ, 0xc0, !PT ;  /* 0x0000ffff16167812 */ /* 0x000fe400078ec0ff */
[----:B0-----:R-:W-:Y:S02]  /*c5dc0*/  PRMT R24, R21, 0x3340, R0 ;  /* 0x0000334015187816 */ /* 0x001fe40000000000 */
[----:B------:R-:W-:-:S03]  /*c5dd0*/  PRMT R21, R23, 0x3340, R22 ;  /* 0x0000334017157816 */ /* 0x000fc60000000016 */
[----:B------:R3:W-:Y:S04]  /*c5de0*/  STL [R1+0x14c], R24 ;  /* 0x00014c1801007387 */ /* 0x0007e80000100800 */
[----:B------:R0:W-:Y:S01]  /*c5df0*/  STL [R1+0x4cbc], R21 ;  /* 0x004cbc1501007387 */ /* 0x0001e20000100800 */
[----:B------:R-:W-:Y:S01]  /*c5e00*/  VIADD R20, R20, UR6 ;  /* 0x0000000614147c36 */ /* 0x000fe20008000000 */
[----:B------:R-:W-:Y:S01]  /*c5e10*/  LOP3.LUT R27, R27, 0xffff, RZ, 0xc0, !PT ;  /* 0x0000ffff1b1b7812 */ /* 0x000fe200078ec0ff */
[----:B------:R-:W1:Y:S01]  /*c5e20*/  LDCU UR6, c[0x0][0x3b8] ;  /* 0x00007700ff0677ac */ /* 0x000e620008000800 */
[----:B------:R-:W-:Y:S02]  /*c5e30*/  LOP3.LUT R25, R36, 0xffff, RZ, 0xc0, !PT ;  /* 0x0000ffff24197812 */ /* 0x000fe400078ec0ff */
[----:B---3--:R-:W-:-:S02]  /*c5e40*/  LOP3.LUT R24, R37, 0xffff, RZ, 0xc0, !PT ;  /* 0x0000ffff25187812 */ /* 0x008fc400078ec0ff */
[----:B------:R-:W-:Y:S02]  /*c5e50*/  LOP3.LUT R23, R50, 0xffff, RZ, 0xc0, !PT ;  /* 0x0000ffff32177812 */ /* 0x000fe400078ec0ff */
[----:B0-----:R-:W-:Y:S02]  /*c5e60*/  PRMT R21, R25, 0x3340, R0 ;  /* 0x0000334019157816 */ /* 0x001fe40000000000 */
[----:B------:R-:W-:-:S04]  /*c5e70*/  PRMT R22, R24, 0x3340, R23 ;  /* 0x0000334018167816 */ /* 0x000fc80000000017 */
[----:B------:R-:W-:Y:S02]  /*c5e80*/  PRMT R22, R22, 0x5410, R21 ;  /* 0x0000541016167816 */ /* 0x000fe40000000015 */
[----:B------:R-:W-:Y:S02]  /*c5e90*/  SHF.R.S32.HI R21, RZ, 0x1f, R20 ;  /* 0x0000001fff157819 */ /* 0x000fe40000011414 */
[----:B------:R-:W-:Y:S01]  /*c5ea0*/  IADD3 R36, P1, PT, R20, R0, RZ ;  /* 0x0000000014247210 */ /* 0x000fe20007f3e0ff */
[----:B------:R0:W-:Y:S01]  /*c5eb0*/  STL [R1+0x5460], R22 ;  /* 0x0054601601007387 */ /* 0x0001e20000100800 */
[----:B------:R-:W-:Y:S02]  /*c5ec0*/  SHF.R.U32.HI R24, RZ, 0x8, R24 ;  /* 0x00000008ff187819 */ /* 0x000fe40000011618 */
[----:B------:R-:W-:Y:S01]  /*c5ed0*/  SHF.R.U32.HI R23, RZ, 0x8, R23 ;  /* 0x00000008ff177819 */ /* 0x000fe20000011617 */
[----:B------:R-:W-:Y:S01]  /*c5ee0*/  IMAD.X R37, R21, 0x1, R2, P1 ;  /* 0x0000000115257824 */ /* 0x000fe200008e0602 */
[----:B------:R-:W-:-:S02]  /*c5ef0*/  LOP3.LUT R24, R24, 0xffff, RZ, 0xc0, !PT ;  /* 0x0000ffff18187812 */ /* 0x000fc400078ec0ff */
[----:B------:R-:W-:Y:S02]  /*c5f00*/  LOP3.LUT R23, R23, 0xffff, RZ, 0xc0, !PT ;  /* 0x0000ffff17177812 */ /* 0x000fe400078ec0ff */
[----:B0-----:R-:W-:-:S04]  /*c5f10*/  SHF.R.U32.HI R22, RZ, 0x8, R25 ;  /* 0x00000008ff167819 */ /* 0x001fc80000011619 */
[----:B------:R-:W-:Y:S02]  /*c5f20*/  LOP3.LUT R22, R22, 0xffff, RZ, 0xc0, !PT ;  /* 0x0000ffff16167812 */ /* 0x000fe400078ec0ff */
[----:B------:R-:W-:Y:S01]  /*c5f30*/  PRMT R23, R24, 0x3340, R23 ;  /* 0x0000334018177816 */ /* 0x000fe20000000017 */
[----:B------:R0:W-:Y:S01]  /*c5f40*/  STL.64 [R1+0xe38], R36 ;  /* 0x000e382401007387 */ /* 0x0001e20000100a00 */
[----:B------:R-:W-:-:S03]  /*c5f50*/  PRMT R22, R22, 0x3340, R0 ;  /* 0x0000334016167816 */ /* 0x000fc60000000000 */
[----:B------:R-:W-:Y:S04]  /*c5f60*/  STL [R1+0x804], R23 ;  /* 0x0008041701007387 */ /* 0x000fe80000100800 */
[----:B------:R3:W-:Y:S01]  /*c5f70*/  STL [R1+0x148], R22 ;  /* 0x0001481601007387 */ /* 0x0007e20000100800 */
[----:B0-----:R-:W-:-:S03]  /*c5f80*/  LOP3.LUT R36, R43, 0xffff, RZ, 0xc0, !PT ;  /* 0x0000ffff2b247812 */ /* 0x001fc600078ec0ff */
[----:B------:R-:W2:Y:S01]  /*c5f90*/  LDL.LU R43, [R1+0x584c] ;  /* 0x00584c00012b7983 */ /* 0x000ea20000300800 */
[----:B---3--:R-:W-:-:S03]  /*c5fa0*/  PRMT R22, R36, 0x3340, R0 ;  /* 0x0000334024167816 */ /* 0x008fc60000000000 */
[----:B------:R-:W3:Y:S01]  /*c5fb0*/  LDL.LU R50, [R1+0x4cc0] ;  /* 0x004cc00001327983 */ /* 0x000ee20000300800 */
[----:B------:R-:W-:-:S03]  /*c5fc0*/  LOP3.LUT R33, R51, 0xffff, RZ, 0xc0, !PT ;  /* 0x0000ffff33217812 */ /* 0x000fc600078ec0ff */
[----:B------:R-:W3:Y:S01]  /*c5fd0*/  LDL.LU R51, [R1+0x578] ;  /* 0x0005780001337983 */ /* 0x000ee20000300800 */
[----:B------:R-:W-:-:S04]  /*c5fe0*/  LOP3.LUT R26, R46, 0xffff, RZ, 0xc0, !PT ;  /* 0x0000ffff2e1a7812 */ /* 0x000fc800078ec0ff */
[----:B------:R-:W-:-:S04]  /*c5ff0*/  PRMT R23, R33, 0x3340, R26 ;  /* 0x0000334021177816 */ /* 0x000fc8000000001a */
[----:B------:R-:W-:-:S05]  /*c6000*/  PRMT R22, R23, 0x5410, R22 ;  /* 0x0000541017167816 */ /* 0x000fca0000000016 */
[----:B------:R0:W-:Y:S04]  /*c6010*/  STL [R1+0x545c], R22 ;  /* 0x00545c1601007387 */ /* 0x0001e80000100800 */
[----:B------:R-:W3:Y:S01]  /*c6020*/  LDL.LU R46, [R1+0x1f38] ;  /* 0x001f3800012e7983 */ /* 0x000ee20000300800 */
[----:B0-----:R-:W-:Y:S02]  /*c6030*/  PRMT R22, R27, 0x3340, R0 ;  /* 0x000033401b167816 */ /* 0x001fe40000000000 */
[----:B----4-:R-:W-:Y:S02]  /*c6040*/  LOP3.LUT R25, R47, 0xffff, RZ, 0xc0, !PT ;  /* 0x0000ffff2f197812 */ /* 0x010fe400078ec0ff */
[----:B--2---:R-:W-:-:S04]  /*c6050*/  LOP3.LUT R24, R41, 0xffff, RZ, 0xc0, !PT ;  /* 0x0000ffff29187812 */ /* 0x004fc800078ec0ff */
[----:B------:R-:W-:-:S04]  /*c6060*/  PRMT R23, R25, 0x3340, R24 ;  /* 0x0000334019177816 */ /* 0x000fc80000000018 */
[----:B------:R-:W-:Y:S02]  /*c6070*/  PRMT R37, R23, 0x5410, R22 ;  /* 0x0000541017257816 */ /* 0x000fe40000000016 */
[----:B------:R-:W-:-:S05]  /*c6080*/  IADD3 R22, P1, PT, R20, R3, RZ ;  /* 0x0000000314167210 */ /* 0x000fca0007f3e0ff */
[----:B------:R-:W-:Y:S01]  /*c6090*/  IMAD.X R23, R21, 0x1, R4, P1 ;  /* 0x0000000115177824 */ /* 0x000fe200008e0604 */
[----:B------:R-:W-:Y:S01]  /*c60a0*/  STL [R1+0x5458], R37 ;  /* 0x0054582501007387 */ /* 0x000fe20000100800 */
[----:B------:R-:W-:Y:S02]  /*c60b0*/  SHF.R.U32.HI R25, RZ, 0x8, R25 ;  /* 0x00000008ff197819 */ /* 0x000fe40000011619 */
[----:B------:R-:W-:Y:S01]  /*c60c0*/  SHF.R.U32.HI R24, RZ, 0x8, R24 ;  /* 0x00000008ff187819 */ /* 0x000fe20000011618 */
[----:B------:R0:W-:Y:S01]  /*c60d0*/  STL.64 [R1+0xe30], R22 ;  /* 0x000e301601007387 */ /* 0x0001e20000100a00 */
[----:B------:R-:W-:Y:S02]  /*c60e0*/  LOP3.LUT R25, R25, 0xffff, RZ, 0xc0, !PT ;  /* 0x0000ffff19197812 */ /* 0x000fe400078ec0ff */
[----:B------:R-:W-:Y:S02]  /*c60f0*/  LOP3.LUT R24, R24, 0xffff, RZ, 0xc0, !PT ;  /* 0x0000ffff18187812 */ /* 0x000fe400078ec0ff */
[----:B0-----:R-:W-:-:S02]  /*c6100*/  SHF.R.U32.HI R23, RZ, 0x8, R33 ;  /* 0x00000008ff177819 */ /* 0x001fc40000011621 */
[----:B------:R-:W-:Y:S02]  /*c6110*/  SHF.R.U32.HI R22, RZ, 0x8, R26 ;  /* 0x00000008ff167819 */ /* 0x000fe4000001161a */
[----:B------:R-:W-:Y:S02]  /*c6120*/  LOP3.LUT R23, R23, 0xffff, RZ, 0xc0, !PT ;  /* 0x0000ffff17177812 */ /* 0x000fe400078ec0ff */
[----:B------:R-:W-:Y:S02]  /*c6130*/  LOP3.LUT R22, R22, 0xffff, RZ, 0xc0, !PT ;  /* 0x0000ffff16167812 */ /* 0x000fe400078ec0ff */
[----:B------:R-:W-:Y:S02]  /*c6140*/  PRMT R26, R25, 0x3340, R24 ;  /* 0x00003340191a7816 */ /* 0x000fe40000000018 */
[----:B------:R-:W-:Y:S02]  /*c6150*/  IADD3 R24, P1, PT, R20, R5, RZ ;  /* 0x0000000514187210 */ /* 0x000fe40007f3e0ff */
[----:B------:R-:W-:Y:S01]  /*c6160*/  PRMT R22, R23, 0x3340, R22 ;  /* 0x0000334017167816 */ /* 0x000fe20000000016 */
[----:B------:R-:W-:Y:S02]  /*c6170*/  STL [R1+0x800], R26 ;  /* 0x0008001a01007387 */ /* 0x000fe40000100800 */
[----:B------:R-:W-:-:S02]  /*c6180*/  IMAD.X R25, R21, 0x1, R6, P1 ;  /* 0x0000000115197824 */ /* 0x000fc400008e0606 */
[----:B------:R0:W-:Y:S04]  /*c6190*/  STL [R1+0x224], R22 ;  /* 0x0002241601007387 */ /* 0x0001e80000100800 */
[----:B------:R-:W2:Y:S04]  /*c61a0*/  LDL.LU R33, [R1+0x60] ;  /* 0x0000600001217983 */ /* 0x000ea80000300800 */
[----:B------:R-:W4:Y:S01]  /*c61b0*/  LDL.LU R37, [R1+0x2154] ;  /* 0x0021540001257983 */ /* 0x000f220000300800 */
[----:B0-----:R-:W-:-:S03]  /*c61c0*/  SHF.R.U32.HI R22, RZ, 0x8, R36 ;  /* 0x00000008ff167819 */ /* 0x001fc60000011624 */
[----:B------:R-:W4:Y:S04]  /*c61d0*/  LDL.LU R47, [R1+0x530] ;  /* 0x00053000012f7983 */ /* 0x000f280000300800 */
[----:B------:R0:W-:Y:S04]  /*c61e0*/  STL.64 [R1+0xe28], R24 ;  /* 0x000e281801007387 */ /* 0x0001e80000100a00 */
[----:B------:R-:W4:Y:S04]  /*c61f0*/  LDL.LU R41, [R1+0x5cc] ;  /* 0x0005cc0001297983 */ /* 0x000f280000300800 */
[----:B------:R-:W4:Y:S01]  /*c6200*/  LDL.LU R36, [R1+0xf0] ;  /* 0x0000f00001247983 */ /* 0x000f220000300800 */
[----:B------:R-:W-:-:S02]  /*c6210*/  SHF.R.U32.HI R23, RZ, 0x8, R27 ;  /* 0x00000008ff177819 */ /* 0x000fc4000001161b */
[----:B------:R-:W-:Y:S02]  /*c6220*/  LOP3.LUT R22, R22, 0xffff, RZ, 0xc0, !PT ;  /* 0x0000ffff16167812 */ /* 0x000fe400078ec0ff */
[----:B------:R-:W-:Y:S02]  /*c6230*/  LOP3.LUT R23, R23, 0xffff, RZ, 0xc0, !PT ;  /* 0x0000ffff17177812 */ /* 0x000fe400078ec0ff */
[--C-:B0-----:R-:W-:Y:S02]  /*c6240*/  PRMT R24, R22, 0x3340, R0.reuse ;  /* 0x0000334016187816 */ /* 0x101fe40000000000 */
[----:B------:R-:W-:-:S03]  /*c6250*/  PRMT R22, R23, 0x3340, R0 ;  /* 0x0000334017167816 */ /* 0x000fc60000000000 */
[----:B------:R-:W-:Y:S04]  /*c6260*/  STL [R1+0x13c], R24 ;  /* 0x00013c1801007387 */ /* 0x000fe80000100800 */
[----:B------:R0:W-:Y:S01]  /*c6270*/  STL [R1+0x138], R22 ;  /* 0x0001381601007387 */ /* 0x0001e20000100800 */
[----:B---3--:R-:W-:Y:S02]  /*c6280*/  LOP3.LUT R26, R50, 0xffff, RZ, 0xc0, !PT ;  /* 0x0000ffff321a7812 */ /* 0x008fe400078ec0ff */
[----:B------:R-:W-:Y:S02]  /*c6290*/  IADD3 R50, P1, PT, R20, R13, RZ ;  /* 0x0000000d14327210 */ /* 0x000fe40007f3e0ff */
[----:B------:R-:W-:-:S04]  /*c62a0*/  LOP3.LUT R25, R51, 0xffff, RZ, 0xc0, !PT ;  /* 0x0000ffff33197812 */ /* 0x000fc800078ec0ff */
[----:B0-----:R-:W-:Y:S01]  /*c62b0*/  PRMT R22, R25, 0x3340, R0 ;  /* 0x0000334019167816 */ /* 0x001fe20000000000 */
[----:B------:R-:W-:Y:S01]  /*c62c0*/  IMAD.X R51, R21, 0x1, R15, P1 ;  /* 0x0000000115337824 */ /* 0x000fe200008e060f */
[----:B------:R-:W-:-:S04]  /*c62d0*/  LOP3.LUT R24, R46, 0xffff, RZ, 0xc0, !PT ;  /* 0x0000ffff2e187812 */ /* 0x000fc800078ec0ff */
[----:B------:R-:W-:Y:S02]  /*c62e0*/  PRMT R23, R26, 0x3340, R24 ;  /* 0x000033401a177816 */ /* 0x000fe40000000018 */
[----:B------:R-:W-:Y:S02]  /*c62f0*/  SHF.R.U32.HI R26, RZ, 0x8, R26 ;  /* 0x00000008ff1a7819 */ /* 0x000fe4000001161a */
[----:B------:R-:W-:Y:S02]  /*c6300*/  PRMT R22, R23, 0x5410, R22 ;  /* 0x0000541017167816 */ /* 0x000fe40000000016 */
[----:B------:R-:W-:Y:S02]  /*c6310*/  SHF.R.U32.HI R23, RZ, 0x8, R24 ;  /* 0x00000008ff177819 */ /* 0x000fe40000011618 */
[----:B------:R-:W-:Y:S02]  /*c6320*/  LOP3.LUT R24, R26, 0xffff, RZ, 0xc0, !PT ;  /* 0x0000ffff1a187812 */ /* 0x000fe400078ec0ff */
[----:B------:R-:W-:Y:S01]  /*c6330*/  LOP3.LUT R23, R23, 0xffff, RZ, 0xc0, !PT ;  /* 0x0000ffff17177812 */ /* 0x000fe200078ec0ff */
[----:B------:R-:W-:Y:S03]  /*c6340*/  STL [R1+0x5454], R22 ;  /* 0x0054541601007387 */ /* 0x000fe60000100800 */
[----:B------:R-:W-:Y:S01]  /*c6350*/  PRMT R23, R24, 0x3340, R23 ;  /* 0x0000334018177816 */ /* 0x000fe20000000017 */
[----:B------:R0:W-:Y:S04]  /*c6360*/  STL.64 [R1+0xe18], R50 ;  /* 0x000e183201007387 */ /* 0x0001e80000100a00 */
[----:B0-----:R-:W3:Y:S04]  /*c6370*/  LDL.LU R50, [R1+0x4cc4] ;  /* 0x004cc40001327983 */ /* 0x001ee80000300800 */
[----:B------:R-:W3:Y:S04]  /*c6380*/  LDL.LU R51, [R1+0x57c] ;  /* 0x00057c0001337983 */ /* 0x000ee80000300800 */
[----:B------:R0:W-:Y:S04]  /*c6390*/  STL [R1+0x7ec], R23 ;  /* 0x0007ec1701007387 */ /* 0x0001e80000100800 */
[----:B------:R-:W3:Y:S01]  /*c63a0*/  LDL.LU R46, [R1+0x1f28] ;  /* 0x001f2800012e7983 */ /* 0x000ee20000300800 */
[----:B------:R-:W-:-:S04]  /*c63b0*/  SHF.R.U32.HI R22, RZ, 0x8, R25 ;  /* 0x00000008ff167819 */ /* 0x000fc80000011619 */
[----:B------:R-:W-:-:S04]  /*c63c0*/  LOP3.LUT R22, R22, 0xffff, RZ, 0xc0, !PT ;  /* 0x0000ffff16167812 */ /* 0x000fc800078ec0ff */
[----:B0-----:R-:W-:Y:S02]  /*c63d0*/  PRMT R23, R22, 0x3340, R0 ;  /* 0x0000334016177816 */ /* 0x001fe40000000000 */
[----:B------:R-:W-:-:S03]  /*c63e0*/  LOP3.LUT R22, R28, 0xffff, RZ, 0xc0, !PT ;  /* 0x0000ffff1c167812 */ /* 0x000fc600078ec0ff */
[----:B------:R-:W-:Y:S04]  /*c63f0*/  STL [R1+0x144], R23 ;  /* 0x0001441701007387 */ /* 0x000fe80000100800 */
[----:B------:R0:W-:Y:S02]  /*c6400*/  STL [R1+0x54b4], R22 ;  /* 0x0054b41601007387 */ /* 0x0001e40000100800 */
[----:B0-----:R-:W-:Y:S02]  /*c6410*/  PRMT R22, R22, 0x3340, R0 ;  /* 0x0000334016167816 */ /* 0x001fe40000000000 */
[----:B--2---:R-:W-:Y:S02]  /*c6420*/  LOP3.LUT R26, R33, 0xffff, RZ, 0xc0, !PT ;  /* 0x0000ffff211a7812 */ /* 0x004fe400078ec0ff */
[----:B----4-:R-:W-:-:S02]  /*c6430*/  LOP3.LUT R25, R37, 0xffff, RZ, 0xc0, !PT ;  /* 0x0000ffff25197812 */ /* 0x010fc400078ec0ff */
[----:B------:R-:W-:Y:S02]  /*c6440*/  LOP3.LUT R28, R47, 0xffff, RZ, 0xc0, !PT ;  /* 0x0000ffff2f1c7812 */ /* 0x000fe400078ec0ff */
[----:B------:R-:W-:Y:S02]  /*c6450*/  LOP3.LUT R27, R36, 0xffff, RZ, 0xc0, !PT ;  /* 0x0000ffff241b7812 */ /* 0x000fe400078ec0ff */
[----:B------:R-:W-:Y:S02]  /*c6460*/  LOP3.LUT R24, R41, 0xffff, RZ, 0xc0, !PT ;  /* 0x0000ffff29187812 */ /* 0x000fe400078ec0ff */
[----:B------:R-:W-:-:S04]  /*c6470*/  PRMT R23, R27, 0x3340, R26 ;  /* 0x000033401b177816 */ /* 0x000fc8000000001a */
[----:B------:R-:W-:Y:S02]  /*c6480*/  PRMT R33, R23, 0x5410, R22 ;  /* 0x0000541017217816 */ /* 0x000fe40000000016 */
[----:B------:R-:W-:Y:S02]  /*c6490*/  PRMT R22, R28, 0x3340, R0 ;  /* 0x000033401c167816 */ /* 0x000fe40000000000 */
[----:B------:R-:W-:-:S04]  /*c64a0*/  PRMT R23, R25, 0x3340, R24 ;  /* 0x0000334019177816 */ /* 0x000fc80000000018 */
[----:B------:R-:W-:Y:S01]  /*c64b0*/  PRMT R22, R23, 0x5410, R22 ;  /* 0x0000541017167816 */ /* 0x000fe20000000016 */
[----:B------:R-:W-:Y:S04]  /*c64c0*/  STL [R1+0x5450], R33 ;  /* 0x0054502101007387 */ /* 0x000fe80000100800 */
[----:B------:R0:W-:Y:S04]  /*c64d0*/  STL [R1+0x544c], R22 ;  /* 0x00544c1601007387 */ /* 0x0001e80000100800 */
[----:B------:R-:W2:Y:S04]  /*c64e0*/  LDL.LU R47, [R1+0x2f0] ;  /* 0x0002f000012f7983 */ /* 0x000ea80000300800 */
[----:B------:R-:W4:Y:S01]  /*c64f0*/  LDL.LU R41, [R1+0x10] ;  /* 0x0000100001297983 */ /* 0x000f220000300800 */
[----:B------:R-:W-:-:S05]  /*c6500*/  IADD3 R36, P1, PT, R20, R14, RZ ;  /* 0x0000000e14247210 */ /* 0x000fca0007f3e0ff */
[----:B------:R-:W-:Y:S01]  /*c6510*/  IMAD.X R37, R21, 0x1, R16, P1 ;  /* 0x0000000115257824 */ /* 0x000fe200008e0610 */
[----:B------:R-:W-:Y:S02]  /*c6520*/  SHF.R.U32.HI R27, RZ, 0x8, R27 ;  /* 0x00000008ff1b7819 */ /* 0x000fe4000001161b */
[----:B------:R-:W-:Y:S02]  /*c6530*/  SHF.R.U32.HI R26, RZ, 0x8, R26 ;  /* 0x00000008ff1a7819 */ /* 0x000fe4000001161a */
[----:B------:R1:W-:Y:S01]  /*c6540*/  STL.64 [R1+0xe20], R36 ;  /* 0x000e202401007387 */ /* 0x0003e20000100a00 */
[----:B------:R-:W-:Y:S02]  /*c6550*/  SHF.R.U32.HI R23, RZ, 0x8, R25 ;  /* 0x00000008ff177819 */ /* 0x000fe40000011619 */
[----:B0-----:R-:W-:Y:S02]  /*c6560*/  SHF.R.U32.HI R22, RZ, 0x8, R24 ;  /* 0x00000008ff167819 */ /* 0x001fe40000011618 */
[----:B------:R-:W-:-:S02]  /*c6570*/  LOP3.LUT R25, R27, 0xffff, RZ, 0xc0, !PT ;  /* 0x0000ffff1b197812 */ /* 0x000fc400078ec0ff */
[----:B------:R-:W-:Y:S01]  /*c6580*/  LOP3.LUT R24, R26, 0xffff, RZ, 0xc0, !PT ;  /* 0x0000ffff1a187812 */ /* 0x000fe200078ec0ff */
[----:B-1----:R-:W4:Y:S01]  /*c6590*/  LDL.LU R37, [R1+0xa8] ;  /* 0x0000a80001257983 */ /* 0x002f220000300800 */
[----:B------:R-:W-:Y:S02]  /*c65a0*/  LOP3.LUT R23, R23, 0xffff, RZ, 0xc0, !PT ;  /* 0x0000ffff17177812 */ /* 0x000fe400078ec0ff */
[----:B------:R-:W-:Y:S02]  /*c65b0*/  LOP3.LUT R22, R22, 0xffff, RZ, 0xc0, !PT ;  /* 0x0000ffff16167812 */ /* 0x000fe400078ec0ff */
[----:B------:R-:W-:Y:S02]  /*c65c0*/  PRMT R24, R25, 0x3340, R24 ;  /* 0x0000334019187816 */ /* 0x000fe40000000018 */
[----:B------:R-:W-:-:S03]  /*c65d0*/  PRMT R22, R23, 0x3340, R22 ;  /* 0x0000334017167816 */ /* 0x000fc60000000016 */
[----:B------:R-:W-:Y:S04]  /*c65e0*/  STL [R1+0x4cb0], R24 ;  /* 0x004cb01801007387 */ /* 0x000fe80000100800 */
[----:B------:R0:W-:Y:S01]  /*c65f0*/  STL [R1+0x7e4], R22 ;  /* 0x0007e41601007387 */ /* 0x0001e20000100800 */
[----:B---3--:R-:W-:Y:S02]  /*c6600*/  LOP3.LUT R26, R50, 0xffff, RZ, 0xc0, !PT ;  /* 0x0000ffff321a7812 */ /* 0x008fe400078ec0ff */
[----:B------:R-:W-:Y:S02]  /*c6610*/  LOP3.LUT R25, R51, 0xffff, RZ, 0xc0, !PT ;  /* 0x0000ffff33197812 */ /* 0x000fe400078ec0ff */
[----:B------:R-:W-:Y:S02]  /*c6620*/  IADD3 R50, P1, PT, R20, R7, RZ ;  /* 0x0000000714327210 */ /* 0x000fe40007f3e0ff */
[----:B0-----:R-:W-:-:S02]  /*c6630*/  PRMT R22, R25, 0x3340, R0 ;  /* 0x0000334019167816 */ /* 0x001fc40000000000 */
[----:B------:R-:W-:-:S04]  /*c6640*/  LOP3.LUT R24, R46, 0xffff, RZ, 0xc0, !PT ;  /* 0x0000ffff2e187812 */ /* 0x000fc800078ec0ff */
[----:B------:R-:W-:Y:S01]  /*c6650*/  PRMT R23, R26, 0x3340, R24 ;  /* 0x000033401a177816 */ /* 0x000fe20000000018 */
[----:B------:R-:W-:-:S03]  /*c6660*/  IMAD.X R51, R21, 0x1, R8, P1 ;  /* 0x0000000115337824 */ /* 0x000fc600008e0608 */
[----:B------:R-:W-:-:S05]  /*c6670*/  PRMT R22, R23, 0x5410, R22 ;  /* 0x0000541017167816 */ /* 0x000fca0000000016 */
[----:B------:R-:W-:Y:S04]  /*c6680*/  STL [R1+0x5448], R22 ;  /* 0x0054481601007387 */ /* 0x000fe80000100800 */
[----:B------:R0:W-:Y:S01]  /*c6690*/  STL.64 [R1+0xe10], R50 ;  /* 0x000e103201007387 */ /* 0x0001e20000100a00 */
[----:B------:R-:W-:Y:S02]  /*c66a0*/  SHF.R.U32.HI R26, RZ, 0x8, R26 ;  /* 0x00000008ff1a7819 */ /* 0x000fe4000001161a */
[----:B------:R-:W-:Y:S01]  /*c66b0*/  SHF.R.U32.HI R23, RZ, 0x8, R24 ;  /* 0x00000008ff177819 */ /* 0x000fe20000011618 */
[----:B0-----:R-:W3:Y:S04]  /*c66c0*/  LDL.LU R50, [R1+0x300] ;  /* 0x0003000001327983 */ /* 0x001ee80000300800 */
[----:B------:R-:W3:Y:S01]  /*c66d0*/  LDL.LU R46, [R1+0xac] ;  /* 0x0000ac00012e7983 */ /* 0x000ee20000300800 */
[----:B------:R-:W-:-:S02]  /*c66e0*/  SHF.R.U32.HI R22, RZ, 0x8, R25 ;  /* 0x00000008ff167819 */ /* 0x000fc40000011619 */
[----:B------:R-:W-:Y:S02]  /*c66f0*/  LOP3.LUT R24, R26, 0xffff, RZ, 0xc0, !PT ;  /* 0x0000ffff1a187812 */ /* 0x000fe400078ec0ff */
[----:B------:R-:W-:Y:S02]  /*c6700*/  LOP3.LUT R23, R23, 0xffff, RZ, 0xc0, !PT ;  /* 0x0000ffff17177812 */ /* 0x000fe400078ec0ff */
[----:B------:R-:W-:Y:S02]  /*c6710*/  LOP3.LUT R22, R22, 0xffff, RZ, 0xc0, !PT ;  /* 0x0000ffff16167812 */ /* 0x000fe400078ec0ff */
[----:B------:R-:W-:Y:S02]  /*c6720*/  PRMT R23, R24, 0x3340, R23 ;  /* 0x0000334018177816 */ /* 0x000fe40000000017 */
[----:B------:R-:W-:-:S03]  /*c6730*/  PRMT R22, R22, 0x3340, R0 ;  /* 0x0000334016167816 */ /* 0x000fc60000000000 */
[----:B------:R-:W-:Y:S01]  /*c6740*/  STL [R1+0x7dc], R23 ;  /* 0x0007dc1701007387 */ /* 0x000fe20000100800 */
[----:B------:R-:W-:-:S03]  /*c6750*/  IADD3 R24, P1, PT, R20, R9, RZ ;  /* 0x0000000914187210 */ /* 0x000fc60007f3e0ff */
[----:B------:R0:W-:Y:S02]  /*c6760*/  STL [R1+0x130], R22 ;  /* 0x0001301601007387 */ /* 0x0001e40000100800 */
[----:B------:R-:W-:Y:S01]  /*c6770*/  IMAD.X R25, R21, 0x1, R11, P1 ;  /* 0x0000000115197824 */ /* 0x000fe200008e060b */
[----:B0-----:R-:W-:-:S04]  /*c6780*/  SHF.R.U32.HI R22, RZ, 0x8, R28 ;  /* 0x00000008ff167819 */ /* 0x001fc8000001161c */
[----:B------:R-:W-:-:S04]  /*c6790*/  LOP3.LUT R22, R22, 0xffff, RZ, 0xc0, !PT ;  /* 0x0000ffff16167812 */ /* 0x000fc800078ec0ff */
[----:B------:R-:W-:Y:S01]  /*c67a0*/  PRMT R22, R22, 0x3340, R0 ;  /* 0x0000334016167816 */ /* 0x000fe20000000000 */
[----:B------:R2:W-:Y:S04]  /*c67b0*/  STL.64 [R1+0xe08], R24 ;  /* 0x000e081801007387 */ /* 0x0005e80000100a00 */
[----:B------:R0:W-:Y:S04]  /*c67c0*/  STL [R1+0x134], R22 ;  /* 0x0001341601007387 */ /* 0x0001e80000100800 */
[----:B------:R-:W3:Y:S01]  /*c67d0*/  LDL.LU R51, [R1+0x588] ;  /* 0x0005880001337983 */ /* 0x000ee20000300800 */
[----:B--2---:R-:W-:-:S03]  /*c67e0*/  LOP3.LUT R25, R47, 0xffff, RZ, 0xc0, !PT ;  /* 0x0000ffff2f197812 */ /* 0x004fc600078ec0ff */
[----:B------:R-:W2:Y:S01]  /*c67f0*/  LDL.LU R47, [R1+0x4cc8] ;  /* 0x004cc800012f7983 */ /* 0x000ea20000300800 */
[----:B----4-:R-:W-:-:S03]  /*c6800*/  LOP3.LUT R27, R41, 0xffff, RZ, 0xc0, !PT ;  /* 0x0000ffff291b7812 */ /* 0x010fc600078ec0ff */
[----:B------:R-:W4:Y:S01]  /*c6810*/  LDL.LU R41, [R1+0x1f48] ;  /* 0x001f480001297983 */ /* 0x000f220000300800 */
[----:B0-----:R-:W-:Y:S02]  /*c6820*/  PRMT R22, R27, 0x3340, R0 ;  /* 0x000033401b167816 */ /* 0x001fe40000000000 */
[----:B------:R-:W-:Y:S02]  /*c6830*/  IADD3 R36, P1, PT, R20, R10, RZ ;  /* 0x0000000a14247210 */ /* 0x000fe40007f3e0ff */
[----:B------:R-:W-:-:S04]  /*c6840*/  LOP3.LUT R24, R37, 0xffff, RZ, 0xc0, !PT ;  /* 0x0000ffff25187812 */ /* 0x000fc800078ec0ff */
[----:B------:R-:W-:-:S04]  /*c6850*/  PRMT R23, R25, 0x3340, R24 ;  /* 0x0000334019177816 */ /* 0x000fc80000000018 */
[----:B------:R-:W-:Y:S01]  /*c6860*/  PRMT R22, R23, 0x5410, R22 ;  /* 0x0000541017167816 */ /* 0x000fe20000000016 */
[----:B------:R-:W-:Y:S01]  /*c6870*/  IMAD.X R37, R21, 0x1, R12, P1 ;  /* 0x0000000115257824 */ /* 0x000fe200008e060c */
[----:B------:R-:W-:-:S03]  /*c6880*/  SHF.R.U32.HI R21, RZ, 0x8, R24 ;  /* 0x00000008ff157819 */ /* 0x000fc60000011618 */
[----:B------:R0:W-:Y:S01]  /*c6890*/  STL [R1+0x5444], R22 ;  /* 0x0054441601007387 */ /* 0x0001e20000100800 */
[----:B------:R-:W-:Y:S02]  /*c68a0*/  LOP3.LUT R21, R21, 0xffff, RZ, 0xc0, !PT ;  /* 0x0000ffff15157812 */ /* 0x000fe400078ec0ff */
[----:B0-----:R-:W-:-:S04]  /*c68b0*/  SHF.R.U32.HI R22, RZ, 0x8, R25 ;  /* 0x00000008ff167819 */ /* 0x001fc80000011619 */
[----:B------:R-:W-:-:S04]  /*c68c0*/  LOP3.LUT R22, R22, 0xffff, RZ, 0xc0, !PT ;  /* 0x0000ffff16167812 */ /* 0x000fc800078ec0ff */
[----:B------:R-:W-:Y:S01]  /*c68d0*/  PRMT R21, R22, 0x3340, R21 ;  /* 0x0000334016157816 */ /* 0x000fe20000000015 */
[----:B------:R0:W-:Y:S01]  /*c68e0*/  STL.64 [R1+0xe00], R36 ;  /* 0x000e002401007387 */ /* 0x0001e20000100a00 */
[----:B------:R-:W-:-:S03]  /*c68f0*/  LOP3.LUT R24, R43, 0xffff, RZ, 0xc0, !PT ;  /* 0x0000ffff2b187812 */ /* 0x000fc600078ec0ff */
[----:B------:R1:W-:Y:S04]  /*c6900*/  STL [R1+0x7e0], R21 ;  /* 0x0007e01501007387 */ /* 0x0003e80000100800 */
[----:B------:R-:W4:Y:S04]  /*c6910*/  LDL.LU R43, [R1+0x5848] ;  /* 0x00584800012b7983 */ /* 0x000f280000300800 */
[----:B0-----:R-:W4:Y:S01]  /*c6920*/  LDL.LU R37, [R1+0xf8] ;  /* 0x0000f80001257983 */ /* 0x001f220000300800 */
[----:B-1----:R-:W-:Y:S02]  /*c6930*/  PRMT R21, R24, 0x3340, R0 ;  /* 0x0000334018157816 */ /* 0x002fe40000000000 */
[----:B---3--:R-:W-:-:S02]  /*c6940*/  LOP3.LUT R23, R46, 0xffff, RZ, 0xc0, !PT ;  /* 0x0000ffff2e177812 */ /* 0x008fc400078ec0ff */
[----:B------:R-:W3:Y:S01]  /*c6950*/  LDL.LU R46, [R1+0x68] ;  /* 0x00006800012e7983 */ /* 0x000ee20000300800 */
[----:B------:R-:W-:-:S04]  /*c6960*/  LOP3.LUT R25, R50, 0xffff, RZ, 0xc0, !PT ;  /* 0x0000ffff32197812 */ /* 0x000fc800078ec0ff */
[----:B------:R-:W-:-:S04]  /*c6970*/  PRMT R22, R25, 0x3340, R23 ;  /* 0x0000334019167816 */ /* 0x000fc80000000017 */
[----:B------:R-:W-:Y:S02]  /*c6980*/  PRMT R21, R22, 0x5410, R21 ;  /* 0x0000541016157816 */ /* 0x000fe40000000015 */
[----:B------:R-:W-:Y:S02]  /*c6990*/  SHF.R.U32.HI R25, RZ, 0x8, R25 ;  /* 0x00000008ff197819 */ /* 0x000fe40000011619 */
[----:B------:R-:W-:Y:S01]  /*c69a0*/  SHF.R.U32.HI R22, RZ, 0x8, R23 ;  /* 0x00000008ff167819 */ /* 0x000fe20000011617 */
[----:B------:R0:W-:Y:S01]  /*c69b0*/  STL [R1+0x5440], R21 ;  /* 0x0054401501007387 */ /* 0x0001e20000100800 */
[----:B------:R-:W-:Y:S02]  /*c69c0*/  LOP3.LUT R23, R25, 0xffff, RZ, 0xc0, !PT ;  /* 0x0000ffff19177812 */ /* 0x000fe400078ec0ff */
[----:B------:R-:W-:Y:S02]  /*c69d0*/  LOP3.LUT R22, R22, 0xffff, RZ, 0xc0, !PT ;  /* 0x0000ffff16167812 */ /* 0x000fe400078ec0ff */
[----:B0-----:R-:W-:-:S04]  /*c69e0*/  SHF.R.U32.HI R21, RZ, 0x8, R24 ;  /* 0x00000008ff157819 */ /* 0x001fc80000011618 */
[----:B------:R-:W-:Y:S02]  /*c69f0*/  LOP3.LUT R21, R21, 0xffff, RZ, 0xc0, !PT ;  /* 0x0000ffff15157812 */ /* 0x000fe400078ec0ff */
[----:B------:R-:W-:Y:S02]  /*c6a00*/  PRMT R22, R23, 0x3340, R22 ;  /* 0x0000334017167816 */ /* 0x000fe40000000016 */
[----:B------:R-:W-:-:S03]  /*c6a10*/  PRMT R21, R21, 0x3340, R0 ;  /* 0x0000334015157816 */ /* 0x000fc60000000000 */
[----:B------:R0:W-:Y:S04]  /*c6a20*/  STL [R1+0x220], R22 ;  /* 0x0002201601007387 */ /* 0x0001e80000100800 */
[----:B------:R1:W-:Y:S01]  /*c6a30*/  STL [R1+0x128], R21 ;  /* 0x0001281501007387 */ /* 0x0003e20000100800 */
[----:B--2---:R-:W-:-:S03]  /*c6a40*/  LOP3.LUT R24, R47, 0xffff, RZ, 0xc0, !PT ;  /* 0x0000ffff2f187812 */ /* 0x004fc600078ec0ff */
[----:B------:R-:W2:Y:S01]  /*c6a50*/  LDL.LU R47, [R1+0x120] ;  /* 0x00012000012f7983 */ /* 0x000ea20000300800 */
[----:B----4-:R-:W-:-:S03]  /*c6a60*/  LOP3.LUT R23, R41, 0xffff, RZ, 0xc0, !PT ;  /* 0x0000ffff29177812 */ /* 0x010fc600078ec0ff */
[----:B------:R-:W4:Y:S01]  /*c6a70*/  LDL.LU R41, [R1+0x6c] ;  /* 0x00006c0001297983 */ /* 0x000f220000300800 */
[----:B------:R-:W-:Y:S02]  /*c6a80*/  LOP3.LUT R26, R51, 0xffff, RZ, 0xc0, !PT ;  /* 0x0000ffff331a7812 */ /* 0x000fe400078ec0ff */
[----:B0-----:R-:W-:Y:S02]  /*c6a90*/  PRMT R22, R24, 0x3340, R23 ;  /* 0x0000334018167816 */ /* 0x001fe40000000017 */
[----:B-1----:R-:W-:Y:S01]  /*c6aa0*/  PRMT R21, R26, 0x3340, R0 ;  /* 0x000033401a157816 */ /* 0x002fe20000000000 */
[----:B------:R-:W-:Y:S01]  /*c6ab0*/  VIADD R20, R20, UR6 ;  /* 0x0000000614147c36 */ /* 0x000fe20008000000 */
[----:B------:R-:W-:Y:S01]  /*c6ac0*/  SHF.R.U32.HI R24, RZ, 0x8, R24 ;  /* 0x00000008ff187819 */ /* 0x000fe20000011618 */
[----:B------:R-:W0:Y:S01]  /*c6ad0*/  LDCU UR6, c[0x0][0x3b8] ;  /* 0x00007700ff0677ac */ /* 0x000e220008000800 */
[----:B------:R-:W-:Y:S02]  /*c6ae0*/  PRMT R21, R22, 0x5410, R21 ;  /* 0x0000541016157816 */ /* 0x000fe40000000015 */
[----:B------:R-:W-:-:S02]  /*c6af0*/  SHF.R.U32.HI R22, RZ, 0x8, R27 ;  /* 0x00000008ff167819 */ /* 0x000fc4000001161b */
[----:B------:R-:W-:Y:S01]  /*c6b00*/  IADD3 R50, P1, PT, R20, R0, RZ ;  /* 0x0000000014327210 */ /* 0x000fe20007f3e0ff */
[----:B------:R1:W-:Y:S01]  /*c6b10*/  STL [R1+0x543c], R21 ;  /* 0x00543c1501007387 */ /* 0x0003e20000100800 */
[----:B------:R-:W-:Y:S02]  /*c6b20*/  SHF.R.U32.HI R23, RZ, 0x8, R23 ;  /* 0x00000008ff177819 */ /* 0x000fe40000011617 */
[----:B------:R-:W-:Y:S02]  /*c6b30*/  LOP3.LUT R22, R22, 0xffff, RZ, 0xc0, !PT ;  /* 0x0000ffff16167812 */ /* 0x000fe400078ec0ff */
[----:B------:R-:W-:Y:S02]  /*c6b40*/  LOP3.LUT R24, R24, 0xffff, RZ, 0xc0, !PT ;  /* 0x0000ffff18187812 */ /* 0x000fe400078ec0ff */
[----:B-1----:R-:W-:Y:S02]  /*c6b50*/  SHF.R.S32.HI R21, RZ, 0x1f, R20 ;  /* 0x0000001fff157819 */ /* 0x002fe40000011414 */
[----:B------:R-:W-:-:S03]  /*c6b60*/  LOP3.LUT R23, R23, 0xffff, RZ, 0xc0, !PT ;  /* 0x0000ffff17177812 */ /* 0x000fc600078ec0ff */
[----:B------:R-:W-:Y:S01]  /*c6b70*/  IMAD.X R51, R21, 0x1, R2, P1 ;  /* 0x0000000115337824 */ /* 0x000fe200008e0602 */
[----:B------:R-:W-:Y:S02]  /*c6b80*/  PRMT R27, R22, 0x3340, R0 ;  /* 0x00003340161b7816 */ /* 0x000fe40000000000 */
[----:B------:R-:W-:Y:S02]  /*c6b90*/  PRMT R22, R24, 0x3340, R23 ;  /* 0x0000334018167816 */ /* 0x000fe40000000017 */
[----:B------:R1:W-:Y:S01]  /*c6ba0*/  STL.64 [R1+0xdf8], R50 ;  /* 0x000df83201007387 */ /* 0x0003e20000100a00 */
[----:B------:R-:W-:-:S03]  /*c6bb0*/  LOP3.LUT R29, R29, 0xffff, RZ, 0xc0, !PT ;  /* 0x0000ffff1d1d7812 */ /* 0x000fc600078ec0ff */
[----:B-1----:R-:W4:Y:S04]  /*c6bc0*/  LDL.LU.64 R50, [R1+0x5840] ;  /* 0x0058400001327983 */ /* 0x002f280000300a00 */
[----:B------:R-:W-:Y:S04]  /*c6bd0*/  STL [R1+0x12c], R27 ;  /* 0x00012c1b01007387 */ /* 0x000fe80000100800 */
[----:B------:R1:W-:Y:S04]  /*c6be0*/  STL [R1+0x7d8], R22 ;  /* 0x0007d81601007387 */ /* 0x0003e80000100800 */
[----:B------:R-:W4:Y:S01]  /*c6bf0*/  LDL.LU R33, [R1+0x4ccc] ;  /* 0x004ccc0001217983 */ /* 0x000f220000300800 */
[----:B------:R-:W-:-:S02]  /*c6c00*/  LOP3.LUT R25, R37, 0xffff, RZ, 0xc0, !PT ;  /* 0x0000ffff25197812 */ /* 0x000fc400078ec0ff */
[----:B-1----:R-:W-:Y:S01]  /*c6c10*/  PRMT R22, R29, 0x3340, R0 ;  /* 0x000033401d167816 */ /* 0x002fe20000000000 */
[----:B------:R-:W4:Y:S01]  /*c6c20*/  LDL.LU R37, [R1+0x58c] ;  /* 0x00058c0001257983 */ /* 0x000f220000300800 */
[----:B---3--:R-:W-:-:S04]  /*c6c30*/  LOP3.LUT R24, R46, 0xffff, RZ, 0xc0, !PT ;  /* 0x0000ffff2e187812 */ /* 0x008fc800078ec0ff */
[----:B------:R-:W-:-:S04]  /*c6c40*/  PRMT R23, R25, 0x3340, R24 ;  /* 0x0000334019177816 */ /* 0x000fc80000000018 */
[----:B------:R-:W-:-:S05]  /*c6c50*/  PRMT R22, R23, 0x5410, R22 ;  /* 0x0000541017167816 */ /* 0x000fca0000000016 */
[----:B------:R1:W-:Y:S04]  /*c6c60*/  STL [R1+0x5438], R22 ;  /* 0x0054381601007387 */ /* 0x0003e80000100800 */
[----:B------:R-:W3:Y:S01]  /*c6c70*/  LDL.LU R46, [R1+0x1f3c] ;  /* 0x001f3c00012e7983 */ /* 0x000ee20000300800 */
[----:B-1----:R-:W-:-:S05]  /*c6c80*/  IADD3 R22, P1, PT, R20, R3, RZ ;  /* 0x0000000314167210 */ /* 0x002fca0007f3e0ff */
[----:B------:R-:W-:Y:S01]  /*c6c90*/  IMAD.X R23, R21, 0x1, R4, P1 ;  /* 0x0000000115177824 */ /* 0x000fe200008e0604 */
[----:B------:R-:W-:-:S04]  /*c6ca0*/  SHF.R.U32.HI R25, RZ, 0x8, R25 ;  /* 0x00000008ff197819 */ /* 0x000fc80000011619 */
[----:B------:R1:W-:Y:S02]  /*c6cb0*/  STL.64 [R1+0xdf0], R22 ;  /* 0x000df01601007387 */ /* 0x0003e40000100a00 */
[----:B-1----:R-:W-:Y:S02]  /*c6cc0*/  SHF.R.U32.HI R23, RZ, 0x8, R24 ;  /* 0x00000008ff177819 */ /* 0x002fe40000011618 */
[----:B------:R-:W-:Y:S02]  /*c6cd0*/  SHF.R.U32.HI R22, RZ, 0x8, R29 ;  /* 0x00000008ff167819 */ /* 0x000fe4000001161d */
[----:B------:R-:W-:Y:S02]  /*c6ce0*/  LOP3.LUT R24, R25, 0xffff, RZ, 0xc0, !PT ;  /* 0x0000ffff19187812 */ /* 0x000fe400078ec0ff */
[----:B------:R-:W-:Y:S02]  /*c6cf0*/  LOP3.LUT R23, R23, 0xffff, RZ, 0xc0, !PT ;  /* 0x0000ffff17177812 */ /* 0x000fe400078ec0ff */
[----:B------:R-:W-:-:S02]  /*c6d00*/  LOP3.LUT R22, R22, 0xffff, RZ, 0xc0, !PT ;  /* 0x0000ffff16167812 */ /* 0x000fc400078ec0ff */
[----:B------:R-:W-:Y:S02]  /*c6d10*/  PRMT R24, R24, 0x3340, R23 ;  /* 0x0000334018187816 */ /* 0x000fe40000000017 */
[--C-:B------:R-:W-:Y:S02]  /*c6d20*/  PRMT R23, R22, 0x3340, R0.reuse ;  /* 0x0000334016177816 */ /* 0x100fe40000000000 */
[----:B------:R-:W-:Y:S01]  /*c6d30*/  LOP3.LUT R22, R30, 0xffff, RZ, 0xc0, !PT ;  /* 0x0000ffff1e167812 */ /* 0x000fe200078ec0ff */
[----:B------:R-:W-:Y:S04]  /*c6d40*/  STL [R1+0x7d4], R24 ;  /* 0x0007d41801007387 */ /* 0x000fe80000100800 */
[----:B------:R-:W-:Y:S04]  /*c6d50*/  STL [R1+0x124], R23 ;  /* 0x0001241701007387 */ /* 0x000fe80000100800 */
[----:B------:R1:W-:Y:S04]  /*c6d60*/  STL [R1+0x54b0], R22 ;  /* 0x0054b01601007387 */ /* 0x0003e80000100800 */
[----:B------:R-:W3:Y:S01]  /*c6d70*/  LDL.LU R36, [R1+0x4c90] ;  /* 0x004c900001247983 */ /* 0x000ee20000300800 */
[----:B-1----:R-:W-:-:S02]  /*c6d80*/  PRMT R22, R22, 0x3340, R0 ;  /* 0x0000334016167816 */ /* 0x002fc40000000000 */
[----:B--2---:R-:W-:Y:S02]  /*c6d90*/  LOP3.LUT R25, R47, 0xffff, RZ, 0xc0, !PT ;  /* 0x0000ffff2f197812 */ /* 0x004fe400078ec0ff */
[----:B------:R-:W2:Y:S01]  /*c6da0*/  LDL.LU R47, [R1+0x544] ;  /* 0x00054400012f7983 */ /* 0x000ea20000300800 */
[----:B----4-:R-:W-:-:S04]  /*c6db0*/  LOP3.LUT R24, R41, 0xffff, RZ, 0xc0, !PT ;  /* 0x0000ffff29187812 */ /* 0x010fc800078ec0ff */
[----:B------:R-:W-:-:S04]  /*c6dc0*/  PRMT R23, R25, 0x3340, R24 ;  /* 0x0000334019177816 */ /* 0x000fc80000000018 */
[----:B------:R-:W-:-:S05]  /*c6dd0*/  PRMT R22, R23, 0x5410, R22 ;  /* 0x0000541017167816 */ /* 0x000fca0000000016 */
[----:B------:R1:W-:Y:S04]  /*c6de0*/  STL [R1+0x5434], R22 ;  /* 0x0054341601007387 */ /* 0x0003e80000100800 */
[----:B------:R-:W4:Y:S01]  /*c6df0*/  LDL.LU R41, [R1+0x7b0] ;  /* 0x0007b00001297983 */ /* 0x000f220000300800 */
[----:B------:R-:W-:Y:S02]  /*c6e00*/  IADD3 R28, P1, PT, R20, R5, RZ ;  /* 0x00000005141c7210 */ /* 0x000fe40007f3e0ff */
[----:B------:R-:W-:Y:S02]  /*c6e10*/  SHF.R.U32.HI R25, RZ, 0x8, R25 ;  /* 0x00000008ff197819 */ /* 0x000fe40000011619 */
[----:B-1----:R-:W-:Y:S02]  /*c6e20*/  SHF.R.U32.HI R22, RZ, 0x8, R26 ;  /* 0x00000008ff167819 */ /* 0x002fe4000001161a */
[----:B------:R-:W-:-:S02]  /*c6e30*/  SHF.R.U32.HI R23, RZ, 0x8, R24 ;  /* 0x00000008ff177819 */ /* 0x000fc40000011618 */
[----:B------:R-:W-:Y:S01]  /*c6e40*/  LOP3.LUT R22, R22, 0xffff, RZ, 0xc0, !PT ;  /* 0x0000ffff16167812 */ /* 0x000fe200078ec0ff */
[----:B------:R-:W-:Y:S01]  /*c6e50*/  IMAD.X R29, R21, 0x1, R6, P1 ;  /* 0x00000001151d7824 */ /* 0x000fe200008e0606 */
[----:B------:R-:W-:Y:S02]  /*c6e60*/  LOP3.LUT R24, R25, 0xffff, RZ, 0xc0, !PT ;  /* 0x0000ffff19187812 */ /* 0x000fe400078ec0ff */
[----:B------:R-:W-:Y:S02]  /*c6e70*/  LOP3.LUT R23, R23, 0xffff, RZ, 0xc0, !PT ;  /* 0x0000ffff17177812 */ /* 0x000fe400078ec0ff */
[----:B------:R-:W-:Y:S01]  /*c6e80*/  PRMT R25, R22, 0x3340, R0 ;  /* 0x0000334016197816 */ /* 0x000fe20000000000 */
[----:B------:R-:W-:Y:S01]  /*c6e90*/  STL.64 [R1+0xde8], R28 ;  /* 0x000de81c01007387 */ /* 0x000fe20000100a00 */
[----:B------:R-:W-:-:S03]  /*c6ea0*/  PRMT R22, R24, 0x3340, R23 ;  /* 0x0000334018167816 */ /* 0x000fc60000000017 */
[----:B------:R1:W-:Y:S04]  /*c6eb0*/  STL [R1+0x120], R25 ;  /* 0x0001201901007387 */ /* 0x0003e80000100800 */
[----:B------:R0:W-:Y:S01]  /*c6ec0*/  STL [R1+0x4ca8], R22 ;  /* 0x004ca81601007387 */ /* 0x0001e20000100800 */
[----:B------:R-:W-:-:S03]  /*c6ed0*/  LOP3.LUT R26, R33, 0xffff, RZ, 0xc0, !PT ;  /* 0x0000ffff211a7812 */ /* 0x000fc600078ec0ff */
[----:B------:R-:W4:Y:S01]  /*c6ee0*/  LDL.LU R33, [R1+0x320] ;  /* 0x0003200001217983 */ /* 0x000f220000300800 */
[----:B-1----:R-:W-:-:S03]  /*c6ef0*/  LOP3.LUT R25, R37, 0xffff, RZ, 0xc0, !PT ;  /* 0x0000ffff25197812 */ /* 0x002fc600078ec0ff */
[----:B------:R-:W4:Y:S01]  /*c6f00*/  LDL.LU R37, [R1+0x20] ;  /* 0x0000200001257983 */ /* 0x000f220000300800 */
[----:B0-----:R-:W-:Y:S02]  /*c6f10*/  PRMT R22, R25, 0x3340, R0 ;  /* 0x0000334019167816 */ /* 0x001fe40000000000 */
[----:B------:R-:W-:-:S05]  /*c6f20*/  IADD3 R28, P1, PT, R20, R13, RZ ;  /* 0x0000000d141c7210 */ /* 0x000fca0007f3e0ff */
[----:B------:R-:W-:Y:S01]  /*c6f30*/  IMAD.X R29, R21, 0x1, R15, P1 ;  /* 0x00000001151d7824 */ /* 0x000fe200008e060f */
[----:B---3--:R-:W-:-:S04]  /*c6f40*/  LOP3.LUT R24, R46, 0xffff, RZ, 0xc0, !PT ;  /* 0x0000ffff2e187812 */ /* 0x008fc800078ec0ff */
[----:B------:R-:W-:-:S04]  /*c6f50*/  PRMT R23, R26, 0x3340, R24 ;  /* 0x000033401a177816 */ /* 0x000fc80000000018 */
[----:B------:R-:W-:-:S05]  /*c6f60*/  PRMT R22, R23, 0x5410, R22 ;  /* 0x0000541017167816 */ /* 0x000fca0000000016 */
[----:B------:R0:W-:Y:S04]  /*c6f70*/  STL [R1+0x5430], R22 ;  /* 0x0054301601007387 */ /* 0x0001e80000100800 */
[----:B------:R-:W3:Y:S01]  /*c6f80*/  LDL.LU R46, [R1+0xb0] ;  /* 0x0000b000012e7983 */ /* 0x000ee20000300800 */
[----:B------:R-:W-:Y:S02]  /*c6f90*/  SHF.R.U32.HI R26, RZ, 0x8, R26 ;  /* 0x00000008ff1a7819 */ /* 0x000fe4000001161a */
[----:B------:R-:W-:Y:S02]  /*c6fa0*/  SHF.R.U32.HI R23, RZ, 0x8, R24 ;  /* 0x00000008ff177819 */ /* 0x000fe40000011618 */
[----:B0-----:R-:W-:Y:S02]  /*c6fb0*/  SHF.R.U32.HI R22, RZ, 0x8, R25 ;  /* 0x00000008ff167819 */ /* 0x001fe40000011619 */
[----:B------:R-:W-:-:S02]  /*c6fc0*/  LOP3.LUT R24, R26, 0xffff, RZ, 0xc0, !PT ;  /* 0x0000ffff1a187812 */ /* 0x000fc400078ec0ff */
[----:B------:R-:W-:Y:S02]  /*c6fd0*/  LOP3.LUT R23, R23, 0xffff, RZ, 0xc0, !PT ;  /* 0x0000ffff17177812 */ /* 0x000fe400078ec0ff */
[----:B------:R-:W-:Y:S02]  /*c6fe0*/  LOP3.LUT R22, R22, 0xffff, RZ, 0xc0, !PT ;  /* 0x0000ffff16167812 */ /* 0x000fe400078ec0ff */
[----:B------:R-:W-:Y:S02]  /*c6ff0*/  PRMT R23, R24, 0x3340, R23 ;  /* 0x0000334018177816 */ /* 0x000fe40000000017 */
[----:B------:R-:W-:Y:S01]  /*c7000*/  PRMT R22, R22, 0x3340, R0 ;  /* 0x0000334016167816 */ /* 0x000fe20000000000 */
[----:B------:R-:W-:Y:S04]  /*c7010*/  STL.64 [R1+0xde0], R28 ;  /* 0x000de01c01007387 */ /* 0x000fe80000100a00 */
[----:B------:R-:W-:Y:S04]  /*c7020*/  STL [R1+0x7d0], R23 ;  /* 0x0007d01701007387 */ /* 0x000fe80000100800 */
[----:B------:R0:W-:Y:S01]  /*c7030*/  STL [R1+0x11c], R22 ;  /* 0x00011c1601007387 */ /* 0x0001e20000100800 */
[----:B--2---:R-:W-:-:S03]  /*c7040*/  LOP3.LUT R25, R47, 0xffff, RZ, 0xc0, !PT ;  /* 0x0000ffff2f197812 */ /* 0x004fc600078ec0ff */
[----:B------:R-:W2:Y:S01]  /*c7050*/  LDL.LU R47, [R1+0x280] ;  /* 0x00028000012f7983 */ /* 0x000ea20000300800 */
[----:B----4-:R-:W-:-:S03]  /*c7060*/  LOP3.LUT R24, R41, 0xffff, RZ, 0xc0, !PT ;  /* 0x0000ffff29187812 */ /* 0x010fc600078ec0ff */
[----:B------:R-:W4:Y:S01]  /*c7070*/  LDL.LU R41, [R1+0x74] ;  /* 0x0000740001297983 */ /* 0x000f220000300800 */
[----:B------:R-:W-:Y:S02]  /*c7080*/  LOP3.LUT R26, R36, 0xffff, RZ, 0xc0, !PT ;  /* 0x0000ffff241a7812 */ /* 0x000fe400078ec0ff */
[----:B0-----:R-:W-:Y:S02]  /*c7090*/  PRMT R22, R25, 0x3340, R0 ;  /* 0x0000334019167816 */ /* 0x001fe40000000000 */
[----:B------:R-:W-:-:S04]  /*c70a0*/  PRMT R23, R26, 0x3340, R24 ;  /* 0x000033401a177816 */ /* 0x000fc80000000018 */
[----:B------:R-:W-:Y:S02]  /*c70b0*/  PRMT R22, R23, 0x5410, R22 ;  /* 0x0000541017167816 */ /* 0x000fe40000000016 */
[----:B------:R-:W-:Y:S02]  /*c70c0*/  SHF.R.U32.HI R26, RZ, 0x8, R26 ;  /* 0x00000008ff1a7819 */ /* 0x000fe4000001161a */
[----:B------:R-:W-:Y:S01]  /*c70d0*/  SHF.R.U32.HI R23, RZ, 0x8, R24 ;  /* 0x00000008ff177819 */ /* 0x000fe20000011618 */
[----:B------:R0:W-:Y:S01]  /*c70e0*/  STL [R1+0x542c], R22 ;  /* 0x00542c1601007387 */ /* 0x0001e20000100800 */
[----:B------:R-:W-:Y:S02]  /*c70f0*/  IADD3 R28, P1, PT, R20, R14, RZ ;  /* 0x0000000e141c7210 */ /* 0x000fe40007f3e0ff */
[----:B------:R-:W-:Y:S02]  /*c7100*/  LOP3.LUT R24, R26, 0xffff, RZ, 0xc0, !PT ;  /* 0x0000ffff1a187812 */ /* 0x000fe400078ec0ff */
[----:B------:R-:W-:-:S02]  /*c7110*/  LOP3.LUT R23, R23, 0xffff, RZ, 0xc0, !PT ;  /* 0x0000ffff17177812 */ /* 0x000fc400078ec0ff */
[----:B0-----:R-:W-:Y:S01]  /*c7120*/  SHF.R.U32.HI R22, RZ, 0x8, R25 ;  /* 0x00000008ff167819 */ /* 0x001fe20000011619 */
[----:B------:R-:W-:-:S03]  /*c7130*/  IMAD.X R29, R21, 0x1, R16, P1 ;  /* 0x00000001151d7824 */ /* 0x000fc600008e0610 */
[----:B------:R-:W-:Y:S02]  /*c7140*/  LOP3.LUT R22, R22, 0xffff, RZ, 0xc0, !PT ;  /* 0x0000ffff16167812 */ /* 0x000fe400078ec0ff */
[----:B------:R-:W-:Y:S02]  /*c7150*/  PRMT R23, R24, 0x3340, R23 ;  /* 0x0000334018177816 */ /* 0x000fe40000000017 */
[----:B------:R-:W-:Y:S01]  /*c7160*/  PRMT R22, R22, 0x3340, R0 ;  /* 0x0000334016167816 */ /* 0x000fe20000000000 */
[----:B------:R-:W-:Y:S04]  /*c7170*/  STL.64 [R1+0xdd8], R28 ;  /* 0x000dd81c01007387 */ /* 0x000fe80000100a00 */
[----:B------:R-:W-:Y:S01]  /*c7180*/  STL [R1+0x7bc], R23 ;  /* 0x0007bc1701007387 */ /* 0x000fe20000100800 */
[----:B------:R-:W-:-:S03]  /*c7190*/  LOP3.LUT R26, R33, 0xffff, RZ, 0xc0, !PT ;  /* 0x0000ffff211a7812 */ /* 0x000fc600078ec0ff */
[----:B------:R0:W-:Y:S04]  /*c71a0*/  STL [R1+0x114], R22 ;  /* 0x0001141601007387 */ /* 0x0001e80000100800 */
[----:B------:R-:W4:Y:S01]  /*c71b0*/  LDL.LU R33, [R1+0x334] ;  /* 0x0003340001217983 */ /* 0x000f220000300800 */
[----:B------:R-:W-:-:S03]  /*c71c0*/  LOP3.LUT R25, R37, 0xffff, RZ, 0xc0, !PT ;  /* 0x0000ffff25197812 */ /* 0x000fc600078ec0ff */
[----:B------:R-:W4:Y:S01]  /*c71d0*/  LDL.LU R37, [R1+0xb4] ;  /* 0x0000b40001257983 */ /* 0x000f220000300800 */
[----:B0-----:R-:W-:Y:S02]  /*c71e0*/  PRMT R22, R25, 0x3340, R0 ;  /* 0x0000334019167816 */ /* 0x001fe40000000000 */
[----:B------:R-:W-:-:S05]  /*c71f0*/  IADD3 R28, P1, PT, R20, R7, RZ ;  /* 0x00000007141c7210 */ /* 0x000fca0007f3e0ff */
[----:B------:R-:W-:Y:S01]  /*c7200*/  IMAD.X R29, R21, 0x1, R8, P1 ;  /* 0x00000001151d7824 */ /* 0x000fe200008e0608 */
[----:B------:R-:W-:Y:S02]  /*c7210*/  LOP3.LUT R31, R31, 0xffff, RZ, 0xc0, !PT ;  /* 0x0000ffff1f1f7812 */ /* 0x000fe400078ec0ff */
[----:B---3--:R-:W-:-:S04]  /*c7220*/  LOP3.LUT R24, R46, 0xffff, RZ, 0xc0, !PT ;  /* 0x0000ffff2e187812 */ /* 0x008fc800078ec0ff */
        /* <DEDUP_REMOVED lines=10> */
[--C-:B------:R-:W-:Y:S01]  /*c72d0*/  PRMT R22, R22, 0x3340, R0.reuse ;  /* 0x0000334016167816 */ /* 0x100fe20000000000 */
[----:B------:R-:W-:Y:S04]  /*c72e0*/  STL.64 [R1+0xdd0], R28 ;  /* 0x000dd01c01007387 */ /* 0x000fe80000100a00 */
[----:B------:R-:W-:Y:S04]  /*c72f0*/  STL [R1+0x7c0], R23 ;  /* 0x0007c01701007387 */ /* 0x000fe80000100800 */
[----:B------:R0:W-:Y:S02]  /*c7300*/  STL [R1+0x118], R22 ;  /* 0x0001181601007387 */ /* 0x0001e40000100800 */
[----:B0-----:R-:W-:-:S02]  /*c7310*/  PRMT R22, R31, 0x3340, R0 ;  /* 0x000033401f167816 */ /* 0x001fc40000000000 */
[----:B--2---:R-:W-:Y:S02]  /*c7320*/  LOP3.LUT R25, R47, 0xffff, RZ, 0xc0, !PT ;  /* 0x0000ffff2f197812 */ /* 0x004fe400078ec0ff */
[----:B----4-:R-:W-:-:S04]  /*c7330*/  LOP3.LUT R24, R41, 0xffff, RZ, 0xc0, !PT ;  /* 0x0000ffff29187812 */ /* 0x010fc800078ec0ff */
[----:B------:R-:W-:-:S04]  /*c7340*/  PRMT R23, R25, 0x3340, R24 ;  /* 0x0000334019177816 */ /* 0x000fc80000000018 */
[----:B------:R-:W-:-:S05]  /*c7350*/  PRMT R22, R23, 0x5410, R22 ;  /* 0x0000541017167816 */ /* 0x000fca0000000016 */
[----:B------:R0:W-:Y:S04]  /*c7360*/  STL [R1+0x5424], R22 ;  /* 0x0054241601007387 */ /* 0x0001e80000100800 */
[----:B------:R-:W2:Y:S04]  /*c7370*/  LDL.LU R46, [R1+0x598] ;  /* 0x00059800012e7983 */ /* 0x000ea80000300800 */
[----:B------:R-:W3:Y:S04]  /*c7380*/  LDL.LU R47, [R1+0x4cd4] ;  /* 0x004cd400012f7983 */ /* 0x000ee80000300800 */
[----:B------:R-:W4:Y:S01]  /*c7390*/  LDL.LU R41, [R1+0x1f58] ;  /* 0x001f580001297983 */ /* 0x000f220000300800 */
[----:B------:R-:W-:-:S02]  /*c73a0*/  IADD3 R26, P1, PT, R20, R9, RZ ;  /* 0x00000009141a7210 */ /* 0x000fc40007f3e0ff */
[----:B------:R-:W-:Y:S02]  /*c73b0*/  SHF.R.U32.HI R23, RZ, 0x8, R25 ;  /* 0x00000008ff177819 */ /* 0x000fe40000011619 */
[----:B0-----:R-:W-:Y:S01]  /*c73c0*/  SHF.R.U32.HI R22, RZ, 0x8, R24 ;  /* 0x00000008ff167819 */ /* 0x001fe20000011618 */
[----:B------:R-:W-:Y:S01]  /*c73d0*/  IMAD.X R27, R21, 0x1, R11, P1 ;  /* 0x00000001151b7824 */ /* 0x000fe200008e060b */
[----:B------:R-:W-:Y:S02]  /*c73e0*/  LOP3.LUT R23, R23, 0xffff, RZ, 0xc0, !PT ;  /* 0x0000ffff17177812 */ /* 0x000fe400078ec0ff */
[----:B------:R-:W-:Y:S02]  /*c73f0*/  LOP3.LUT R22, R22, 0xffff, RZ, 0xc0, !PT ;  /* 0x0000ffff16167812 */ /* 0x000fe400078ec0ff */
[----:B------:R0:W-:Y:S02]  /*c7400*/  STL.64 [R1+0xdc0], R26 ;  /* 0x000dc01a01007387 */ /* 0x0001e40000100a00 */
[----:B------:R-:W-:-:S05]  /*c7410*/  PRMT R22, R23, 0x3340, R22 ;  /* 0x0000334017167816 */ /* 0x000fca0000000016 */
[----:B------:R1:W-:Y:S01]  /*c7420*/  STL [R1+0x7c8], R22 ;  /* 0x0007c81601007387 */ /* 0x0003e20000100800 */
[----:B------:R-:W-:Y:S02]  /*c7430*/  LOP3.LUT R25, R33, 0xffff, RZ, 0xc0, !PT ;  /* 0x0000ffff21197812 */ /* 0x000fe400078ec0ff */
[----:B0-----:R-:W-:Y:S02]  /*c7440*/  LOP3.LUT R26, R43, 0xffff, RZ, 0xc0, !PT ;  /* 0x0000ffff2b1a7812 */ /* 0x001fe400078ec0ff */
[----:B------:R-:W-:Y:S01]  /*c7450*/  LOP3.LUT R24, R37, 0xffff, RZ, 0xc0, !PT ;  /* 0x0000ffff25187812 */ /* 0x000fe200078ec0ff */
[----:B------:R-:W4:Y:S01]  /*c7460*/  LDL.LU R43, [R1+0x5838] ;  /* 0x00583800012b7983 */ /* 0x000f220000300800 */
[----:B-1----:R-:W-:Y:S02]  /*c7470*/  PRMT R22, R26, 0x3340, R0 ;  /* 0x000033401a167816 */ /* 0x002fe40000000000 */
[----:B------:R-:W-:Y:S02]  /*c7480*/  PRMT R23, R25, 0x3340, R24 ;  /* 0x0000334019177816 */ /* 0x000fe40000000018 */
[----:B------:R-:W-:-:S02]  /*c7490*/  IADD3 R28, P1, PT, R20, R10, RZ ;  /* 0x0000000a141c7210 */ /* 0x000fc40007f3e0ff */
[----:B------:R-:W-:-:S03]  /*c74a0*/  PRMT R22, R23, 0x5410, R22 ;  /* 0x0000541017167816 */ /* 0x000fc60000000016 */
[----:B------:R-:W-:Y:S01]  /*c74b0*/  IMAD.X R29, R21, 0x1, R12, P1 ;  /* 0x00000001151d7824 */ /* 0x000fe200008e060c */
[----:B------:R-:W-:Y:S01]  /*c74c0*/  SHF.R.U32.HI R21, RZ, 0x8, R24 ;  /* 0x00000008ff157819 */ /* 0x000fe20000011618 */
[----:B------:R0:W-:Y:S03]  /*c74d0*/  STL [R1+0x5420], R22 ;  /* 0x0054201601007387 */ /* 0x0001e60000100800 */
[----:B------:R-:W-:Y:S02]  /*c74e0*/  LOP3.LUT R21, R21, 0xffff, RZ, 0xc0, !PT ;  /* 0x0000ffff15157812 */ /* 0x000fe400078ec0ff */
[----:B0-----:R-:W-:-:S04]  /*c74f0*/  SHF.R.U32.HI R22, RZ, 0x8, R25 ;  /* 0x00000008ff167819 */ /* 0x001fc80000011619 */
[----:B------:R-:W-:Y:S01]  /*c7500*/  LOP3.LUT R22, R22, 0xffff, RZ, 0xc0, !PT ;  /* 0x0000ffff16167812 */ /* 0x000fe200078ec0ff */
[----:B------:R0:W-:Y:S03]  /*c7510*/  STL.64 [R1+0xdc8], R28 ;  /* 0x000dc81c01007387 */ /* 0x0001e60000100a00 */
[----:B------:R-:W-:Y:S01]  /*c7520*/  PRMT R21, R22, 0x3340, R21 ;  /* 0x0000334016157816 */ /* 0x000fe20000000015 */
[----:B------:R-:W4:Y:S04]  /*c7530*/  LDL.LU R27, [R1+0x294] ;  /* 0x00029400011b7983 */ /* 0x000f280000300800 */
[----:B------:R-:W4:Y:S04]  /*c7540*/  LDL.LU R30, [R1+0x7c] ;  /* 0x00007c00011e7983 */ /* 0x000f280000300800 */
[----:B------:R1:W-:Y:S01]  /*c7550*/  STL [R1+0x7b0], R21 ;  /* 0x0007b01501007387 */ /* 0x0003e20000100800 */
[----:B------:R-:W-:-:S03]  /*c7560*/  SHF.R.U32.HI R22, RZ, 0x8, R31 ;  /* 0x00000008ff167819 */ /* 0x000fc6000001161f */
[----:B0-----:R-:W4:Y:S01]  /*c7570*/  LDL.LU R29, [R1+0x4cdc] ;  /* 0x004cdc00011d7983 */ /* 0x001f220000300800 */
[----:B-1----:R-:W-:-:S03]  /*c7580*/  SHF.R.U32.HI R21, RZ, 0x8, R26 ;  /* 0x00000008ff157819 */ /* 0x002fc6000001161a */
[----:B------:R-:W4:Y:S01]  /*c7590*/  LDL.LU R28, [R1+0x59c] ;  /* 0x00059c00011c7983 */ /* 0x000f220000300800 */
[----:B------:R-:W-:-:S03]  /*c75a0*/  LOP3.LUT R21, R21, 0xffff, RZ, 0xc0, !PT ;  /* 0x0000ffff15157812 */ /* 0x000fc600078ec0ff */
[----:B------:R-:W4:Y:S01]  /*c75b0*/  LDL.LU R36, [R1+0x1f4c] ;  /* 0x001f4c0001247983 */ /* 0x000f220000300800 */
[----:B------:R-:W-:Y:S02]  /*c75c0*/  LOP3.LUT R22, R22, 0xffff, RZ, 0xc0, !PT ;  /* 0x0000ffff16167812 */ /* 0x000fe400078ec0ff */
[--C-:B------:R-:W-:Y:S02]  /*c75d0*/  PRMT R23, R21, 0x3340, R0.reuse ;  /* 0x0000334015177816 */ /* 0x100fe40000000000 */
[----:B------:R-:W-:-:S03]  /*c75e0*/  PRMT R21, R22, 0x3340, R0 ;  /* 0x0000334016157816 */ /* 0x000fc60000000000 */
[----:B------:R4:W-:Y:S01]  /*c75f0*/  STL [R1+0x108], R23 ;  /* 0x0001081701007387 */ /* 0x0009e20000100800 */
[----:B------:R-:W-:Y:S01]  /*c7600*/  VIADD R20, R20, UR6 ;  /* 0x0000000614147c36 */ /* 0x000fe20008000000 */
[----:B------:R-:W-:Y:S01]  /*c7610*/  LOP3.LUT R34, R34, 0xffff, RZ, 0xc0, !PT ;  /* 0x0000ffff22227812 */ /* 0x000fe200078ec0ff */
[----:B------:R-:W0:Y:S01]  /*c7620*/  LDCU UR6, c[0x0][0x3b8] ;  /* 0x00007700ff0677ac */ /* 0x000e220008000800 */
[----:B------:R1:W-:Y:S01]  /*c7630*/  STL [R1+0x110], R21 ;  /* 0x0001101501007387 */ /* 0x0003e20000100800 */
[----:B--2---:R-:W-:Y:S02]  /*c7640*/  LOP3.LUT R24, R46, 0xffff, RZ, 0xc0, !PT ;  /* 0x0000ffff2e187812 */ /* 0x004fe400078ec0ff */
[----:B---3--:R-:W-:Y:S02]  /*c7650*/  LOP3.LUT R25, R47, 0xffff, RZ, 0xc0, !PT ;  /* 0x0000ffff2f197812 */ /* 0x008fe400078ec0ff */
[----:B----4-:R-:W-:Y:S02]  /*c7660*/  LOP3.LUT R23, R41, 0xffff, RZ, 0xc0, !PT ;  /* 0x0000ffff29177812 */ /* 0x010fe400078ec0ff */
[----:B-1----:R-:W-:-:S02]  /*c7670*/  PRMT R21, R24, 0x3340, R0 ;  /* 0x0000334018157816 */ /* 0x002fc40000000000 */
[----:B------:R-:W-:Y:S02]  /*c7680*/  PRMT R22, R25, 0x3340, R23 ;  /* 0x0000334019167816 */ /* 0x000fe40000000017 */
[----:B------:R-:W-:Y:S02]  /*c7690*/  IADD3 R46, P1, PT, R20, R0, RZ ;  /* 0x00000000142e7210 */ /* 0x000fe40007f3e0ff */
[----:B------:R-:W-:Y:S02]  /*c76a0*/  PRMT R22, R22, 0x5410, R21 ;  /* 0x0000541016167816 */ /* 0x000fe40000000015 */
[----:B------:R-:W-:Y:S02]  /*c76b0*/  SHF.R.S32.HI R21, RZ, 0x1f, R20 ;  /* 0x0000001fff157819 */ /* 0x000fe40000011414 */
[----:B------:R-:W-:Y:S02]  /*c76c0*/  SHF.R.U32.HI R25, RZ, 0x8, R25 ;  /* 0x00000008ff197819 */ /* 0x000fe40000011619 */
[----:B------:R-:W-:Y:S01]  /*c76d0*/  SHF.R.U32.HI R23, RZ, 0x8, R23 ;  /* 0x00000008ff177819 */ /* 0x000fe20000011617 */
[----:B------:R1:W-:Y:S01]  /*c76e0*/  STL [R1+0x541c], R22 ;  /* 0x00541c1601007387 */ /* 0x0003e20000100800 */
[----:B------:R-:W-:-:S02]  /*c76f0*/  IMAD.X R47, R21, 0x1, R2, P1 ;  /* 0x00000001152f7824 */ /* 0x000fc400008e0602 */
[----:B------:R-:W-:Y:S02]  /*c7700*/  LOP3.LUT R23, R23, 0xffff, RZ, 0xc0, !PT ;  /* 0x0000ffff17177812 */ /* 0x000fe400078ec0ff */
[----:B-1----:R-:W-:Y:S02]  /*c7710*/  SHF.R.U32.HI R22, RZ, 0x8, R24 ;  /* 0x00000008ff167819 */ /* 0x002fe40000011618 */
[----:B------:R-:W-:Y:S01]  /*c7720*/  LOP3.LUT R24, R25, 0xffff, RZ, 0xc0, !PT ;  /* 0x0000ffff19187812 */ /* 0x000fe200078ec0ff */
[----:B------:R1:W-:Y:S03]  /*c7730*/  STL.64 [R1+0xdb8], R46 ;  /* 0x000db82e01007387 */ /* 0x0003e60000100a00 */
[----:B------:R-:W-:Y:S01]  /*c7740*/  PRMT R23, R24, 0x3340, R23 ;  /* 0x0000334018177816 */ /* 0x000fe20000000017 */
[----:B-1----:R-:W2:Y:S04]  /*c7750*/  LDL.LU.64 R46, [R1+0x5830] ;  /* 0x00583000012e7983 */ /* 0x002ea80000300a00 */
[----:B------:R-:W3:Y:S04]  /*c7760*/  LDL.LU R33, [R1+0x4cb4] ;  /* 0x004cb40001217983 */ /* 0x000ee80000300800 */
[----:B------:R-:W4:Y:S04]  /*c7770*/  LDL.LU R37, [R1+0x550] ;  /* 0x0005500001257983 */ /* 0x000f280000300800 */
[----:B------:R1:W-:Y:S04]  /*c7780*/  STL [R1+0x6c8], R23 ;  /* 0x0006c81701007387 */ /* 0x0003e80000100800 */
[----:B------:R-:W2:Y:S01]  /*c7790*/  LDL.LU R41, [R1+0x7b4] ;  /* 0x0007b40001297983 */ /* 0x000ea20000300800 */
[----:B------:R-:W-:-:S02]  /*c77a0*/  LOP3.LUT R22, R22, 0xffff, RZ, 0xc0, !PT ;  /* 0x0000ffff16167812 */ /* 0x000fc400078ec0ff */
[----:B------:R-:W-:Y:S02]  /*c77b0*/  LOP3.LUT R27, R27, 0xffff, RZ, 0xc0, !PT ;  /* 0x0000ffff1b1b7812 */ /* 0x000fe400078ec0ff */
[----:B-1----:R-:W-:Y:S02]  /*c77c0*/  PRMT R23, R22, 0x3340, R0 ;  /* 0x0000334016177816 */ /* 0x002fe40000000000 */
[----:B------:R-:W-:Y:S02]  /*c77d0*/  LOP3.LUT R22, R32, 0xffff, RZ, 0xc0, !PT ;  /* 0x0000ffff20167812 */ /* 0x000fe400078ec0ff */
[----:B------:R-:W-:Y:S01]  /*c77e0*/  LOP3.LUT R25, R30, 0xffff, RZ, 0xc0, !PT ;  /* 0x0000ffff1e197812 */ /* 0x000fe200078ec0ff */
[----:B------:R1:W-:Y:S04]  /*c77f0*/  STL [R1+0x104], R23 ;  /* 0x0001041701007387 */ /* 0x0003e80000100800 */
[----:B------:R0:W-:Y:S01]  /*c7800*/  STL [R1+0x54ac], R22 ;  /* 0x0054ac1601007387 */ /* 0x0001e20000100800 */
[----:B------:R-:W-:-:S02]  /*c7810*/  LOP3.LUT R26, R29, 0xffff, RZ, 0xc0, !PT ;  /* 0x0000ffff1d1a7812 */ /* 0x000fc400078ec0ff */
[----:B-1----:R-:W-:Y:S02]  /*c7820*/  PRMT R23, R27, 0x3340, R25 ;  /* 0x000033401b177816 */ /* 0x002fe40000000019 */
[----:B------:R-:W-:Y:S02]  /*c7830*/  LOP3.LUT R28, R28, 0xffff, RZ, 0xc0, !PT ;  /* 0x0000ffff1c1c7812 */ /* 0x000fe400078ec0ff */
[----:B0-----:R-:W-:Y:S02]  /*c7840*/  PRMT R22, R22, 0x3340, R0 ;  /* 0x0000334016167816 */ /* 0x001fe40000000000 */
[----:B------:R-:W-:Y:S02]  /*c7850*/  LOP3.LUT R24, R36, 0xffff, RZ, 0xc0, !PT ;  /* 0x0000ffff24187812 */ /* 0x000fe400078ec0ff */
[----:B------:R-:W-:Y:S02]  /*c7860*/  PRMT R29, R23, 0x5410, R22 ;  /* 0x00005410171d7816 */ /* 0x000fe40000000016 */
[----:B------:R-:W-:-:S02]  /*c7870*/  PRMT R22, R28, 0x3340, R0 ;  /* 0x000033401c167816 */ /* 0x000fc40000000000 */
[----:B------:R-:W-:Y:S02]  /*c7880*/  PRMT R23, R26, 0x3340, R24 ;  /* 0x000033401a177816 */ /* 0x000fe40000000018 */
[----:B------:R-:W-:Y:S02]  /*c7890*/  IADD3 R30, P1, PT, R20, R3, RZ ;  /* 0x00000003141e7210 */ /* 0x000fe40007f3e0ff */
[----:B------:R-:W-:Y:S01]  /*c78a0*/  PRMT R22, R23, 0x5410, R22 ;  /* 0x0000541017167816 */ /* 0x000fe20000000016 */
[----:B------:R-:W-:Y:S02]  /*c78b0*/  STL [R1+0x5418], R29 ;  /* 0x0054181d01007387 */ /* 0x000fe40000100800 */
[----:B------:R-:W-:Y:S02]  /*c78c0*/  IMAD.X R31, R21, 0x1, R4, P1 ;  /* 0x00000001151f7824 */ /* 0x000fe400008e0604 */
[----:B------:R0:W-:Y:S04]  /*c78d0*/  STL [R1+0x5414], R22 ;  /* 0x0054141601007387 */ /* 0x0001e80000100800 */
[----:B------:R-:W2:Y:S01]  /*c78e0*/  LDL.LU R32, [R1+0x4cb8] ;  /* 0x004cb80001207983 */ /* 0x000ea20000300800 */
[----:B------:R-:W-:-:S03]  /*c78f0*/  SHF.R.U32.HI R27, RZ, 0x8, R27 ;  /* 0x00000008ff1b7819 */ /* 0x000fc6000001161b */
[----:B------:R1:W-:Y:S01]  /*c7900*/  STL.64 [R1+0xdb0], R30 ;  /* 0x000db01e01007387 */ /* 0x0003e20000100a00 */
[----:B0-----:R-:W-:Y:S02]  /*c7910*/  SHF.R.U32.HI R22, RZ, 0x8, R25 ;  /* 0x00000008ff167819 */ /* 0x001fe40000011619 */
[----:B------:R-:W-:Y:S02]  /*c7920*/  SHF.R.U32.HI R23, RZ, 0x8, R26 ;  /* 0x00000008ff177819 */ /* 0x000fe4000001161a */
[----:B------:R-:W-:Y:S01]  /*c7930*/  SHF.R.U32.HI R26, RZ, 0x8, R24 ;  /* 0x00000008ff1a7819 */ /* 0x000fe20000011618 */
[----:B-1----:R-:W2:Y:S04]  /*c7940*/  LDL.LU R31, [R1+0x554] ;  /* 0x00055400011f7983 */ /* 0x002ea80000300800 */
[----:B------:R-:W2:Y:S01]  /*c7950*/  LDL.LU R30, [R1+0x7b8] ;  /* 0x0007b800011e7983 */ /* 0x000ea20000300800 */
[----:B------:R-:W-:-:S02]  /*c7960*/  LOP3.LUT R25, R27, 0xffff, RZ, 0xc0, !PT ;  /* 0x0000ffff1b197812 */ /* 0x000fc400078ec0ff */
[----:B------:R-:W-:Y:S02]  /*c7970*/  LOP3.LUT R24, R22, 0xffff, RZ, 0xc0, !PT ;  /* 0x0000ffff16187812 */ /* 0x000fe400078ec0ff */
[----:B------:R-:W-:Y:S02]  /*c7980*/  LOP3.LUT R23, R23, 0xffff, RZ, 0xc0, !PT ;  /* 0x0000ffff17177812 */ /* 0x000fe400078ec0ff */
[----:B------:R-:W-:Y:S02]  /*c7990*/  LOP3.LUT R22, R26, 0xffff, RZ, 0xc0, !PT ;  /* 0x0000ffff1a167812 */ /* 0x000fe400078ec0ff */
[----:B------:R-:W-:Y:S02]  /*c79a0*/  PRMT R24, R25, 0x3340, R24 ;  /* 0x0000334019187816 */ /* 0x000fe40000000018 */
[----:B------:R-:W-:-:S03]  /*c79b0*/  PRMT R22, R23, 0x3340, R22 ;  /* 0x0000334017167816 */ /* 0x000fc60000000016 */
[----:B------:R-:W-:Y:S04]  /*c79c0*/  STL [R1+0x2154], R24 ;  /* 0x0021541801007387 */ /* 0x000fe80000100800 */
[----:B------:R0:W-:Y:S04]  /*c79d0*/  STL [R1+0x6c4], R22 ;  /* 0x0006c41601007387 */ /* 0x0001e80000100800 */
[----:B------:R-:W2:Y:S04]  /*c79e0*/  LDL.LU R29, [R1+0x354] ;  /* 0x00035400011d7983 */ /* 0x000ea80000300800 */
[----:B------:R-:W2:Y:S01]  /*c79f0*/  LDL.LU R36, [R1+0x34] ;  /* 0x0000340001247983 */ /* 0x000ea20000300800 */
[----:B---3--:R-:W-:-:S02]  /*c7a00*/  LOP3.LUT R26, R33, 0xffff, RZ, 0xc0, !PT ;  /* 0x0000ffff211a7812 */ /* 0x008fc400078ec0ff */
[----:B----4-:R-:W-:-:S04]  /*c7a10*/  LOP3.LUT R25, R37, 0xffff, RZ, 0xc0, !PT ;  /* 0x0000ffff25197812 */ /* 0x010fc800078ec0ff */
[----:B0-----:R-:W-:Y:S02]  /*c7a20*/  PRMT R22, R25, 0x3340, R0 ;  /* 0x0000334019167816 */ /* 0x001fe40000000000 */
[----:B--2---:R-:W-:-:S04]  /*c7a30*/  LOP3.LUT R24, R41, 0xffff, RZ, 0xc0, !PT ;  /* 0x0000ffff29187812 */ /* 0x004fc800078ec0ff */
[----:B------:R-:W-:-:S04]  /*c7a40*/  PRMT R23, R26, 0x3340, R24 ;  /* 0x000033401a177816 */ /* 0x000fc80000000018 */
[----:B------:R-:W-:-:S05]  /*c7a50*/  PRMT R22, R23, 0x5410, R22 ;  /* 0x0000541017167816 */ /* 0x000fca0000000016 */
[----:B------:R0:W-:Y:S04]  /*c7a60*/  STL [R1+0x5410], R22 ;  /* 0x0054101601007387 */ /* 0x0001e80000100800 */
[----:B------:R-:W2:Y:S04]  /*c7a70*/  LDL.LU R37, [R1+0xc4] ;  /* 0x0000c40001257983 */ /* 0x000ea80000300800 */
[----:B------:R-:W3:Y:S01]  /*c7a80*/  LDL.LU R41, [R1+0x350] ;  /* 0x0003500001297983 */ /* 0x000ee20000300800 */
[----:B0-----:R-:W-:-:S03]  /*c7a90*/  IADD3 R22, P1, PT, R20, R5, RZ ;  /* 0x0000000514167210 */ /* 0x001fc60007f3e0ff */
[----:B------:R-:W4:Y:S02]  /*c7aa0*/  LDL.LU R33, [R1+0xc0] ;  /* 0x0000c00001217983 */ /* 0x000f240000300800 */
        /* <DEDUP_REMOVED lines=10> */
[----:B------:R-:W-:Y:S01]  /*c7b50*/  LOP3.LUT R25, R32, 0xffff, RZ, 0xc0, !PT ;  /* 0x0000ffff20197812 */ /* 0x000fe200078ec0ff */
[----:B------:R0:W-:Y:S01]  /*c7b60*/  STL [R1+0x6c0], R24 ;  /* 0x0006c01801007387 */ /* 0x0001e20000100800 */
[----:B------:R-:W-:-:S03]  /*c7b70*/  LOP3.LUT R22, R31, 0xffff, RZ, 0xc0, !PT ;  /* 0x0000ffff1f167812 */ /* 0x000fc600078ec0ff */
[----:B------:R1:W-:Y:S01]  /*c7b80*/  STL [R1+0xf8], R23 ;  /* 0x0000f81701007387 */ /* 0x0003e20000100800 */
[----:B0-----:R-:W-:-:S03]  /*c7b90*/  LOP3.LUT R24, R30, 0xffff, RZ, 0xc0, !PT ;  /* 0x0000ffff1e187812 */ /* 0x001fc600078ec0ff */
[----:B------:R0:W-:Y:S01]  /*c7ba0*/  STL [R1+0x54a8], R22 ;  /* 0x0054a81601007387 */ /* 0x0001e20000100800 */
[----:B-1----:R-:W-:Y:S02]  /*c7bb0*/  PRMT R23, R25, 0x3340, R24 ;  /* 0x0000334019177816 */ /* 0x002fe40000000018 */
[----:B0-----:R-:W-:-:S04]  /*c7bc0*/  PRMT R22, R22, 0x3340, R0 ;  /* 0x0000334016167816 */ /* 0x001fc80000000000 */
[----:B------:R-:W-:Y:S02]  /*c7bd0*/  PRMT R22, R23, 0x5410, R22 ;  /* 0x0000541017167816 */ /* 0x000fe40000000016 */
[----:B------:R-:W-:-:S03]  /*c7be0*/  SHF.R.U32.HI R25, RZ, 0x8, R25 ;  /* 0x00000008ff197819 */ /* 0x000fc60000011619 */
[----:B------:R0:W-:Y:S01]  /*c7bf0*/  STL [R1+0x5408], R22 ;  /* 0x0054081601007387 */ /* 0x0001e20000100800 */
[----:B------:R-:W-:Y:S02]  /*c7c00*/  SHF.R.U32.HI R23, RZ, 0x8, R24 ;  /* 0x00000008ff177819 */ /* 0x000fe40000011618 */
[----:B------:R-:W-:Y:S02]  /*c7c10*/  IADD3 R26, P1, PT, R20, R13, RZ ;  /* 0x0000000d141a7210 */ /* 0x000fe40007f3e0ff */
[----:B------:R-:W-:Y:S02]  /*c7c20*/  LOP3.LUT R24, R25, 0xffff, RZ, 0xc0, !PT ;  /* 0x0000ffff19187812 */ /* 0x000fe400078ec0ff */
[----:B0-----:R-:W-:Y:S02]  /*c7c30*/  SHF.R.U32.HI R22, RZ, 0x8, R28 ;  /* 0x00000008ff167819 */ /* 0x001fe4000001161c */
[----:B------:R-:W-:Y:S02]  /*c7c40*/  LOP3.LUT R23, R23, 0xffff, RZ, 0xc0, !PT ;  /* 0x0000ffff17177812 */ /* 0x000fe400078ec0ff */
[----:B------:R-:W-:Y:S01]  /*c7c50*/  LOP3.LUT R22, R22, 0xffff, RZ, 0xc0, !PT ;  /* 0x0000ffff16167812 */ /* 0x000fe200078ec0ff */
[----:B------:R-:W-:-:S03]  /*c7c60*/  IMAD.X R27, R21, 0x1, R15, P1 ;  /* 0x00000001151b7824 */ /* 0x000fc600008e060f */
[----:B------:R-:W-:Y:S02]  /*c7c70*/  PRMT R25, R22, 0x3340, R0 ;  /* 0x0000334016197816 */ /* 0x000fe40000000000 */
[----:B------:R-:W-:Y:S01]  /*c7c80*/  PRMT R22, R24, 0x3340, R23 ;  /* 0x0000334018167816 */ /* 0x000fe20000000017 */
[----:B------:R2:W-:Y:S01]  /*c7c90*/  STL.64 [R1+0xda8], R26 ;  /* 0x000da81a01007387 */ /* 0x0005e20000100a00 */
[----:B------:R-:W-:-:S03]  /*c7ca0*/  LOP3.LUT R28, R43, 0xffff, RZ, 0xc0, !PT ;  /* 0x0000ffff2b1c7812 */ /* 0x000fc600078ec0ff */
[----:B------:R3:W-:Y:S04]  /*c7cb0*/  STL [R1+0x100], R25 ;  /* 0x0001001901007387 */ /* 0x0007e80000100800 */
[----:B------:R0:W-:Y:S01]  /*c7cc0*/  STL [R1+0x212c], R22 ;  /* 0x00212c1601007387 */ /* 0x0001e20000100800 */
[----:B--2---:R-:W-:-:S03]  /*c7cd0*/  LOP3.LUT R26, R37, 0xffff, RZ, 0xc0, !PT ;  /* 0x0000ffff251a7812 */ /* 0x004fc600078ec0ff */
[----:B------:R-:W2:Y:S01]  /*c7ce0*/  LDL.LU R37, [R1+0x2a8] ;  /* 0x0002a80001257983 */ /* 0x000ea20000300800 */
[----:B---3--:R-:W-:-:S03]  /*c7cf0*/  LOP3.LUT R25, R41, 0xffff, RZ, 0xc0, !PT ;  /* 0x0000ffff29197812 */ /* 0x008fc600078ec0ff */
[----:B------:R-:W3:Y:S04]  /*c7d00*/  LDL.LU R43, [R1+0x582c] ;  /* 0x00582c00012b7983 */ /* 0x000ee80000300800 */
[----:B------:R-:W3:Y:S01]  /*c7d10*/  LDL.LU R41, [R1+0x8c] ;  /* 0x00008c0001297983 */ /* 0x000ee20000300800 */
[----:B------:R-:W-:Y:S02]  /*c7d20*/  LOP3.LUT R27, R29, 0xffff, RZ, 0xc0, !PT ;  /* 0x0000ffff1d1b7812 */ /* 0x000fe400078ec0ff */
[----:B------:R-:W-:Y:S02]  /*c7d30*/  LOP3.LUT R29, R36, 0xffff, RZ, 0xc0, !PT ;  /* 0x0000ffff241d7812 */ /* 0x000fe400078ec0ff */
[----:B------:R-:W-:Y:S02]  /*c7d40*/  PRMT R23, R27, 0x3340, R26 ;  /* 0x000033401b177816 */ /* 0x000fe4000000001a */
[----:B0-----:R-:W-:-:S02]  /*c7d50*/  PRMT R22, R29, 0x3340, R0 ;  /* 0x000033401d167816 */ /* 0x001fc40000000000 */
[----:B----4-:R-:W-:Y:S02]  /*c7d60*/  LOP3.LUT R24, R33, 0xffff, RZ, 0xc0, !PT ;  /* 0x0000ffff21187812 */ /* 0x010fe400078ec0ff */
[----:B------:R-:W-:Y:S02]  /*c7d70*/  PRMT R30, R23, 0x5410, R22 ;  /* 0x00005410171e7816 */ /* 0x000fe40000000016 */
[----:B------:R-:W-:Y:S02]  /*c7d80*/  PRMT R22, R28, 0x3340, R0 ;  /* 0x000033401c167816 */ /* 0x000fe40000000000 */
[----:B------:R-:W-:-:S04]  /*c7d90*/  PRMT R23, R25, 0x3340, R24 ;  /* 0x0000334019177816 */ /* 0x000fc80000000018 */
[----:B------:R-:W-:Y:S01]  /*c7da0*/  PRMT R22, R23, 0x5410, R22 ;  /* 0x0000541017167816 */ /* 0x000fe20000000016 */
[----:B------:R0:W-:Y:S01]  /*c7db0*/  STL [R1+0x5404], R30 ;  /* 0x0054041e01007387 */ /* 0x0001e20000100800 */
[----:B------:R-:W-:Y:S02]  /*c7dc0*/  SHF.R.U32.HI R25, RZ, 0x8, R25 ;  /* 0x00000008ff197819 */ /* 0x000fe40000011619 */
[----:B------:R-:W-:Y:S01]  /*c7dd0*/  SHF.R.U32.HI R24, RZ, 0x8, R24 ;  /* 0x00000008ff187819 */ /* 0x000fe20000011618 */
[----:B------:R1:W-:Y:S01]  /*c7de0*/  STL [R1+0x5400], R22 ;  /* 0x0054001601007387 */ /* 0x0003e20000100800 */
[----:B------:R-:W-:Y:S02]  /*c7df0*/  SHF.R.U32.HI R23, RZ, 0x8, R27 ;  /* 0x00000008ff177819 */ /* 0x000fe4000001161b */
[----:B------:R-:W-:Y:S01]  /*c7e00*/  LOP3.LUT R25, R25, 0xffff, RZ, 0xc0, !PT ;  /* 0x0000ffff19197812 */ /* 0x000fe200078ec0ff */
[----:B------:R-:W4:Y:S01]  /*c7e10*/  LDL.LU R32, [R1+0x2ac] ;  /* 0x0002ac0001207983 */ /* 0x000f220000300800 */
[----:B0-----:R-:W-:-:S02]  /*c7e20*/  IADD3 R30, P1, PT, R20, R14, RZ ;  /* 0x0000000e141e7210 */ /* 0x001fc40007f3e0ff */
[----:B-1----:R-:W-:Y:S02]  /*c7e30*/  SHF.R.U32.HI R22, RZ, 0x8, R26 ;  /* 0x00000008ff167819 */ /* 0x002fe4000001161a */
[----:B------:R-:W-:Y:S02]  /*c7e40*/  LOP3.LUT R24, R24, 0xffff, RZ, 0xc0, !PT ;  /* 0x0000ffff18187812 */ /* 0x000fe400078ec0ff */
[----:B------:R-:W-:Y:S02]  /*c7e50*/  LOP3.LUT R23, R23, 0xffff, RZ, 0xc0, !PT ;  /* 0x0000ffff17177812 */ /* 0x000fe400078ec0ff */
[----:B------:R-:W-:Y:S01]  /*c7e60*/  LOP3.LUT R22, R22, 0xffff, RZ, 0xc0, !PT ;  /* 0x0000ffff16167812 */ /* 0x000fe200078ec0ff */
[----:B------:R-:W-:Y:S01]  /*c7e70*/  IMAD.X R31, R21, 0x1, R16, P1 ;  /* 0x00000001151f7824 */ /* 0x000fe200008e0610 */
[----:B------:R-:W-:Y:S02]  /*c7e80*/  PRMT R26, R25, 0x3340, R24 ;  /* 0x00003340191a7816 */ /* 0x000fe40000000018 */
[----:B------:R-:W-:-:S02]  /*c7e90*/  PRMT R22, R23, 0x3340, R22 ;  /* 0x0000334017167816 */ /* 0x000fc40000000016 */
[----:B------:R-:W-:Y:S01]  /*c7ea0*/  STL.64 [R1+0xd90], R30 ;  /* 0x000d901e01007387 */ /* 0x000fe20000100a00 */
[----:B------:R-:W-:-:S03]  /*c7eb0*/  IADD3 R24, P1, PT, R20, R7, RZ ;  /* 0x0000000714187210 */ /* 0x000fc60007f3e0ff */
[----:B------:R-:W-:Y:S04]  /*c7ec0*/  STL [R1+0x6b8], R26 ;  /* 0x0006b81a01007387 */ /* 0x000fe80000100800 */
[----:B------:R0:W-:Y:S01]  /*c7ed0*/  STL [R1+0x6b4], R22 ;  /* 0x0006b41601007387 */ /* 0x0001e20000100800 */
[----:B------:R-:W-:Y:S01]  /*c7ee0*/  IMAD.X R25, R21, 0x1, R8, P1 ;  /* 0x0000000115197824 */ /* 0x000fe200008e0608 */
[----:B------:R-:W-:Y:S02]  /*c7ef0*/  SHF.R.U32.HI R23, RZ, 0x8, R28 ;  /* 0x00000008ff177819 */ /* 0x000fe4000001161c */
[----:B0-----:R-:W-:Y:S02]  /*c7f00*/  SHF.R.U32.HI R22, RZ, 0x8, R29 ;  /* 0x00000008ff167819 */ /* 0x001fe4000001161d */
[----:B------:R0:W-:Y:S02]  /*c7f10*/  STL.64 [R1+0xd98], R24 ;  /* 0x000d981801007387 */ /* 0x0001e40000100a00 */
[----:B------:R-:W-:-:S02]  /*c7f20*/  LOP3.LUT R22, R22, 0xffff, RZ, 0xc0, !PT ;  /* 0x0000ffff16167812 */ /* 0x000fc400078ec0ff */
[----:B------:R-:W-:Y:S02]  /*c7f30*/  LOP3.LUT R23, R23, 0xffff, RZ, 0xc0, !PT ;  /* 0x0000ffff17177812 */ /* 0x000fe400078ec0ff */
[--C-:B0-----:R-:W-:Y:S02]  /*c7f40*/  PRMT R24, R22, 0x3340, R0.reuse ;  /* 0x0000334016187816 */ /* 0x101fe40000000000 */
[----:B------:R-:W-:-:S03]  /*c7f50*/  PRMT R22, R23, 0x3340, R0 ;  /* 0x0000334017167816 */ /* 0x000fc60000000000 */
[----:B------:R-:W-:Y:S04]  /*c7f60*/  STL [R1+0xf0], R24 ;  /* 0x0000f01801007387 */ /* 0x000fe80000100800 */
[----:B------:R0:W-:Y:S02]  /*c7f70*/  STL [R1+0xe8], R22 ;  /* 0x0000e81601007387 */ /* 0x0001e40000100800 */
[----:B0-----:R-:W-:Y:S02]  /*c7f80*/  PRMT R22, R34, 0x3340, R0 ;  /* 0x0000334022167816 */ /* 0x001fe40000000000 */
[----:B------:R-:W-:-:S05]  /*c7f90*/  IADD3 R26, P1, PT, R20, R9, RZ ;  /* 0x00000009141a7210 */ /* 0x000fca0007f3e0ff */
[----:B------:R-:W-:Y:S01]  /*c7fa0*/  IMAD.X R27, R21, 0x1, R11, P1 ;  /* 0x00000001151b7824 */ /* 0x000fe200008e060b */
[----:B--2---:R-:W-:Y:S02]  /*c7fb0*/  LOP3.LUT R25, R37, 0xffff, RZ, 0xc0, !PT ;  /* 0x0000ffff25197812 */ /* 0x004fe400078ec0ff */
[----:B---3--:R-:W-:-:S04]  /*c7fc0*/  LOP3.LUT R24, R41, 0xffff, RZ, 0xc0, !PT ;  /* 0x0000ffff29187812 */ /* 0x008fc800078ec0ff */
[----:B------:R-:W-:-:S04]  /*c7fd0*/  PRMT R23, R25, 0x3340, R24 ;  /* 0x0000334019177816 */ /* 0x000fc80000000018 */
[----:B------:R-:W-:-:S05]  /*c7fe0*/  PRMT R22, R23, 0x5410, R22 ;  /* 0x0000541017167816 */ /* 0x000fca0000000016 */
[----:B------:R0:W-:Y:S04]  /*c7ff0*/  STL [R1+0x53fc], R22 ;  /* 0x0053fc1601007387 */ /* 0x0001e80000100800 */
[----:B------:R-:W2:Y:S04]  /*c8000*/  LDL.LU R31, [R1+0x4ce8] ;  /* 0x004ce800011f7983 */ /* 0x000ea80000300800 */
[----:B------:R-:W3:Y:S04]  /*c8010*/  LDL.LU R30, [R1+0x5b0] ;  /* 0x0005b000011e7983 */ /* 0x000ee80000300800 */
[----:B------:R-:W3:Y:S04]  /*c8020*/  LDL.LU R36, [R1+0x1f68] ;  /* 0x001f680001247983 */ /* 0x000ee80000300800 */
[----:B------:R1:W-:Y:S04]  /*c8030*/  STL.64 [R1+0xd80], R26 ;  /* 0x000d801a01007387 */ /* 0x0003e80000100a00 */
[----:B------:R-:W3:Y:S04]  /*c8040*/  LDL.LU R33, [R1+0x5ac] ;  /* 0x0005ac0001217983 */ /* 0x000ee80000300800 */
[----:B------:R-:W3:Y:S04]  /*c8050*/  LDL.LU R37, [R1+0x4cec] ;  /* 0x004cec0001257983 */ /* 0x000ee80000300800 */
[----:B------:R-:W3:Y:S01]  /*c8060*/  LDL.LU R41, [R1+0x1f5c] ;  /* 0x001f5c0001297983 */ /* 0x000ee20000300800 */
[----:B------:R-:W-:-:S02]  /*c8070*/  SHF.R.U32.HI R23, RZ, 0x8, R25 ;  /* 0x00000008ff177819 */ /* 0x000fc40000011619 */
[----:B0-----:R-:W-:Y:S02]  /*c8080*/  SHF.R.U32.HI R22, RZ, 0x8, R24 ;  /* 0x00000008ff167819 */ /* 0x001fe40000011618 */
[----:B------:R-:W-:Y:S02]  /*c8090*/  LOP3.LUT R23, R23, 0xffff, RZ, 0xc0, !PT ;  /* 0x0000ffff17177812 */ /* 0x000fe400078ec0ff */
[----:B------:R-:W-:Y:S02]  /*c80a0*/  LOP3.LUT R22, R22, 0xffff, RZ, 0xc0, !PT ;  /* 0x0000ffff16167812 */ /* 0x000fe400078ec0ff */
[----:B----4-:R-:W-:Y:S02]  /*c80b0*/  LOP3.LUT R25, R32, 0xffff, RZ, 0xc0, !PT ;  /* 0x0000ffff20197812 */ /* 0x010fe400078ec0ff */
[----:B------:R-:W-:Y:S02]  /*c80c0*/  PRMT R22, R23, 0x3340, R22 ;  /* 0x0000334017167816 */ /* 0x000fe40000000016 */
[----:B------:R-:W-:-:S02]  /*c80d0*/  LOP3.LUT R35, R35, 0xffff, RZ, 0xc0, !PT ;  /* 0x0000ffff23237812 */ /* 0x000fc400078ec0ff */
[----:B------:R-:W-:Y:S01]  /*c80e0*/  LOP3.LUT R24, R43, 0xffff, RZ, 0xc0, !PT ;  /* 0x0000ffff2b187812 */ /* 0x000fe200078ec0ff */
[----:B------:R0:W-:Y:S03]  /*c80f0*/  STL [R1+0x6b0], R22 ;  /* 0x0006b01601007387 */ /* 0x0001e60000100800 */
[----:B------:R-:W-:Y:S02]  /*c8100*/  PRMT R23, R25, 0x3340, R24 ;  /* 0x0000334019177816 */ /* 0x000fe40000000018 */
[----:B-1----:R-:W-:Y:S02]  /*c8110*/  IADD3 R26, P1, PT, R20, R10, RZ ;  /* 0x0000000a141a7210 */ /* 0x002fe40007f3e0ff */
[----:B0-----:R-:W-:-:S04]  /*c8120*/  PRMT R22, R35, 0x3340, R0 ;  /* 0x0000334023167816 */ /* 0x001fc80000000000 */
[----:B------:R-:W-:Y:S01]  /*c8130*/  PRMT R22, R23, 0x5410, R22 ;  /* 0x0000541017167816 */ /* 0x000fe20000000016 */
[----:B------:R-:W-:Y:S01]  /*c8140*/  IMAD.X R27, R21, 0x1, R12, P1 ;  /* 0x00000001151b7824 */ /* 0x000fe200008e060c */
[----:B------:R-:W-:-:S03]  /*c8150*/  SHF.R.U32.HI R21, RZ, 0x8, R24 ;  /* 0x00000008ff157819 */ /* 0x000fc60000011618 */
[----:B------:R0:W-:Y:S01]  /*c8160*/  STL [R1+0x53f8], R22 ;  /* 0x0053f81601007387 */ /* 0x0001e20000100800 */
[----:B------:R-:W-:Y:S02]  /*c8170*/  LOP3.LUT R21, R21, 0xffff, RZ, 0xc0, !PT ;  /* 0x0000ffff15157812 */ /* 0x000fe400078ec0ff */
[----:B0-----:R-:W-:-:S04]  /*c8180*/  SHF.R.U32.HI R22, RZ, 0x8, R25 ;  /* 0x00000008ff167819 */ /* 0x001fc80000011619 */
[----:B------:R-:W-:-:S04]  /*c8190*/  LOP3.LUT R22, R22, 0xffff, RZ, 0xc0, !PT ;  /* 0x0000ffff16167812 */ /* 0x000fc800078ec0ff */
[----:B------:R-:W-:Y:S02]  /*c81a0*/  PRMT R43, R22, 0x3340, R21 ;  /* 0x00003340162b7816 */ /* 0x000fe40000000015 */
[----:B------:R-:W-:-:S04]  /*c81b0*/  SHF.R.U32.HI R21, RZ, 0x8, R35 ;  /* 0x00000008ff157819 */ /* 0x000fc80000011623 */
[----:B------:R-:W-:Y:S01]  /*c81c0*/  LOP3.LUT R21, R21, 0xffff, RZ, 0xc0, !PT ;  /* 0x0000ffff15157812 */ /* 0x000fe200078ec0ff */
[----:B------:R0:W-:Y:S03]  /*c81d0*/  STL.64 [R1+0xd88], R26 ;  /* 0x000d881a01007387 */ /* 0x0001e60000100a00 */
[----:B------:R-:W-:-:S05]  /*c81e0*/  PRMT R21, R21, 0x3340, R0 ;  /* 0x0000334015157816 */ /* 0x000fca0000000000 */
[----:B------:R1:W-:Y:S01]  /*c81f0*/  STL [R1+0xd4], R21 ;  /* 0x0000d41501007387 */ /* 0x0003e20000100800 */
[----:B------:R-:W-:Y:S01]  /*c8200*/  VIADD R20, R20, UR6 ;  /* 0x0000000614147c36 */ /* 0x000fe20008000000 */
[----:B------:R-:W-:Y:S01]  /*c8210*/  SHF.R.U32.HI R23, RZ, 0x8, R34 ;  /* 0x00000008ff177819 */ /* 0x000fe20000011622 */
[----:B------:R-:W4:Y:S03]  /*c8220*/  LDCU UR6, c[0x0][0x3b8] ;  /* 0x00007700ff0677ac */ /* 0x000f260008000800 */
[----:B------:R-:W-:Y:S02]  /*c8230*/  IADD3 R34, P1, PT, R20, R0, RZ ;  /* 0x0000000014227210 */ /* 0x000fe40007f3e0ff */
[----:B--2---:R-:W-:Y:S02]  /*c8240*/  LOP3.LUT R28, R31, 0xffff, RZ, 0xc0, !PT ;  /* 0x0000ffff1f1c7812 */ /* 0x004fe400078ec0ff */
[----:B---3--:R-:W-:-:S02]  /*c8250*/  LOP3.LUT R29, R30, 0xffff, RZ, 0xc0, !PT ;  /* 0x0000ffff1e1d7812 */ /* 0x008fc400078ec0ff */
[----:B0-----:R-:W-:Y:S02]  /*c8260*/  LOP3.LUT R26, R36, 0xffff, RZ, 0xc0, !PT ;  /* 0x0000ffff241a7812 */ /* 0x001fe400078ec0ff */
[----:B-1----:R-:W-:Y:S02]  /*c8270*/  PRMT R21, R29, 0x3340, R0 ;  /* 0x000033401d157816 */ /* 0x002fe40000000000 */
[----:B------:R-:W-:-:S04]  /*c8280*/  PRMT R22, R28, 0x3340, R26 ;  /* 0x000033401c167816 */ /* 0x000fc8000000001a */
[----:B------:R-:W-:Y:S02]  /*c8290*/  PRMT R21, R22, 0x5410, R21 ;  /* 0x0000541016157816 */ /* 0x000fe40000000015 */
[----:B------:R-:W-:Y:S02]  /*c82a0*/  LOP3.LUT R27, R33, 0xffff, RZ, 0xc0, !PT ;  /* 0x0000ffff211b7812 */ /* 0x000fe400078ec0ff */
[----:B------:R-:W-:Y:S01]  /*c82b0*/  LOP3.LUT R25, R37, 0xffff, RZ, 0xc0, !PT ;  /* 0x0000ffff25197812 */ /* 0x000fe200078ec0ff */
[----:B------:R0:W-:Y:S01]  /*c82c0*/  STL [R1+0x53f4], R21 ;  /* 0x0053f41501007387 */ /* 0x0001e20000100800 */
[----:B------:R-:W-:-:S03]  /*c82d0*/  LOP3.LUT R24, R41, 0xffff, RZ, 0xc0, !PT ;  /* 0x0000ffff29187812 */ /* 0x000fc600078ec0ff */
[----:B------:R-:W2:Y:S01]  /*c82e0*/  LDL.LU R31, [R1+0x4cd0] ;  /* 0x004cd000011f7983 */ /* 0x000ea20000300800 */
[----:B------:R-:W-:-:S03]  /*c82f0*/  PRMT R22, R25, 0x3340, R24 ;  /* 0x0000334019167816 */ /* 0x000fc60000000018 */
[----:B------:R-:W3:Y:S01]  /*c8300*/  LDL.LU R36, [R1+0x568] ;  /* 0x0005680001247983 */ /* 0x000ee20000300800 */
[----:B0-----:R-:W-:-:S03]  /*c8310*/  PRMT R21, R27, 0x3340, R0 ;  /* 0x000033401b157816 */ /* 0x001fc60000000000 */
[----:B------:R-:W4:Y:S01]  /*c8320*/  LDL.LU R33, [R1+0x1d78] ;  /* 0x001d780001217983 */ /* 0x000f220000300800 */
[----:B------:R-:W-:Y:S02]  /*c8330*/  PRMT R22, R22, 0x5410, R21 ;  /* 0x0000541016167816 */ /* 0x000fe40000000015 */
[----:B------:R-:W-:Y:S02]  /*c8340*/  SHF.R.S32.HI R21, RZ, 0x1f, R20 ;  /* 0x0000001fff157819 */ /* 0x000fe40000011414 */
[----:B------:R-:W-:Y:S01]  /*c8350*/  SHF.R.U32.HI R30, RZ, 0x8, R25 ;  /* 0x00000008ff1e7819 */ /* 0x000fe20000011619 */
[----:B------:R0:W-:Y:S01]  /*c8360*/  STL [R1+0x53f0], R22 ;  /* 0x0053f01601007387 */ /* 0x0001e20000100800 */
[----:B------:R-:W-:Y:S01]  /*c8370*/  SHF.R.U32.HI R25, RZ, 0x8, R24 ;  /* 0x00000008ff197819 */ /* 0x000fe20000011618 */
[----:B------:R-:W-:Y:S01]  /*c8380*/  IMAD.X R35, R21, 0x1, R2, P1 ;  /* 0x0000000115237824 */ /* 0x000fe200008e0602 */
[----:B------:R-:W-:Y:S02]  /*c8390*/  SHF.R.U32.HI R24, RZ, 0x8, R28 ;  /* 0x00000008ff187819 */ /* 0x000fe4000001161c */
[----:B------:R-:W-:-:S02]  /*c83a0*/  LOP3.LUT R25, R25, 0xffff, RZ, 0xc0, !PT ;  /* 0x0000ffff19197812 */ /* 0x000fc400078ec0ff */
[----:B0-----:R-:W-:Y:S01]  /*c83b0*/  SHF.R.U32.HI R22, RZ, 0x8, R26 ;  /* 0x00000008ff167819 */ /* 0x001fe2000001161a */
[----:B------:R0:W-:Y:S01]  /*c83c0*/  STL.64 [R1+0xd70], R34 ;  /* 0x000d702201007387 */ /* 0x0001e20000100a00 */
[----:B------:R-:W-:Y:S02]  /*c83d0*/  LOP3.LUT R26, R30, 0xffff, RZ, 0xc0, !PT ;  /* 0x0000ffff1e1a7812 */ /* 0x000fe400078ec0ff */
[----:B------:R-:W-:Y:S02]  /*c83e0*/  LOP3.LUT R24, R24, 0xffff, RZ, 0xc0, !PT ;  /* 0x0000ffff18187812 */ /* 0x000fe400078ec0ff */
[----:B------:R-:W-:Y:S02]  /*c83f0*/  LOP3.LUT R22, R22, 0xffff, RZ, 0xc0, !PT ;  /* 0x0000ffff16167812 */ /* 0x000fe400078ec0ff */
[----:B------:R-:W-:Y:S02]  /*c8400*/  PRMT R25, R26, 0x3340, R25 ;  /* 0x000033401a197816 */ /* 0x000fe40000000019 */
[----:B------:R-:W-:-:S02]  /*c8410*/  PRMT R22, R24, 0x3340, R22 ;  /* 0x0000334018167816 */ /* 0x000fc40000000016 */
[----:B0-----:R-:W-:Y:S01]  /*c8420*/  IADD3 R34, P1, PT, R20, R3, RZ ;  /* 0x0000000314227210 */ /* 0x001fe20007f3e0ff */
[----:B------:R-:W-:Y:S04]  /*c8430*/  STL [R1+0x6a4], R25 ;  /* 0x0006a41901007387 */ /* 0x000fe80000100800 */
[----:B------:R-:W-:Y:S01]  /*c8440*/  IMAD.X R35, R21, 0x1, R4, P1 ;  /* 0x0000000115237824 */ /* 0x000fe200008e0604 */
[----:B------:R-:W-:Y:S04]  /*c8450*/  STL [R1+0x6a0], R22 ;  /* 0x0006a01601007387 */ /* 0x000fe80000100800 */
[----:B------:R-:W4:Y:S04]  /*c8460*/  LDL.LU R28, [R1+0x38c] ;  /* 0x00038c00011c7983 */ /* 0x000f280000300800 */
[----:B------:R0:W-:Y:S04]  /*c8470*/  STL.64 [R1+0xd78], R34 ;  /* 0x000d782201007387 */ /* 0x0001e80000100a00 */
[----:B0-----:R-:W4:Y:S04]  /*c8480*/  LDL.LU R34, [R1+0x40] ;  /* 0x0000400001227983 */ /* 0x001f280000300800 */
[----:B------:R-:W4:Y:S04]  /*c8490*/  LDL.LU R35, [R1+0xe4] ;  /* 0x0000e40001237983 */ /* 0x000f280000300800 */
[----:B------:R-:W4:Y:S04]  /*c84a0*/  LDL.LU R32, [R1+0x4cd8] ;  /* 0x004cd80001207983 */ /* 0x000f280000300800 */
[----:B------:R-:W4:Y:S04]  /*c84b0*/  LDL.LU R37, [R1+0x56c] ;  /* 0x00056c0001257983 */ /* 0x000f280000300800 */
[----:B------:R-:W4:Y:S01]  /*c84c0*/  LDL.LU R41, [R1+0x1d68] ;  /* 0x001d680001297983 */ /* 0x000f220000300800 */
[----:B------:R-:W-:-:S02]  /*c84d0*/  SHF.R.U32.HI R22, RZ, 0x8, R29 ;  /* 0x00000008ff167819 */ /* 0x000fc4000001161d */
[----:B------:R-:W-:Y:S02]  /*c84e0*/  SHF.R.U32.HI R24, RZ, 0x8, R27 ;  /* 0x00000008ff187819 */ /* 0x000fe4000001161b */
[----:B------:R-:W-:Y:S02]  /*c84f0*/  LOP3.LUT R22, R22, 0xffff, RZ, 0xc0, !PT ;  /* 0x0000ffff16167812 */ /* 0x000fe400078ec0ff */
[----:B------:R-:W-:Y:S02]  /*c8500*/  LOP3.LUT R24, R24, 0xffff, RZ, 0xc0, !PT ;  /* 0x0000ffff18187812 */ /* 0x000fe400078ec0ff */
[--C-:B------:R-:W-:Y:S02]  /*c8510*/  PRMT R25, R22, 0x3340, R0.reuse ;  /* 0x0000334016197816 */ /* 0x100fe40000000000 */
[----:B------:R-:W-:-:S03]  /*c8520*/  PRMT R22, R24, 0x3340, R0 ;  /* 0x0000334018167816 */ /* 0x000fc60000000000 */
[----:B------:R4:W-:Y:S01]  /*c8530*/  STL [R1+0xc8], R25 ;  /* 0x0000c81901007387 */ /* 0x0009e20000100800 */
[----:B------:R-:W-:-:S03]  /*c8540*/  IADD3 R30, P1, PT, R20, R5, RZ ;  /* 0x00000005141e7210 */ /* 0x000fc60007f3e0ff */
[----:B------:R0:W-:Y:S01]  /*c8550*/  STL [R1+0xe0], R22 ;  /* 0x0000e01601007387 */ /* 0x0001e20000100800 */
[----:B--2---:R-:W-:Y:S02]  /*c8560*/  LOP3.LUT R27, R31, 0xffff, RZ, 0xc0, !PT ;  /* 0x0000ffff1f1b7812 */ /* 0x004fe400078ec0ff */
[----:B---3--:R-:W-:Y:S02]  /*c8570*/  LOP3.LUT R26, R36, 0xffff, RZ, 0xc0, !PT ;  /* 0x0000ffff241a7812 */ /* 0x008fe400078ec0ff */
[----:B----4-:R-:W-:Y:S02]  /*c8580*/  LOP3.LUT R25, R33, 0xffff, RZ, 0xc0, !PT ;  /* 0x0000ffff21197812 */ /* 0x010fe400078ec0ff */
[----:B0-----:R-:W-:Y:S02]  /*c8590*/  PRMT R22, R26, 0x3340, R0 ;  /* 0x000033401a167816 */ /* 0x001fe40000000000 */
[----:B------:R-:W-:Y:S01]  /*c85a0*/  PRMT R24, R27, 0x3340, R25 ;  /* 0x000033401b187816 */ /* 0x000fe20000000019 */
[----:B------:R-:W-:-:S03]  /*c85b0*/  IMAD.X R31, R21, 0x1, R6, P1 ;  /* 0x00000001151f7824 */ /* 0x000fc600008e0606 */
[----:B------:R-:W-:-:S05]  /*c85c0*/  PRMT R22, R24, 0x5410, R22 ;  /* 0x0000541018167816 */ /* 0x000fca0000000016 */
[----:B------:R0:W-:Y:S01]  /*c85d0*/  STL [R1+0x53e8], R22 ;  /* 0x0053e81601007387 */ /* 0x0001e20000100800 */
[----:B------:R-:W-:-:S03]  /*c85e0*/  SHF.R.U32.HI R27, RZ, 0x8, R27 ;  /* 0x00000008ff1b7819 */ /* 0x000fc6000001161b */
[----:B------:R1:W-:Y:S01]  /*c85f0*/  STL.64 [R1+0xd68], R30 ;  /* 0x000d681e01007387 */ /* 0x0003e20000100a00 */
[----:B------:R-:W-:Y:S02]  /*c8600*/  SHF.R.U32.HI R24, RZ, 0x8, R25 ;  /* 0x00000008ff187819 */ /* 0x000fe40000011619 */
[----:B------:R-:W-:Y:S02]  /*c8610*/  LOP3.LUT R25, R27, 0xffff, RZ, 0xc0, !PT ;  /* 0x0000ffff1b197812 */ /* 0x000fe400078ec0ff */
[----:B0-----:R-:W-:Y:S01]  /*c8620*/  SHF.R.U32.HI R22, RZ, 0x8, R26 ;  /* 0x00000008ff167819 */ /* 0x001fe2000001161a */
[----:B-1----:R-:W2:Y:S04]  /*c8630*/  LDL.LU R31, [R1+0x448] ;  /* 0x00044800011f7983 */ /* 0x002ea80000300800 */
[----:B------:R-:W3:Y:S01]  /*c8640*/  LDL.LU R36, [R1+0x44] ;  /* 0x0000440001247983 */ /* 0x000ee20000300800 */
[----:B------:R-:W-:-:S02]  /*c8650*/  LOP3.LUT R24, R24, 0xffff, RZ, 0xc0, !PT ;  /* 0x0000ffff18187812 */ /* 0x000fc400078ec0ff */
[----:B------:R-:W-:Y:S01]  /*c8660*/  LOP3.LUT R22, R22, 0xffff, RZ, 0xc0, !PT ;  /* 0x0000ffff16167812 */ /* 0x000fe200078ec0ff */
[----:B------:R-:W4:Y:S01]  /*c8670*/  LDL.LU R33, [R1+0xf4] ;  /* 0x0000f40001217983 */ /* 0x000f220000300800 */
[----:B------:R-:W-:Y:S02]  /*c8680*/  PRMT R24, R25, 0x3340, R24 ;  /* 0x0000334019187816 */ /* 0x000fe40000000018 */
[----:B------:R-:W-:Y:S02]  /*c8690*/  PRMT R22, R22, 0x3340, R0 ;  /* 0x0000334016167816 */ /* 0x000fe40000000000 */
[----:B------:R-:W-:Y:S01]  /*c86a0*/  LOP3.LUT R28, R28, 0xffff, RZ, 0xc0, !PT ;  /* 0x0000ffff1c1c7812 */ /* 0x000fe200078ec0ff */
[----:B------:R-:W-:Y:S04]  /*c86b0*/  STL [R1+0x698], R24 ;  /* 0x0006981801007387 */ /* 0x000fe80000100800 */
[----:B------:R0:W-:Y:S01]  /*c86c0*/  STL [R1+0xc4], R22 ;  /* 0x0000c41601007387 */ /* 0x0001e20000100800 */
[----:B------:R-:W-:-:S02]  /*c86d0*/  LOP3.LUT R29, R34, 0xffff, RZ, 0xc0, !PT ;  /* 0x0000ffff221d7812 */ /* 0x000fc400078ec0ff */
[----:B------:R-:W-:Y:S02]  /*c86e0*/  LOP3.LUT R26, R35, 0xffff, RZ, 0xc0, !PT ;  /* 0x0000ffff231a7812 */ /* 0x000fe400078ec0ff */
[----:B0-----:R-:W-:Y:S02]  /*c86f0*/  PRMT R22, R29, 0x3340, R0 ;  /* 0x000033401d167816 */ /* 0x001fe40000000000 */
[----:B------:R-:W-:Y:S02]  /*c8700*/  PRMT R24, R28, 0x3340, R26 ;  /* 0x000033401c187816 */ /* 0x000fe4000000001a */
[----:B------:R-:W-:Y:S02]  /*c8710*/  LOP3.LUT R27, R32, 0xffff, RZ, 0xc0, !PT ;  /* 0x0000ffff201b7812 */ /* 0x000fe400078ec0ff */
[----:B------:R-:W-:Y:S02]  /*c8720*/  LOP3.LUT R30, R37, 0xffff, RZ, 0xc0, !PT ;  /* 0x0000ffff251e7812 */ /* 0x000fe400078ec0ff */
[----:B------:R-:W-:-:S02]  /*c8730*/  LOP3.LUT R25, R41, 0xffff, RZ, 0xc0, !PT ;  /* 0x0000ffff29197812 */ /* 0x000fc400078ec0ff */
[----:B------:R-:W-:Y:S02]  /*c8740*/  PRMT R32, R24, 0x5410, R22 ;  /* 0x0000541018207816 */ /* 0x000fe40000000016 */
[----:B------:R-:W-:Y:S02]  /*c8750*/  PRMT R22, R30, 0x3340, R0 ;  /* 0x000033401e167816 */ /* 0x000fe40000000000 */
[----:B------:R-:W-:Y:S01]  /*c8760*/  PRMT R24, R27, 0x3340, R25 ;  /* 0x000033401b187816 */ /* 0x000fe20000000019 */
[----:B------:R-:W-:Y:S03]  /*c8770*/  STL [R1+0x54a4], R30 ;  /* 0x0054a41e01007387 */ /* 0x000fe60000100800 */
[----:B------:R-:W-:Y:S01]  /*c8780*/  PRMT R22, R24, 0x5410, R22 ;  /* 0x0000541018167816 */ /* 0x000fe20000000016 */
[----:B------:R-:W-:Y:S04]  /*c8790*/  STL [R1+0x53e0], R32 ;  /* 0x0053e02001007387 */ /* 0x000fe80000100800 */
[----:B------:R-:W4:Y:S04]  /*c87a0*/  LDL.LU R37, [R1+0x2cc] ;  /* 0x0002cc0001257983 */ /* 0x000f280000300800 */
[----:B------:R0:W-:Y:S04]  /*c87b0*/  STL [R1+0x53e4], R22 ;  /* 0x0053e41601007387 */ /* 0x0001e80000100800 */
[----:B------:R-:W4:Y:S01]  /*c87c0*/  LDL.LU R41, [R1+0xa0] ;  /* 0x0000a00001297983 */ /* 0x000f220000300800 */
[----:B------:R-:W-:-:S02]  /*c87d0*/  SHF.R.U32.HI R27, RZ, 0x8, R27 ;  /* 0x00000008ff1b7819 */ /* 0x000fc4000001161b */
[----:B------:R-:W-:Y:S02]  /*c87e0*/  SHF.R.U32.HI R25, RZ, 0x8, R25 ;  /* 0x00000008ff197819 */ /* 0x000fe40000011619 */
[----:B------:R-:W-:Y:S02]  /*c87f0*/  SHF.R.U32.HI R24, RZ, 0x8, R28 ;  /* 0x00000008ff187819 */ /* 0x000fe4000001161c */
[----:B0-----:R-:W-:Y:S02]  /*c8800*/  SHF.R.U32.HI R22, RZ, 0x8, R26 ;  /* 0x00000008ff167819 */ /* 0x001fe4000001161a */
[----:B------:R-:W-:Y:S02]  /*c8810*/  IADD3 R34, P1, PT, R20, R13, RZ ;  /* 0x0000000d14227210 */ /* 0x000fe40007f3e0ff */
[----:B------:R-:W-:Y:S02]  /*c8820*/  LOP3.LUT R26, R27, 0xffff, RZ, 0xc0, !PT ;  /* 0x0000ffff1b1a7812 */ /* 0x000fe400078ec0ff */
[----:B------:R-:W-:-:S02]  /*c8830*/  LOP3.LUT R25, R25, 0xffff, RZ, 0xc0, !PT ;  /* 0x0000ffff19197812 */ /* 0x000fc400078ec0ff */
[----:B------:R-:W-:Y:S02]  /*c8840*/  LOP3.LUT R24, R24, 0xffff, RZ, 0xc0, !PT ;  /* 0x0000ffff18187812 */ /* 0x000fe400078ec0ff */
[----:B------:R-:W-:Y:S01]  /*c8850*/  LOP3.LUT R22, R22, 0xffff, RZ, 0xc0, !PT ;  /* 0x0000ffff16167812 */ /* 0x000fe200078ec0ff */
[----:B------:R-:W-:Y:S01]  /*c8860*/  IMAD.X R35, R21, 0x1, R15, P1 ;  /* 0x0000000115237824 */ /* 0x000fe200008e060f */
[----:B------:R-:W-:Y:S02]  /*c8870*/  PRMT R25, R26, 0x3340, R25 ;  /* 0x000033401a197816 */ /* 0x000fe40000000019 */
[----:B------:R-:W-:Y:S02]  /*c8880*/  PRMT R22, R24, 0x3340, R22 ;  /* 0x0000334018167816 */ /* 0x000fe40000000016 */
[----:B------:R-:W-:Y:S04]  /*c8890*/  STL.64 [R1+0xd58], R34 ;  /* 0x000d582201007387 */ /* 0x000fe80000100a00 */
[----:B------:R4:W-:Y:S04]  /*c88a0*/  STL [R1+0x2128], R25 ;  /* 0x0021281901007387 */ /* 0x0009e80000100800 */
[----:B------:R0:W-:Y:S01]  /*c88b0*/  STL [R1+0x690], R22 ;  /* 0x0006901601007387 */ /* 0x0001e20000100800 */
[----:B------:R-:W-:-:S02]  /*c88c0*/  IADD3 R32, P1, PT, R20, R14, RZ ;  /* 0x0000000e14207210 */ /* 0x000fc40007f3e0ff */
[----:B------:R-:W-:Y:S02]  /*c88d0*/  LOP3.LUT R38, R38, 0xffff, RZ, 0xc0, !PT ;  /* 0x0000ffff26267812 */ /* 0x000fe400078ec0ff */
[----:B--2---:R-:W-:Y:S02]  /*c88e0*/  LOP3.LUT R27, R31, 0xffff, RZ, 0xc0, !PT ;  /* 0x0000ffff1f1b7812 */ /* 0x004fe400078ec0ff */
[----:B------:R-:W2:Y:S01]  /*c88f0*/  LDL.LU R31, [R1+0x2d4] ;  /* 0x0002d400011f7983 */ /* 0x000ea20000300800 */
[----:B---3--:R-:W-:-:S03]  /*c8900*/  LOP3.LUT R26, R36, 0xffff, RZ, 0xc0, !PT ;  /* 0x0000ffff241a7812 */ /* 0x008fc600078ec0ff */
[----:B------:R-:W3:Y:S01]  /*c8910*/  LDL.LU R36, [R1+0xa4] ;  /* 0x0000a40001247983 */ /* 0x000ee20000300800 */
[----:B----4-:R-:W-:Y:S02]  /*c8920*/  LOP3.LUT R25, R33, 0xffff, RZ, 0xc0, !PT ;  /* 0x0000ffff21197812 */ /* 0x010fe400078ec0ff */
[----:B0-----:R-:W-:Y:S02]  /*c8930*/  PRMT R22, R26, 0x3340, R0 ;  /* 0x000033401a167816 */ /* 0x001fe40000000000 */
[----:B------:R-:W-:-:S04]  /*c8940*/  PRMT R24, R27, 0x3340, R25 ;  /* 0x000033401b187816 */ /* 0x000fc80000000019 */
[----:B------:R-:W-:Y:S02]  /*c8950*/  PRMT R22, R24, 0x5410, R22 ;  /* 0x0000541018167816 */ /* 0x000fe40000000016 */
[----:B------:R-:W-:Y:S02]  /*c8960*/  SHF.R.U32.HI R27, RZ, 0x8, R27 ;  /* 0x00000008ff1b7819 */ /* 0x000fe4000001161b */
[----:B------:R-:W-:Y:S01]  /*c8970*/  SHF.R.U32.HI R24, RZ, 0x8, R25 ;  /* 0x00000008ff187819 */ /* 0x000fe20000011619 */
[----:B------:R0:W-:Y:S01]  /*c8980*/  STL [R1+0x53dc], R22 ;  /* 0x0053dc1601007387 */ /* 0x0001e20000100800 */
[----:B------:R-:W-:Y:S02]  /*c8990*/  LOP3.LUT R25, R27, 0xffff, RZ, 0xc0, !PT ;  /* 0x0000ffff1b197812 */ /* 0x000fe400078ec0ff */
[----:B------:R-:W-:Y:S01]  /*c89a0*/  LOP3.LUT R24, R24, 0xffff, RZ, 0xc0, !PT ;  /* 0x0000ffff18187812 */ /* 0x000fe200078ec0ff */
[----:B------:R-:W-:Y:S01]  /*c89b0*/  IMAD.X R33, R21, 0x1, R16, P1 ;  /* 0x0000000115217824 */ /* 0x000fe200008e0610 */
[----:B0-----:R-:W-:-:S04]  /*c89c0*/  SHF.R.U32.HI R22, RZ, 0x8, R26 ;  /* 0x00000008ff167819 */ /* 0x001fc8000001161a */
[----:B------:R-:W-:Y:S02]  /*c89d0*/  LOP3.LUT R22, R22, 0xffff, RZ, 0xc0, !PT ;  /* 0x0000ffff16167812 */ /* 0x000fe400078ec0ff */
[----:B------:R-:W-:Y:S02]  /*c89e0*/  PRMT R24, R25, 0x3340, R24 ;  /* 0x0000334019187816 */ /* 0x000fe40000000018 */
[----:B------:R-:W-:Y:S01]  /*c89f0*/  PRMT R22, R22, 0x3340, R0 ;  /* 0x0000334016167816 */ /* 0x000fe20000000000 */
[----:B------:R0:W-:Y:S04]  /*c8a00*/  STL.64 [R1+0xd60], R32 ;  /* 0x000d602001007387 */ /* 0x0001e80000100a00 */
[----:B------:R-:W-:Y:S04]  /*c8a10*/  STL [R1+0x40c], R24 ;  /* 0x00040c1801007387 */ /* 0x000fe80000100800 */
[----:B------:R1:W-:Y:S01]  /*c8a20*/  STL [R1+0xd0], R22 ;  /* 0x0000d01601007387 */ /* 0x0003e20000100800 */
[----:B0-----:R-:W-:-:S02]  /*c8a30*/  IADD3 R32, P1, PT, R20, R7, RZ ;  /* 0x0000000714207210 */ /* 0x001fc40007f3e0ff */
[----:B------:R-:W-:Y:S02]  /*c8a40*/  LOP3.LUT R26, R37, 0xffff, RZ, 0xc0, !PT ;  /* 0x0000ffff251a7812 */ /* 0x000fe400078ec0ff */
[----:B-1----:R-:W-:Y:S02]  /*c8a50*/  PRMT R22, R38, 0x3340, R0 ;  /* 0x0000334026167816 */ /* 0x002fe40000000000 */
[----:B------:R-:W-:-:S04]  /*c8a60*/  LOP3.LUT R25, R41, 0xffff, RZ, 0xc0, !PT ;  /* 0x0000ffff29197812 */ /* 0x000fc800078ec0ff */
[----:B------:R-:W-:Y:S01]  /*c8a70*/  PRMT R24, R26, 0x3340, R25 ;  /* 0x000033401a187816 */ /* 0x000fe20000000019 */
[----:B------:R-:W-:-:S03]  /*c8a80*/  IMAD.X R33, R21, 0x1, R8, P1 ;  /* 0x0000000115217824 */ /* 0x000fc600008e0608 */
[----:B------:R-:W-:-:S05]  /*c8a90*/  PRMT R22, R24, 0x5410, R22 ;  /* 0x0000541018167816 */ /* 0x000fca0000000016 */
[----:B------:R-:W-:Y:S04]  /*c8aa0*/  STL [R1+0x53d8], R22 ;  /* 0x0053d81601007387 */ /* 0x000fe80000100800 */
[----:B------:R0:W-:Y:S04]  /*c8ab0*/  STL.64 [R1+0xd50], R32 ;  /* 0x000d502001007387 */ /* 0x0001e80000100a00 */
[----:B0-----:R-:W4:Y:S04]  /*c8ac0*/  LDL.LU R33, [R1+0x4cf0] ;  /* 0x004cf00001217983 */ /* 0x001f280000300800 */
[----:B------:R-:W4:Y:S04]  /*c8ad0*/  LDL.LU R37, [R1+0x5c4] ;  /* 0x0005c40001257983 */ /* 0x000f280000300800 */
[----:B------:R-:W4:Y:S01]  /*c8ae0*/  LDL.LU R41, [R1+0x1f6c] ;  /* 0x001f6c0001297983 */ /* 0x000f220000300800 */
[----:B------:R-:W-:-:S02]  /*c8af0*/  SHF.R.U32.HI R22, RZ, 0x8, R29 ;  /* 0x00000008ff167819 */ /* 0x000fc4000001161d */
[----:B------:R-:W-:Y:S02]  /*c8b00*/  SHF.R.U32.HI R26, RZ, 0x8, R26 ;  /* 0x00000008ff1a7819 */ /* 0x000fe4000001161a */
[----:B------:R-:W-:Y:S02]  /*c8b10*/  SHF.R.U32.HI R24, RZ, 0x8, R25 ;  /* 0x00000008ff187819 */ /* 0x000fe40000011619 */
[----:B------:R-:W-:Y:S02]  /*c8b20*/  LOP3.LUT R22, R22, 0xffff, RZ, 0xc0, !PT ;  /* 0x0000ffff16167812 */ /* 0x000fe400078ec0ff */
[----:B------:R-:W-:Y:S02]  /*c8b30*/  LOP3.LUT R25, R26, 0xffff, RZ, 0xc0, !PT ;  /* 0x0000ffff1a197812 */ /* 0x000fe400078ec0ff */
[----:B------:R-:W-:Y:S02]  /*c8b40*/  LOP3.LUT R24, R24, 0xffff, RZ, 0xc0, !PT ;  /* 0x0000ffff18187812 */ /* 0x000fe400078ec0ff */
[----:B------:R-:W-:-:S02]  /*c8b50*/  PRMT R27, R22, 0x3340, R0 ;  /* 0x00003340161b7816 */ /* 0x000fc40000000000 */
[----:B------:R-:W-:Y:S02]  /*c8b60*/  PRMT R22, R25, 0x3340, R24 ;  /* 0x0000334019167816 */ /* 0x000fe40000000018 */
[----:B------:R-:W-:Y:S01]  /*c8b70*/  LOP3.LUT R39, R39, 0xffff, RZ, 0xc0, !PT ;  /* 0x0000ffff27277812 */ /* 0x000fe200078ec0ff */
        /* <DEDUP_REMOVED lines=12> */
[----:B------:R-:W3:Y:S01]  /*c8c40*/  LDL.LU R36, [R1+0x1f78] ;  /* 0x001f780001247983 */ /* 0x000ee20000300800 */
[----:B------:R-:W-:-:S02]  /*c8c50*/  SHF.R.U32.HI R24, RZ, 0x8, R26 ;  /* 0x00000008ff187819 */ /* 0x000fc4000001161a */
[----:B------:R-:W-:Y:S02]  /*c8c60*/  IADD3 R26, P1, PT, R20, R10, RZ ;  /* 0x0000000a141a7210 */ /* 0x000fe40007f3e0ff */
[----:B0-----:R-:W-:-:S03]  /*c8c70*/  SHF.R.U32.HI R22, RZ, 0x8, R25 ;  /* 0x00000008ff167819 */ /* 0x001fc60000011619 */
[----:B------:R-:W-:Y:S01]  /*c8c80*/  IMAD.X R27, R21, 0x1, R12, P1 ;  /* 0x00000001151b7824 */ /* 0x000fe200008e060c */
[----:B------:R-:W-:Y:S02]  /*c8c90*/  SHF.R.U32.HI R21, RZ, 0x8, R39 ;  /* 0x00000008ff157819 */ /* 0x000fe40000011627 */
[----:B------:R-:W-:Y:S02]  /*c8ca0*/  LOP3.LUT R24, R24, 0xffff, RZ, 0xc0, !PT ;  /* 0x0000ffff18187812 */ /* 0x000fe400078ec0ff */
[----:B------:R-:W-:Y:S02]  /*c8cb0*/  LOP3.LUT R22, R22, 0xffff, RZ, 0xc0, !PT ;  /* 0x0000ffff16167812 */ /* 0x000fe400078ec0ff */
[----:B------:R-:W-:Y:S02]  /*c8cc0*/  LOP3.LUT R21, R21, 0xffff, RZ, 0xc0, !PT ;  /* 0x0000ffff15157812 */ /* 0x000fe400078ec0ff */
[----:B------:R-:W-:Y:S01]  /*c8cd0*/  PRMT R22, R24, 0x3340, R22 ;  /* 0x0000334018167816 */ /* 0x000fe20000000016 */
[----:B------:R0:W-:Y:S01]  /*c8ce0*/  STL.64 [R1+0xd48], R28 ;  /* 0x000d481c01007387 */ /* 0x0001e20000100a00 */
[----:B------:R-:W-:-:S03]  /*c8cf0*/  PRMT R21, R21, 0x3340, R0 ;  /* 0x0000334015157816 */ /* 0x000fc60000000000 */
[----:B------:R-:W-:Y:S04]  /*c8d00*/  STL [R1+0x3dc], R22 ;  /* 0x0003dc1601007387 */ /* 0x000fe80000100800 */
[----:B------:R-:W-:Y:S04]  /*c8d10*/  STL.64 [R1+0xd40], R26 ;  /* 0x000d401a01007387 */ /* 0x000fe80000100a00 */
[----:B------:R1:W-:Y:S01]  /*c8d20*/  STL [R1+0xb8], R21 ;  /* 0x0000b81501007387 */ /* 0x0003e20000100800 */
[----:B----4-:R-:W-:-:S03]  /*c8d30*/  LOP3.LUT R25, R33, 0xffff, RZ, 0xc0, !PT ;  /* 0x0000ffff21197812 */ /* 0x010fc600078ec0ff */
[----:B------:R-:W4:Y:S01]  /*c8d40*/  LDL.LU R33, [R1+0x4ce0] ;  /* 0x004ce00001217983 */ /* 0x000f220000300800 */
[----:B0-----:R-:W-:-:S03]  /*c8d50*/  LOP3.LUT R28, R37, 0xffff, RZ, 0xc0, !PT ;  /* 0x0000ffff251c7812 */ /* 0x001fc600078ec0ff */
[----:B------:R-:W4:Y:S01]  /*c8d60*/  LDL.LU R37, [R1+0x580] ;  /* 0x0005800001257983 */ /* 0x000f220000300800 */
[----:B------:R-:W-:Y:S02]  /*c8d70*/  LOP3.LUT R24, R41, 0xffff, RZ, 0xc0, !PT ;  /* 0x0000ffff29187812 */ /* 0x000fe400078ec0ff */
[----:B-1----:R-:W-:Y:S02]  /*c8d80*/  PRMT R21, R28, 0x3340, R0 ;  /* 0x000033401c157816 */ /* 0x002fe40000000000 */
[----:B------:R-:W-:-:S04]  /*c8d90*/  PRMT R22, R25, 0x3340, R24 ;  /* 0x0000334019167816 */ /* 0x000fc80000000018 */
[----:B------:R-:W-:-:S05]  /*c8da0*/  PRMT R21, R22, 0x5410, R21 ;  /* 0x0000541016157816 */ /* 0x000fca0000000015 */
[----:B------:R0:W-:Y:S04]  /*c8db0*/  STL [R1+0x4cf0], R21 ;  /* 0x004cf01501007387 */ /* 0x0001e80000100800 */
[----:B------:R-:W4:Y:S01]  /*c8dc0*/  LDL.LU R41, [R1+0x1d88] ;  /* 0x001d880001297983 */ /* 0x000f220000300800 */
[----:B------:R-:W-:Y:S02]  /*c8dd0*/  SHF.R.U32.HI R25, RZ, 0x8, R25 ;  /* 0x00000008ff197819 */ /* 0x000fe40000011619 */
[----:B0-----:R-:W-:Y:S02]  /*c8de0*/  SHF.R.U32.HI R21, RZ, 0x8, R38 ;  /* 0x00000008ff157819 */ /* 0x001fe40000011626 */
[----:B------:R-:W-:Y:S02]  /*c8df0*/  SHF.R.U32.HI R22, RZ, 0x8, R24 ;  /* 0x00000008ff167819 */ /* 0x000fe40000011618 */
[----:B------:R-:W-:-:S02]  /*c8e00*/  LOP3.LUT R21, R21, 0xffff, RZ, 0xc0, !PT ;  /* 0x0000ffff15157812 */ /* 0x000fc400078ec0ff */
[----:B------:R-:W-:Y:S02]  /*c8e10*/  LOP3.LUT R24, R25, 0xffff, RZ, 0xc0, !PT ;  /* 0x0000ffff19187812 */ /* 0x000fe400078ec0ff */
[----:B------:R-:W-:Y:S02]  /*c8e20*/  LOP3.LUT R22, R22, 0xffff, RZ, 0xc0, !PT ;  /* 0x0000ffff16167812 */ /* 0x000fe400078ec0ff */
[----:B------:R-:W-:Y:S02]  /*c8e30*/  PRMT R26, R21, 0x3340, R0 ;  /* 0x00003340151a7816 */ /* 0x000fe40000000000 */
[----:B------:R-:W-:-:S03]  /*c8e40*/  PRMT R21, R24, 0x3340, R22 ;  /* 0x0000334018157816 */ /* 0x000fc60000000016 */
[----:B------:R3:W-:Y:S04]  /*c8e50*/  STL [R1+0xf4], R26 ;  /* 0x0000f41a01007387 */ /* 0x0007e80000100800 */
[----:B------:R0:W-:Y:S01]  /*c8e60*/  STL [R1+0x684], R21 ;  /* 0x0006841501007387 */ /* 0x0001e20000100800 */
[----:B------:R-:W-:Y:S01]  /*c8e70*/  VIADD R20, R20, UR6 ;  /* 0x0000000614147c36 */ /* 0x000fe20008000000 */
[----:B------:R-:W-:Y:S01]  /*c8e80*/  LOP3.LUT R30, R48, 0xffff, RZ, 0xc0, !PT ;  /* 0x0000ffff301e7812 */ /* 0x000fe200078ec0ff */
[----:B------:R-:W1:Y:S03]  /*c8e90*/  LDCU UR6, c[0x0][0x3b8] ;  /* 0x00007700ff0677ac */ /* 0x000e660008000800 */
[----:B------:R-:W-:-:S02]  /*c8ea0*/  IADD3 R34, P1, PT, R20, R0, RZ ;  /* 0x0000000014227210 */ /* 0x000fc40007f3e0ff */
[----:B--2---:R-:W-:Y:S02]  /*c8eb0*/  LOP3.LUT R25, R32, 0xffff, RZ, 0xc0, !PT ;  /* 0x0000ffff20197812 */ /* 0x004fe400078ec0ff */
[----:B------:R-:W2:Y:S01]  /*c8ec0*/  LDL.LU R32, [R1+0x4ce4] ;  /* 0x004ce40001207983 */ /* 0x000ea20000300800 */
[----:B---3--:R-:W-:Y:S02]  /*c8ed0*/  LOP3.LUT R26, R31, 0xffff, RZ, 0xc0, !PT ;  /* 0x0000ffff1f1a7812 */ /* 0x008fe400078ec0ff */
[----:B------:R-:W-:Y:S01]  /*c8ee0*/  LOP3.LUT R24, R36, 0xffff, RZ, 0xc0, !PT ;  /* 0x0000ffff24187812 */ /* 0x000fe200078ec0ff */
[----:B------:R-:W3:Y:S01]  /*c8ef0*/  LDL.LU R31, [R1+0x584] ;  /* 0x00058400011f7983 */ /* 0x000ee20000300800 */
[----:B0-----:R-:W-:Y:S02]  /*c8f00*/  PRMT R21, R25, 0x3340, R0 ;  /* 0x0000334019157816 */ /* 0x001fe40000000000 */
[----:B------:R-:W-:-:S04]  /*c8f10*/  PRMT R22, R26, 0x3340, R24 ;  /* 0x000033401a167816 */ /* 0x000fc80000000018 */
[----:B------:R-:W-:-:S05]  /*c8f20*/  PRMT R21, R22, 0x5410, R21 ;  /* 0x0000541016157816 */ /* 0x000fca0000000015 */
[----:B------:R0:W-:Y:S04]  /*c8f30*/  STL [R1+0x4cec], R21 ;  /* 0x004cec1501007387 */ /* 0x0001e80000100800 */
[----:B------:R-:W3:Y:S01]  /*c8f40*/  LDL.LU R36, [R1+0x1d7c] ;  /* 0x001d7c0001247983 */ /* 0x000ee20000300800 */
[----:B------:R-:W-:Y:S02]  /*c8f50*/  SHF.R.U32.HI R26, RZ, 0x8, R26 ;  /* 0x00000008ff1a7819 */ /* 0x000fe4000001161a */
[----:B------:R-:W-:Y:S02]  /*c8f60*/  SHF.R.U32.HI R24, RZ, 0x8, R24 ;  /* 0x00000008ff187819 */ /* 0x000fe40000011618 */
[----:B------:R-:W-:Y:S02]  /*c8f70*/  SHF.R.U32.HI R22, RZ, 0x8, R25 ;  /* 0x00000008ff167819 */ /* 0x000fe40000011619 */
[----:B0-----:R-:W-:-:S02]  /*c8f80*/  SHF.R.S32.HI R21, RZ, 0x1f, R20 ;  /* 0x0000001fff157819 */ /* 0x001fc40000011414 */
[----:B------:R-:W-:Y:S02]  /*c8f90*/  LOP3.LUT R25, R26, 0xffff, RZ, 0xc0, !PT ;  /* 0x0000ffff1a197812 */ /* 0x000fe400078ec0ff */
[----:B------:R-:W-:Y:S02]  /*c8fa0*/  LOP3.LUT R24, R24, 0xffff, RZ, 0xc0, !PT ;  /* 0x0000ffff18187812 */ /* 0x000fe400078ec0ff */
[----:B------:R-:W-:Y:S01]  /*c8fb0*/  LOP3.LUT R22, R22, 0xffff, RZ, 0xc0, !PT ;  /* 0x0000ffff16167812 */ /* 0x000fe200078ec0ff */
[----:B------:R-:W-:Y:S01]  /*c8fc0*/  IMAD.X R35, R21, 0x1, R2, P1 ;  /* 0x0000000115237824 */ /* 0x000fe200008e0602 */
[----:B------:R-:W-:Y:S02]  /*c8fd0*/  PRMT R24, R25, 0x3340, R24 ;  /* 0x0000334019187816 */ /* 0x000fe40000000018 */
[----:B------:R-:W-:Y:S02]  /*c8fe0*/  PRMT R22, R22, 0x3340, R0 ;  /* 0x0000334016167816 */ /* 0x000fe40000000000 */
[----:B------:R-:W-:Y:S04]  /*c8ff0*/  STL.64 [R1+0xd38], R34 ;  /* 0x000d382201007387 */ /* 0x000fe80000100a00 */
[----:B------:R-:W-:Y:S04]  /*c9000*/  STL [R1+0x20c], R24 ;  /* 0x00020c1801007387 */ /* 0x000fe80000100800 */
[----:B------:R0:W-:Y:S01]  /*c9010*/  STL [R1+0xe4], R22 ;  /* 0x0000e41601007387 */ /* 0x0001e20000100800 */
[----:B----4-:R-:W-:-:S03]  /*c9020*/  LOP3.LUT R26, R33, 0xffff, RZ, 0xc0, !PT ;  /* 0x0000ffff211a7812 */ /* 0x010fc600078ec0ff */
[----:B------:R-:W4:Y:S01]  /*c9030*/  LDL.LU R33, [R1+0x468] ;  /* 0x0004680001217983 */ /* 0x000f220000300800 */
[----:B------:R-:W-:-:S03]  /*c9040*/  LOP3.LUT R27, R37, 0xffff, RZ, 0xc0, !PT ;  /* 0x0000ffff251b7812 */ /* 0x000fc600078ec0ff */
[----:B------:R-:W4:Y:S01]  /*c9050*/  LDL.LU R37, [R1+0x5c] ;  /* 0x00005c0001257983 */ /* 0x000f220000300800 */
[----:B0-----:R-:W-:Y:S02]  /*c9060*/  PRMT R22, R27, 0x3340, R0 ;  /* 0x000033401b167816 */ /* 0x001fe40000000000 */
[----:B------:R-:W-:-:S04]  /*c9070*/  LOP3.LUT R25, R41, 0xffff, RZ, 0xc0, !PT ;  /* 0x0000ffff29197812 */ /* 0x000fc800078ec0ff */
[----:B------:R-:W-:-:S04]  /*c9080*/  PRMT R24, R26, 0x3340, R25 ;  /* 0x000033401a187816 */ /* 0x000fc80000000019 */
[----:B------:R-:W-:-:S05]  /*c9090*/  PRMT R22, R24, 0x5410, R22 ;  /* 0x0000541018167816 */ /* 0x000fca0000000016 */
[----:B------:R0:W-:Y:S04]  /*c90a0*/  STL [R1+0x4ce8], R22 ;  /* 0x004ce81601007387 */ /* 0x0001e80000100800 */
[----:B------:R-:W4:Y:S01]  /*c90b0*/  LDL.LU R41, [R1+0x258] ;  /* 0x0002580001297983 */ /* 0x000f220000300800 */
[----:B------:R-:W-:Y:S02]  /*c90c0*/  IADD3 R34, P1, PT, R20, R3, RZ ;  /* 0x0000000314227210 */ /* 0x000fe40007f3e0ff */
[----:B0-----:R-:W-:Y:S02]  /*c90d0*/  SHF.R.U32.HI R22, RZ, 0x8, R28 ;  /* 0x00000008ff167819 */ /* 0x001fe4000001161c */
[----:B------:R-:W-:Y:S02]  /*c90e0*/  SHF.R.U32.HI R26, RZ, 0x8, R26 ;  /* 0x00000008ff1a7819 */ /* 0x000fe4000001161a */
[----:B------:R-:W-:-:S02]  /*c90f0*/  LOP3.LUT R22, R22, 0xffff, RZ, 0xc0, !PT ;  /* 0x0000ffff16167812 */ /* 0x000fc400078ec0ff */
[----:B------:R-:W-:Y:S01]  /*c9100*/  SHF.R.U32.HI R24, RZ, 0x8, R25 ;  /* 0x00000008ff187819 */ /* 0x000fe20000011619 */
[----:B------:R-:W-:Y:S01]  /*c9110*/  IMAD.X R35, R21, 0x1, R4, P1 ;  /* 0x0000000115237824 */ /* 0x000fe200008e0604 */
[----:B------:R-:W-:Y:S02]  /*c9120*/  PRMT R22, R22, 0x3340, R0 ;  /* 0x0000334016167816 */ /* 0x000fe40000000000 */
[----:B------:R-:W-:Y:S02]  /*c9130*/  LOP3.LUT R25, R26, 0xffff, RZ, 0xc0, !PT ;  /* 0x0000ffff1a197812 */ /* 0x000fe400078ec0ff */
[----:B------:R-:W-:Y:S01]  /*c9140*/  LOP3.LUT R24, R24, 0xffff, RZ, 0xc0, !PT ;  /* 0x0000ffff18187812 */ /* 0x000fe200078ec0ff */
[----:B------:R-:W-:Y:S03]  /*c9150*/  STL.64 [R1+0xd28], R34 ;  /* 0x000d282201007387 */ /* 0x000fe60000100a00 */
[----:B------:R-:W-:Y:S01]  /*c9160*/  PRMT R24, R25, 0x3340, R24 ;  /* 0x0000334019187816 */ /* 0x000fe20000000018 */
[----:B------:R3:W-:Y:S04]  /*c9170*/  STL [R1+0xd8], R22 ;  /* 0x0000d81601007387 */ /* 0x0007e80000100800 */
[----:B------:R-:W-:Y:S01]  /*c9180*/  STL [R1+0x3d0], R24 ;  /* 0x0003d01801007387 */ /* 0x000fe20000100800 */
[----:B------:R-:W-:-:S05]  /*c9190*/  IADD3 R28, P1, PT, R20, R5, RZ ;  /* 0x00000005141c7210 */ /* 0x000fca0007f3e0ff */
[----:B------:R-:W-:Y:S01]  /*c91a0*/  IMAD.X R29, R21, 0x1, R6, P1 ;  /* 0x00000001151d7824 */ /* 0x000fe200008e0606 */
[----:B--2---:R-:W-:Y:S02]  /*c91b0*/  LOP3.LUT R26, R32, 0xffff, RZ, 0xc0, !PT ;  /* 0x0000ffff201a7812 */ /* 0x004fe400078ec0ff */
[----:B---3--:R-:W-:-:S05]  /*c91c0*/  LOP3.LUT R22, R31, 0xffff, RZ, 0xc0, !PT ;  /* 0x0000ffff1f167812 */ /* 0x008fca00078ec0ff */
[----:B------:R0:W-:Y:S01]  /*c91d0*/  STL [R1+0x54a0], R22 ;  /* 0x0054a01601007387 */ /* 0x0001e20000100800 */
[----:B------:R-:W-:Y:S02]  /*c91e0*/  LOP3.LUT R25, R36, 0xffff, RZ, 0xc0, !PT ;  /* 0x0000ffff24197812 */ /* 0x000fe400078ec0ff */
[----:B0-----:R-:W-:Y:S02]  /*c91f0*/  PRMT R22, R22, 0x3340, R0 ;  /* 0x0000334016167816 */ /* 0x001fe40000000000 */
[----:B------:R-:W-:-:S04]  /*c9200*/  PRMT R24, R26, 0x3340, R25 ;  /* 0x000033401a187816 */ /* 0x000fc80000000019 */
[----:B------:R-:W-:-:S05]  /*c9210*/  PRMT R22, R24, 0x5410, R22 ;  /* 0x0000541018167816 */ /* 0x000fca0000000016 */
[----:B------:R0:W-:Y:S04]  /*c9220*/  STL [R1+0x4ce0], R22 ;  /* 0x004ce01601007387 */ /* 0x0001e80000100800 */
[----:B------:R-:W2:Y:S04]  /*c9230*/  LDL.LU R35, [R1+0x470] ;  /* 0x0004700001237983 */ /* 0x000ea80000300800 */
[----:B------:R-:W3:Y:S04]  /*c9240*/  LDL.LU R32, [R1+0x64] ;  /* 0x0000640001207983 */ /* 0x000ee80000300800 */
[----:B------:R-:W3:Y:S01]  /*c9250*/  LDL.LU R31, [R1+0x260] ;  /* 0x00026000011f7983 */ /* 0x000ee20000300800 */
[----:B0-----:R-:W-:-:S02]  /*c9260*/  SHF.R.U32.HI R22, RZ, 0x8, R27 ;  /* 0x00000008ff167819 */ /* 0x001fc4000001161b */
[----:B------:R-:W-:Y:S02]  /*c9270*/  SHF.R.U32.HI R26, RZ, 0x8, R26 ;  /* 0x00000008ff1a7819 */ /* 0x000fe4000001161a */
[----:B------:R-:W-:Y:S02]  /*c9280*/  SHF.R.U32.HI R24, RZ, 0x8, R25 ;  /* 0x00000008ff187819 */ /* 0x000fe40000011619 */
[----:B------:R-:W-:Y:S02]  /*c9290*/  LOP3.LUT R22, R22, 0xffff, RZ, 0xc0, !PT ;  /* 0x0000ffff16167812 */ /* 0x000fe400078ec0ff */
[----:B------:R-:W-:Y:S02]  /*c92a0*/  LOP3.LUT R25, R26, 0xffff, RZ, 0xc0, !PT ;  /* 0x0000ffff1a197812 */ /* 0x000fe400078ec0ff */
[----:B------:R-:W-:Y:S02]  /*c92b0*/  LOP3.LUT R24, R24, 0xffff, RZ, 0xc0, !PT ;  /* 0x0000ffff18187812 */ /* 0x000fe400078ec0ff */
[----:B------:R-:W-:-:S02]  /*c92c0*/  PRMT R26, R22, 0x3340, R0 ;  /* 0x00003340161a7816 */ /* 0x000fc40000000000 */
[----:B------:R-:W-:Y:S01]  /*c92d0*/  PRMT R22, R25, 0x3340, R24 ;  /* 0x0000334019167816 */ /* 0x000fe20000000018 */
[----:B------:R-:W-:Y:S04]  /*c92e0*/  STL.64 [R1+0xd30], R28 ;  /* 0x000d301c01007387 */ /* 0x000fe80000100a00 */
[----:B------:R4:W-:Y:S04]  /*c92f0*/  STL [R1+0xc0], R26 ;  /* 0x0000c01a01007387 */ /* 0x0009e80000100800 */
[----:B------:R0:W-:Y:S04]  /*c9300*/  STL [R1+0x211c], R22 ;  /* 0x00211c1601007387 */ /* 0x0001e80000100800 */
[----:B------:R-:W3:Y:S01]  /*c9310*/  LDL.LU R36, [R1+0x314] ;  /* 0x0003140001247983 */ /* 0x000ee20000300800 */
[----:B----4-:R-:W-:-:S03]  /*c9320*/  LOP3.LUT R26, R37, 0xffff, RZ, 0xc0, !PT ;  /* 0x0000ffff251a7812 */ /* 0x010fc600078ec0ff */
[----:B------:R-:W4:Y:S01]  /*c9330*/  LDL.LU R37, [R1+0x1d4] ;  /* 0x0001d40001257983 */ /* 0x000f220000300800 */
[----:B------:R-:W-:-:S03]  /*c9340*/  LOP3.LUT R25, R41, 0xffff, RZ, 0xc0, !PT ;  /* 0x0000ffff29197812 */ /* 0x000fc600078ec0ff */
[----:B------:R-:W4:Y:S01]  /*c9350*/  LDL.LU R41, [R1+0x308] ;  /* 0x0003080001297983 */ /* 0x000f220000300800 */
[----:B------:R-:W-:Y:S02]  /*c9360*/  LOP3.LUT R27, R33, 0xffff, RZ, 0xc0, !PT ;  /* 0x0000ffff211b7812 */ /* 0x000fe400078ec0ff */
[----:B0-----:R-:W-:Y:S02]  /*c9370*/  PRMT R22, R26, 0x3340, R0 ;  /* 0x000033401a167816 */ /* 0x001fe40000000000 */
[----:B------:R-:W-:-:S04]  /*c9380*/  PRMT R24, R27, 0x3340, R25 ;  /* 0x000033401b187816 */ /* 0x000fc80000000019 */
[----:B------:R-:W-:-:S05]  /*c9390*/  PRMT R22, R24, 0x5410, R22 ;  /* 0x0000541018167816 */ /* 0x000fca0000000016 */
[----:B------:R0:W-:Y:S04]  /*c93a0*/  STL [R1+0x4cdc], R22 ;  /* 0x004cdc1601007387 */ /* 0x0001e80000100800 */
[----:B------:R-:W4:Y:S01]  /*c93b0*/  LDL.LU R33, [R1+0x1bc] ;  /* 0x0001bc0001217983 */ /* 0x000f220000300800 */
[----:B------:R-:W-:Y:S02]  /*c93c0*/  SHF.R.U32.HI R27, RZ, 0x8, R27 ;  /* 0x00000008ff1b7819 */ /* 0x000fe4000001161b */
[----:B------:R-:W-:Y:S02]  /*c93d0*/  SHF.R.U32.HI R24, RZ, 0x8, R25 ;  /* 0x00000008ff187819 */ /* 0x000fe40000011619 */
[----:B------:R-:W-:Y:S02]  /*c93e0*/  IADD3 R28, P1, PT, R20, R13, RZ ;  /* 0x0000000d141c7210 */ /* 0x000fe40007f3e0ff */
[----:B0-----:R-:W-:-:S02]  /*c93f0*/  SHF.R.U32.HI R22, RZ, 0x8, R26 ;  /* 0x00000008ff167819 */ /* 0x001fc4000001161a */
[----:B------:R-:W-:Y:S02]  /*c9400*/  LOP3.LUT R25, R27, 0xffff, RZ, 0xc0, !PT ;  /* 0x0000ffff1b197812 */ /* 0x000fe400078ec0ff */
[----:B------:R-:W-:Y:S02]  /*c9410*/  LOP3.LUT R24, R24, 0xffff, RZ, 0xc0, !PT ;  /* 0x0000ffff18187812 */ /* 0x000fe400078ec0ff */
[----:B------:R-:W-:Y:S01]  /*c9420*/  LOP3.LUT R22, R22, 0xffff, RZ, 0xc0, !PT ;  /* 0x0000ffff16167812 */ /* 0x000fe200078ec0ff */
[----:B------:R-:W-:Y:S01]  /*c9430*/  IMAD.X R29, R21, 0x1, R15, P1 ;  /* 0x00000001151d7824 */ /* 0x000fe200008e060f */
[----:B------:R-:W-:Y:S02]  /*c9440*/  PRMT R24, R25, 0x3340, R24 ;  /* 0x0000334019187816 */ /* 0x000fe40000000018 */
[----:B------:R-:W-:Y:S02]  /*c9450*/  PRMT R22, R22, 0x3340, R0 ;  /* 0x0000334016167816 */ /* 0x000fe40000000000 */
[----:B------:R0:W-:Y:S04]  /*c9460*/  STL.64 [R1+0xd20], R28 ;  /* 0x000d201c01007387 */ /* 0x0001e80000100a00 */
[----:B------:R-:W-:Y:S04]  /*c9470*/  STL [R1+0x208], R24 ;  /* 0x0002081801007387 */ /* 0x000fe80000100800 */
[----:B------:R1:W-:Y:S01]  /*c9480*/  STL [R1+0xb4], R22 ;  /* 0x0000b41601007387 */ /* 0x0003e20000100800 */
[----:B0-----:R-:W-:-:S05]  /*c9490*/  IADD3 R28, P1, PT, R20, R14, RZ ;  /* 0x0000000e141c7210 */ /* 0x001fca0007f3e0ff */
[----:B------:R-:W-:Y:S01]  /*c94a0*/  IMAD.X R29, R21, 0x1, R16, P1 ;  /* 0x00000001151d7824 */ /* 0x000fe200008e0610 */
[----:B--2---:R-:W-:Y:S02]  /*c94b0*/  LOP3.LUT R27, R35, 0xffff, RZ, 0xc0, !PT ;  /* 0x0000ffff231b7812 */ /* 0x004fe400078ec0ff */
[----:B---3--:R-:W-:Y:S02]  /*c94c0*/  LOP3.LUT R26, R32, 0xffff, RZ, 0xc0, !PT ;  /* 0x0000ffff201a7812 */ /* 0x008fe400078ec0ff */
[----:B------:R-:W-:Y:S02]  /*c94d0*/  LOP3.LUT R25, R31, 0xffff, RZ, 0xc0, !PT ;  /* 0x0000ffff1f197812 */ /* 0x000fe400078ec0ff */
[----:B-1----:R-:W-:Y:S02]  /*c94e0*/  PRMT R22, R26, 0x3340, R0 ;  /* 0x000033401a167816 */ /* 0x002fe40000000000 */
        /* <DEDUP_REMOVED lines=10> */
[----:B------:R-:W-:Y:S01]  /*c9590*/  PRMT R22, R22, 0x3340, R0 ;  /* 0x0000334016167816 */ /* 0x000fe20000000000 */
[----:B------:R0:W-:Y:S01]  /*c95a0*/  STL.64 [R1+0xd18], R28 ;  /* 0x000d181c01007387 */ /* 0x0001e20000100a00 */
[----:B----4-:R-:W-:-:S03]  /*c95b0*/  LOP3.LUT R27, R37, 0xffff, RZ, 0xc0, !PT ;  /* 0x0000ffff251b7812 */ /* 0x010fc600078ec0ff */
[----:B------:R-:W-:Y:S04]  /*c95c0*/  STL [R1+0x680], R24 ;  /* 0x0006801801007387 */ /* 0x000fe80000100800 */
[----:B------:R1:W-:Y:S04]  /*c95d0*/  STL [R1+0xb0], R22 ;  /* 0x0000b01601007387 */ /* 0x0003e80000100800 */
[----:B------:R-:W2:Y:S04]  /*c95e0*/  LDL.LU R48, [R1+0x5828] ;  /* 0x0058280001307983 */ /* 0x000ea80000300800 */
[----:B------:R-:W3:Y:S04]  /*c95f0*/  LDL.LU R32, [R1+0x4d00] ;  /* 0x004d000001207983 */ /* 0x000ee80000300800 */
[----:B------:R-:W4:Y:S01]  /*c9600*/  LDL.LU R37, [R1+0x7a0] ;  /* 0x0007a00001257983 */ /* 0x000f220000300800 */
[----:B------:R-:W-:-:S03]  /*c9610*/  LOP3.LUT R26, R41, 0xffff, RZ, 0xc0, !PT ;  /* 0x0000ffff291a7812 */ /* 0x000fc600078ec0ff */
[----:B------:R-:W2:Y:S01]  /*c9620*/  LDL.LU R41, [R1+0x1f88] ;  /* 0x001f880001297983 */ /* 0x000ea20000300800 */
[----:B0-----:R-:W-:Y:S02]  /*c9630*/  LOP3.LUT R28, R36, 0xffff, RZ, 0xc0, !PT ;  /* 0x0000ffff241c7812 */ /* 0x001fe400078ec0ff */
[----:B-1----:R-:W-:Y:S02]  /*c9640*/  PRMT R22, R30, 0x3340, R0 ;  /* 0x000033401e167816 */ /* 0x002fe40000000000 */
[----:B------:R-:W-:Y:S02]  /*c9650*/  PRMT R24, R28, 0x3340, R27 ;  /* 0x000033401c187816 */ /* 0x000fe4000000001b */
[----:B------:R-:W-:Y:S02]  /*c9660*/  LOP3.LUT R29, R45, 0xffff, RZ, 0xc0, !PT ;  /* 0x0000ffff2d1d7812 */ /* 0x000fe400078ec0ff */
[----:B------:R-:W-:Y:S01]  /*c9670*/  PRMT R31, R24, 0x5410, R22 ;  /* 0x00005410181f7816 */ /* 0x000fe20000000016 */
[----:B------:R-:W2:Y:S01]  /*c9680*/  LDL.LU R45, [R1+0x5824] ;  /* 0x00582400012d7983 */ /* 0x000ea20000300800 */
[----:B------:R-:W-:-:S02]  /*c9690*/  PRMT R22, R29, 0x3340, R0 ;  /* 0x000033401d167816 */ /* 0x000fc40000000000 */
[----:B------:R-:W-:-:S04]  /*c96a0*/  LOP3.LUT R25, R33, 0xffff, RZ, 0xc0, !PT ;  /* 0x0000ffff21197812 */ /* 0x000fc800078ec0ff */
[----:B------:R-:W-:-:S04]  /*c96b0*/  PRMT R24, R26, 0x3340, R25 ;  /* 0x000033401a187816 */ /* 0x000fc80000000019 */
[----:B------:R-:W-:Y:S01]  /*c96c0*/  PRMT R22, R24, 0x5410, R22 ;  /* 0x0000541018167816 */ /* 0x000fe20000000016 */
[----:B------:R0:W-:Y:S04]  /*c96d0*/  STL [R1+0x4cd4], R31 ;  /* 0x004cd41f01007387 */ /* 0x0001e80000100800 */
[----:B------:R1:W-:Y:S04]  /*c96e0*/  STL [R1+0x4cd0], R22 ;  /* 0x004cd01601007387 */ /* 0x0003e80000100800 */
[----:B0-----:R-:W2:Y:S04]  /*c96f0*/  LDL.LU R31, [R1+0x4d04] ;  /* 0x004d0400011f7983 */ /* 0x001ea80000300800 */
[----:B------:R-:W2:Y:S04]  /*c9700*/  LDL.LU R36, [R1+0x7a4] ;  /* 0x0007a40001247983 */ /* 0x000ea80000300800 */
[----:B------:R-:W2:Y:S01]  /*c9710*/  LDL.LU R33, [R1+0x1f7c] ;  /* 0x001f7c0001217983 */ /* 0x000ea20000300800 */
[----:B------:R-:W-:-:S02]  /*c9720*/  SHF.R.U32.HI R28, RZ, 0x8, R28 ;  /* 0x00000008ff1c7819 */ /* 0x000fc4000001161c */
[----:B------:R-:W-:Y:S02]  /*c9730*/  SHF.R.U32.HI R27, RZ, 0x8, R27 ;  /* 0x00000008ff1b7819 */ /* 0x000fe4000001161b */
[----:B------:R-:W-:Y:S02]  /*c9740*/  SHF.R.U32.HI R24, RZ, 0x8, R26 ;  /* 0x00000008ff187819 */ /* 0x000fe4000001161a */
[----:B-1----:R-:W-:Y:S02]  /*c9750*/  SHF.R.U32.HI R22, RZ, 0x8, R25 ;  /* 0x00000008ff167819 */ /* 0x002fe40000011619 */
        /* <DEDUP_REMOVED lines=8> */
[----:B------:R-:W-:Y:S01]  /*c97e0*/  STL.64 [R1+0xd08], R34 ;  /* 0x000d082201007387 */ /* 0x000fe20000100a00 */
[----:B------:R-:W-:-:S03]  /*c97f0*/  IADD3 R26, P1, PT, R20, R9, RZ ;  /* 0x00000009141a7210 */ /* 0x000fc60007f3e0ff */
[----:B------:R-:W-:Y:S04]  /*c9800*/  STL [R1+0x67c], R25 ;  /* 0x00067c1901007387 */ /* 0x000fe80000100800 */
[----:B------:R0:W-:Y:S01]  /*c9810*/  STL [R1+0x204], R22 ;  /* 0x0002041601007387 */ /* 0x0001e20000100800 */
[----:B------:R-:W-:Y:S01]  /*c9820*/  IMAD.X R27, R21, 0x1, R11, P1 ;  /* 0x00000001151b7824 */ /* 0x000fe200008e060b */
[----:B------:R-:W-:Y:S02]  /*c9830*/  IADD3 R28, P1, PT, R20, R10, RZ ;  /* 0x0000000a141c7210 */ /* 0x000fe40007f3e0ff */
[----:B0-----:R-:W-:-:S04]  /*c9840*/  SHF.R.U32.HI R22, RZ, 0x8, R29 ;  /* 0x00000008ff167819 */ /* 0x001fc8000001161d */
[----:B------:R-:W-:Y:S01]  /*c9850*/  LOP3.LUT R22, R22, 0xffff, RZ, 0xc0, !PT ;  /* 0x0000ffff16167812 */ /* 0x000fe200078ec0ff */
[----:B------:R3:W-:Y:S03]  /*c9860*/  STL.64 [R1+0xd10], R26 ;  /* 0x000d101a01007387 */ /* 0x0007e60000100a00 */
[----:B------:R-:W-:Y:S01]  /*c9870*/  PRMT R22, R22, 0x3340, R0 ;  /* 0x0000334016167816 */ /* 0x000fe20000000000 */
[----:B------:R-:W-:Y:S01]  /*c9880*/  IMAD.X R29, R21, 0x1, R12, P1 ;  /* 0x00000001151d7824 */ /* 0x000fe200008e060c */
[----:B------:R-:W-:-:S03]  /*c9890*/  SHF.R.U32.HI R21, RZ, 0x8, R30 ;  /* 0x00000008ff157819 */ /* 0x000fc6000001161e */
[----:B------:R0:W-:Y:S01]  /*c98a0*/  STL [R1+0xac], R22 ;  /* 0x0000ac1601007387 */ /* 0x0001e20000100800 */
[----:B------:R-:W-:-:S04]  /*c98b0*/  LOP3.LUT R21, R21, 0xffff, RZ, 0xc0, !PT ;  /* 0x0000ffff15157812 */ /* 0x000fc800078ec0ff */
[----:B------:R-:W-:Y:S02]  /*c98c0*/  PRMT R21, R21, 0x3340, R0 ;  /* 0x0000334015157816 */ /* 0x000fe40000000000 */
[----:B---3--:R-:W-:Y:S02]  /*c98d0*/  LOP3.LUT R26, R32, 0xffff, RZ, 0xc0, !PT ;  /* 0x0000ffff201a7812 */ /* 0x008fe400078ec0ff */
[----:B----4-:R-:W-:-:S04]  /*c98e0*/  LOP3.LUT R27, R37, 0xffff, RZ, 0xc0, !PT ;  /* 0x0000ffff251b7812 */ /* 0x010fc800078ec0ff */
[----:B0-----:R-:W-:Y:S02]  /*c98f0*/  PRMT R22, R27, 0x3340, R0 ;  /* 0x000033401b167816 */ /* 0x001fe40000000000 */
[----:B--2---:R-:W-:-:S04]  /*c9900*/  LOP3.LUT R25, R41, 0xffff, RZ, 0xc0, !PT ;  /* 0x0000ffff29197812 */ /* 0x004fc800078ec0ff */
[----:B------:R-:W-:-:S04]  /*c9910*/  PRMT R24, R26, 0x3340, R25 ;  /* 0x000033401a187816 */ /* 0x000fc80000000019 */
[----:B------:R-:W-:-:S05]  /*c9920*/  PRMT R22, R24, 0x5410, R22 ;  /* 0x0000541018167816 */ /* 0x000fca0000000016 */
[----:B------:R0:W-:Y:S04]  /*c9930*/  STL [R1+0x4ccc], R22 ;  /* 0x004ccc1601007387 */ /* 0x0001e80000100800 */
[----:B------:R-:W-:Y:S04]  /*c9940*/  STL.64 [R1+0xd00], R28 ;  /* 0x000d001c01007387 */ /* 0x000fe80000100a00 */
[----:B------:R-:W2:Y:S04]  /*c9950*/  LDL.LU R34, [R1+0x4cf8] ;  /* 0x004cf80001227983 */ /* 0x000ea80000300800 */
[----:B------:R-:W3:Y:S04]  /*c9960*/  LDL.LU R37, [R1+0x590] ;  /* 0x0005900001257983 */ /* 0x000ee80000300800 */
[----:B------:R1:W-:Y:S04]  /*c9970*/  STL [R1+0xa8], R21 ;  /* 0x0000a81501007387 */ /* 0x0003e80000100800 */
[----:B------:R-:W4:Y:S01]  /*c9980*/  LDL.LU R41, [R1+0x1d98] ;  /* 0x001d980001297983 */ /* 0x000f220000300800 */
[----:B------:R-:W-:-:S02]  /*c9990*/  SHF.R.U32.HI R24, RZ, 0x8, R26 ;  /* 0x00000008ff187819 */ /* 0x000fc4000001161a */
[----:B0-----:R-:W-:Y:S02]  /*c99a0*/  SHF.R.U32.HI R22, RZ, 0x8, R25 ;  /* 0x00000008ff167819 */ /* 0x001fe40000011619 */
[----:B------:R-:W-:Y:S02]  /*c99b0*/  LOP3.LUT R24, R24, 0xffff, RZ, 0xc0, !PT ;  /* 0x0000ffff18187812 */ /* 0x000fe400078ec0ff */
[----:B------:R-:W-:Y:S02]  /*c99c0*/  LOP3.LUT R22, R22, 0xffff, RZ, 0xc0, !PT ;  /* 0x0000ffff16167812 */ /* 0x000fe400078ec0ff */
[----:B------:R-:W-:Y:S02]  /*c99d0*/  LOP3.LUT R25, R31, 0xffff, RZ, 0xc0, !PT ;  /* 0x0000ffff1f197812 */ /* 0x000fe400078ec0ff */
[----:B-1----:R-:W-:Y:S02]  /*c99e0*/  PRMT R21, R24, 0x3340, R22 ;  /* 0x0000334018157816 */ /* 0x002fe40000000016 */
[----:B------:R-:W-:-:S02]  /*c99f0*/  LOP3.LUT R26, R36, 0xffff, RZ, 0xc0, !PT ;  /* 0x0000ffff241a7812 */ /* 0x000fc400078ec0ff */
[----:B------:R-:W-:Y:S01]  /*c9a00*/  LOP3.LUT R24, R33, 0xffff, RZ, 0xc0, !PT ;  /* 0x0000ffff21187812 */ /* 0x000fe200078ec0ff */
[----:B------:R0:W-:Y:S03]  /*c9a10*/  STL [R1+0x564], R21 ;  /* 0x0005641501007387 */ /* 0x0001e60000100800 */
[----:B------:R-:W-:Y:S02]  /*c9a20*/  PRMT R22, R25, 0x3340, R24 ;  /* 0x0000334019167816 */ /* 0x000fe40000000018 */
[----:B0-----:R-:W-:-:S04]  /*c9a30*/  PRMT R21, R26, 0x3340, R0 ;  /* 0x000033401a157816 */ /* 0x001fc80000000000 */
[----:B------:R-:W-:Y:S02]  /*c9a40*/  PRMT R28, R22, 0x5410, R21 ;  /* 0x00005410161c7816 */ /* 0x000fe40000000015 */
[----:B------:R-:W-:Y:S02]  /*c9a50*/  SHF.R.U32.HI R22, RZ, 0x8, R25 ;  /* 0x00000008ff167819 */ /* 0x000fe40000011619 */
[----:B------:R-:W-:Y:S02]  /*c9a60*/  SHF.R.U32.HI R21, RZ, 0x8, R24 ;  /* 0x00000008ff157819 */ /* 0x000fe40000011618 */
[----:B------:R-:W-:Y:S02]  /*c9a70*/  LOP3.LUT R22, R22, 0xffff, RZ, 0xc0, !PT ;  /* 0x0000ffff16167812 */ /* 0x000fe400078ec0ff */
[----:B------:R-:W-:Y:S01]  /*c9a80*/  LOP3.LUT R21, R21, 0xffff, RZ, 0xc0, !PT ;  /* 0x0000ffff15157812 */ /* 0x000fe200078ec0ff */
[----:B------:R-:W-:Y:S03]  /*c9a90*/  STL [R1+0x4cc8], R28 ;  /* 0x004cc81c01007387 */ /* 0x000fe60000100800 */
[----:B------:R-:W-:Y:S01]  /*c9aa0*/  PRMT R21, R22, 0x3340, R21 ;  /* 0x0000334016157816 */ /* 0x000fe20000000015 */
[----:B------:R-:W4:Y:S04]  /*c9ab0*/  LDL.LU R35, [R1+0x48c] ;  /* 0x00048c0001237983 */ /* 0x000f280000300800 */
[----:B------:R-:W4:Y:S01]  /*c9ac0*/  LDL.LU R32, [R1+0x27c] ;  /* 0x00027c0001207983 */ /* 0x000f220000300800 */
[----:B------:R-:W-:Y:S01]  /*c9ad0*/  VIADD R20, R20, UR6 ;  /* 0x0000000614147c36 */ /* 0x000fe20008000000 */
[----:B------:R-:W-:Y:S01]  /*c9ae0*/  SHF.R.U32.HI R22, RZ, 0x8, R26 ;  /* 0x00000008ff167819 */ /* 0x000fe2000001161a */
[----:B------:R-:W0:Y:S01]  /*c9af0*/  LDCU UR6, c[0x0][0x3b8] ;  /* 0x00007700ff0677ac */ /* 0x000e220008000800 */
[----:B------:R1:W-:Y:S04]  /*c9b00*/  STL [R1+0x3bc], R21 ;  /* 0x0003bc1501007387 */ /* 0x0003e80000100800 */
[----:B------:R-:W4:Y:S04]  /*c9b10*/  LDL.LU R31, [R1+0x4cfc] ;  /* 0x004cfc00011f7983 */ /* 0x000f280000300800 */
[----:B------:R-:W4:Y:S04]  /*c9b20*/  LDL.LU R36, [R1+0x594] ;  /* 0x0005940001247983 */ /* 0x000f280000300800 */
[----:B------:R-:W4:Y:S01]  /*c9b30*/  LDL.LU R33, [R1+0x1d8c] ;  /* 0x001d8c0001217983 */ /* 0x000f220000300800 */
[----:B-1----:R-:W-:-:S02]  /*c9b40*/  SHF.R.S32.HI R21, RZ, 0x1f, R20 ;  /* 0x0000001fff157819 */ /* 0x002fc40000011414 */
[----:B------:R-:W-:-:S05]  /*c9b50*/  IADD3 R24, P1, PT, R20, R0, RZ ;  /* 0x0000000014187210 */ /* 0x000fca0007f3e0ff */
[----:B------:R-:W-:Y:S01]  /*c9b60*/  IMAD.X R25, R21, 0x1, R2, P1 ;  /* 0x0000000115197824 */ /* 0x000fe200008e0602 */
[----:B------:R-:W-:-:S04]  /*c9b70*/  LOP3.LUT R22, R22, 0xffff, RZ, 0xc0, !PT ;  /* 0x0000ffff16167812 */ /* 0x000fc800078ec0ff */
[----:B------:R1:W-:Y:S02]  /*c9b80*/  STL.64 [R1+0xcf8], R24 ;  /* 0x000cf81801007387 */ /* 0x0003e40000100a00 */
[----:B-1----:R-:W-:Y:S02]  /*c9b90*/  SHF.R.U32.HI R24, RZ, 0x8, R27 ;  /* 0x00000008ff187819 */ /* 0x002fe4000001161b */
[----:B------:R-:W-:Y:S02]  /*c9ba0*/  PRMT R25, R22, 0x3340, R0 ;  /* 0x0000334016197816 */ /* 0x000fe40000000000 */
[----:B------:R-:W-:-:S03]  /*c9bb0*/  LOP3.LUT R24, R24, 0xffff, RZ, 0xc0, !PT ;  /* 0x0000ffff18187812 */ /* 0x000fc600078ec0ff */
[----:B------:R-:W-:Y:S01]  /*c9bc0*/  STL [R1+0xa4], R25 ;  /* 0x0000a41901007387 */ /* 0x000fe20000100800 */
[----:B------:R-:W-:-:S05]  /*c9bd0*/  PRMT R22, R24, 0x3340, R0 ;  /* 0x0000334018167816 */ /* 0x000fca0000000000 */
[----:B------:R1:W-:Y:S01]  /*c9be0*/  STL [R1+0xa0], R22 ;  /* 0x0000a01601007387 */ /* 0x0003e20000100800 */
[----:B--2---:R-:W-:Y:S02]  /*c9bf0*/  LOP3.LUT R27, R34, 0xffff, RZ, 0xc0, !PT ;  /* 0x0000ffff221b7812 */ /* 0x004fe400078ec0ff */
[----:B---3--:R-:W-:-:S04]  /*c9c00*/  LOP3.LUT R26, R37, 0xffff, RZ, 0xc0, !PT ;  /* 0x0000ffff251a7812 */ /* 0x008fc800078ec0ff */
[----:B-1----:R-:W-:Y:S02]  /*c9c10*/  PRMT R22, R26, 0x3340, R0 ;  /* 0x000033401a167816 */ /* 0x002fe40000000000 */
[----:B----4-:R-:W-:-:S04]  /*c9c20*/  LOP3.LUT R25, R41, 0xffff, RZ, 0xc0, !PT ;  /* 0x0000ffff29197812 */ /* 0x010fc800078ec0ff */
[----:B------:R-:W-:-:S04]  /*c9c30*/  PRMT R24, R27, 0x3340, R25 ;  /* 0x000033401b187816 */ /* 0x000fc80000000019 */
[----:B------:R-:W-:-:S05]  /*c9c40*/  PRMT R22, R24, 0x5410, R22 ;  /* 0x0000541018167816 */ /* 0x000fca0000000016 */
[----:B------:R1:W-:Y:S04]  /*c9c50*/  STL [R1+0x4cc4], R22 ;  /* 0x004cc41601007387 */ /* 0x0003e80000100800 */
[----:B------:R-:W2:Y:S04]  /*c9c60*/  LDL.LU R37, [R1+0x494] ;  /* 0x0004940001257983 */ /* 0x000ea80000300800 */
[----:B------:R-:W3:Y:S01]  /*c9c70*/  LDL.LU R41, [R1+0x288] ;  /* 0x0002880001297983 */ /* 0x000ee20000300800 */
[----:B------:R-:W-:Y:S02]  /*c9c80*/  IADD3 R28, P1, PT, R20, R3, RZ ;  /* 0x00000003141c7210 */ /* 0x000fe40007f3e0ff */
[----:B------:R-:W-:-:S02]  /*c9c90*/  SHF.R.U32.HI R27, RZ, 0x8, R27 ;  /* 0x00000008ff1b7819 */ /* 0x000fc4000001161b */
[----:B------:R-:W-:Y:S02]  /*c9ca0*/  SHF.R.U32.HI R24, RZ, 0x8, R25 ;  /* 0x00000008ff187819 */ /* 0x000fe40000011619 */
[----:B-1----:R-:W-:Y:S01]  /*c9cb0*/  SHF.R.U32.HI R22, RZ, 0x8, R26 ;  /* 0x00000008ff167819 */ /* 0x002fe2000001161a */
[----:B------:R-:W-:Y:S01]  /*c9cc0*/  IMAD.X R29, R21, 0x1, R4, P1 ;  /* 0x00000001151d7824 */ /* 0x000fe200008e0604 */
[----:B------:R-:W-:Y:S02]  /*c9cd0*/  LOP3.LUT R25, R27, 0xffff, RZ, 0xc0, !PT ;  /* 0x0000ffff1b197812 */ /* 0x000fe400078ec0ff */
[----:B------:R-:W-:Y:S02]  /*c9ce0*/  LOP3.LUT R24, R24, 0xffff, RZ, 0xc0, !PT ;  /* 0x0000ffff18187812 */ /* 0x000fe400078ec0ff */
[----:B------:R-:W-:Y:S02]  /*c9cf0*/  LOP3.LUT R22, R22, 0xffff, RZ, 0xc0, !PT ;  /* 0x0000ffff16167812 */ /* 0x000fe400078ec0ff */
[----:B------:R-:W-:Y:S01]  /*c9d00*/  PRMT R24, R25, 0x3340, R24 ;  /* 0x0000334019187816 */ /* 0x000fe20000000018 */
[----:B------:R1:W-:Y:S01]  /*c9d10*/  STL.64 [R1+0xcf0], R28 ;  /* 0x000cf01c01007387 */ /* 0x0003e20000100a00 */
[----:B------:R-:W-:-:S03]  /*c9d20*/  PRMT R22, R22, 0x3340, R0 ;  /* 0x0000334016167816 */ /* 0x000fc60000000000 */
[----:B------:R4:W-:Y:S01]  /*c9d30*/  STL [R1+0x200], R24 ;  /* 0x0002001801007387 */ /* 0x0009e20000100800 */
[----:B------:R-:W-:Y:S02]  /*c9d40*/  LOP3.LUT R26, R32, 0xffff, RZ, 0xc0, !PT ;  /* 0x0000ffff201a7812 */ /* 0x000fe400078ec0ff */
[----:B-1----:R-:W-:Y:S02]  /*c9d50*/  LOP3.LUT R28, R35, 0xffff, RZ, 0xc0, !PT ;  /* 0x0000ffff231c7812 */ /* 0x002fe400078ec0ff */
[----:B------:R-:W-:Y:S01]  /*c9d60*/  LOP3.LUT R29, R48, 0xffff, RZ, 0xc0, !PT ;  /* 0x0000ffff301d7812 */ /* 0x000fe200078ec0ff */
[----:B------:R1:W-:Y:S01]  /*c9d70*/  STL [R1+0x9c], R22 ;  /* 0x00009c1601007387 */ /* 0x0003e20000100800 */
[----:B----4-:R-:W-:Y:S02]  /*c9d80*/  PRMT R24, R28, 0x3340, R26 ;  /* 0x000033401c187816 */ /* 0x010fe4000000001a */
[----:B------:R-:W-:Y:S01]  /*c9d90*/  LOP3.LUT R27, R31, 0xffff, RZ, 0xc0, !PT ;  /* 0x0000ffff1f1b7812 */ /* 0x000fe200078ec0ff */
[----:B------:R-:W4:Y:S01]  /*c9da0*/  LDL.LU R48, [R1+0x5820] ;  /* 0x0058200001307983 */ /* 0x000f220000300800 */
[----:B------:R-:W-:-:S02]  /*c9db0*/  LOP3.LUT R30, R36, 0xffff, RZ, 0xc0, !PT ;  /* 0x0000ffff241e7812 */ /* 0x000fc400078ec0ff */
[----:B-1----:R-:W-:Y:S02]  /*c9dc0*/  PRMT R22, R29, 0x3340, R0 ;  /* 0x000033401d167816 */ /* 0x002fe40000000000 */
[----:B------:R-:W-:Y:S02]  /*c9dd0*/  LOP3.LUT R25, R33, 0xffff, RZ, 0xc0, !PT ;  /* 0x0000ffff21197812 */ /* 0x000fe400078ec0ff */
        /* <DEDUP_REMOVED lines=22> */
[----:B------:R-:W-:-:S03]  /*c9f40*/  LOP3.LUT R27, R45, 0xffff, RZ, 0xc0, !PT ;  /* 0x0000ffff2d1b7812 */ /* 0x000fc600078ec0ff */
[----:B------:R3:W-:Y:S04]  /*c9f50*/  STL [R1+0x2118], R25 ;  /* 0x0021181901007387 */ /* 0x0007e80000100800 */
[----:B------:R1:W-:Y:S04]  /*c9f60*/  STL [R1+0x65c], R22 ;  /* 0x00065c1601007387 */ /* 0x0003e80000100800 */
[----:B------:R-:W4:Y:S01]  /*c9f70*/  LDL.LU R45, [R1+0x581c] ;  /* 0x00581c00012d7983 */ /* 0x000f220000300800 */
[----:B--2---:R-:W-:-:S03]  /*c9f80*/  LOP3.LUT R26, R37, 0xffff, RZ, 0xc0, !PT ;  /* 0x0000ffff251a7812 */ /* 0x004fc600078ec0ff */
[----:B------:R-:W2:Y:S01]  /*c9f90*/  LDL.LU R37, [R1+0x348] ;  /* 0x0003480001257983 */ /* 0x000ea20000300800 */
[----:B---3--:R-:W-:-:S03]  /*c9fa0*/  LOP3.LUT R25, R41, 0xffff, RZ, 0xc0, !PT ;  /* 0x0000ffff29197812 */ /* 0x008fc600078ec0ff */
[----:B------:R-:W3:Y:S01]  /*c9fb0*/  LDL.LU R41, [R1+0x210] ;  /* 0x0002100001297983 */ /* 0x000ee20000300800 */
[----:B-1----:R-:W-:Y:S02]  /*c9fc0*/  PRMT R22, R27, 0x3340, R0 ;  /* 0x000033401b167816 */ /* 0x002fe40000000000 */
[----:B------:R-:W-:-:S04]  /*c9fd0*/  PRMT R24, R26, 0x3340, R25 ;  /* 0x000033401a187816 */ /* 0x000fc80000000019 */
[----:B------:R-:W-:Y:S02]  /*c9fe0*/  PRMT R22, R24, 0x5410, R22 ;  /* 0x0000541018167816 */ /* 0x000fe40000000016 */
[----:B------:R-:W-:-:S03]  /*c9ff0*/  IADD3 R30, P1, PT, R20, R13, RZ ;  /* 0x0000000d141e7210 */ /* 0x000fc60007f3e0ff */
[----:B------:R1:W-:Y:S01]  /*ca000*/  STL [R1+0x1d7c], R22 ;  /* 0x001d7c1601007387 */ /* 0x0003e20000100800 */
[----:B------:R-:W-:Y:S02]  /*ca010*/  SHF.R.U32.HI R26, RZ, 0x8, R26 ;  /* 0x00000008ff1a7819 */ /* 0x000fe4000001161a */
[----:B------:R-:W-:Y:S02]  /*ca020*/  SHF.R.U32.HI R24, RZ, 0x8, R25 ;  /* 0x00000008ff187819 */ /* 0x000fe40000011619 */
[----:B-1----:R-:W-:Y:S01]  /*ca030*/  SHF.R.U32.HI R22, RZ, 0x8, R29 ;  /* 0x00000008ff167819 */ /* 0x002fe2000001161d */
[----:B------:R-:W-:-:S03]  /*ca040*/  IMAD.X R31, R21, 0x1, R15, P1 ;  /* 0x00000001151f7824 */ /* 0x000fc600008e060f */
[----:B------:R-:W-:Y:S02]  /*ca050*/  LOP3.LUT R22, R22, 0xffff, RZ, 0xc0, !PT ;  /* 0x0000ffff16167812 */ /* 0x000fe400078ec0ff */
[----:B------:R-:W-:Y:S02]  /*ca060*/  LOP3.LUT R25, R26, 0xffff, RZ, 0xc0, !PT ;  /* 0x0000ffff1a197812 */ /* 0x000fe400078ec0ff */
[----:B------:R-:W-:Y:S02]  /*ca070*/  LOP3.LUT R24, R24, 0xffff, RZ, 0xc0, !PT ;  /* 0x0000ffff18187812 */ /* 0x000fe400078ec0ff */
[----:B------:R-:W-:Y:S01]  /*ca080*/  PRMT R28, R22, 0x3340, R0 ;  /* 0x00003340161c7816 */ /* 0x000fe20000000000 */
[----:B------:R-:W-:Y:S01]  /*ca090*/  STL.64 [R1+0xce0], R30 ;  /* 0x000ce01e01007387 */ /* 0x000fe20000100a00 */
[----:B------:R-:W-:-:S03]  /*ca0a0*/  PRMT R22, R25, 0x3340, R24 ;  /* 0x0000334019167816 */ /* 0x000fc60000000018 */
[----:B------:R1:W-:Y:S04]  /*ca0b0*/  STL [R1+0x98], R28 ;  /* 0x0000981c01007387 */ /* 0x0003e80000100800 */
[----:B------:R0:W-:Y:S01]  /*ca0c0*/  STL [R1+0x560], R22 ;  /* 0x0005601601007387 */ /* 0x0001e20000100800 */
[----:B-1----:R-:W-:Y:S02]  /*ca0d0*/  LOP3.LUT R28, R57, 0xffff, RZ, 0xc0, !PT ;  /* 0x0000ffff391c7812 */ /* 0x002fe400078ec0ff */
[----:B----4-:R-:W-:Y:S01]  /*ca0e0*/  LOP3.LUT R26, R36, 0xffff, RZ, 0xc0, !PT ;  /* 0x0000ffff241a7812 */ /* 0x010fe200078ec0ff */
[----:B------:R-:W4:Y:S01]  /*ca0f0*/  LDL.LU R57, [R1+0x5818] ;  /* 0x0058180001397983 */ /* 0x000f220000300800 */
[----:B0-----:R-:W-:Y:S02]  /*ca100*/  PRMT R22, R28, 0x3340, R0 ;  /* 0x000033401c167816 */ /* 0x001fe40000000000 */
[----:B------:R-:W-:-:S04]  /*ca110*/  LOP3.LUT R25, R33, 0xffff, RZ, 0xc0, !PT ;  /* 0x0000ffff21197812 */ /* 0x000fc800078ec0ff */
[----:B------:R-:W-:Y:S02]  /*ca120*/  PRMT R24, R26, 0x3340, R25 ;  /* 0x000033401a187816 */ /* 0x000fe40000000019 */
[----:B------:R-:W-:Y:S02]  /*ca130*/  IADD3 R30, P1, PT, R20, R14, RZ ;  /* 0x0000000e141e7210 */ /* 0x000fe40007f3e0ff */
[----:B------:R-:W-:-:S03]  /*ca140*/  PRMT R22, R24, 0x5410, R22 ;  /* 0x0000541018167816 */ /* 0x000fc60000000016 */
[----:B------:R-:W-:Y:S02]  /*ca150*/  IMAD.X R31, R21, 0x1, R16, P1 ;  /* 0x00000001151f7824 */ /* 0x000fe400008e0610 */
[----:B------:R0:W-:Y:S01]  /*ca160*/  STL [R1+0x1d88], R22 ;  /* 0x001d881601007387 */ /* 0x0001e20000100800 */
[----:B------:R-:W-:Y:S02]  /*ca170*/  SHF.R.U32.HI R26, RZ, 0x8, R26 ;  /* 0x00000008ff1a7819 */ /* 0x000fe4000001161a */
[----:B------:R-:W-:Y:S01]  /*ca180*/  SHF.R.U32.HI R24, RZ, 0x8, R25 ;  /* 0x00000008ff187819 */ /* 0x000fe20000011619 */
[----:B------:R-:W4:Y:S01]  /*ca190*/  LDL.LU R32, [R1+0x4d10] ;  /* 0x004d100001207983 */ /* 0x000f220000300800 */
[----:B0-----:R-:W-:-:S03]  /*ca1a0*/  SHF.R.U32.HI R22, RZ, 0x8, R27 ;  /* 0x00000008ff167819 */ /* 0x001fc6000001161b */
[----:B------:R0:W-:Y:S01]  /*ca1b0*/  STL.64 [R1+0xcd8], R30 ;  /* 0x000cd81e01007387 */ /* 0x0001e20000100a00 */
[----:B------:R-:W-:Y:S02]  /*ca1c0*/  LOP3.LUT R22, R22, 0xffff, RZ, 0xc0, !PT ;  /* 0x0000ffff16167812 */ /* 0x000fe400078ec0ff */
[----:B------:R-:W-:Y:S02]  /*ca1d0*/  LOP3.LUT R25, R26, 0xffff, RZ, 0xc0, !PT ;  /* 0x0000ffff1a197812 */ /* 0x000fe400078ec0ff */
[----:B------:R-:W-:Y:S02]  /*ca1e0*/  LOP3.LUT R24, R24, 0xffff, RZ, 0xc0, !PT ;  /* 0x0000ffff18187812 */ /* 0x000fe400078ec0ff */
[----:B------:R-:W-:Y:S01]  /*ca1f0*/  PRMT R27, R22, 0x3340, R0 ;  /* 0x00003340161b7816 */ /* 0x000fe20000000000 */
[----:B0-----:R-:W4:Y:S04]  /*ca200*/  LDL.LU R31, [R1+0x7a8] ;  /* 0x0007a800011f7983 */ /* 0x001f280000300800 */
[----:B------:R-:W4:Y:S01]  /*ca210*/  LDL.LU R36, [R1+0x1f98] ;  /* 0x001f980001247983 */ /* 0x000f220000300800 */
[----:B------:R-:W-:-:S03]  /*ca220*/  PRMT R22, R25, 0x3340, R24 ;  /* 0x0000334019167816 */ /* 0x000fc60000000018 */
[----:B------:R0:W-:Y:S04]  /*ca230*/  STL [R1+0x94], R27 ;  /* 0x0000941b01007387 */ /* 0x0001e80000100800 */
[----:B------:R1:W-:Y:S01]  /*ca240*/  STL [R1+0x3b8], R22 ;  /* 0x0003b81601007387 */ /* 0x0003e20000100800 */
[----:B0-----:R-:W-:-:S03]  /*ca250*/  LOP3.LUT R27, R44, 0xffff, RZ, 0xc0, !PT ;  /* 0x0000ffff2c1b7812 */ /* 0x001fc600078ec0ff */
[----:B------:R-:W4:Y:S01]  /*ca260*/  LDL.LU R44, [R1+0x5814] ;  /* 0x00581400012c7983 */ /* 0x000f220000300800 */
[----:B-1----:R-:W-:Y:S02]  /*ca270*/  PRMT R22, R27, 0x3340, R0 ;  /* 0x000033401b167816 */ /* 0x002fe40000000000 */
        /* <DEDUP_REMOVED lines=11> */
[----:B------:R-:W-:Y:S02]  /*ca330*/  IADD3 R34, P1, PT, R20, R7, RZ ;  /* 0x0000000714227210 */ /* 0x000fe40007f3e0ff */
[----:B------:R-:W-:Y:S02]  /*ca340*/  LOP3.LUT R22, R22, 0xffff, RZ, 0xc0, !PT ;  /* 0x0000ffff16167812 */ /* 0x000fe400078ec0ff */
[----:B------:R-:W-:Y:S02]  /*ca350*/  LOP3.LUT R25, R26, 0xffff, RZ, 0xc0, !PT ;  /* 0x0000ffff1a197812 */ /* 0x000fe400078ec0ff */
[----:B------:R-:W-:Y:S01]  /*ca360*/  LOP3.LUT R24, R24, 0xffff, RZ, 0xc0, !PT ;  /* 0x0000ffff18187812 */ /* 0x000fe200078ec0ff */
[----:B------:R-:W-:Y:S01]  /*ca370*/  IMAD.X R35, R21, 0x1, R8, P1 ;  /* 0x0000000115237824 */ /* 0x000fe200008e0608 */
[----:B------:R-:W-:-:S02]  /*ca380*/  PRMT R26, R22, 0x3340, R0 ;  /* 0x00003340161a7816 */ /* 0x000fc40000000000 */
[----:B------:R-:W-:Y:S02]  /*ca390*/  PRMT R22, R25, 0x3340, R24 ;  /* 0x0000334019167816 */ /* 0x000fe40000000018 */
[----:B------:R-:W-:Y:S04]  /*ca3a0*/  STL.64 [R1+0xcd0], R34 ;  /* 0x000cd02201007387 */ /* 0x000fe80000100a00 */
        /* <DEDUP_REMOVED lines=8> */
[----:B------:R1:W-:Y:S01]  /*ca430*/  STL [R1+0x8c], R22 ;  /* 0x00008c1601007387 */ /* 0x0003e20000100800 */
[----:B----4-:R-:W-:-:S03]  /*ca440*/  LOP3.LUT R26, R32, 0xffff, RZ, 0xc0, !PT ;  /* 0x0000ffff201a7812 */ /* 0x010fc600078ec0ff */
[----:B------:R-:W4:Y:S01]  /*ca450*/  LDL.LU R32, [R1+0x5a0] ;  /* 0x0005a00001207983 */ /* 0x000f220000300800 */
[----:B0-----:R-:W-:Y:S02]  /*ca460*/  IADD3 R28, P1, PT, R20, R10, RZ ;  /* 0x0000000a141c7210 */ /* 0x001fe40007f3e0ff */
[----:B------:R-:W-:Y:S02]  /*ca470*/  LOP3.LUT R27, R31, 0xffff, RZ, 0xc0, !PT ;  /* 0x0000ffff1f1b7812 */ /* 0x000fe400078ec0ff */
[----:B------:R-:W4:Y:S01]  /*ca480*/  LDL.LU R31, [R1+0x4d08] ;  /* 0x004d0800011f7983 */ /* 0x000f220000300800 */
[----:B------:R-:W-:Y:S02]  /*ca490*/  LOP3.LUT R25, R36, 0xffff, RZ, 0xc0, !PT ;  /* 0x0000ffff24197812 */ /* 0x000fe400078ec0ff */
[----:B-1----:R-:W-:Y:S01]  /*ca4a0*/  PRMT R22, R27, 0x3340, R0 ;  /* 0x000033401b167816 */ /* 0x002fe20000000000 */
[----:B------:R-:W4:Y:S01]  /*ca4b0*/  LDL.LU R36, [R1+0x1da8] ;  /* 0x001da80001247983 */ /* 0x000f220000300800 */
[----:B------:R-:W-:-:S04]  /*ca4c0*/  PRMT R24, R26, 0x3340, R25 ;  /* 0x000033401a187816 */ /* 0x000fc80000000019 */
[----:B------:R-:W-:Y:S01]  /*ca4d0*/  PRMT R22, R24, 0x5410, R22 ;  /* 0x0000541018167816 */ /* 0x000fe20000000016 */
[----:B------:R-:W-:Y:S01]  /*ca4e0*/  IMAD.X R29, R21, 0x1, R12, P1 ;  /* 0x00000001151d7824 */ /* 0x000fe200008e060c */
[----:B------:R-:W-:-:S03]  /*ca4f0*/  SHF.R.U32.HI R21, RZ, 0x8, R25 ;  /* 0x00000008ff157819 */ /* 0x000fc60000011619 */
[----:B------:R0:W-:Y:S01]  /*ca500*/  STL [R1+0x1d68], R22 ;  /* 0x001d681601007387 */ /* 0x0001e20000100800 */
[----:B------:R-:W-:Y:S02]  /*ca510*/  LOP3.LUT R21, R21, 0xffff, RZ, 0xc0, !PT ;  /* 0x0000ffff15157812 */ /* 0x000fe400078ec0ff */
[----:B0-----:R-:W-:-:S04]  /*ca520*/  SHF.R.U32.HI R22, RZ, 0x8, R26 ;  /* 0x00000008ff167819 */ /* 0x001fc8000001161a */
[----:B------:R-:W-:Y:S01]  /*ca530*/  LOP3.LUT R22, R22, 0xffff, RZ, 0xc0, !PT ;  /* 0x0000ffff16167812 */ /* 0x000fe200078ec0ff */
[----:B------:R3:W-:Y:S03]  /*ca540*/  STL.64 [R1+0xcc8], R28 ;  /* 0x000cc81c01007387 */ /* 0x0007e60000100a00 */
[----:B------:R-:W-:-:S05]  /*ca550*/  PRMT R21, R22, 0x3340, R21 ;  /* 0x0000334016157816 */ /* 0x000fca0000000015 */
[----:B------:R0:W-:Y:S01]  /*ca560*/  STL [R1+0x644], R21 ;  /* 0x0006441501007387 */ /* 0x0001e20000100800 */
[----:B--2---:R-:W-:-:S03]  /*ca570*/  LOP3.LUT R25, R33, 0xffff, RZ, 0xc0, !PT ;  /* 0x0000ffff21197812 */ /* 0x004fc600078ec0ff */
[----:B------:R-:W2:Y:S01]  /*ca580*/  LDL.LU R33, [R1+0x4d0c] ;  /* 0x004d0c0001217983 */ /* 0x000ea20000300800 */
[----:B---3--:R-:W-:-:S03]  /*ca590*/  LOP3.LUT R28, R37, 0xffff, RZ, 0xc0, !PT ;  /* 0x0000ffff251c7812 */ /* 0x008fc600078ec0ff */
[----:B------:R-:W3:Y:S01]  /*ca5a0*/  LDL.LU R37, [R1+0x5a4] ;  /* 0x0005a40001257983 */ /* 0x000ee20000300800 */
[----:B------:R-:W-:Y:S02]  /*ca5b0*/  LOP3.LUT R24, R41, 0xffff, RZ, 0xc0, !PT ;  /* 0x0000ffff29187812 */ /* 0x000fe400078ec0ff */
[----:B0-----:R-:W-:Y:S02]  /*ca5c0*/  PRMT R21, R28, 0x3340, R0 ;  /* 0x000033401c157816 */ /* 0x001fe40000000000 */
[----:B------:R-:W-:-:S04]  /*ca5d0*/  PRMT R22, R25, 0x3340, R24 ;  /* 0x0000334019167816 */ /* 0x000fc80000000018 */
[----:B------:R-:W-:-:S05]  /*ca5e0*/  PRMT R21, R22, 0x5410, R21 ;  /* 0x0000541016157816 */ /* 0x000fca0000000015 */
[----:B------:R0:W-:Y:S04]  /*ca5f0*/  STL [R1+0x7fc], R21 ;  /* 0x0007fc1501007387 */ /* 0x0001e80000100800 */
[----:B------:R-:W2:Y:S01]  /*ca600*/  LDL.LU R41, [R1+0x1d9c] ;  /* 0x001d9c0001297983 */ /* 0x000ea20000300800 */
[----:B------:R-:W-:Y:S02]  /*ca610*/  SHF.R.U32.HI R25, RZ, 0x8, R25 ;  /* 0x00000008ff197819 */ /* 0x000fe40000011619 */
[----:B------:R-:W-:Y:S02]  /*ca620*/  SHF.R.U32.HI R22, RZ, 0x8, R24 ;  /* 0x00000008ff167819 */ /* 0x000fe40000011618 */
[----:B0-----:R-:W-:Y:S02]  /*ca630*/  SHF.R.U32.HI R21, RZ, 0x8, R27 ;  /* 0x00000008ff157819 */ /* 0x001fe4000001161b */
[----:B------:R-:W-:-:S02]  /*ca640*/  LOP3.LUT R24, R25, 0xffff, RZ, 0xc0, !PT ;  /* 0x0000ffff19187812 */ /* 0x000fc400078ec0ff */
[----:B------:R-:W-:Y:S02]  /*ca650*/  LOP3.LUT R21, R21, 0xffff, RZ, 0xc0, !PT ;  /* 0x0000ffff15157812 */ /* 0x000fe400078ec0ff */
[----:B------:R-:W-:Y:S02]  /*ca660*/  LOP3.LUT R22, R22, 0xffff, RZ, 0xc0, !PT ;  /* 0x0000ffff16167812 */ /* 0x000fe400078ec0ff */
[----:B------:R-:W-:Y:S02]  /*ca670*/  PRMT R26, R21, 0x3340, R0 ;  /* 0x00003340151a7816 */ /* 0x000fe40000000000 */
[----:B------:R-:W-:-:S03]  /*ca680*/  PRMT R21, R24, 0x3340, R22 ;  /* 0x0000334018157816 */ /* 0x000fc60000000016 */
[----:B------:R-:W-:Y:S04]  /*ca690*/  STL [R1+0x88], R26 ;  /* 0x0000881a01007387 */ /* 0x000fe80000100800 */
[----:B------:R0:W-:Y:S01]  /*ca6a0*/  STL [R1+0x63c], R21 ;  /* 0x00063c1501007387 */ /* 0x0001e20000100800 */
[----:B------:R-:W-:Y:S01]  /*ca6b0*/  VIADD R20, R20, UR6 ;  /* 0x0000000614147c36 */ /* 0x000fe20008000000 */
[----:B------:R-:W-:Y:S01]  /*ca6c0*/  LOP3.LUT R30, R48, 0xffff, RZ, 0xc0, !PT ;  /* 0x0000ffff301e7812 */ /* 0x000fe200078ec0ff */
[----:B------:R-:W1:Y:S01]  /*ca6d0*/  LDCU UR6, c[0x0][0x3b8] ;  /* 0x00007700ff0677ac */ /* 0x000e620008000800 */
[----:B----4-:R-:W-:-:S04]  /*ca6e0*/  LOP3.LUT R25, R32, 0xffff, RZ, 0xc0, !PT ;  /* 0x0000ffff20197812 */ /* 0x010fc800078ec0ff */
[----:B0-----:R-:W-:Y:S02]  /*ca6f0*/  PRMT R21, R25, 0x3340, R0 ;  /* 0x0000334019157816 */ /* 0x001fe40000000000 */
[----:B------:R-:W-:Y:S02]  /*ca700*/  LOP3.LUT R26, R31, 0xffff, RZ, 0xc0, !PT ;  /* 0x0000ffff1f1a7812 */ /* 0x000fe400078ec0ff */
[----:B------:R-:W4:Y:S01]  /*ca710*/  LDL.LU R31, [R1+0x4b0] ;  /* 0x0004b000011f7983 */ /* 0x000f220000300800 */
[----:B------:R-:W-:-:S03]  /*ca720*/  LOP3.LUT R24, R36, 0xffff, RZ, 0xc0, !PT ;  /* 0x0000ffff24187812 */ /* 0x000fc600078ec0ff */
[----:B------:R-:W4:Y:S01]  /*ca730*/  LDL.LU R36, [R1+0x2a4] ;  /* 0x0002a40001247983 */ /* 0x000f220000300800 */
[----:B------:R-:W-:-:S04]  /*ca740*/  PRMT R22, R26, 0x3340, R24 ;  /* 0x000033401a167816 */ /* 0x000fc80000000018 */
[----:B------:R-:W-:Y:S02]  /*ca750*/  PRMT R21, R22, 0x5410, R21 ;  /* 0x0000541016157816 */ /* 0x000fe40000000015 */
[----:B------:R-:W-:Y:S02]  /*ca760*/  SHF.R.U32.HI R26, RZ, 0x8, R26 ;  /* 0x00000008ff1a7819 */ /* 0x000fe4000001161a */
[----:B------:R-:W-:Y:S01]  /*ca770*/  SHF.R.U32.HI R24, RZ, 0x8, R24 ;  /* 0x00000008ff187819 */ /* 0x000fe20000011618 */
[----:B------:R0:W-:Y:S01]  /*ca780*/  STL [R1+0x7f8], R21 ;  /* 0x0007f81501007387 */ /* 0x0001e20000100800 */
[----:B------:R-:W-:Y:S02]  /*ca790*/  SHF.R.U32.HI R22, RZ, 0x8, R25 ;  /* 0x00000008ff167819 */ /* 0x000fe40000011619 */
[----:B------:R-:W-:Y:S02]  /*ca7a0*/  IADD3 R34, P1, PT, R20, R0, RZ ;  /* 0x0000000014227210 */ /* 0x000fe40007f3e0ff */
[----:B------:R-:W-:-:S02]  /*ca7b0*/  LOP3.LUT R25, R26, 0xffff, RZ, 0xc0, !PT ;  /* 0x0000ffff1a197812 */ /* 0x000fc400078ec0ff */
[----:B------:R-:W-:Y:S02]  /*ca7c0*/  LOP3.LUT R24, R24, 0xffff, RZ, 0xc0, !PT ;  /* 0x0000ffff18187812 */ /* 0x000fe400078ec0ff */
[----:B0-----:R-:W-:Y:S02]  /*ca7d0*/  SHF.R.S32.HI R21, RZ, 0x1f, R20 ;  /* 0x0000001fff157819 */ /* 0x001fe40000011414 */
[----:B------:R-:W-:Y:S02]  /*ca7e0*/  LOP3.LUT R22, R22, 0xffff, RZ, 0xc0, !PT ;  /* 0x0000ffff16167812 */ /* 0x000fe400078ec0ff */
[----:B------:R-:W-:Y:S01]  /*ca7f0*/  PRMT R25, R25, 0x3340, R24 ;  /* 0x0000334019197816 */ /* 0x000fe20000000018 */
[----:B------:R-:W-:Y:S01]  /*ca800*/  IMAD.X R35, R21, 0x1, R2, P1 ;  /* 0x0000000115237824 */ /* 0x000fe200008e0602 */
[----:B------:R-:W-:-:S04]  /*ca810*/  PRMT R24, R22, 0x3340, R0 ;  /* 0x0000334016187816 */ /* 0x000fc80000000000 */
[----:B------:R0:W-:Y:S04]  /*ca820*/  STL.64 [R1+0xcb0], R34 ;  /* 0x000cb02201007387 */ /* 0x0001e80000100a00 */
[----:B------:R-:W-:Y:S04]  /*ca830*/  STL [R1+0x1f8], R25 ;  /* 0x0001f81901007387 */ /* 0x000fe80000100800 */
[----:B------:R-:W-:Y:S01]  /*ca840*/  STL [R1+0x84], R24 ;  /* 0x0000841801007387 */ /* 0x000fe20000100800 */
[----:B0-----:R-:W-:-:S05]  /*ca850*/  IADD3 R34, P1, PT, R20, R3, RZ ;  /* 0x0000000314227210 */ /* 0x001fca0007f3e0ff */
[----:B------:R-:W-:Y:S01]  /*ca860*/  IMAD.X R35, R21, 0x1, R4, P1 ;  /* 0x0000000115237824 */ /* 0x000fe200008e0604 */
[----:B---3--:R-:W-:Y:S02]  /*ca870*/  LOP3.LUT R22, R37, 0xffff, RZ, 0xc0, !PT ;  /* 0x0000ffff25167812 */ /* 0x008fe400078ec0ff */
[----:B--2---:R-:W-:-:S03]  /*ca880*/  LOP3.LUT R26, R33, 0xffff, RZ, 0xc0, !PT ;  /* 0x0000ffff211a7812 */ /* 0x004fc600078ec0ff */
[----:B------:R0:W-:Y:S04]  /*ca890*/  STL [R1+0x4d10], R22 ;  /* 0x004d101601007387 */ /* 0x0001e80000100800 */
[----:B------:R-:W2:Y:S04]  /*ca8a0*/  LDL.LU R33, [R1+0x4b4] ;  /* 0x0004b40001217983 */ /* 0x000ea80000300800 */
[----:B------:R-:W3:Y:S01]  /*ca8b0*/  LDL.LU R37, [R1+0x2b0] ;  /* 0x0002b00001257983 */ /* 0x000ee20000300800 */
[----:B0-----:R-:W-:Y:S02]  /*ca8c0*/  PRMT R22, R22, 0x3340, R0 ;  /* 0x0000334016167816 */ /* 0x001fe40000000000 */
[----:B------:R-:W-:-:S02]  /*ca8d0*/  LOP3.LUT R25, R41, 0xffff, RZ, 0xc0, !PT ;  /* 0x0000ffff29197812 */ /* 0x000fc400078ec0ff */
[----:B------:R-:W2:Y:S02]  /*ca8e0*/  LDL.LU R41, [R1+0x368] ;  /* 0x0003680001297983 */ /* 0x000ea40000300800 */
[----:B------:R-:W-:-:S04]  /*ca8f0*/  PRMT R24, R26, 0x3340, R25 ;  /* 0x000033401a187816 */ /* 0x000fc80000000019 */
[----:B------:R-:W-:Y:S02]  /*ca900*/  PRMT R22, R24, 0x5410, R22 ;  /* 0x0000541018167816 */ /* 0x000fe40000000016 */
[----:B------:R-:W-:-:S03]  /*ca910*/  SHF.R.U32.HI R26, RZ, 0x8, R26 ;  /* 0x00000008ff1a7819 */ /* 0x000fc6000001161a */
[----:B------:R0:W-:Y:S01]  /*ca920*/  STL [R1+0x4cb4], R22 ;  /* 0x004cb41601007387 */ /* 0x0001e20000100800 */
[----:B------:R-:W-:Y:S02]  /*ca930*/  SHF.R.U32.HI R24, RZ, 0x8, R25 ;  /* 0x00000008ff187819 */ /* 0x000fe40000011619 */
[----:B------:R-:W-:Y:S02]  /*ca940*/  LOP3.LUT R25, R26, 0xffff, RZ, 0xc0, !PT ;  /* 0x0000ffff1a197812 */ /* 0x000fe400078ec0ff */
[----:B------:R-:W-:Y:S02]  /*ca950*/  LOP3.LUT R24, R24, 0xffff, RZ, 0xc0, !PT ;  /* 0x0000ffff18187812 */ /* 0x000fe400078ec0ff */
[----:B0-----:R-:W-:-:S04]  /*ca960*/  SHF.R.U32.HI R22, RZ, 0x8, R28 ;  /* 0x00000008ff167819 */ /* 0x001fc8000001161c */
[----:B------:R-:W-:-:S04]  /*ca970*/  LOP3.LUT R22, R22, 0xffff, RZ, 0xc0, !PT ;  /* 0x0000ffff16167812 */ /* 0x000fc800078ec0ff */
[----:B------:R-:W-:Y:S02]  /*ca980*/  PRMT R26, R22, 0x3340, R0 ;  /* 0x00003340161a7816 */ /* 0x000fe40000000000 */
[----:B------:R-:W-:Y:S01]  /*ca990*/  PRMT R22, R25, 0x3340, R24 ;  /* 0x0000334019167816 */ /* 0x000fe20000000018 */
[----:B------:R-:W-:Y:S04]  /*ca9a0*/  STL.64 [R1+0xca8], R34 ;  /* 0x000ca82201007387 */ /* 0x000fe80000100a00 */
[----:B------:R0:W-:Y:S04]  /*ca9b0*/  STL [R1+0x80], R26 ;  /* 0x0000801a01007387 */ /* 0x0001e80000100800 */
[----:B------:R1:W-:Y:S01]  /*ca9c0*/  STL [R1+0x1f78], R22 ;  /* 0x001f781601007387 */ /* 0x0003e20000100800 */
[----:B0-----:R-:W-:-:S03]  /*ca9d0*/  LOP3.LUT R26, R45, 0xffff, RZ, 0xc0, !PT ;  /* 0x0000ffff2d1a7812 */ /* 0x001fc600078ec0ff */
[----:B------:R-:W2:Y:S01]  /*ca9e0*/  LDL.LU R45, [R1+0x5810] ;  /* 0x00581000012d7983 */ /* 0x000ea20000300800 */
[----:B-1----:R-:W-:Y:S02]  /*ca9f0*/  PRMT R22, R26, 0x3340, R0 ;  /* 0x000033401a167816 */ /* 0x002fe40000000000 */
[----:B----4-:R-:W-:Y:S02]  /*caa00*/  LOP3.LUT R27, R31, 0xffff, RZ, 0xc0, !PT ;  /* 0x0000ffff1f1b7812 */ /* 0x010fe400078ec0ff */
[----:B------:R-:W-:-:S04]  /*caa10*/  LOP3.LUT R25, R36, 0xffff, RZ, 0xc0, !PT ;  /* 0x0000ffff24197812 */ /* 0x000fc800078ec0ff */
        /* <DEDUP_REMOVED lines=13> */
[----:B------:R0:W-:Y:S04]  /*caaf0*/  STL.64 [R1+0xc88], R28 ;  /* 0x000c881c01007387 */ /* 0x0001e80000100a00 */
[----:B------:R-:W-:Y:S04]  /*cab00*/  STL [R1+0x550], R24 ;  /* 0x0005501801007387 */ /* 0x000fe80000100800 */
[----:B------:R1:W-:Y:S04]  /*cab10*/  STL [R1+0x7c], R22 ;  /* 0x00007c1601007387 */ /* 0x0003e80000100800 */
[----:B------:R-:W4:Y:S01]  /*cab20*/  LDL.LU R48, [R1+0x580c] ;  /* 0x00580c0001307983 */ /* 0x000f220000300800 */
[----:B0-----:R-:W-:-:S02]  /*cab30*/  LOP3.LUT R29, R18, 0xffff, RZ, 0xc0, !PT ;  /* 0x0000ffff121d7812 */ /* 0x001fc400078ec0ff */
[----:B-1----:R-:W-:Y:S02]  /*cab40*/  PRMT R22, R30, 0x3340, R0 ;  /* 0x000033401e167816 */ /* 0x002fe40000000000 */
[----:B---3--:R-:W-:Y:S02]  /*cab50*/  LOP3.LUT R27, R37, 0xffff, RZ, 0xc0, !PT ;  /* 0x0000ffff251b7812 */ /* 0x008fe400078ec0ff */
[----:B------:R-:W3:Y:S04]  /*cab60*/  LDL.LU R37, [R1+0x4d20] ;  /* 0x004d200001257983 */ /* 0x000ee80000300800 */
[----:B------:R-:W4:Y:S01]  /*cab70*/  LDL.LU R18, [R1+0x7c4] ;  /* 0x0007c40001127983 */ /* 0x000f220000300800 */
[----:B--2---:R-:W-:-:S03]  /*cab80*/  LOP3.LUT R26, R41, 0xffff, RZ, 0xc0, !PT ;  /* 0x0000ffff291a7812 */ /* 0x004fc600078ec0ff */
[----:B------:R-:W2:Y:S01]  /*cab90*/  LDL.LU R41, [R1+0x1fa8] ;  /* 0x001fa80001297983 */ /* 0x000ea20000300800 */
[----:B------:R-:W-:-:S04]  /*caba0*/  LOP3.LUT R28, R33, 0xffff, RZ, 0xc0, !PT ;  /* 0x0000ffff211c7812 */ /* 0x000fc800078ec0ff */
[----:B------:R-:W-:-:S04]  /*cabb0*/  PRMT R24, R28, 0x3340, R27 ;  /* 0x000033401c187816 */ /* 0x000fc8000000001b */
[----:B------:R-:W-:Y:S02]  /*cabc0*/  PRMT R31, R24, 0x5410, R22 ;  /* 0x00005410181f7816 */ /* 0x000fe40000000016 */
[----:B------:R-:W-:-:S03]  /*cabd0*/  PRMT R22, R29, 0x3340, R0 ;  /* 0x000033401d167816 */ /* 0x000fc60000000000 */
[----:B------:R-:W-:Y:S01]  /*cabe0*/  STL [R1+0x6fc], R31 ;  /* 0x0006fc1f01007387 */ /* 0x000fe20000100800 */
[----:B------:R-:W-:-:S04]  /*cabf0*/  LOP3.LUT R25, R45, 0xffff, RZ, 0xc0, !PT ;  /* 0x0000ffff2d197812 */ /* 0x000fc800078ec0ff */
[----:B------:R-:W-:-:S04]  /*cac00*/  PRMT R24, R26, 0x3340, R25 ;  /* 0x000033401a187816 */ /* 0x000fc80000000019 */
[----:B------:R-:W-:-:S05]  /*cac10*/  PRMT R22, R24, 0x5410, R22 ;  /* 0x0000541018167816 */ /* 0x000fca0000000016 */
[----:B------:R0:W-:Y:S04]  /*cac20*/  STL [R1+0x6f8], R22 ;  /* 0x0006f81601007387 */ /* 0x0001e80000100800 */
[----:B------:R-:W2:Y:S01]  /*cac30*/  LDL.LU R45, [R1+0x380] ;  /* 0x00038000012d7983 */ /* 0x000ea20000300800 */
[----:B------:R-:W-:Y:S02]  /*cac40*/  SHF.R.U32.HI R26, RZ, 0x8, R26 ;  /* 0x00000008ff1a7819 */ /* 0x000fe4000001161a */
[----:B------:R-:W-:Y:S02]  /*cac50*/  SHF.R.U32.HI R25, RZ, 0x8, R25 ;  /* 0x00000008ff197819 */ /* 0x000fe40000011619 */
[----:B------:R-:W-:Y:S02]  /*cac60*/  SHF.R.U32.HI R24, RZ, 0x8, R28 ;  /* 0x00000008ff187819 */ /* 0x000fe4000001161c */
[----:B0-----:R-:W-:-:S02]  /*cac70*/  SHF.R.U32.HI R22, RZ, 0x8, R27 ;  /* 0x00000008ff167819 */ /* 0x001fc4000001161b */
[----:B------:R-:W-:Y:S02]  /*cac80*/  IADD3 R32, P1, PT, R20, R13, RZ ;  /* 0x0000000d14207210 */ /* 0x000fe40007f3e0ff */
[----:B------:R-:W-:Y:S02]  /*cac90*/  LOP3.LUT R26, R26, 0xffff, RZ, 0xc0, !PT ;  /* 0x0000ffff1a1a7812 */ /* 0x000fe400078ec0ff */
[----:B------:R-:W-:Y:S02]  /*caca0*/  LOP3.LUT R25, R25, 0xffff, RZ, 0xc0, !PT ;  /* 0x0000ffff19197812 */ /* 0x000fe400078ec0ff */
[----:B------:R-:W-:Y:S02]  /*cacb0*/  LOP3.LUT R24, R24, 0xffff, RZ, 0xc0, !PT ;  /* 0x0000ffff18187812 */ /* 0x000fe400078ec0ff */
[----:B------:R-:W-:Y:S01]  /*cacc0*/  LOP3.LUT R22, R22, 0xffff, RZ, 0xc0, !PT ;  /* 0x0000ffff16167812 */ /* 0x000fe200078ec0ff */
[----:B------:R-:W-:Y:S01]  /*cacd0*/  IMAD.X R33, R21, 0x1, R15, P1 ;  /* 0x0000000115217824 */ /* 0x000fe200008e060f */
[----:B------:R-:W-:-:S02]  /*cace0*/  PRMT R25, R26, 0x3340, R25 ;  /* 0x000033401a197816 */ /* 0x000fc40000000019 */
[----:B------:R-:W-:Y:S02]  /*cacf0*/  PRMT R22, R24, 0x3340, R22 ;  /* 0x0000334018167816 */ /* 0x000fe40000000016 */
[----:B------:R0:W-:Y:S04]  /*cad00*/  STL.64 [R1+0xca0], R32 ;  /* 0x000ca02001007387 */ /* 0x0001e80000100a00 */
[----:B------:R-:W-:Y:S04]  /*cad10*/  STL [R1+0x408], R25 ;  /* 0x0004081901007387 */ /* 0x000fe80000100800 */
[----:B------:R1:W-:Y:S04]  /*cad20*/  STL [R1+0x39c], R22 ;  /* 0x00039c1601007387 */ /* 0x0003e80000100800 */
[----:B0-----:R-:W2:Y:S01]  /*cad30*/  LDL.LU R33, [R1+0x238] ;  /* 0x0002380001217983 */ /* 0x001ea20000300800 */
[----:B------:R-:W-:-:S02]  /*cad40*/  SHF.R.U32.HI R24, RZ, 0x8, R29 ;  /* 0x00000008ff187819 */ /* 0x000fc4000001161d */
[----:B------:R-:W-:Y:S02]  /*cad50*/  IADD3 R26, P1, PT, R20, R14, RZ ;  /* 0x0000000e141a7210 */ /* 0x000fe40007f3e0ff */
[----:B-1----:R-:W-:Y:S02]  /*cad60*/  SHF.R.U32.HI R22, RZ, 0x8, R30 ;  /* 0x00000008ff167819 */ /* 0x002fe4000001161e */
[----:B------:R-:W-:Y:S02]  /*cad70*/  LOP3.LUT R24, R24, 0xffff, RZ, 0xc0, !PT ;  /* 0x0000ffff18187812 */ /* 0x000fe400078ec0ff */
[----:B------:R-:W-:Y:S01]  /*cad80*/  LOP3.LUT R22, R22, 0xffff, RZ, 0xc0, !PT ;  /* 0x0000ffff16167812 */ /* 0x000fe200078ec0ff */
[----:B------:R-:W-:-:S03]  /*cad90*/  IMAD.X R27, R21, 0x1, R16, P1 ;  /* 0x00000001151b7824 */ /* 0x000fc600008e0610 */
[--C-:B------:R-:W-:Y:S02]  /*cada0*/  PRMT R25, R22, 0x3340, R0.reuse ;  /* 0x0000334016197816 */ /* 0x100fe40000000000 */
[----:B------:R-:W-:Y:S01]  /*cadb0*/  PRMT R22, R24, 0x3340, R0 ;  /* 0x0000334018167816 */ /* 0x000fe20000000000 */
[----:B------:R3:W-:Y:S04]  /*cadc0*/  STL.64 [R1+0xcb8], R26 ;  /* 0x000cb81a01007387 */ /* 0x0007e80000100a00 */
[----:B------:R4:W-:Y:S04]  /*cadd0*/  STL [R1+0x78], R25 ;  /* 0x0000781901007387 */ /* 0x0009e80000100800 */
[----:B------:R0:W-:Y:S01]  /*cade0*/  STL [R1+0x74], R22 ;  /* 0x0000741601007387 */ /* 0x0001e20000100800 */
[----:B------:R-:W-:-:S05]  /*cadf0*/  IADD3 R28, P1, PT, R20, R7, RZ ;  /* 0x00000007141c7210 */ /* 0x000fca0007f3e0ff */
[----:B------:R-:W-:Y:S01]  /*cae00*/  IMAD.X R29, R21, 0x1, R8, P1 ;  /* 0x00000001151d7824 */ /* 0x000fe200008e0608 */
[----:B---3--:R-:W-:Y:S02]  /*cae10*/  LOP3.LUT R27, R37, 0xffff, RZ, 0xc0, !PT ;  /* 0x0000ffff251b7812 */ /* 0x008fe400078ec0ff */
[----:B------:R-:W3:Y:S01]  /*cae20*/  LDL.LU R37, [R1+0x4d28] ;  /* 0x004d280001257983 */ /* 0x000ee20000300800 */
[----:B----4-:R-:W-:-:S03]  /*cae30*/  LOP3.LUT R25, R18, 0xffff, RZ, 0xc0, !PT ;  /* 0x0000ffff12197812 */ /* 0x010fc600078ec0ff */
[----:B------:R-:W4:Y:S01]  /*cae40*/  LDL.LU R18, [R1+0x7cc] ;  /* 0x0007cc0001127983 */ /* 0x000f220000300800 */
[----:B--2---:R-:W-:-:S03]  /*cae50*/  LOP3.LUT R26, R41, 0xffff, RZ, 0xc0, !PT ;  /* 0x0000ffff291a7812 */ /* 0x004fc600078ec0ff */
[----:B------:R-:W2:Y:S01]  /*cae60*/  LDL.LU R31, [R1+0x1f9c] ;  /* 0x001f9c00011f7983 */ /* 0x000ea20000300800 */
[----:B0-----:R-:W-:Y:S02]  /*cae70*/  PRMT R22, R25, 0x3340, R0 ;  /* 0x0000334019167816 */ /* 0x001fe40000000000 */
[----:B------:R-:W-:-:S04]  /*cae80*/  PRMT R24, R27, 0x3340, R26 ;  /* 0x000033401b187816 */ /* 0x000fc8000000001a */
[----:B------:R-:W-:Y:S02]  /*cae90*/  PRMT R22, R24, 0x5410, R22 ;  /* 0x0000541018167816 */ /* 0x000fe40000000016 */
[----:B------:R-:W-:Y:S02]  /*caea0*/  SHF.R.U32.HI R27, RZ, 0x8, R27 ;  /* 0x00000008ff1b7819 */ /* 0x000fe4000001161b */
[----:B------:R-:W-:Y:S01]  /*caeb0*/  SHF.R.U32.HI R24, RZ, 0x8, R26 ;  /* 0x00000008ff187819 */ /* 0x000fe2000001161a */
[----:B------:R0:W-:Y:S03]  /*caec0*/  STL [R1+0x6f4], R22 ;  /* 0x0006f41601007387 */ /* 0x0001e60000100800 */
[----:B------:R-:W-:Y:S02]  /*caed0*/  LOP3.LUT R24, R24, 0xffff, RZ, 0xc0, !PT ;  /* 0x0000ffff18187812 */ /* 0x000fe400078ec0ff */
[----:B0-----:R-:W-:-:S02]  /*caee0*/  SHF.R.U32.HI R22, RZ, 0x8, R25 ;  /* 0x00000008ff167819 */ /* 0x001fc40000011619 */
[----:B------:R-:W-:Y:S02]  /*caef0*/  LOP3.LUT R25, R27, 0xffff, RZ, 0xc0, !PT ;  /* 0x0000ffff1b197812 */ /* 0x000fe400078ec0ff */
[----:B------:R-:W-:Y:S02]  /*caf00*/  LOP3.LUT R22, R22, 0xffff, RZ, 0xc0, !PT ;  /* 0x0000ffff16167812 */ /* 0x000fe400078ec0ff */
[----:B------:R-:W-:Y:S02]  /*caf10*/  PRMT R24, R25, 0x3340, R24 ;  /* 0x0000334019187816 */ /* 0x000fe40000000018 */
[----:B------:R-:W-:Y:S01]  /*caf20*/  PRMT R22, R22, 0x3340, R0 ;  /* 0x0000334016167816 */ /* 0x000fe20000000000 */
[----:B------:R-:W-:Y:S04]  /*caf30*/  STL.64 [R1+0xc98], R28 ;  /* 0x000c981c01007387 */ /* 0x000fe80000100a00 */
[----:B------:R-:W-:Y:S04]  /*caf40*/  STL [R1+0x48c], R24 ;  /* 0x00048c1801007387 */ /* 0x000fe80000100800 */
[----:B------:R-:W2:Y:S04]  /*caf50*/  LDL.LU R36, [R1+0x4d14] ;  /* 0x004d140001247983 */ /* 0x000ea80000300800 */
[----:B------:R0:W-:Y:S04]  /*caf60*/  STL [R1+0x70], R22 ;  /* 0x0000701601007387 */ /* 0x0001e80000100800 */
[----:B------:R-:W2:Y:S01]  /*caf70*/  LDL.LU R41, [R1+0x5c0] ;  /* 0x0005c00001297983 */ /* 0x000ea20000300800 */
[----:B------:R-:W-:-:S03]  /*caf80*/  LOP3.LUT R26, R45, 0xffff, RZ, 0xc0, !PT ;  /* 0x0000ffff2d1a7812 */ /* 0x000fc600078ec0ff */
[----:B------:R-:W2:Y:S01]  /*caf90*/  LDL.LU R45, [R1+0x1db8] ;  /* 0x001db800012d7983 */ /* 0x000ea20000300800 */
[----:B0-----:R-:W-:-:S03]  /*cafa0*/  LOP3.LUT R22, R61, 0xffff, RZ, 0xc0, !PT ;  /* 0x0000ffff3d167812 */ /* 0x001fc600078ec0ff */
[----:B------:R-:W2:Y:S04]  /*cafb0*/  LDL.LU R61, [R1+0x5808] ;  /* 0x00580800013d7983 */ /* 0x000ea80000300800 */
[----:B------:R0:W-:Y:S02]  /*cafc0*/  STL [R1+0x4d0c], R22 ;  /* 0x004d0c1601007387 */ /* 0x0001e40000100800 */
[----:B0-----:R-:W-:Y:S02]  /*cafd0*/  PRMT R22, R22, 0x3340, R0 ;  /* 0x0000334016167816 */ /* 0x001fe40000000000 */
[----:B------:R-:W-:-:S04]  /*cafe0*/  LOP3.LUT R25, R33, 0xffff, RZ, 0xc0, !PT ;  /* 0x0000ffff21197812 */ /* 0x000fc800078ec0ff */
        /* <DEDUP_REMOVED lines=11> */
[----:B------:R1:W-:Y:S01]  /*cb0a0*/  STL [R1+0x1f68], R22 ;  /* 0x001f681601007387 */ /* 0x0003e20000100800 */
[----:B0-----:R-:W-:-:S05]  /*cb0b0*/  IADD3 R28, P1, PT, R20, R10, RZ ;  /* 0x0000000a141c7210 */ /* 0x001fca0007f3e0ff */
[----:B------:R-:W-:Y:S01]  /*cb0c0*/  IMAD.X R29, R21, 0x1, R12, P1 ;  /* 0x00000001151d7824 */ /* 0x000fe200008e060c */
[----:B---3--:R-:W-:Y:S02]  /*cb0d0*/  LOP3.LUT R26, R37, 0xffff, RZ, 0xc0, !PT ;  /* 0x0000ffff251a7812 */ /* 0x008fe400078ec0ff */
[----:B----4-:R-:W-:Y:S02]  /*cb0e0*/  LOP3.LUT R27, R18, 0xffff, RZ, 0xc0, !PT ;  /* 0x0000ffff121b7812 */ /* 0x010fe400078ec0ff */
[----:B------:R-:W3:Y:S04]  /*cb0f0*/  LDL.LU R18, [R1+0x5bc] ;  /* 0x0005bc0001127983 */ /* 0x000ee80000300800 */
[----:B------:R-:W4:Y:S04]  /*cb100*/  LDL.LU R33, [R1+0x4d1c] ;  /* 0x004d1c0001217983 */ /* 0x000f280000300800 */
[----:B------:R-:W4:Y:S01]  /*cb110*/  LDL.LU R37, [R1+0x1dac] ;  /* 0x001dac0001257983 */ /* 0x000f220000300800 */
[----:B--2---:R-:W-:-:S02]  /*cb120*/  LOP3.LUT R25, R31, 0xffff, RZ, 0xc0, !PT ;  /* 0x0000ffff1f197812 */ /* 0x004fc400078ec0ff */
[----:B-1----:R-:W-:Y:S02]  /*cb130*/  PRMT R22, R27, 0x3340, R0 ;  /* 0x000033401b167816 */ /* 0x002fe40000000000 */
[----:B------:R-:W-:-:S04]  /*cb140*/  PRMT R24, R26, 0x3340, R25 ;  /* 0x000033401a187816 */ /* 0x000fc80000000019 */
[----:B------:R-:W-:Y:S02]  /*cb150*/  PRMT R22, R24, 0x5410, R22 ;  /* 0x0000541018167816 */ /* 0x000fe40000000016 */
[----:B------:R-:W-:-:S03]  /*cb160*/  SHF.R.U32.HI R21, RZ, 0x8, R25 ;  /* 0x00000008ff157819 */ /* 0x000fc60000011619 */
[----:B------:R0:W-:Y:S01]  /*cb170*/  STL [R1+0x6f0], R22 ;  /* 0x0006f01601007387 */ /* 0x0001e20000100800 */
[----:B------:R-:W-:Y:S02]  /*cb180*/  LOP3.LUT R21, R21, 0xffff, RZ, 0xc0, !PT ;  /* 0x0000ffff15157812 */ /* 0x000fe400078ec0ff */
[----:B0-----:R-:W-:-:S04]  /*cb190*/  SHF.R.U32.HI R22, RZ, 0x8, R26 ;  /* 0x00000008ff167819 */ /* 0x001fc8000001161a */
[----:B------:R-:W-:-:S04]  /*cb1a0*/  LOP3.LUT R22, R22, 0xffff, RZ, 0xc0, !PT ;  /* 0x0000ffff16167812 */ /* 0x000fc800078ec0ff */
[----:B------:R-:W-:Y:S01]  /*cb1b0*/  PRMT R21, R22, 0x3340, R21 ;  /* 0x0000334016157816 */ /* 0x000fe20000000015 */
[----:B------:R-:W-:Y:S04]  /*cb1c0*/  STL.64 [R1+0xc80], R28 ;  /* 0x000c801c01007387 */ /* 0x000fe80000100a00 */
[----:B------:R0:W-:Y:S01]  /*cb1d0*/  STL [R1+0x470], R21 ;  /* 0x0004701501007387 */ /* 0x0001e20000100800 */
[----:B------:R-:W-:-:S03]  /*cb1e0*/  LOP3.LUT R25, R41, 0xffff, RZ, 0xc0, !PT ;  /* 0x0000ffff29197812 */ /* 0x000fc600078ec0ff */
[----:B------:R-:W2:Y:S01]  /*cb1f0*/  LDL.LU R41, [R1+0x4d0] ;  /* 0x0004d00001297983 */ /* 0x000ea20000300800 */
[----:B------:R-:W-:-:S03]  /*cb200*/  LOP3.LUT R24, R45, 0xffff, RZ, 0xc0, !PT ;  /* 0x0000ffff2d187812 */ /* 0x000fc600078ec0ff */
[----:B------:R-:W2:Y:S01]  /*cb210*/  LDL.LU R45, [R1+0x2c8] ;  /* 0x0002c800012d7983 */ /* 0x000ea20000300800 */
[----:B------:R-:W-:Y:S02]  /*cb220*/  LOP3.LUT R26, R36, 0xffff, RZ, 0xc0, !PT ;  /* 0x0000ffff241a7812 */ /* 0x000fe400078ec0ff */
[----:B0-----:R-:W-:Y:S02]  /*cb230*/  PRMT R21, R25, 0x3340, R0 ;  /* 0x0000334019157816 */ /* 0x001fe40000000000 */
        /* <DEDUP_REMOVED lines=11> */
[----:B------:R-:W-:Y:S04]  /*cb2f0*/  STL [R1+0x398], R22 ;  /* 0x0003981601007387 */ /* 0x000fe80000100800 */
[----:B------:R0:W-:Y:S01]  /*cb300*/  STL [R1+0x6c], R21 ;  /* 0x00006c1501007387 */ /* 0x0001e20000100800 */
[----:B------:R-:W-:Y:S01]  /*cb310*/  VIADD R20, R20, UR6 ;  /* 0x0000000614147c36 */ /* 0x000fe20008000000 */
[----:B------:R-:W-:Y:S01]  /*cb320*/  LOP3.LUT R26, R44, 0xffff, RZ, 0xc0, !PT ;  /* 0x0000ffff2c1a7812 */ /* 0x000fe200078ec0ff */
[----:B------:R-:W1:Y:S03]  /*cb330*/  LDCU UR6, c[0x0][0x3b8] ;  /* 0x00007700ff0677ac */ /* 0x000e660008000800 */
[----:B------:R-:W-:-:S02]  /*cb340*/  IADD3 R28, P1, PT, R20, R0, RZ ;  /* 0x00000000141c7210 */ /* 0x000fc40007f3e0ff */
[----:B---3--:R-:W-:Y:S02]  /*cb350*/  LOP3.LUT R18, R18, 0xffff, RZ, 0xc0, !PT ;  /* 0x0000ffff12127812 */ /* 0x008fe400078ec0ff */
[----:B----4-:R-:W-:Y:S02]  /*cb360*/  LOP3.LUT R25, R33, 0xffff, RZ, 0xc0, !PT ;  /* 0x0000ffff21197812 */ /* 0x010fe400078ec0ff */
[----:B------:R-:W-:Y:S02]  /*cb370*/  LOP3.LUT R24, R37, 0xffff, RZ, 0xc0, !PT ;  /* 0x0000ffff25187812 */ /* 0x000fe400078ec0ff */
[----:B0-----:R-:W-:Y:S02]  /*cb380*/  PRMT R21, R18, 0x3340, R0 ;  /* 0x0000334012157816 */ /* 0x001fe40000000000 */
[----:B------:R-:W-:Y:S01]  /*cb390*/  PRMT R22, R25, 0x3340, R24 ;  /* 0x0000334019167816 */ /* 0x000fe20000000018 */
[----:B------:R0:W-:Y:S03]  /*cb3a0*/  STL [R1+0x4d08], R18 ;  /* 0x004d081201007387 */ /* 0x0001e60000100800 */
[----:B0-----:R-:W-:-:S05]  /*cb3b0*/  PRMT R18, R22, 0x5410, R21 ;  /* 0x0000541016127816 */ /* 0x001fca0000000015 */
[----:B------:R0:W-:Y:S04]  /*cb3c0*/  STL [R1+0x4c90], R18 ;  /* 0x004c901201007387 */ /* 0x0001e80000100800 */
[----:B------:R-:W3:Y:S04]  /*cb3d0*/  LDL.LU R31, [R1+0x4d4] ;  /* 0x0004d400011f7983 */ /* 0x000ee80000300800 */
[----:B------:R-:W4:Y:S01]  /*cb3e0*/  LDL.LU R36, [R1+0x2d0] ;  /* 0x0002d00001247983 */ /* 0x000f220000300800 */
[----:B------:R-:W-:Y:S02]  /*cb3f0*/  SHF.R.U32.HI R22, RZ, 0x8, R27 ;  /* 0x00000008ff167819 */ /* 0x000fe4000001161b */
[----:B------:R-:W-:-:S02]  /*cb400*/  SHF.R.U32.HI R25, RZ, 0x8, R25 ;  /* 0x00000008ff197819 */ /* 0x000fc40000011619 */
[----:B------:R-:W-:Y:S02]  /*cb410*/  SHF.R.U32.HI R24, RZ, 0x8, R24 ;  /* 0x00000008ff187819 */ /* 0x000fe40000011618 */
[----:B------:R-:W-:Y:S02]  /*cb420*/  SHF.R.S32.HI R21, RZ, 0x1f, R20 ;  /* 0x0000001fff157819 */ /* 0x000fe40000011414 */
[----:B------:R-:W-:Y:S02]  /*cb430*/  LOP3.LUT R22, R22, 0xffff, RZ, 0xc0, !PT ;  /* 0x0000ffff16167812 */ /* 0x000fe400078ec0ff */
[----:B------:R-:W-:Y:S02]  /*cb440*/  LOP3.LUT R25, R25, 0xffff, RZ, 0xc0, !PT ;  /* 0x0000ffff19197812 */ /* 0x000fe400078ec0ff */
[----:B------:R-:W-:Y:S01]  /*cb450*/  LOP3.LUT R24, R24, 0xffff, RZ, 0xc0, !PT ;  /* 0x0000ffff18187812 */ /* 0x000fe200078ec0ff */
[----:B------:R-:W-:Y:S01]  /*cb460*/  IMAD.X R29, R21, 0x1, R2, P1 ;  /* 0x00000001151d7824 */ /* 0x000fe200008e0602 */
[----:B------:R-:W-:-:S02]  /*cb470*/  PRMT R22, R22, 0x3340, R0 ;  /* 0x0000334016167816 */ /* 0x000fc40000000000 */
[----:B0-----:R-:W-:Y:S02]  /*cb480*/  PRMT R18, R25, 0x3340, R24 ;  /* 0x0000334019127816 */ /* 0x001fe40000000018 */
[----:B------:R-:W-:Y:S04]  /*cb490*/  STL.64 [R1+0xc78], R28 ;  /* 0x000c781c01007387 */ /* 0x000fe80000100a00 */
[----:B------:R0:W-:Y:S01]  /*cb4a0*/  STL [R1+0x68], R22 ;  /* 0x0000681601007387 */ /* 0x0001e20000100800 */
[----:B--2---:R-:W-:-:S03]  /*cb4b0*/  LOP3.LUT R27, R41, 0xffff, RZ, 0xc0, !PT ;  /* 0x0000ffff291b7812 */ /* 0x004fc600078ec0ff */
[----:B------:R2:W-:Y:S04]  /*cb4c0*/  STL [R1+0x1f5c], R18 ;  /* 0x001f5c1201007387 */ /* 0x0005e80000100800 */
[----:B------:R-:W4:Y:S01]  /*cb4d0*/  LDL.LU R33, [R1+0x454] ;  /* 0x0004540001217983 */ /* 0x000f220000300800 */
[----:B------:R-:W-:-:S03]  /*cb4e0*/  LOP3.LUT R25, R45, 0xffff, RZ, 0xc0, !PT ;  /* 0x0000ffff2d197812 */ /* 0x000fc600078ec0ff */
[----:B------:R-:W4:Y:S01]  /*cb4f0*/  LDL.LU R37, [R1+0x24c] ;  /* 0x00024c0001257983 */ /* 0x000f220000300800 */
[----:B0-----:R-:W-:Y:S02]  /*cb500*/  PRMT R22, R26, 0x3340, R0 ;  /* 0x000033401a167816 */ /* 0x001fe40000000000 */
[----:B------:R-:W-:Y:S01]  /*cb510*/  PRMT R24, R27, 0x3340, R25 ;  /* 0x000033401b187816 */ /* 0x000fe20000000019 */
[----:B--2---:R-:W2:Y:S03]  /*cb520*/  LDL.LU R18, [R1+0x4d2c] ;  /* 0x004d2c0001127983 */ /* 0x004ea60000300800 */
[----:B------:R-:W-:Y:S01]  /*cb530*/  PRMT R45, R24, 0x5410, R22 ;  /* 0x00005410182d7816 */ /* 0x000fe20000000016 */
[----:B------:R-:W2:Y:S04]  /*cb540*/  LDL.LU R41, [R1+0x1bd8] ;  /* 0x001bd80001297983 */ /* 0x000ea80000300800 */
[----:B------:R-:W-:Y:S04]  /*cb550*/  STL [R1+0x5698], R45 ;  /* 0x0056982d01007387 */ /* 0x000fe80000100800 */
[----:B------:R-:W2:Y:S01]  /*cb560*/  LDL.LU R44, [R1+0x1fb8] ;  /* 0x001fb800012c7983 */ /* 0x000ea20000300800 */
[----:B------:R-:W-:-:S02]  /*cb570*/  SHF.R.U32.HI R27, RZ, 0x8, R27 ;  /* 0x00000008ff1b7819 */ /* 0x000fc4000001161b */
        /* <DEDUP_REMOVED lines=8> */
[--C-:B------:R-:W-:Y:S02]  /*cb600*/  PRMT R22, R22, 0x3340, R0.reuse ;  /* 0x0000334016167816 */ /* 0x100fe40000000000 */
[----:B------:R-:W-:Y:S01]  /*cb610*/  LOP3.LUT R26, R57, 0xffff, RZ, 0xc0, !PT ;  /* 0x0000ffff391a7812 */ /* 0x000fe200078ec0ff */
[----:B------:R-:W-:Y:S04]  /*cb620*/  STL.64 [R1+0xc70], R28 ;  /* 0x000c701c01007387 */ /* 0x000fe80000100a00 */
[----:B------:R-:W-:Y:S04]  /*cb630*/  STL [R1+0x448], R24 ;  /* 0x0004481801007387 */ /* 0x000fe80000100800 */
[----:B------:R0:W-:Y:S04]  /*cb640*/  STL [R1+0x64], R22 ;  /* 0x0000641601007387 */ /* 0x0001e80000100800 */
[----:B------:R-:W2:Y:S01]  /*cb650*/  LDL.LU R57, [R1+0x5804] ;  /* 0x0058040001397983 */ /* 0x000ea20000300800 */
[----:B0-----:R-:W-:-:S02]  /*cb660*/  PRMT R22, R26, 0x3340, R0 ;  /* 0x000033401a167816 */ /* 0x001fc40000000000 */
[----:B------:R-:W-:-:S05]  /*cb670*/  IADD3 R28, P1, PT, R20, R5, RZ ;  /* 0x00000005141c7210 */ /* 0x000fca0007f3e0ff */
[----:B------:R-:W-:Y:S01]  /*cb680*/  IMAD.X R29, R21, 0x1, R6, P1 ;  /* 0x00000001151d7824 */ /* 0x000fe200008e0606 */
[----:B------:R-:W-:Y:S02]  /*cb690*/  LOP3.LUT R30, R56, 0xffff, RZ, 0xc0, !PT ;  /* 0x0000ffff381e7812 */ /* 0x000fe400078ec0ff */
[----:B------:R-:W-:-:S05]  /*cb6a0*/  IADD3 R34, P1, PT, R20, R13, RZ ;  /* 0x0000000d14227210 */ /* 0x000fca0007f3e0ff */
[----:B------:R-:W-:Y:S01]  /*cb6b0*/  IMAD.X R35, R21, 0x1, R15, P1 ;  /* 0x0000000115237824 */ /* 0x000fe200008e060f */
[----:B---3--:R-:W-:Y:S02]  /*cb6c0*/  LOP3.LUT R27, R31, 0xffff, RZ, 0xc0, !PT ;  /* 0x0000ffff1f1b7812 */ /* 0x008fe400078ec0ff */
[----:B----4-:R-:W-:-:S04]  /*cb6d0*/  LOP3.LUT R25, R36, 0xffff, RZ, 0xc0, !PT ;  /* 0x0000ffff24197812 */ /* 0x010fc800078ec0ff */
        /* <DEDUP_REMOVED lines=9> */
[----:B------:R-:W-:Y:S01]  /*cb770*/  PRMT R24, R25, 0x3340, R24 ;  /* 0x0000334019187816 */ /* 0x000fe20000000018 */
[----:B------:R0:W-:Y:S01]  /*cb780*/  STL.64 [R1+0xc68], R28 ;  /* 0x000c681c01007387 */ /* 0x0001e20000100a00 */
[----:B------:R-:W-:Y:S02]  /*cb790*/  PRMT R22, R22, 0x3340, R0 ;  /* 0x0000334016167816 */ /* 0x000fe40000000000 */
[----:B------:R-:W-:Y:S01]  /*cb7a0*/  LOP3.LUT R26, R37, 0xffff, RZ, 0xc0, !PT ;  /* 0x0000ffff251a7812 */ /* 0x000fe200078ec0ff */
[----:B------:R3:W-:Y:S01]  /*cb7b0*/  STL [R1+0x404], R24 ;  /* 0x0004041801007387 */ /* 0x0007e20000100800 */
[----:B0-----:R-:W-:-:S03]  /*cb7c0*/  LOP3.LUT R28, R33, 0xffff, RZ, 0xc0, !PT ;  /* 0x0000ffff211c7812 */ /* 0x001fc600078ec0ff */
[----:B------:R0:W-:Y:S01]  /*cb7d0*/  STL [R1+0x60], R22 ;  /* 0x0000601601007387 */ /* 0x0001e20000100800 */
[----:B---3--:R-:W-:-:S03]  /*cb7e0*/  PRMT R24, R28, 0x3340, R26 ;  /* 0x000033401c187816 */ /* 0x008fc6000000001a */
[----:B------:R-:W3:Y:S01]  /*cb7f0*/  LDL.LU R56, [R1+0x5800] ;  /* 0x0058000001387983 */ /* 0x000ee20000300800 */
[----:B--2---:R-:W-:-:S03]  /*cb800*/  LOP3.LUT R27, R18, 0xffff, RZ, 0xc0, !PT ;  /* 0x0000ffff121b7812 */ /* 0x004fc600078ec0ff */
[----:B------:R-:W2:Y:S01]  /*cb810*/  LDL.LU R32, [R1+0x458] ;  /* 0x0004580001207983 */ /* 0x000ea20000300800 */
[----:B0-----:R-:W-:-:S03]  /*cb820*/  PRMT R22, R30, 0x3340, R0 ;  /* 0x000033401e167816 */ /* 0x001fc60000000000 */
[----:B------:R-:W4:Y:S01]  /*cb830*/  LDL.LU R31, [R1+0x250] ;  /* 0x00025000011f7983 */ /* 0x000f220000300800 */
[----:B------:R-:W-:Y:S02]  /*cb840*/  PRMT R18, R24, 0x5410, R22 ;  /* 0x0000541018127816 */ /* 0x000fe40000000016 */
[----:B------:R-:W-:-:S03]  /*cb850*/  LOP3.LUT R25, R44, 0xffff, RZ, 0xc0, !PT ;  /* 0x0000ffff2c197812 */ /* 0x000fc600078ec0ff */
[----:B------:R0:W-:Y:S04]  /*cb860*/  STL [R1+0x688], R18 ;  /* 0x0006881201007387 */ /* 0x0001e80000100800 */
[----:B------:R-:W3:Y:S04]  /*cb870*/  LDL.LU R33, [R1+0x4d34] ;  /* 0x004d340001217983 */ /* 0x000ee80000300800 */
[----:B------:R-:W3:Y:S04]  /*cb880*/  LDL.LU R37, [R1+0x1bc8] ;  /* 0x001bc80001257983 */ /* 0x000ee80000300800 */
[----:B------:R-:W3:Y:S01]  /*cb890*/  LDL.LU R44, [R1+0x1fac] ;  /* 0x001fac00012c7983 */ /* 0x000ee20000300800 */
[----:B------:R-:W-:-:S02]  /*cb8a0*/  LOP3.LUT R29, R41, 0xffff, RZ, 0xc0, !PT ;  /* 0x0000ffff291d7812 */ /* 0x000fc400078ec0ff */
[----:B------:R-:W-:Y:S02]  /*cb8b0*/  PRMT R24, R27, 0x3340, R25 ;  /* 0x000033401b187816 */ /* 0x000fe40000000019 */
[----:B------:R-:W-:Y:S02]  /*cb8c0*/  PRMT R22, R29, 0x3340, R0 ;  /* 0x000033401d167816 */ /* 0x000fe40000000000 */
[----:B------:R-:W-:Y:S02]  /*cb8d0*/  SHF.R.U32.HI R27, RZ, 0x8, R27 ;  /* 0x00000008ff1b7819 */ /* 0x000fe4000001161b */
[----:B0-----:R-:W-:Y:S02]  /*cb8e0*/  PRMT R18, R24, 0x5410, R22 ;  /* 0x0000541018127816 */ /* 0x001fe40000000016 */
[----:B------:R-:W-:Y:S02]  /*cb8f0*/  SHF.R.U32.HI R25, RZ, 0x8, R25 ;  /* 0x00000008ff197819 */ /* 0x000fe40000011619 */
[----:B------:R-:W-:-:S02]  /*cb900*/  SHF.R.U32.HI R24, RZ, 0x8, R28 ;  /* 0x00000008ff187819 */ /* 0x000fc4000001161c */
[----:B------:R-:W-:Y:S02]  /*cb910*/  SHF.R.U32.HI R22, RZ, 0x8, R26 ;  /* 0x00000008ff167819 */ /* 0x000fe4000001161a */
[----:B------:R-:W-:Y:S02]  /*cb920*/  LOP3.LUT R26, R27, 0xffff, RZ, 0xc0, !PT ;  /* 0x0000ffff1b1a7812 */ /* 0x000fe400078ec0ff */
[----:B------:R-:W-:Y:S02]  /*cb930*/  LOP3.LUT R25, R25, 0xffff, RZ, 0xc0, !PT ;  /* 0x0000ffff19197812 */ /* 0x000fe400078ec0ff */
[----:B------:R-:W-:Y:S02]  /*cb940*/  LOP3.LUT R24, R24, 0xffff, RZ, 0xc0, !PT ;  /* 0x0000ffff18187812 */ /* 0x000fe400078ec0ff */
[----:B------:R-:W-:Y:S01]  /*cb950*/  LOP3.LUT R22, R22, 0xffff, RZ, 0xc0, !PT ;  /* 0x0000ffff16167812 */ /* 0x000fe200078ec0ff */
[----:B------:R0:W-:Y:S01]  /*cb960*/  STL [R1+0x6e0], R18 ;  /* 0x0006e01201007387 */ /* 0x0001e20000100800 */
[----:B------:R-:W-:-:S03]  /*cb970*/  PRMT R25, R26, 0x3340, R25 ;  /* 0x000033401a197816 */ /* 0x000fc60000000019 */
[----:B------:R-:W-:Y:S01]  /*cb980*/  STL.64 [R1+0xc50], R34 ;  /* 0x000c502201007387 */ /* 0x000fe20000100a00 */
[----:B0-----:R-:W-:-:S03]  /*cb990*/  PRMT R18, R24, 0x3340, R22 ;  /* 0x0000334018127816 */ /* 0x001fc60000000016 */
[----:B------:R-:W-:Y:S04]  /*cb9a0*/  STL [R1+0x400], R25 ;  /* 0x0004001901007387 */ /* 0x000fe80000100800 */
[----:B------:R0:W-:Y:S04]  /*cb9b0*/  STL [R1+0x394], R18 ;  /* 0x0003941201007387 */ /* 0x0001e80000100800 */
[----:B------:R-:W3:Y:S04]  /*cb9c0*/  LDL.LU R36, [R1+0x4d24] ;  /* 0x004d240001247983 */ /* 0x000ee80000300800 */
[----:B0-----:R-:W3:Y:S04]  /*cb9d0*/  LDL.LU R18, [R1+0x790] ;  /* 0x0007900001127983 */ /* 0x001ee80000300800 */
[----:B------:R-:W3:Y:S01]  /*cb9e0*/  LDL.LU R41, [R1+0x1dc8] ;  /* 0x001dc80001297983 */ /* 0x000ee20000300800 */
[----:B------:R-:W-:-:S02]  /*cb9f0*/  SHF.R.U32.HI R22, RZ, 0x8, R30 ;  /* 0x00000008ff167819 */ /* 0x000fc4000001161e */
[----:B------:R-:W-:Y:S02]  /*cba00*/  IADD3 R26, P1, PT, R20, R14, RZ ;  /* 0x0000000e141a7210 */ /* 0x000fe40007f3e0ff */
[----:B------:R-:W-:Y:S02]  /*cba10*/  SHF.R.U32.HI R24, RZ, 0x8, R29 ;  /* 0x00000008ff187819 */ /* 0x000fe4000001161d */
[----:B------:R-:W-:Y:S01]  /*cba20*/  LOP3.LUT R22, R22, 0xffff, RZ, 0xc0, !PT ;  /* 0x0000ffff16167812 */ /* 0x000fe200078ec0ff */
[----:B------:R-:W-:Y:S01]  /*cba30*/  IMAD.X R27, R21, 0x1, R16, P1 ;  /* 0x00000001151b7824 */ /* 0x000fe200008e0610 */
[----:B------:R-:W-:Y:S02]  /*cba40*/  LOP3.LUT R24, R24, 0xffff, RZ, 0xc0, !PT ;  /* 0x0000ffff18187812 */ /* 0x000fe400078ec0ff */
[--C-:B------:R-:W-:Y:S02]  /*cba50*/  PRMT R22, R22, 0x3340, R0.reuse ;  /* 0x0000334016167816 */ /* 0x100fe40000000000 */
[----:B------:R-:W-:Y:S01]  /*cba60*/  STL.64 [R1+0xc60], R26 ;  /* 0x000c601a01007387 */ /* 0x000fe20000100a00 */
[----:B------:R-:W-:-:S03]  /*cba70*/  PRMT R24, R24, 0x3340, R0 ;  /* 0x0000334018187816 */ /* 0x000fc60000000000 */
[----:B------:R0:W-:Y:S04]  /*cba80*/  STL [R1+0x58], R22 ;  /* 0x0000581601007387 */ /* 0x0001e80000100800 */
[----:B------:R-:W-:Y:S01]  /*cba90*/  STL [R1+0x5c], R24 ;  /* 0x00005c1801007387 */ /* 0x000fe20000100800 */
[----:B0-----:R-:W-:-:S03]  /*cbaa0*/  LOP3.LUT R22, R60, 0xffff, RZ, 0xc0, !PT ;  /* 0x0000ffff3c167812 */ /* 0x001fc600078ec0ff */
[----:B------:R-:W3:Y:S04]  /*cbab0*/  LDL.LU R60, [R1+0x57fc] ;  /* 0x0057fc00013c7983 */ /* 0x000ee80000300800 */
[----:B------:R0:W-:Y:S02]  /*cbac0*/  STL [R1+0x4d04], R22 ;  /* 0x004d041601007387 */ /* 0x0001e40000100800 */
[----:B0-----:R-:W-:Y:S02]  /*cbad0*/  PRMT R22, R22, 0x3340, R0 ;  /* 0x0000334016167816 */ /* 0x001fe40000000000 */
[----:B--2---:R-:W-:Y:S02]  /*cbae0*/  LOP3.LUT R28, R32, 0xffff, RZ, 0xc0, !PT ;  /* 0x0000ffff201c7812 */ /* 0x004fe400078ec0ff */
[----:B----4-:R-:W-:-:S04]  /*cbaf0*/  LOP3.LUT R26, R31, 0xffff, RZ, 0xc0, !PT ;  /* 0x0000ffff1f1a7812 */ /* 0x010fc800078ec0ff */
[----:B------:R-:W-:-:S04]  /*cbb00*/  PRMT R24, R28, 0x3340, R26 ;  /* 0x000033401c187816 */ /* 0x000fc8000000001a */
[----:B------:R-:W-:Y:S02]  /*cbb10*/  PRMT R30, R24, 0x5410, R22 ;  /* 0x00005410181e7816 */ /* 0x000fe40000000016 */
[----:B---3--:R-:W-:Y:S02]  /*cbb20*/  LOP3.LUT R27, R33, 0xffff, RZ, 0xc0, !PT ;  /* 0x0000ffff211b7812 */ /* 0x008fe400078ec0ff */
[----:B------:R-:W-:Y:S02]  /*cbb30*/  LOP3.LUT R29, R37, 0xffff, RZ, 0xc0, !PT ;  /* 0x0000ffff251d7812 */ /* 0x000fe400078ec0ff */
[----:B------:R-:W-:Y:S02]  /*cbb40*/  LOP3.LUT R25, R44, 0xffff, RZ, 0xc0, !PT ;  /* 0x0000ffff2c197812 */ /* 0x000fe400078ec0ff */
[----:B------:R-:W-:Y:S02]  /*cbb50*/  PRMT R22, R29, 0x3340, R0 ;  /* 0x000033401d167816 */ /* 0x000fe40000000000 */
[----:B------:R-:W-:-:S04]  /*cbb60*/  PRMT R24, R27, 0x3340, R25 ;  /* 0x000033401b187816 */ /* 0x000fc80000000019 */
[----:B------:R-:W-:Y:S01]  /*cbb70*/  PRMT R22, R24, 0x5410, R22 ;  /* 0x0000541018167816 */ /* 0x000fe20000000016 */
[----:B------:R-:W-:Y:S04]  /*cbb80*/  STL [R1+0x1fac], R30 ;  /* 0x001fac1e01007387 */ /* 0x000fe80000100800 */
[----:B------:R0:W-:Y:S04]  /*cbb90*/  STL [R1+0x6dc], R22 ;  /* 0x0006dc1601007387 */ /* 0x0001e80000100800 */
[----:B------:R-:W2:Y:S04]  /*cbba0*/  LDL.LU R33, [R1+0x4e4] ;  /* 0x0004e40001217983 */ /* 0x000ea80000300800 */
[----:B------:R-:W3:Y:S01]  /*cbbb0*/  LDL.LU R37, [R1+0x2fc] ;  /* 0x0002fc0001257983 */ /* 0x000ee20000300800 */
[----:B------:R-:W-:-:S02]  /*cbbc0*/  SHF.R.U32.HI R28, RZ, 0x8, R28 ;  /* 0x00000008ff1c7819 */ /* 0x000fc4000001161c */
[----:B0-----:R-:W-:Y:S02]  /*cbbd0*/  SHF.R.U32.HI R22, RZ, 0x8, R26 ;  /* 0x00000008ff167819 */ /* 0x001fe4000001161a */
[----:B------:R-:W-:Y:S02]  /*cbbe0*/  IADD3 R30, P1, PT, R20, R7, RZ ;  /* 0x00000007141e7210 */ /* 0x000fe40007f3e0ff */
[----:B------:R-:W-:Y:S02]  /*cbbf0*/  SHF.R.U32.HI R24, RZ, 0x8, R27 ;  /* 0x00000008ff187819 */ /* 0x000fe4000001161b */
[----:B------:R-:W-:Y:S02]  /*cbc00*/  SHF.R.U32.HI R27, RZ, 0x8, R25 ;  /* 0x00000008ff1b7819 */ /* 0x000fe40000011619 */
[----:B------:R-:W-:Y:S02]  /*cbc10*/  LOP3.LUT R26, R28, 0xffff, RZ, 0xc0, !PT ;  /* 0x0000ffff1c1a7812 */ /* 0x000fe400078ec0ff */
[----:B------:R-:W-:Y:S01]  /*cbc20*/  LOP3.LUT R25, R22, 0xffff, RZ, 0xc0, !PT ;  /* 0x0000ffff16197812 */ /* 0x000fe200078ec0ff */
[----:B------:R-:W-:-:S03]  /*cbc30*/  IMAD.X R31, R21, 0x1, R8, P1 ;  /* 0x00000001151f7824 */ /* 0x000fc600008e0608 */
[----:B------:R-:W-:Y:S02]  /*cbc40*/  PRMT R25, R26, 0x3340, R25 ;  /* 0x000033401a197816 */ /* 0x000fe40000000019 */
[----:B------:R-:W-:Y:S01]  /*cbc50*/  STL.64 [R1+0xc40], R30 ;  /* 0x000c401e01007387 */ /* 0x000fe20000100a00 */
[----:B------:R-:W-:-:S03]  /*cbc60*/  LOP3.LUT R22, R27, 0xffff, RZ, 0xc0, !PT ;  /* 0x0000ffff1b167812 */ /* 0x000fc600078ec0ff */
[----:B------:R0:W-:Y:S01]  /*cbc70*/  STL [R1+0x1f4c], R25 ;  /* 0x001f4c1901007387 */ /* 0x0001e20000100800 */
[----:B------:R-:W-:-:S03]  /*cbc80*/  LOP3.LUT R27, R18, 0xffff, RZ, 0xc0, !PT ;  /* 0x0000ffff121b7812 */ /* 0x000fc600078ec0ff */
[----:B------:R-:W4:Y:S01]  /*cbc90*/  LDL.LU R18, [R1+0x478] ;  /* 0x0004780001127983 */ /* 0x000f220000300800 */
[----:B0-----:R-:W-:-:S03]  /*cbca0*/  LOP3.LUT R25, R41, 0xffff, RZ, 0xc0, !PT ;  /* 0x0000ffff29197812 */ /* 0x001fc600078ec0ff */
[----:B------:R-:W4:Y:S01]  /*cbcb0*/  LDL.LU R41, [R1+0x268] ;  /* 0x0002680001297983 */ /* 0x000f220000300800 */
[----:B------:R-:W-:Y:S02]  /*cbcc0*/  LOP3.LUT R24, R24, 0xffff, RZ, 0xc0, !PT ;  /* 0x0000ffff18187812 */ /* 0x000fe400078ec0ff */
[----:B------:R-:W-:Y:S02]  /*cbcd0*/  LOP3.LUT R26, R36, 0xffff, RZ, 0xc0, !PT ;  /* 0x0000ffff241a7812 */ /* 0x000fe400078ec0ff */
[----:B------:R-:W-:Y:S02]  /*cbce0*/  PRMT R44, R24, 0x3340, R22 ;  /* 0x00003340182c7816 */ /* 0x000fe40000000016 */
[----:B------:R-:W-:Y:S02]  /*cbcf0*/  PRMT R22, R27, 0x3340, R0 ;  /* 0x000033401b167816 */ /* 0x000fe40000000000 */
[----:B------:R-:W-:Y:S02]  /*cbd00*/  PRMT R24, R26, 0x3340, R25 ;  /* 0x000033401a187816 */ /* 0x000fe40000000019 */
[----:B------:R-:W-:-:S02]  /*cbd10*/  IADD3 R30, P1, PT, R20, R9, RZ ;  /* 0x00000009141e7210 */ /* 0x000fc40007f3e0ff */
[----:B------:R-:W-:-:S03]  /*cbd20*/  PRMT R22, R24, 0x5410, R22 ;  /* 0x0000541018167816 */ /* 0x000fc60000000016 */
[----:B------:R-:W-:Y:S02]  /*cbd30*/  IMAD.X R31, R21, 0x1, R11, P1 ;  /* 0x00000001151f7824 */ /* 0x000fe400008e060b */
[----:B------:R0:W-:Y:S04]  /*cbd40*/  STL [R1+0x6d8], R22 ;  /* 0x0006d81601007387 */ /* 0x0001e80000100800 */
[----:B------:R1:W-:Y:S01]  /*cbd50*/  STL.64 [R1+0xc48], R30 ;  /* 0x000c481e01007387 */ /* 0x0003e20000100a00 */
[----:B------:R-:W-:Y:S02]  /*cbd60*/  SHF.R.U32.HI R24, RZ, 0x8, R26 ;  /* 0x00000008ff187819 */ /* 0x000fe4000001161a */
[----:B0-----:R-:W-:Y:S02]  /*cbd70*/  SHF.R.U32.HI R22, RZ, 0x8, R25 ;  /* 0x00000008ff167819 */ /* 0x001fe40000011619 */
[----:B-1----:R-:W-:-:S02]  /*cbd80*/  IADD3 R30, P1, PT, R20, R10, RZ ;  /* 0x0000000a141e7210 */ /* 0x002fc40007f3e0ff */
[----:B------:R-:W-:-:S03]  /*cbd90*/  LOP3.LUT R24, R24, 0xffff, RZ, 0xc0, !PT ;  /* 0x0000ffff18187812 */ /* 0x000fc600078ec0ff */
[----:B------:R-:W-:Y:S01]  /*cbda0*/  IMAD.X R31, R21, 0x1, R12, P1 ;  /* 0x00000001151f7824 */ /* 0x000fe200008e060c */
[----:B------:R-:W-:Y:S02]  /*cbdb0*/  SHF.R.U32.HI R21, RZ, 0x8, R27 ;  /* 0x00000008ff157819 */ /* 0x000fe4000001161b */
[----:B------:R-:W-:Y:S02]  /*cbdc0*/  LOP3.LUT R22, R22, 0xffff, RZ, 0xc0, !PT ;  /* 0x0000ffff16167812 */ /* 0x000fe400078ec0ff */
[----:B------:R-:W-:Y:S02]  /*cbdd0*/  LOP3.LUT R21, R21, 0xffff, RZ, 0xc0, !PT ;  /* 0x0000ffff15157812 */ /* 0x000fe400078ec0ff */
[----:B------:R-:W-:Y:S02]  /*cbde0*/  PRMT R22, R24, 0x3340, R22 ;  /* 0x0000334018167816 */ /* 0x000fe40000000016 */
[--C-:B------:R-:W-:Y:S02]  /*cbdf0*/  PRMT R21, R21, 0x3340, R0.reuse ;  /* 0x0000334015157816 */ /* 0x100fe40000000000 */
[----:B------:R-:W-:Y:S01]  /*cbe00*/  LOP3.LUT R26, R61, 0xffff, RZ, 0xc0, !PT ;  /* 0x0000ffff3d1a7812 */ /* 0x000fe200078ec0ff */
[----:B------:R-:W-:Y:S04]  /*cbe10*/  STL [R1+0x1ec], R22 ;  /* 0x0001ec1601007387 */ /* 0x000fe80000100800 */
[----:B------:R-:W-:Y:S04]  /*cbe20*/  STL.64 [R1+0xc58], R30 ;  /* 0x000c581e01007387 */ /* 0x000fe80000100a00 */
[----:B------:R0:W-:Y:S04]  /*cbe30*/  STL [R1+0x54], R21 ;  /* 0x0000541501007387 */ /* 0x0001e80000100800 */
[----:B------:R-:W4:Y:S01]  /*cbe40*/  LDL.LU R61, [R1+0x57f8] ;  /* 0x0057f800013d7983 */ /* 0x000f220000300800 */
[----:B0-----:R-:W-:-:S02]  /*cbe50*/  PRMT R21, R26, 0x3340, R0 ;  /* 0x000033401a157816 */ /* 0x001fc40000000000 */
[----:B--2---:R-:W-:Y:S02]  /*cbe60*/  LOP3.LUT R25, R33, 0xffff, RZ, 0xc0, !PT ;  /* 0x0000ffff21197812 */ /* 0x004fe400078ec0ff */
[----:B------:R-:W2:Y:S01]  /*cbe70*/  LDL.LU R33, [R1+0x4e8] ;  /* 0x0004e80001217983 */ /* 0x000ea20000300800 */
[----:B---3--:R-:W-:-:S03]  /*cbe80*/  LOP3.LUT R24, R37, 0xffff, RZ, 0xc0, !PT ;  /* 0x0000ffff25187812 */ /* 0x008fc600078ec0ff */
[----:B------:R-:W3:Y:S01]  /*cbe90*/  LDL.LU R37, [R1+0x30c] ;  /* 0x00030c0001257983 */ /* 0x000ee20000300800 */
[----:B------:R-:W-:-:S04]  /*cbea0*/  PRMT R22, R25, 0x3340, R24 ;  /* 0x0000334019167816 */ /* 0x000fc80000000018 */
[----:B------:R-:W-:-:S05]  /*cbeb0*/  PRMT R21, R22, 0x5410, R21 ;  /* 0x0000541016157816 */ /* 0x000fca0000000015 */
[----:B------:R0:W-:Y:S01]  /*cbec0*/  STL [R1+0x6d0], R21 ;  /* 0x0006d01501007387 */ /* 0x0001e20000100800 */
[----:B------:R-:W-:Y:S02]  /*cbed0*/  SHF.R.U32.HI R25, RZ, 0x8, R25 ;  /* 0x00000008ff197819 */ /* 0x000fe40000011619 */
[----:B------:R-:W-:Y:S02]  /*cbee0*/  SHF.R.U32.HI R22, RZ, 0x8, R24 ;  /* 0x00000008ff167819 */ /* 0x000fe40000011618 */
[----:B0-----:R-:W-:-:S04]  /*cbef0*/  SHF.R.U32.HI R21, RZ, 0x8, R29 ;  /* 0x00000008ff157819 */ /* 0x001fc8000001161d */
[----:B------:R-:W-:Y:S02]  /*cbf00*/  LOP3.LUT R21, R21, 0xffff, RZ, 0xc0, !PT ;  /* 0x0000ffff15157812 */ /* 0x000fe400078ec0ff */
[----:B------:R-:W-:Y:S02]  /*cbf10*/  LOP3.LUT R24, R25, 0xffff, RZ, 0xc0, !PT ;  /* 0x0000ffff19187812 */ /* 0x000fe400078ec0ff */
[----:B------:R-:W-:Y:S02]  /*cbf20*/  LOP3.LUT R22, R22, 0xffff, RZ, 0xc0, !PT ;  /* 0x0000ffff16167812 */ /* 0x000fe400078ec0ff */
[----:B------:R-:W-:Y:S02]  /*cbf30*/  PRMT R25, R21, 0x3340, R0 ;  /* 0x0000334015197816 */ /* 0x000fe40000000000 */
[----:B------:R-:W-:Y:S02]  /*cbf40*/  PRMT R21, R24, 0x3340, R22 ;  /* 0x0000334018157816 */ /* 0x000fe40000000016 */
[----:B------:R-:W-:Y:S01]  /*cbf50*/  LOP3.LUT R29, R55, 0xffff, RZ, 0xc0, !PT ;  /* 0x0000ffff371d7812 */ /* 0x000fe200078ec0ff */
[----:B------:R0:W-:Y:S01]  /*cbf60*/  STL [R1+0x50], R25 ;  /* 0x0000501901007387 */ /* 0x0001e20000100800 */
[----:B----4-:R-:W-:-:S03]  /*cbf70*/  LOP3.LUT R24, R41, 0xffff, RZ, 0xc0, !PT ;  /* 0x0000ffff29187812 */ /* 0x010fc600078ec0ff */
        /* <DEDUP_REMOVED lines=9> */
[----:B------:R-:W-:Y:S01]  /*cc010*/  VIADD R20, R20, UR6 ;  /* 0x0000000614147c36 */ /* 0x000fe20008000000 */
[----:B------:R-:W-:Y:S01]  /*cc020*/  SHF.R.U32.HI R25, RZ, 0x8, R25 ;  /* 0x00000008ff197819 */ /* 0x000fe20000011619 */
[----:B------:R-:W1:Y:S01]  /*cc030*/  LDCU UR6, c[0x0][0x3b8] ;  /* 0x00007700ff0677ac */ /* 0x000e620008000800 */
[----:B------:R-:W-:Y:S02]  /*cc040*/  SHF.R.U32.HI R22, RZ, 0x8, R24 ;  /* 0x00000008ff167819 */ /* 0x000fe40000011618 */
[----:B0-----:R-:W-:-:S02]  /*cc050*/  SHF.R.S32.HI R21, RZ, 0x1f, R20 ;  /* 0x0000001fff157819 */ /* 0x001fc40000011414 */
[----:B------:R-:W-:Y:S02]  /*cc060*/  IADD3 R30, P1, PT, R20, R0, RZ ;  /* 0x00000000141e7210 */ /* 0x000fe40007f3e0ff */
[----:B------:R-:W-:Y:S02]  /*cc070*/  LOP3.LUT R25, R25, 0xffff, RZ, 0xc0, !PT ;  /* 0x0000ffff19197812 */ /* 0x000fe400078ec0ff */
[----:B------:R-:W-:Y:S02]  /*cc080*/  LOP3.LUT R22, R22, 0xffff, RZ, 0xc0, !PT ;  /* 0x0000ffff16167812 */ /* 0x000fe400078ec0ff */
[----:B------:R-:W-:Y:S01]  /*cc090*/  SHF.R.U32.HI R26, RZ, 0x8, R26 ;  /* 0x00000008ff1a7819 */ /* 0x000fe2000001161a */
[----:B------:R-:W-:Y:S01]  /*cc0a0*/  IMAD.X R31, R21, 0x1, R2, P1 ;  /* 0x00000001151f7824 */ /* 0x000fe200008e0602 */
[----:B------:R-:W-:Y:S02]  /*cc0b0*/  PRMT R22, R25, 0x3340, R22 ;  /* 0x0000334019167816 */ /* 0x000fe40000000016 */
[----:B------:R-:W-:-:S02]  /*cc0c0*/  LOP3.LUT R24, R26, 0xffff, RZ, 0xc0, !PT ;  /* 0x0000ffff1a187812 */ /* 0x000fc400078ec0ff */
[----:B------:R-:W-:Y:S01]  /*cc0d0*/  LOP3.LUT R27, R48, 0xffff, RZ, 0xc0, !PT ;  /* 0x0000ffff301b7812 */ /* 0x000fe200078ec0ff */
[----:B------:R0:W-:Y:S04]  /*cc0e0*/  STL.64 [R1+0xc30], R30 ;  /* 0x000c301e01007387 */ /* 0x0001e80000100a00 */
[----:B------:R1:W-:Y:S04]  /*cc0f0*/  STL [R1+0x380], R22 ;  /* 0x0003801601007387 */ /* 0x0003e80000100800 */
[----:B------:R-:W4:Y:S01]  /*cc100*/  LDL.LU R48, [R1+0x57f4] ;  /* 0x0057f40001307983 */ /* 0x000f220000300800 */
[----:B0-----:R-:W-:-:S02]  /*cc110*/  IADD3 R30, P1, PT, R20, R3, RZ ;  /* 0x00000003141e7210 */ /* 0x001fc40007f3e0ff */
[----:B-1----:R-:W-:-:S03]  /*cc120*/  PRMT R22, R27, 0x3340, R0 ;  /* 0x000033401b167816 */ /* 0x002fc60000000000 */
[----:B------:R-:W-:Y:S01]  /*cc130*/  IMAD.X R31, R21, 0x1, R4, P1 ;  /* 0x00000001151f7824 */ /* 0x000fe200008e0604 */
[----:B------:R-:W-:Y:S02]  /*cc140*/  PRMT R24, R24, 0x3340, R0 ;  /* 0x0000334018187816 */ /* 0x000fe40000000000 */
[----:B--2---:R-:W-:Y:S02]  /*cc150*/  LOP3.LUT R28, R33, 0xffff, RZ, 0xc0, !PT ;  /* 0x0000ffff211c7812 */ /* 0x004fe400078ec0ff */
[----:B---3--:R-:W-:-:S04]  /*cc160*/  LOP3.LUT R26, R37, 0xffff, RZ, 0xc0, !PT ;  /* 0x0000ffff251a7812 */ /* 0x008fc800078ec0ff */
[----:B------:R-:W-:-:S04]  /*cc170*/  PRMT R25, R28, 0x3340, R26 ;  /* 0x000033401c197816 */ /* 0x000fc8000000001a */
[----:B------:R-:W-:-:S05]  /*cc180*/  PRMT R22, R25, 0x5410, R22 ;  /* 0x0000541019167816 */ /* 0x000fca0000000016 */
[----:B------:R0:W-:Y:S01]  /*cc190*/  STL [R1+0x6bc], R22 ;  /* 0x0006bc1601007387 */ /* 0x0001e20000100800 */
[----:B------:R-:W-:-:S03]  /*cc1a0*/  SHF.R.U32.HI R25, RZ, 0x8, R27 ;  /* 0x00000008ff197819 */ /* 0x000fc6000001161b */
[----:B------:R-:W2:Y:S01]  /*cc1b0*/  LDL.LU R32, [R1+0x480] ;  /* 0x0004800001207983 */ /* 0x000ea20000300800 */
[----:B------:R-:W-:-:S03]  /*cc1c0*/  SHF.R.U32.HI R28, RZ, 0x8, R28 ;  /* 0x00000008ff1c7819 */ /* 0x000fc6000001161c */
[----:B------:R1:W-:Y:S01]  /*cc1d0*/  STL.64 [R1+0xc38], R30 ;  /* 0x000c381e01007387 */ /* 0x0003e20000100a00 */
[----:B0-----:R-:W-:Y:S02]  /*cc1e0*/  SHF.R.U32.HI R22, RZ, 0x8, R26 ;  /* 0x00000008ff167819 */ /* 0x001fe4000001161a */
[----:B------:R-:W-:Y:S02]  /*cc1f0*/  LOP3.LUT R25, R25, 0xffff, RZ, 0xc0, !PT ;  /* 0x0000ffff19197812 */ /* 0x000fe400078ec0ff */
[----:B------:R-:W-:Y:S01]  /*cc200*/  LOP3.LUT R26, R28, 0xffff, RZ, 0xc0, !PT ;  /* 0x0000ffff1c1a7812 */ /* 0x000fe200078ec0ff */
[----:B-1----:R-:W3:Y:S01]  /*cc210*/  LDL.LU R31, [R1+0x270] ;  /* 0x00027000011f7983 */ /* 0x002ee20000300800 */
[----:B------:R-:W-:Y:S02]  /*cc220*/  LOP3.LUT R22, R22, 0xffff, RZ, 0xc0, !PT ;  /* 0x0000ffff16167812 */ /* 0x000fe400078ec0ff */
[----:B------:R-:W-:Y:S02]  /*cc230*/  PRMT R25, R25, 0x3340, R0 ;  /* 0x0000334019197816 */ /* 0x000fe40000000000 */
[----:B------:R-:W-:-:S03]  /*cc240*/  PRMT R22, R26, 0x3340, R22 ;  /* 0x000033401a167816 */ /* 0x000fc60000000016 */
[----:B------:R-:W-:Y:S01]  /*cc250*/  STL.64 [R1+0x56c8], R24 ;  /* 0x0056c81801007387 */ /* 0x000fe20000100a00 */
[----:B----4-:R-:W-:-:S03]  /*cc260*/  LOP3.LUT R28, R55, 0xffff, RZ, 0xc0, !PT ;  /* 0x0000ffff371c7812 */ /* 0x010fc600078ec0ff */
[----:B------:R0:W-:Y:S01]  /*cc270*/  STL [R1+0x1e8], R22 ;  /* 0x0001e81601007387 */ /* 0x0001e20000100800 */
[----:B------:R-:W-:-:S03]  /*cc280*/  LOP3.LUT R30, R18, 0xffff, RZ, 0xc0, !PT ;  /* 0x0000ffff121e7812 */ /* 0x000fc600078ec0ff */
[----:B------:R-:W4:Y:S04]  /*cc290*/  LDL.LU R36, [R1+0x4d40] ;  /* 0x004d400001247983 */ /* 0x000f280000300800 */
[----:B------:R-:W4:Y:S01]  /*cc2a0*/  LDL.LU R33, [R1+0x1bdc] ;  /* 0x001bdc0001217983 */ /* 0x000f220000300800 */
[----:B0-----:R-:W-:Y:S02]  /*cc2b0*/  PRMT R22, R30, 0x3340, R0 ;  /* 0x000033401e167816 */ /* 0x001fe40000000000 */
[----:B------:R-:W-:-:S04]  /*cc2c0*/  LOP3.LUT R27, R41, 0xffff, RZ, 0xc0, !PT ;  /* 0x0000ffff291b7812 */ /* 0x000fc800078ec0ff */
[----:B------:R-:W-:-:S04]  /*cc2d0*/  PRMT R26, R28, 0x3340, R27 ;  /* 0x000033401c1a7816 */ /* 0x000fc8000000001b */
[----:B------:R-:W-:-:S05]  /*cc2e0*/  PRMT R18, R26, 0x5410, R22 ;  /* 0x000054101a127816 */ /* 0x000fca0000000016 */
[----:B------:R0:W-:Y:S04]  /*cc2f0*/  STL [R1+0x6cc], R18 ;  /* 0x0006cc1201007387 */ /* 0x0001e80000100800 */
[----:B------:R-:W4:Y:S04]  /*cc300*/  LDL.LU R37, [R1+0x1fbc] ;  /* 0x001fbc0001257983 */ /* 0x000f280000300800 */
[----:B0-----:R-:W4:Y:S04]  /*cc310*/  LDL.LU R18, [R1+0x4d30] ;  /* 0x004d300001127983 */ /* 0x001f280000300800 */
[----:B------:R-:W4:Y:S01]  /*cc320*/  LDL.LU R41, [R1+0x794] ;  /* 0x0007940001297983 */ /* 0x000f220000300800 */
[----:B------:R-:W-:-:S02]  /*cc330*/  IADD3 R24, P1, PT, R20, R5, RZ ;  /* 0x0000000514187210 */ /* 0x000fc40007f3e0ff */
[----:B------:R-:W-:Y:S01]  /*cc340*/  SHF.R.U32.HI R28, RZ, 0x8, R28 ;  /* 0x00000008ff1c7819 */ /* 0x000fe2000001161c */
[----:B------:R-:W4:Y:S01]  /*cc350*/  LDL.LU R55, [R1+0x1dd8] ;  /* 0x001dd80001377983 */ /* 0x000f220000300800 */
[----:B------:R-:W-:Y:S01]  /*cc360*/  SHF.R.U32.HI R22, RZ, 0x8, R27 ;  /* 0x00000008ff167819 */ /* 0x000fe2000001161b */
[----:B------:R-:W-:Y:S01]  /*cc370*/  IMAD.X R25, R21, 0x1, R6, P1 ;  /* 0x0000000115197824 */ /* 0x000fe200008e0606 */
[----:B------:R-:W-:Y:S02]  /*cc380*/  LOP3.LUT R27, R28, 0xffff, RZ, 0xc0, !PT ;  /* 0x0000ffff1c1b7812 */ /* 0x000fe400078ec0ff */
[----:B------:R-:W-:Y:S02]  /*cc390*/  LOP3.LUT R22, R22, 0xffff, RZ, 0xc0, !PT ;  /* 0x0000ffff16167812 */ /* 0x000fe400078ec0ff */
[----:B------:R0:W-:Y:S01]  /*cc3a0*/  STL.64 [R1+0xc28], R24 ;  /* 0x000c281801007387 */ /* 0x0001e20000100a00 */
[----:B------:R-:W-:Y:S02]  /*cc3b0*/  SHF.R.U32.HI R26, RZ, 0x8, R29 ;  /* 0x00000008ff1a7819 */ /* 0x000fe4000001161d */
[----:B0-----:R-:W-:-:S02]  /*cc3c0*/  PRMT R24, R27, 0x3340, R22 ;  /* 0x000033401b187816 */ /* 0x001fc40000000016 */
[----:B------:R-:W-:-:S03]  /*cc3d0*/  LOP3.LUT R22, R17, 0xffff, RZ, 0xc0, !PT ;  /* 0x0000ffff11167812 */ /* 0x000fc600078ec0ff */
[----:B------:R-:W-:Y:S04]  /*cc3e0*/  STL [R1+0x38c], R24 ;  /* 0x00038c1801007387 */ /* 0x000fe80000100800 */
[----:B------:R-:W4:Y:S04]  /*cc3f0*/  LDL.LU R17, [R1+0x57f0] ;  /* 0x0057f00001117983 */ /* 0x000f280000300800 */
[----:B------:R0:W-:Y:S02]  /*cc400*/  STL [R1+0x4d00], R22 ;  /* 0x004d001601007387 */ /* 0x0001e40000100800 */
[----:B0-----:R-:W-:-:S02]  /*cc410*/  PRMT R22, R22, 0x3340, R0 ;  /* 0x0000334016167816 */ /* 0x001fc40000000000 */
[----:B------:R-:W-:-:S05]  /*cc420*/  IADD3 R24, P1, PT, R20, R13, RZ ;  /* 0x0000000d14187210 */ /* 0x000fca0007f3e0ff */
[----:B------:R-:W-:Y:S01]  /*cc430*/  IMAD.X R25, R21, 0x1, R15, P1 ;  /* 0x0000000115197824 */ /* 0x000fe200008e060f */
[----:B--2---:R-:W-:Y:S02]  /*cc440*/  LOP3.LUT R29, R32, 0xffff, RZ, 0xc0, !PT ;  /* 0x0000ffff201d7812 */ /* 0x004fe400078ec0ff */
[----:B---3--:R-:W-:-:S04]  /*cc450*/  LOP3.LUT R28, R31, 0xffff, RZ, 0xc0, !PT ;  /* 0x0000ffff1f1c7812 */ /* 0x008fc800078ec0ff */
[----:B------:R-:W-:-:S04]  /*cc460*/  PRMT R27, R29, 0x3340, R28 ;  /* 0x000033401d1b7816 */ /* 0x000fc8000000001c */
[----:B------:R-:W-:Y:S02]  /*cc470*/  PRMT R22, R27, 0x5410, R22 ;  /* 0x000054101b167816 */ /* 0x000fe40000000016 */
[----:B------:R-:W-:-:S03]  /*cc480*/  SHF.R.U32.HI R29, RZ, 0x8, R29 ;  /* 0x00000008ff1d7819 */ /* 0x000fc6000001161d */
[----:B------:R0:W-:Y:S02]  /*cc490*/  STL [R1+0x1fa8], R22 ;  /* 0x001fa81601007387 */ /* 0x0001e40000100800 */
[----:B0-----:R-:W-:Y:S02]  /*cc4a0*/  SHF.R.U32.HI R22, RZ, 0x8, R28 ;  /* 0x00000008ff167819 */ /* 0x001fe4000001161c */
[----:B------:R-:W-:Y:S02]  /*cc4b0*/  LOP3.LUT R28, R29, 0xffff, RZ, 0xc0, !PT ;  /* 0x0000ffff1d1c7812 */ /* 0x000fe400078ec0ff */
[----:B------:R-:W-:-:S04]  /*cc4c0*/  LOP3.LUT R22, R22, 0xffff, RZ, 0xc0, !PT ;  /* 0x0000ffff16167812 */ /* 0x000fc800078ec0ff */
[----:B------:R-:W-:Y:S01]  /*cc4d0*/  PRMT R22, R28, 0x3340, R22 ;  /* 0x000033401c167816 */ /* 0x000fe20000000016 */
[----:B------:R-:W-:Y:S01]  /*cc4e0*/  STL.64 [R1+0xc10], R24 ;  /* 0x000c101801007387 */ /* 0x000fe20000100a00 */
[----:B----4-:R-:W-:-:S03]  /*cc4f0*/  LOP3.LUT R34, R33, 0xffff, RZ, 0xc0, !PT ;  /* 0x0000ffff21227812 */ /* 0x010fc600078ec0ff */
[----:B------:R0:W-:Y:S01]  /*cc500*/  STL [R1+0x1f3c], R22 ;  /* 0x001f3c1601007387 */ /* 0x0001e20000100800 */
[----:B------:R-:W-:-:S03]  /*cc510*/  LOP3.LUT R31, R18, 0xffff, RZ, 0xc0, !PT ;  /* 0x0000ffff121f7812 */ /* 0x000fc600078ec0ff */
[----:B------:R-:W2:Y:S01]  /*cc520*/  LDL.LU R18, [R1+0x500] ;  /* 0x0005000001127983 */ /* 0x000ea20000300800 */
[----:B------:R-:W-:-:S03]  /*cc530*/  LOP3.LUT R33, R41, 0xffff, RZ, 0xc0, !PT ;  /* 0x0000ffff29217812 */ /* 0x000fc600078ec0ff */
[----:B------:R-:W3:Y:S01]  /*cc540*/  LDL.LU R41, [R1+0x330] ;  /* 0x0003300001297983 */ /* 0x000ee20000300800 */
[----:B------:R-:W-:Y:S02]  /*cc550*/  SHF.R.U32.HI R27, RZ, 0x8, R30 ;  /* 0x00000008ff1b7819 */ /* 0x000fe4000001161e */
[----:B------:R-:W-:Y:S02]  /*cc560*/  LOP3.LUT R32, R36, 0xffff, RZ, 0xc0, !PT ;  /* 0x0000ffff24207812 */ /* 0x000fe400078ec0ff */
[----:B------:R-:W-:Y:S02]  /*cc570*/  LOP3.LUT R30, R37, 0xffff, RZ, 0xc0, !PT ;  /* 0x0000ffff251e7812 */ /* 0x000fe400078ec0ff */
[----:B0-----:R-:W-:Y:S02]  /*cc580*/  PRMT R22, R34, 0x3340, R0 ;  /* 0x0000334022167816 */ /* 0x001fe40000000000 */
[----:B------:R-:W-:Y:S02]  /*cc590*/  PRMT R28, R32, 0x3340, R30 ;  /* 0x00003340201c7816 */ /* 0x000fe4000000001e */
[----:B------:R-:W-:-:S02]  /*cc5a0*/  LOP3.LUT R29, R55, 0xffff, RZ, 0xc0, !PT ;  /* 0x0000ffff371d7812 */ /* 0x000fc400078ec0ff */
[----:B------:R-:W-:Y:S02]  /*cc5b0*/  PRMT R24, R28, 0x5410, R22 ;  /* 0x000054101c187816 */ /* 0x000fe40000000016 */
[----:B------:R-:W-:Y:S02]  /*cc5c0*/  PRMT R22, R33, 0x3340, R0 ;  /* 0x0000334021167816 */ /* 0x000fe40000000000 */
[----:B------:R-:W-:Y:S01]  /*cc5d0*/  PRMT R28, R31, 0x3340, R29 ;  /* 0x000033401f1c7816 */ /* 0x000fe2000000001d */
[----:B------:R0:W-:Y:S03]  /*cc5e0*/  STL [R1+0x69c], R24 ;  /* 0x00069c1801007387 */ /* 0x0001e60000100800 */
[----:B------:R-:W-:Y:S02]  /*cc5f0*/  PRMT R22, R28, 0x5410, R22 ;  /* 0x000054101c167816 */ /* 0x000fe40000000016 */
[----:B------:R-:W-:-:S02]  /*cc600*/  SHF.R.U32.HI R32, RZ, 0x8, R32 ;  /* 0x00000008ff207819 */ /* 0x000fc40000011620 */
[----:B------:R-:W-:Y:S02]  /*cc610*/  SHF.R.U32.HI R28, RZ, 0x8, R30 ;  /* 0x00000008ff1c7819 */ /* 0x000fe4000001161e */
[----:B0-----:R-:W-:Y:S01]  /*cc620*/  IADD3 R24, P1, PT, R20, R14, RZ ;  /* 0x0000000e14187210 */ /* 0x001fe20007f3e0ff */
[----:B------:R0:W-:Y:S01]  /*cc630*/  STL [R1+0x6ac], R22 ;  /* 0x0006ac1601007387 */ /* 0x0001e20000100800 */
[----:B------:R-:W-:-:S03]  /*cc640*/  LOP3.LUT R28, R28, 0xffff, RZ, 0xc0, !PT ;  /* 0x0000ffff1c1c7812 */ /* 0x000fc600078ec0ff */
[----:B------:R-:W-:Y:S01]  /*cc650*/  IMAD.X R25, R21, 0x1, R16, P1 ;  /* 0x0000000115197824 */ /* 0x000fe200008e0610 */
[----:B0-----:R-:W-:Y:S02]  /*cc660*/  SHF.R.U32.HI R22, RZ, 0x8, R29 ;  /* 0x00000008ff167819 */ /* 0x001fe4000001161d */
[----:B------:R-:W-:Y:S02]  /*cc670*/  LOP3.LUT R29, R32, 0xffff, RZ, 0xc0, !PT ;  /* 0x0000ffff201d7812 */ /* 0x000fe400078ec0ff */
[----:B------:R0:W-:Y:S01]  /*cc680*/  STL.64 [R1+0xc20], R24 ;  /* 0x000c201801007387 */ /* 0x0001e20000100a00 */
[----:B------:R-:W-:Y:S02]  /*cc690*/  SHF.R.U32.HI R31, RZ, 0x8, R31 ;  /* 0x00000008ff1f7819 */ /* 0x000fe4000001161f */
[----:B------:R-:W-:Y:S01]  /*cc6a0*/  LOP3.LUT R22, R22, 0xffff, RZ, 0xc0, !PT ;  /* 0x0000ffff16167812 */ /* 0x000fe200078ec0ff */
[----:B------:R-:W4:Y:S01]  /*cc6b0*/  LDL.LU R35, [R1+0x504] ;  /* 0x0005040001237983 */ /* 0x000f220000300800 */
[----:B------:R-:W-:-:S02]  /*cc6c0*/  LOP3.LUT R30, R31, 0xffff, RZ, 0xc0, !PT ;  /* 0x0000ffff1f1e7812 */ /* 0x000fc400078ec0ff */
[----:B0-----:R-:W-:-:S05]  /*cc6d0*/  PRMT R24, R29, 0x3340, R28 ;  /* 0x000033401d187816 */ /* 0x001fca000000001c */
[----:B------:R0:W-:Y:S01]  /*cc6e0*/  STL [R1+0x37c], R24 ;  /* 0x00037c1801007387 */ /* 0x0001e20000100800 */
[----:B------:R-:W-:Y:S02]  /*cc6f0*/  PRMT R22, R30, 0x3340, R22 ;  /* 0x000033401e167816 */ /* 0x000fe40000000016 */
[----:B------:R-:W-:Y:S02]  /*cc700*/  SHF.R.U32.HI R29, RZ, 0x8, R33 ;  /* 0x00000008ff1d7819 */ /* 0x000fe40000011621 */
[----:B------:R-:W-:Y:S02]  /*cc710*/  LOP3.LUT R33, R56, 0xffff, RZ, 0xc0, !PT ;  /* 0x0000ffff38217812 */ /* 0x000fe400078ec0ff */
[----:B0-----:R-:W-:Y:S01]  /*cc720*/  IADD3 R24, P1, PT, R20, R7, RZ ;  /* 0x0000000714187210 */ /* 0x001fe20007f3e0ff */
[----:B------:R0:W-:Y:S04]  /*cc730*/  STL [R1+0x1e4], R22 ;  /* 0x0001e41601007387 */ /* 0x0001e80000100800 */
[----:B------:R-:W-:Y:S01]  /*cc740*/  IMAD.X R25, R21, 0x1, R8, P1 ;  /* 0x0000000115197824 */ /* 0x000fe200008e0608 */
[----:B------:R-:W4:Y:S04]  /*cc750*/  LDL.LU R36, [R1+0x33c] ;  /* 0x00033c0001247983 */ /* 0x000f280000300800 */
[----:B------:R1:W-:Y:S01]  /*cc760*/  STL.64 [R1+0xc18], R24 ;  /* 0x000c181801007387 */ /* 0x0003e20000100a00 */
[----:B0-----:R-:W-:-:S03]  /*cc770*/  PRMT R22, R33, 0x3340, R0 ;  /* 0x0000334021167816 */ /* 0x001fc60000000000 */
[----:B------:R-:W4:Y:S04]  /*cc780*/  LDL.LU R56, [R1+0x57ec] ;  /* 0x0057ec0001387983 */ /* 0x000f280000300800 */
[----:B------:R-:W4:Y:S01]  /*cc790*/  LDL.LU R37, [R1+0x49c] ;  /* 0x00049c0001257983 */ /* 0x000f220000300800 */
[----:B-1----:R-:W-:-:S05]  /*cc7a0*/  IADD3 R24, P1, PT, R20, R9, RZ ;  /* 0x0000000914187210 */ /* 0x002fca0007f3e0ff */
[----:B------:R-:W-:Y:S01]  /*cc7b0*/  IMAD.X R25, R21, 0x1, R11, P1 ;  /* 0x0000000115197824 */ /* 0x000fe200008e060b */
[----:B--2---:R-:W-:Y:S02]  /*cc7c0*/  LOP3.LUT R32, R18, 0xffff, RZ, 0xc0, !PT ;  /* 0x0000ffff12207812 */ /* 0x004fe400078ec0ff */
[----:B---3--:R-:W-:-:S04]  /*cc7d0*/  LOP3.LUT R31, R41, 0xffff, RZ, 0xc0, !PT ;  /* 0x0000ffff291f7812 */ /* 0x008fc800078ec0ff */
[----:B------:R-:W-:-:S04]  /*cc7e0*/  PRMT R30, R32, 0x3340, R31 ;  /* 0x00003340201e7816 */ /* 0x000fc8000000001f */
[----:B------:R-:W-:Y:S02]  /*cc7f0*/  PRMT R18, R30, 0x5410, R22 ;  /* 0x000054101e127816 */ /* 0x000fe40000000016 */
[----:B------:R-:W-:Y:S02]  /*cc800*/  SHF.R.U32.HI R30, RZ, 0x8, R32 ;  /* 0x00000008ff1e7819 */ /* 0x000fe40000011620 */
[----:B------:R-:W-:Y:S01]  /*cc810*/  SHF.R.U32.HI R22, RZ, 0x8, R31 ;  /* 0x00000008ff167819 */ /* 0x000fe2000001161f */
[----:B------:R0:W-:Y:S01]  /*cc820*/  STL [R1+0x678], R18 ;  /* 0x0006781201007387 */ /* 0x0001e20000100800 */
[----:B------:R-:W-:-:S03]  /*cc830*/  LOP3.LUT R30, R30, 0xffff, RZ, 0xc0, !PT ;  /* 0x0000ffff1e1e7812 */ /* 0x000fc600078ec0ff */
[----:B------:R-:W2:Y:S01]  /*cc840*/  LDL.LU R55, [R1+0x1bf8] ;  /* 0x001bf80001377983 */ /* 0x000ea20000300800 */
[----:B------:R-:W-:-:S03]  /*cc850*/  LOP3.LUT R22, R22, 0xffff, RZ, 0xc0, !PT ;  /* 0x0000ffff16167812 */ /* 0x000fc600078ec0ff */
[----:B0-----:R-:W3:Y:S04]  /*cc860*/  LDL.LU R18, [R1+0x4d48] ;  /* 0x004d480001127983 */ /* 0x001ee80000300800 */
[----:B------:R0:W-:Y:S01]  /*cc870*/  STL.64 [R1+0xc08], R24 ;  /* 0x000c081801007387 */ /* 0x0001e20000100a00 */
[----:B------:R-:W-:-:S03]  /*cc880*/  PRMT R22, R30, 0x3340, R22 ;  /* 0x000033401e167816 */ /* 0x000fc60000000016 */
[----:B------:R-:W2:Y:S01]  /*cc890*/  LDL.LU R41, [R1+0x1fd8] ;  /* 0x001fd80001297983 */ /* 0x000ea20000300800 */
[----:B0-----:R-:W-:-:S03]  /*cc8a0*/  IADD3 R24, P1, PT, R20, R10, RZ ;  /* 0x0000000a14187210 */ /* 0x001fc60007f3e0ff */
[----:B------:R0:W-:Y:S02]  /*cc8b0*/  STL [R1+0x378], R22 ;  /* 0x0003781601007387 */ /* 0x0001e40000100800 */
[----:B------:R-:W-:Y:S01]  /*cc8c0*/  IMAD.X R25, R21, 0x1, R12, P1 ;  /* 0x0000000115197824 */ /* 0x000fe200008e060c */
[----:B------:R-:W-:-:S04]  /*cc8d0*/  LOP3.LUT R32, R57, 0xffff, RZ, 0xc0, !PT ;  /* 0x0000ffff39207812 */ /* 0x000fc800078ec0ff */
[----:B------:R1:W-:Y:S04]  /*cc8e0*/  STL.64 [R1+0xc00], R24 ;  /* 0x000c001801007387 */ /* 0x0003e80000100a00 */
[----:B------:R-:W2:Y:S01]  /*cc8f0*/  LDL.LU R57, [R1+0x57e8] ;  /* 0x0057e80001397983 */ /* 0x000ea20000300800 */
[----:B------:R-:W-:Y:S02]  /*cc900*/  SHF.R.U32.HI R30, RZ, 0x8, R33 ;  /* 0x00000008ff1e7819 */ /* 0x000fe40000011621 */
[----:B----4-:R-:W-:Y:S02]  /*cc910*/  LOP3.LUT R33, R35, 0xffff, RZ, 0xc0, !PT ;  /* 0x0000ffff23217812 */ /* 0x010fe400078ec0ff */
[----:B------:R-:W-:Y:S02]  /*cc920*/  PRMT R21, R32, 0x3340, R0 ;  /* 0x0000334020157816 */ /* 0x000fe40000000000 */
[----:B------:R-:W-:-:S04]  /*cc930*/  LOP3.LUT R31, R36, 0xffff, RZ, 0xc0, !PT ;  /* 0x0000ffff241f7812 */ /* 0x000fc800078ec0ff */
[----:B0-----:R-:W-:-:S04]  /*cc940*/  PRMT R22, R33, 0x3340, R31 ;  /* 0x0000334021167816 */ /* 0x001fc8000000001f */
[----:B-1----:R-:W-:Y:S02]  /*cc950*/  PRMT R24, R22, 0x5410, R21 ;  /* 0x0000541016187816 */ /* 0x002fe40000000015 */
[----:B------:R-:W-:Y:S02]  /*cc960*/  SHF.R.U32.HI R22, RZ, 0x8, R33 ;  /* 0x00000008ff167819 */ /* 0x000fe40000011621 */
[----:B------:R-:W-:Y:S02]  /*cc970*/  SHF.R.U32.HI R21, RZ, 0x8, R31 ;  /* 0x00000008ff157819 */ /* 0x000fe4000001161f */
[----:B------:R-:W-:Y:S02]  /*cc980*/  LOP3.LUT R22, R22, 0xffff, RZ, 0xc0, !PT ;  /* 0x0000ffff16167812 */ /* 0x000fe400078ec0ff */
[----:B------:R-:W-:-:S04]  /*cc990*/  LOP3.LUT R21, R21, 0xffff, RZ, 0xc0, !PT ;  /* 0x0000ffff15157812 */ /* 0x000fc800078ec0ff */
[----:B------:R-:W-:Y:S01]  /*cc9a0*/  PRMT R21, R22, 0x3340, R21 ;  /* 0x0000334016157816 */ /* 0x000fe20000000015 */
[----:B------:R-:W-:Y:S01]  /*cc9b0*/  STL [R1+0x674], R24 ;  /* 0x0006741801007387 */ /* 0x000fe20000100800 */
[----:B------:R-:W-:Y:S02]  /*cc9c0*/  LOP3.LUT R35, R37, 0xffff, RZ, 0xc0, !PT ;  /* 0x0000ffff25237812 */ /* 0x000fe400078ec0ff */
[----:B------:R-:W-:Y:S01]  /*cc9d0*/  SHF.R.U32.HI R28, RZ, 0x8, R34 ;  /* 0x00000008ff1c7819 */ /* 0x000fe20000011622 */
[----:B------:R0:W-:Y:S01]  /*cc9e0*/  STL [R1+0x374], R21 ;  /* 0x0003741501007387 */ /* 0x0001e20000100800 */
[----:B------:R-:W-:-:S03]  /*cc9f0*/  LOP3.LUT R37, R59, 0xffff, RZ, 0xc0, !PT ;  /* 0x0000ffff3b257812 */ /* 0x000fc600078ec0ff */
[----:B------:R-:W4:Y:S01]  /*cca00*/  LDL.LU R59, [R1+0x57e4] ;  /* 0x0057e400013b7983 */ /* 0x000f220000300800 */
[----:B--2---:R-:W-:-:S03]  /*cca10*/  LOP3.LUT R34, R57, 0xffff, RZ, 0xc0, !PT ;  /* 0x0000ffff39227812 */ /* 0x004fc600078ec0ff */
[----:B------:R-:W2:Y:S01]  /*cca20*/  LDL.LU R57, [R1+0x57e0] ;  /* 0x0057e00001397983 */ /* 0x000ea20000300800 */
[----:B0-----:R-:W-:Y:S02]  /*cca30*/  PRMT R21, R37, 0x3340, R0 ;  /* 0x0000334025157816 */ /* 0x001fe40000000000 */
[----:B------:R-:W-:-:S04]  /*cca40*/  PRMT R22, R35, 0x3340, R34 ;  /* 0x0000334023167816 */ /* 0x000fc80000000022 */
[----:B------:R-:W-:Y:S02]  /*cca50*/  PRMT R21, R22, 0x5410, R21 ;  /* 0x0000541016157816 */ /* 0x000fe40000000015 */
[----:B------:R-:W-:-:S03]  /*cca60*/  SHF.R.U32.HI R31, RZ, 0x8, R32 ;  /* 0x00000008ff1f7819 */ /* 0x000fc60000011620 */
[----:B------:R0:W-:Y:S01]  /*cca70*/  STL [R1+0x66c], R21 ;  /* 0x00066c1501007387 */ /* 0x0001e20000100800 */
[----:B------:R-:W-:-:S03]  /*cca80*/  LOP3.LUT R36, R55, 0xffff, RZ, 0xc0, !PT ;  /* 0x0000ffff37247812 */ /* 0x000fc600078ec0ff */
[----:B------:R-:W4:Y:S01]  /*cca90*/  LDL.LU R45, [R1+0x4d4c] ;  /* 0x004d4c00012d7983 */ /* 0x000f220000300800 */
[----:B---3--:R-:W-:Y:S02]  /*ccaa0*/  LOP3.LUT R33, R18, 0xffff, RZ, 0xc0, !PT ;  /* 0x0000ffff12217812 */ /* 0x008fe400078ec0ff */
[----:B------:R-:W-:Y:S01]  /*ccab0*/  LOP3.LUT R32, R41, 0xffff, RZ, 0xc0, !PT ;  /* 0x0000ffff29207812 */ /* 0x000fe200078ec0ff */
[----:B------:R-:W3:Y:S04]  /*ccac0*/  LDL.LU R39, [R1+0x1bec] ;  /* 0x001bec0001277983 */ /* 0x000ee80000300800 */
[----:B------:R-:W3:Y:S01]  /*ccad0*/  LDL.LU R55, [R1+0x1fcc] ;  /* 0x001fcc0001377983 */ /* 0x000ee20000300800 */
[----:B0-----:R-:W-:Y:S01]  /*ccae0*/  PRMT R21, R36, 0x3340, R0 ;  /* 0x0000334024157816 */ /* 0x001fe20000000000 */
[----:B------:R-:W-:Y:S01]  /*ccaf0*/  VIADD R20, R20, UR6 ;  /* 0x0000000614147c36 */ /* 0x000fe20008000000 */
[----:B------:R-:W-:Y:S01]  /*ccb00*/  PRMT R22, R33, 0x3340, R32 ;  /* 0x0000334021167816 */ /* 0x000fe20000000020 */
[----:B------:R-:W0:Y:S03]  /*ccb10*/  LDCU UR6, c[0x0][0x3b8] ;  /* 0x00007700ff0677ac */ /* 0x000e260008000800 */
[----:B------:R-:W-:-:S02]  /*ccb20*/  PRMT R18, R22, 0x5410, R21 ;  /* 0x0000541016127816 */ /* 0x000fc40000000015 */
[----:B------:R-:W-:Y:S02]  /*ccb30*/  SHF.R.S32.HI R21, RZ, 0x1f, R20 ;  /* 0x0000001fff157819 */ /* 0x000fe40000011414 */
[----:B------:R-:W-:Y:S02]  /*ccb40*/  IADD3 R24, P1, PT, R20, R0, RZ ;  /* 0x0000000014187210 */ /* 0x000fe40007f3e0ff */
[----:B------:R-:W-:Y:S02]  /*ccb50*/  SHF.R.U32.HI R38, RZ, 0x8, R33 ;  /* 0x00000008ff267819 */ /* 0x000fe40000011621 */
[----:B------:R-:W-:Y:S01]  /*ccb60*/  SHF.R.U32.HI R33, RZ, 0x8, R32 ;  /* 0x00000008ff217819 */ /* 0x000fe20000011620 */
[----:B------:R-:W-:Y:S01]  /*ccb70*/  IMAD.X R25, R21, 0x1, R2, P1 ;  /* 0x0000000115197824 */ /* 0x000fe200008e0602 */
[----:B------:R-:W-:Y:S02]  /*ccb80*/  SHF.R.U32.HI R32, RZ, 0x8, R35 ;  /* 0x00000008ff207819 */ /* 0x000fe40000011623 */
[----:B------:R-:W-:Y:S01]  /*ccb90*/  SHF.R.U32.HI R22, RZ, 0x8, R34 ;  /* 0x00000008ff167819 */ /* 0x000fe20000011622 */
[----:B------:R1:W-:Y:S01]  /*ccba0*/  STL [R1+0x668], R18 ;  /* 0x0006681201007387 */ /* 0x0003e20000100800 */
[----:B------:R-:W-:-:S02]  /*ccbb0*/  LOP3.LUT R34, R38, 0xffff, RZ, 0xc0, !PT ;  /* 0x0000ffff26227812 */ /* 0x000fc400078ec0ff */
[----:B------:R-:W-:Y:S01]  /*ccbc0*/  LOP3.LUT R33, R33, 0xffff, RZ, 0xc0, !PT ;  /* 0x0000ffff21217812 */ /* 0x000fe200078ec0ff */
[----:B------:R0:W-:Y:S01]  /*ccbd0*/  STL.64 [R1+0xbf8], R24 ;  /* 0x000bf81801007387 */ /* 0x0001e20000100a00 */
[----:B------:R-:W-:Y:S02]  /*ccbe0*/  LOP3.LUT R32, R32, 0xffff, RZ, 0xc0, !PT ;  /* 0x0000ffff20207812 */ /* 0x000fe400078ec0ff */
[----:B------:R-:W-:Y:S02]  /*ccbf0*/  LOP3.LUT R22, R22, 0xffff, RZ, 0xc0, !PT ;  /* 0x0000ffff16167812 */ /* 0x000fe400078ec0ff */
[----:B------:R-:W-:Y:S02]  /*ccc00*/  PRMT R33, R34, 0x3340, R33 ;  /* 0x0000334022217816 */ /* 0x000fe40000000021 */
[----:B-1----:R-:W-:Y:S02]  /*ccc10*/  PRMT R18, R32, 0x3340, R22 ;  /* 0x0000334020127816 */ /* 0x002fe40000000016 */
[----:B0-----:R-:W-:Y:S01]  /*ccc20*/  IADD3 R24, P1, PT, R20, R3, RZ ;  /* 0x0000000314187210 */ /* 0x001fe20007f3e0ff */
[----:B------:R0:W-:Y:S04]  /*ccc30*/  STL [R1+0x370], R33 ;  /* 0x0003702101007387 */ /* 0x0001e80000100800 */
[----:B------:R-:W-:Y:S01]  /*ccc40*/  IMAD.X R25, R21, 0x1, R4, P1 ;  /* 0x0000000115197824 */ /* 0x000fe200008e0604 */
[----:B------:R1:W-:Y:S01]  /*ccc50*/  STL [R1+0x1e0], R18 ;  /* 0x0001e01201007387 */ /* 0x0003e20000100800 */
[----:B------:R-:W-:-:S02]  /*ccc60*/  LOP3.LUT R35, R56, 0xffff, RZ, 0xc0, !PT ;  /* 0x0000ffff38237812 */ /* 0x000fc400078ec0ff */
[----:B0-----:R-:W-:Y:S01]  /*ccc70*/  SHF.R.U32.HI R33, RZ, 0x8, R36 ;  /* 0x00000008ff217819 */ /* 0x001fe20000011624 */
[----:B-1----:R-:W3:Y:S04]  /*ccc80*/  LDL.LU R18, [R1+0x4d3c] ;  /* 0x004d3c0001127983 */ /* 0x002ee80000300800 */
[----:B------:R-:W3:Y:S04]  /*ccc90*/  LDL.LU R41, [R1+0x1de8] ;  /* 0x001de80001297983 */ /* 0x000ee80000300800 */
[----:B------:R0:W-:Y:S01]  /*ccca0*/  STL.64 [R1+0xbf0], R24 ;  /* 0x000bf01801007387 */ /* 0x0001e20000100a00 */
[----:B--2---:R-:W-:-:S03]  /*cccb0*/  LOP3.LUT R36, R57, 0xffff, RZ, 0xc0, !PT ;  /* 0x0000ffff39247812 */ /* 0x004fc600078ec0ff */
[----:B------:R-:W2:Y:S04]  /*cccc0*/  LDL.LU R57, [R1+0x57dc] ;  /* 0x0057dc0001397983 */ /* 0x000ea80000300800 */
[----:B------:R-:W2:Y:S01]  /*cccd0*/  LDL.LU R56, [R1+0x57d8] ;  /* 0x0057d80001387983 */ /* 0x000ea20000300800 */
[----:B------:R-:W-:Y:S02]  /*ccce0*/  SHF.R.U32.HI R32, RZ, 0x8, R37 ;  /* 0x00000008ff207819 */ /* 0x000fe40000011625 */
[----:B0-----:R-:W-:Y:S02]  /*cccf0*/  LOP3.LUT R24, R53, 0xffff, RZ, 0xc0, !PT ;  /* 0x0000ffff35187812 */ /* 0x001fe400078ec0ff */
[----:B----4-:R-:W-:Y:S02]  /*ccd00*/  LOP3.LUT R38, R45, 0xffff, RZ, 0xc0, !PT ;  /* 0x0000ffff2d267812 */ /* 0x010fe400078ec0ff */
[----:B---3--:R-:W-:-:S02]  /*ccd10*/  LOP3.LUT R39, R39, 0xffff, RZ, 0xc0, !PT ;  /* 0x0000ffff27277812 */ /* 0x008fc400078ec0ff */
[----:B------:R-:W-:Y:S02]  /*ccd20*/  LOP3.LUT R37, R55, 0xffff, RZ, 0xc0, !PT ;  /* 0x0000ffff37257812 */ /* 0x000fe400078ec0ff */
[----:B------:R-:W-:Y:S02]  /*ccd30*/  PRMT R22, R39, 0x3340, R0 ;  /* 0x0000334027167816 */ /* 0x000fe40000000000 */
[----:B------:R-:W-:-:S04]  /*ccd40*/  PRMT R34, R38, 0x3340, R37 ;  /* 0x0000334026227816 */ /* 0x000fc80000000025 */
[----:B------:R-:W-:Y:S02]  /*ccd50*/  PRMT R25, R34, 0x5410, R22 ;  /* 0x0000541022197816 */ /* 0x000fe40000000016 */
[----:B------:R-:W-:Y:S02]  /*ccd60*/  PRMT R22, R24, 0x3340, R0 ;  /* 0x0000334018167816 */ /* 0x000fe40000000000 */
[----:B------:R-:W-:Y:S01]  /*ccd70*/  PRMT R34, R36, 0x3340, R35 ;  /* 0x0000334024227816 */ /* 0x000fe20000000023 */
[----:B------:R0:W-:Y:S03]  /*ccd80*/  STL [R1+0x4cfc], R24 ;  /* 0x004cfc1801007387 */ /* 0x0001e60000100800 */
[----:B------:R-:W-:Y:S01]  /*ccd90*/  PRMT R22, R34, 0x5410, R22 ;  /* 0x0000541022167816 */ /* 0x000fe20000000016 */
[----:B------:R1:W-:Y:S01]  /*ccda0*/  STL [R1+0x664], R25 ;  /* 0x0006641901007387 */ /* 0x0003e20000100800 */
[----:B------:R-:W-:-:S02]  /*ccdb0*/  SHF.R.U32.HI R36, RZ, 0x8, R36 ;  /* 0x00000008ff247819 */ /* 0x000fc40000011624 */
[----:B------:R-:W-:Y:S01]  /*ccdc0*/  SHF.R.U32.HI R35, RZ, 0x8, R35 ;  /* 0x00000008ff237819 */ /* 0x000fe20000011623 */
[----:B------:R-:W3:Y:S01]  /*ccdd0*/  LDL.LU R53, [R1+0x4d44] ;  /* 0x004d440001357983 */ /* 0x000ee20000300800 */
[----:B0-----:R-:W-:-:S03]  /*ccde0*/  IADD3 R24, P1, PT, R20, R5, RZ ;  /* 0x0000000514187210 */ /* 0x001fc60007f3e0ff */
[----:B------:R0:W-:Y:S01]  /*ccdf0*/  STL [R1+0x1f9c], R22 ;  /* 0x001f9c1601007387 */ /* 0x0001e20000100800 */
[----:B------:R-:W-:Y:S01]  /*cce00*/  SHF.R.U32.HI R34, RZ, 0x8, R38 ;  /* 0x00000008ff227819 */ /* 0x000fe20000011626 */
[----:B-1----:R-:W-:Y:S01]  /*cce10*/  IMAD.X R25, R21, 0x1, R6, P1 ;  /* 0x0000000115197824 */ /* 0x002fe200008e0606 */
[----:B------:R-:W-:Y:S02]  /*cce20*/  LOP3.LUT R36, R36, 0xffff, RZ, 0xc0, !PT ;  /* 0x0000ffff24247812 */ /* 0x000fe400078ec0ff */
[----:B------:R-:W-:Y:S02]  /*cce30*/  LOP3.LUT R35, R35, 0xffff, RZ, 0xc0, !PT ;  /* 0x0000ffff23237812 */ /* 0x000fe400078ec0ff */
[----:B0-----:R-:W-:Y:S02]  /*cce40*/  SHF.R.U32.HI R22, RZ, 0x8, R37 ;  /* 0x00000008ff167819 */ /* 0x001fe40000011625 */
[----:B------:R-:W-:Y:S02]  /*cce50*/  LOP3.LUT R34, R34, 0xffff, RZ, 0xc0, !PT ;  /* 0x0000ffff22227812 */ /* 0x000fe400078ec0ff */
[----:B------:R-:W-:Y:S01]  /*cce60*/  LOP3.LUT R22, R22, 0xffff, RZ, 0xc0, !PT ;  /* 0x0000ffff16167812 */ /* 0x000fe200078ec0ff */
[----:B------:R0:W-:Y:S03]  /*cce70*/  STL.64 [R1+0xbe8], R24 ;  /* 0x000be81801007387 */ /* 0x0001e60000100a00 */
[----:B------:R-:W-:-:S02]  /*cce80*/  PRMT R22, R34, 0x3340, R22 ;  /* 0x0000334022167816 */ /* 0x000fc40000000016 */
[----:B0-----:R-:W-:-:S05]  /*cce90*/  PRMT R24, R36, 0x3340, R35 ;  /* 0x0000334024187816 */ /* 0x001fca0000000023 */
[----:B------:R-:W-:Y:S04]  /*ccea0*/  STL [R1+0x1f28], R24 ;  /* 0x001f281801007387 */ /* 0x000fe80000100800 */
[----:B------:R0:W-:Y:S01]  /*cceb0*/  STL [R1+0x368], R22 ;  /* 0x0003681601007387 */ /* 0x0001e20000100800 */
[----:B------:R-:W-:Y:S02]  /*ccec0*/  LOP3.LUT R37, R18, 0xffff, RZ, 0xc0, !PT ;  /* 0x0000ffff12257812 */ /* 0x000fe400078ec0ff */
[----:B------:R-:W-:-:S04]  /*cced0*/  LOP3.LUT R36, R41, 0xffff, RZ, 0xc0, !PT ;  /* 0x0000ffff29247812 */ /* 0x000fc800078ec0ff */
[----:B------:R-:W-:Y:S02]  /*ccee0*/  PRMT R34, R37, 0x3340, R36 ;  /* 0x0000334025227816 */ /* 0x000fe40000000024 */
[----:B--2---:R-:W-:Y:S02]  /*ccef0*/  LOP3.LUT R35, R56, 0xffff, RZ, 0xc0, !PT ;  /* 0x0000ffff38237812 */ /* 0x004fe400078ec0ff */
[----:B------:R-:W2:Y:S02]  /*ccf00*/  LDL.LU R56, [R1+0x57d4] ;  /* 0x0057d40001387983 */ /* 0x000ea40000300800 */
[----:B0-----:R-:W-:Y:S02]  /*ccf10*/  PRMT R22, R35, 0x3340, R0 ;  /* 0x0000334023167816 */ /* 0x001fe40000000000 */
[----:B------:R-:W4:Y:S02]  /*ccf20*/  LDL.LU R18, [R1+0x514] ;  /* 0x0005140001127983 */ /* 0x000f240000300800 */
[----:B------:R-:W-:-:S05]  /*ccf30*/  PRMT R22, R34, 0x5410, R22 ;  /* 0x0000541022167816 */ /* 0x000fca0000000016 */
[----:B------:R0:W-:Y:S04]  /*ccf40*/  STL [R1+0x658], R22 ;  /* 0x0006581601007387 */ /* 0x0001e80000100800 */
[----:B------:R-:W4:Y:S01]  /*ccf50*/  LDL.LU R41, [R1+0x35c] ;  /* 0x00035c0001297983 */ /* 0x000f220000300800 */
[----:B------:R-:W-:Y:S02]  /*ccf60*/  SHF.R.U32.HI R34, RZ, 0x8, R37 ;  /* 0x00000008ff227819 */ /* 0x000fe40000011625 */
[----:B------:R-:W-:Y:S02]  /*ccf70*/  IADD3 R24, P1, PT, R20, R13, RZ ;  /* 0x0000000d14187210 */ /* 0x000fe40007f3e0ff */
[----:B0-----:R-:W-:Y:S02]  /*ccf80*/  SHF.R.U32.HI R22, RZ, 0x8, R36 ;  /* 0x00000008ff167819 */ /* 0x001fe40000011624 */
[----:B------:R-:W-:-:S02]  /*ccf90*/  LOP3.LUT R34, R34, 0xffff, RZ, 0xc0, !PT ;  /* 0x0000ffff22227812 */ /* 0x000fc400078ec0ff */
[----:B------:R-:W-:Y:S01]  /*ccfa0*/  LOP3.LUT R22, R22, 0xffff, RZ, 0xc0, !PT ;  /* 0x0000ffff16167812 */ /* 0x000fe200078ec0ff */
[----:B------:R-:W-:Y:S01]  /*ccfb0*/  IMAD.X R25, R21, 0x1, R15, P1 ;  /* 0x0000000115197824 */ /* 0x000fe200008e060f */
[----:B------:R-:W-:Y:S02]  /*ccfc0*/  LOP3.LUT R57, R57, 0xffff, RZ, 0xc0, !PT ;  /* 0x0000ffff39397812 */ /* 0x000fe400078ec0ff */
[----:B------:R-:W-:Y:S02]  /*ccfd0*/  PRMT R22, R34, 0x3340, R22 ;  /* 0x0000334022167816 */ /* 0x000fe40000000016 */
[----:B------:R-:W-:Y:S01]  /*ccfe0*/  STL.64 [R1+0xbe0], R24 ;  /* 0x000be01801007387 */ /* 0x000fe20000100a00 */
[----:B---3--:R-:W-:-:S03]  /*ccff0*/  LOP3.LUT R37, R53, 0xffff, RZ, 0xc0, !PT ;  /* 0x0000ffff35257812 */ /* 0x008fc600078ec0ff */
[----:B------:R0:W-:Y:S04]  /*cd000*/  STL [R1+0x354], R22 ;  /* 0x0003541601007387 */ /* 0x0001e80000100800 */
[----:B------:R-:W3:Y:S01]  /*cd010*/  LDL.LU R53, [R1+0x518] ;  /* 0x0005180001357983 */ /* 0x000ee20000300800 */
[----:B0-----:R-:W-:-:S03]  /*cd020*/  PRMT R22, R57, 0x3340, R0 ;  /* 0x0000334039167816 */ /* 0x001fc60000000000 */
[----:B------:R-:W-:Y:S01]  /*cd030*/  STL [R1+0x5614], R57 ;  /* 0x0056143901007387 */ /* 0x000fe20000100800 */
[----:B------:R-:W-:-:S05]  /*cd040*/  IADD3 R24, P1, PT, R20, R14, RZ ;  /* 0x0000000e14187210 */ /* 0x000fca0007f3e0ff */
[----:B------:R-:W-:Y:S01]  /*cd050*/  IMAD.X R25, R21, 0x1, R16, P1 ;  /* 0x0000000115197824 */ /* 0x000fe200008e0610 */
[----:B------:R-:W-:Y:S02]  /*cd060*/  LOP3.LUT R38, R61, 0xffff, RZ, 0xc0, !PT ;  /* 0x0000ffff3d267812 */ /* 0x000fe400078ec0ff */
[----:B--2---:R-:W-:-:S04]  /*cd070*/  LOP3.LUT R36, R56, 0xffff, RZ, 0xc0, !PT ;  /* 0x0000ffff38247812 */ /* 0x004fc800078ec0ff */
        /* <DEDUP_REMOVED lines=8> */
[----:B------:R0:W-:Y:S04]  /*cd100*/  STL.64 [R1+0xbd8], R24 ;  /* 0x000bd81801007387 */ /* 0x0001e80000100a00 */
[----:B------:R-:W-:Y:S01]  /*cd110*/  STL [R1+0x5500], R56 ;  /* 0x0055003801007387 */ /* 0x000fe20000100800 */
[----:B------:R-:W-:-:S03]  /*cd120*/  SHF.R.U32.HI R34, RZ, 0x8, R39 ;  /* 0x00000008ff227819 */ /* 0x000fc60000011627 */
[----:B------:R-:W2:Y:S01]  /*cd130*/  LDL.LU R55, [R1+0x4b8] ;  /* 0x0004b80001377983 */ /* 0x000ea20000300800 */
[----:B----4-:R-:W-:-:S03]  /*cd140*/  LOP3.LUT R39, R18, 0xffff, RZ, 0xc0, !PT ;  /* 0x0000ffff12277812 */ /* 0x010fc600078ec0ff */
[----:B------:R-:W4:Y:S01]  /*cd150*/  LDL.LU R61, [R1+0x57d0] ;  /* 0x0057d000013d7983 */ /* 0x000f220000300800 */
[----:B------:R-:W-:Y:S02]  /*cd160*/  LOP3.LUT R37, R41, 0xffff, RZ, 0xc0, !PT ;  /* 0x0000ffff29257812 */ /* 0x000fe400078ec0ff */
[----:B------:R-:W-:Y:S02]  /*cd170*/  PRMT R22, R38, 0x3340, R0 ;  /* 0x0000334026167816 */ /* 0x000fe40000000000 */
[----:B------:R-:W-:Y:S02]  /*cd180*/  PRMT R36, R39, 0x3340, R37 ;  /* 0x0000334027247816 */ /* 0x000fe40000000025 */
[----:B------:R-:W-:Y:S02]  /*cd190*/  SHF.R.U32.HI R39, RZ, 0x8, R39 ;  /* 0x00000008ff277819 */ /* 0x000fe40000011627 */
[----:B------:R-:W-:Y:S02]  /*cd1a0*/  PRMT R18, R36, 0x5410, R22 ;  /* 0x0000541024127816 */ /* 0x000fe40000000016 */
[----:B------:R-:W-:-:S02]  /*cd1b0*/  SHF.R.U32.HI R22, RZ, 0x8, R37 ;  /* 0x00000008ff167819 */ /* 0x000fc40000011625 */
[----:B0-----:R-:W-:Y:S02]  /*cd1c0*/  IADD3 R24, P1, PT, R20, R7, RZ ;  /* 0x0000000714187210 */ /* 0x001fe40007f3e0ff */
[----:B------:R-:W-:Y:S02]  /*cd1d0*/  LOP3.LUT R37, R39, 0xffff, RZ, 0xc0, !PT ;  /* 0x0000ffff27257812 */ /* 0x000fe400078ec0ff */
[----:B------:R-:W-:Y:S01]  /*cd1e0*/  LOP3.LUT R22, R22, 0xffff, RZ, 0xc0, !PT ;  /* 0x0000ffff16167812 */ /* 0x000fe200078ec0ff */
[----:B------:R-:W-:Y:S01]  /*cd1f0*/  IMAD.X R25, R21, 0x1, R8, P1 ;  /* 0x0000000115197824 */ /* 0x000fe200008e0608 */
[----:B------:R0:W-:Y:S04]  /*cd200*/  STL [R1+0x64c], R18 ;  /* 0x00064c1201007387 */ /* 0x0001e80000100800 */
[----:B------:R-:W-:Y:S01]  /*cd210*/  STL.64 [R1+0xbd0], R24 ;  /* 0x000bd01801007387 */ /* 0x000fe20000100a00 */
[----:B0-----:R-:W-:-:S05]  /*cd220*/  PRMT R18, R37, 0x3340, R22 ;  /* 0x0000334025127816 */ /* 0x001fca0000000016 */
[----:B------:R0:W-:Y:S02]  /*cd230*/  STL [R1+0x350], R18 ;  /* 0x0003501201007387 */ /* 0x0001e40000100800 */
[----:B0-----:R-:W-:Y:S02]  /*cd240*/  LOP3.LUT R18, R60, 0xffff, RZ, 0xc0, !PT ;  /* 0x0000ffff3c127812 */ /* 0x001fe400078ec0ff */
[----:B------:R-:W2:Y:S01]  /*cd250*/  LDL.LU R60, [R1+0x57cc] ;  /* 0x0057cc00013c7983 */ /* 0x000ea20000300800 */
[----:B------:R-:W-:Y:S02]  /*cd260*/  SHF.R.U32.HI R36, RZ, 0x8, R38 ;  /* 0x00000008ff247819 */ /* 0x000fe40000011626 */
[----:B---3--:R-:W-:Y:S02]  /*cd270*/  LOP3.LUT R39, R53, 0xffff, RZ, 0xc0, !PT ;  /* 0x0000ffff35277812 */ /* 0x008fe400078ec0ff */
[----:B------:R-:W-:Y:S02]  /*cd280*/  PRMT R22, R18, 0x3340, R0 ;  /* 0x0000334012167816 */ /* 0x000fe40000000000 */
[----:B------:R-:W-:-:S05]  /*cd290*/  IADD3 R24, P1, PT, R20, R9, RZ ;  /* 0x0000000914187210 */ /* 0x000fca0007f3e0ff */
[----:B------:R-:W-:Y:S01]  /*cd2a0*/  IMAD.X R25, R21, 0x1, R11, P1 ;  /* 0x0000000115197824 */ /* 0x000fe200008e060b */
[----:B----4-:R-:W-:Y:S02]  /*cd2b0*/  LOP3.LUT R38, R61, 0xffff, RZ, 0xc0, !PT ;  /* 0x0000ffff3d267812 */ /* 0x010fe400078ec0ff */
[----:B------:R-:W3:Y:S02]  /*cd2c0*/  LDL.LU R61, [R1+0x57c8] ;  /* 0x0057c800013d7983 */ /* 0x000ee40000300800 */
[----:B------:R-:W-:Y:S02]  /*cd2d0*/  PRMT R37, R39, 0x3340, R38 ;  /* 0x0000334027257816 */ /* 0x000fe40000000026 */
[----:B------:R-:W4:Y:S02]  /*cd2e0*/  LDL.LU R41, [R1+0x4d58] ;  /* 0x004d580001297983 */ /* 0x000f240000300800 */
[----:B------:R-:W-:Y:S02]  /*cd2f0*/  PRMT R22, R37, 0x5410, R22 ;  /* 0x0000541025167816 */ /* 0x000fe40000000016 */
[----:B------:R-:W3:Y:S01]  /*cd300*/  LDL.LU R53, [R1+0x1c08] ;  /* 0x001c080001357983 */ /* 0x000ee20000300800 */
[----:B------:R-:W-:-:S03]  /*cd310*/  SHF.R.U32.HI R37, RZ, 0x8, R39 ;  /* 0x00000008ff257819 */ /* 0x000fc60000011627 */
[----:B------:R0:W-:Y:S01]  /*cd320*/  STL [R1+0x634], R22 ;  /* 0x0006341601007387 */ /* 0x0001e20000100800 */
[----:B------:R-:W-:Y:S02]  /*cd330*/  LOP3.LUT R37, R37, 0xffff, RZ, 0xc0, !PT ;  /* 0x0000ffff25257812 */ /* 0x000fe400078ec0ff */
[----:B0-----:R-:W-:-:S04]  /*cd340*/  SHF.R.U32.HI R22, RZ, 0x8, R38 ;  /* 0x00000008ff167819 */ /* 0x001fc80000011626 */
[----:B------:R-:W-:-:S04]  /*cd350*/  LOP3.LUT R22, R22, 0xffff, RZ, 0xc0, !PT ;  /* 0x0000ffff16167812 */ /* 0x000fc800078ec0ff */
[----:B------:R-:W-:Y:S01]  /*cd360*/  PRMT R22, R37, 0x3340, R22 ;  /* 0x0000334025167816 */ /* 0x000fe20000000016 */
[----:B------:R0:W-:Y:S04]  /*cd370*/  STL.64 [R1+0xbc0], R24 ;  /* 0x000bc01801007387 */ /* 0x0001e80000100a00 */
[----:B------:R1:W-:Y:S01]  /*cd380*/  STL [R1+0x348], R22 ;  /* 0x0003481601007387 */ /* 0x0003e20000100800 */
[----:B--2---:R-:W-:-:S03]  /*cd390*/  LOP3.LUT R38, R60, 0xffff, RZ, 0xc0, !PT ;  /* 0x0000ffff3c267812 */ /* 0x004fc600078ec0ff */
[----:B------:R-:W2:Y:S01]  /*cd3a0*/  LDL.LU R60, [R1+0x57c4] ;  /* 0x0057c400013c7983 */ /* 0x000ea20000300800 */
[----:B------:R-:W-:Y:S02]  /*cd3b0*/  LOP3.LUT R39, R55, 0xffff, RZ, 0xc0, !PT ;  /* 0x0000ffff37277812 */ /* 0x000fe400078ec0ff */
[----:B0-----:R-:W-:Y:S02]  /*cd3c0*/  LOP3.LUT R24, R54, 0xffff, RZ, 0xc0, !PT ;  /* 0x0000ffff36187812 */ /* 0x001fe400078ec0ff */
[----:B------:R-:W-:Y:S02]  /*cd3d0*/  PRMT R37, R39, 0x3340, R38 ;  /* 0x0000334027257816 */ /* 0x000fe40000000026 */
[----:B-1----:R-:W-:Y:S02]  /*cd3e0*/  PRMT R22, R24, 0x3340, R0 ;  /* 0x0000334018167816 */ /* 0x002fe40000000000 */
        /* <DEDUP_REMOVED lines=9> */
[----:B------:R0:W-:Y:S01]  /*cd480*/  STL.64 [R1+0xbc8], R54 ;  /* 0x000bc83601007387 */ /* 0x0001e20000100a00 */
[----:B------:R-:W-:-:S03]  /*cd490*/  SHF.R.U32.HI R37, RZ, 0x8, R18 ;  /* 0x00000008ff257819 */ /* 0x000fc60000011612 */
[----:B------:R1:W-:Y:S01]  /*cd4a0*/  STL [R1+0x340], R21 ;  /* 0x0003401501007387 */ /* 0x0003e20000100800 */
[----:B------:R-:W-:-:S03]  /*cd4b0*/  SHF.R.U32.HI R38, RZ, 0x8, R24 ;  /* 0x00000008ff267819 */ /* 0x000fc60000011618 */
[----:B------:R-:W2:Y:S04]  /*cd4c0*/  LDL.LU R18, [R1+0x4d5c] ;  /* 0x004d5c0001127983 */ /* 0x000ea80000300800 */
[----:B0-----:R-:W2:Y:S01]  /*cd4d0*/  LDL.LU R55, [R1+0x1bfc] ;  /* 0x001bfc0001377983 */ /* 0x001ea20000300800 */
[----:B------:R-:W-:Y:S02]  /*cd4e0*/  LOP3.LUT R39, R59, 0xffff, RZ, 0xc0, !PT ;  /* 0x0000ffff3b277812 */ /* 0x000fe400078ec0ff */
[----:B----4-:R-:W-:Y:S02]  /*cd4f0*/  LOP3.LUT R45, R41, 0xffff, RZ, 0xc0, !PT ;  /* 0x0000ffff292d7812 */ /* 0x010fe400078ec0ff */
[----:B---3--:R-:W-:Y:S02]  /*cd500*/  LOP3.LUT R25, R53, 0xffff, RZ, 0xc0, !PT ;  /* 0x0000ffff35197812 */ /* 0x008fe400078ec0ff */
[----:B------:R-:W3:Y:S02]  /*cd510*/  LDL.LU R53, [R1+0x1fdc] ;  /* 0x001fdc0001357983 */ /* 0x000ee40000300800 */
[----:B-1----:R-:W-:-:S02]  /*cd520*/  PRMT R21, R25, 0x3340, R0 ;  /* 0x0000334019157816 */ /* 0x002fc40000000000 */
[----:B------:R-:W-:Y:S02]  /*cd530*/  LOP3.LUT R54, R61, 0xffff, RZ, 0xc0, !PT ;  /* 0x0000ffff3d367812 */ /* 0x000fe400078ec0ff */
[----:B--2---:R-:W-:-:S04]  /*cd540*/  LOP3.LUT R24, R60, 0xffff, RZ, 0xc0, !PT ;  /* 0x0000ffff3c187812 */ /* 0x004fc800078ec0ff */
[----:B------:R-:W-:Y:S02]  /*cd550*/  PRMT R22, R45, 0x3340, R24 ;  /* 0x000033402d167816 */ /* 0x000fe40000000018 */
[----:B------:R-:W-:Y:S02]  /*cd560*/  LOP3.LUT R60, R19, 0xffff, RZ, 0xc0, !PT ;  /* 0x0000ffff133c7812 */ /* 0x000fe400078ec0ff */
[----:B------:R-:W-:Y:S02]  /*cd570*/  PRMT R21, R22, 0x5410, R21 ;  /* 0x0000541016157816 */ /* 0x000fe40000000015 */
[----:B------:R-:W-:-:S03]  /*cd580*/  PRMT R22, R54, 0x3340, R39 ;  /* 0x0000334036167816 */ /* 0x000fc60000000027 */
[----:B------:R0:W-:Y:S04]  /*cd590*/  STL [R1+0x630], R21 ;  /* 0x0006301501007387 */ /* 0x0001e80000100800 */
[----:B------:R-:W2:Y:S01]  /*cd5a0*/  LDL.LU R61, [R1+0x57c0] ;  /* 0x0057c000013d7983 */ /* 0x000ea20000300800 */
[----:B0-----:R-:W-:-:S03]  /*cd5b0*/  PRMT R21, R60, 0x3340, R0 ;  /* 0x000033403c157816 */ /* 0x001fc60000000000 */
[----:B------:R-:W-:Y:S01]  /*cd5c0*/  STL [R1+0x5618], R60 ;  /* 0x0056183c01007387 */ /* 0x000fe20000100800 */
[----:B------:R-:W-:-:S03]  /*cd5d0*/  PRMT R22, R22, 0x5410, R21 ;  /* 0x0000541016167816 */ /* 0x000fc60000000015 */
[----:B------:R-:W4:Y:S04]  /*cd5e0*/  LDL.LU R19, [R1+0x4d50] ;  /* 0x004d500001137983 */ /* 0x000f280000300800 */
[----:B------:R0:W-:Y:S04]  /*cd5f0*/  STL [R1+0x1f8c], R22 ;  /* 0x001f8c1601007387 */ /* 0x0001e80000100800 */
[----:B------:R-:W4:Y:S01]  /*cd600*/  LDL.LU R41, [R1+0x1df8] ;  /* 0x001df80001297983 */ /* 0x000f220000300800 */
[----:B------:R-:W-:Y:S01]  /*cd610*/  VIADD R20, R20, UR6 ;  /* 0x0000000614147c36 */ /* 0x000fe20008000000 */
[----:B------:R-:W-:Y:S01]  /*cd620*/  SHF.R.U32.HI R39, RZ, 0x8, R39 ;  /* 0x00000008ff277819 */ /* 0x000fe20000011627 */
[----:B------:R-:W1:Y:S03]  /*cd630*/  LDCU UR6, c[0x0][0x3b8] ;  /* 0x00007700ff0677ac */ /* 0x000e660008000800 */
[----:B------:R-:W-:-:S02]  /*cd640*/  SHF.R.S32.HI R21, RZ, 0x1f, R20 ;  /* 0x0000001fff157819 */ /* 0x000fc40000011414 */
[----:B------:R-:W-:-:S05]  /*cd650*/  IADD3 R56, P1, PT, R20, R0, RZ ;  /* 0x0000000014387210 */ /* 0x000fca0007f3e0ff */
[----:B------:R-:W-:Y:S01]  /*cd660*/  IMAD.X R57, R21, 0x1, R2, P1 ;  /* 0x0000000115397824 */ /* 0x000fe200008e0602 */
[----:B0-----:R-:W-:Y:S02]  /*cd670*/  SHF.R.U32.HI R22, RZ, 0x8, R54 ;  /* 0x00000008ff167819 */ /* 0x001fe40000011636 */
[----:B------:R-:W-:Y:S02]  /*cd680*/  SHF.R.U32.HI R54, RZ, 0x8, R24 ;  /* 0x00000008ff367819 */ /* 0x000fe40000011618 */
[----:B------:R0:W-:Y:S01]  /*cd690*/  STL.64 [R1+0xbb0], R56 ;  /* 0x000bb03801007387 */ /* 0x0001e20000100a00 */
[----:B------:R-:W-:Y:S02]  /*cd6a0*/  LOP3.LUT R24, R22, 0xffff, RZ, 0xc0, !PT ;  /* 0x0000ffff16187812 */ /* 0x000fe400078ec0ff */
[----:B------:R-:W-:Y:S02]  /*cd6b0*/  LOP3.LUT R22, R54, 0xffff, RZ, 0xc0, !PT ;  /* 0x0000ffff36167812 */ /* 0x000fe400078ec0ff */
[----:B0-----:R-:W-:-:S02]  /*cd6c0*/  SHF.R.U32.HI R56, RZ, 0x8, R45 ;  /* 0x00000008ff387819 */ /* 0x001fc4000001162d */
[----:B------:R-:W-:Y:S02]  /*cd6d0*/  LOP3.LUT R45, R39, 0xffff, RZ, 0xc0, !PT ;  /* 0x0000ffff272d7812 */ /* 0x000fe400078ec0ff */
[----:B------:R-:W-:Y:S02]  /*cd6e0*/  LOP3.LUT R39, R56, 0xffff, RZ, 0xc0, !PT ;  /* 0x0000ffff38277812 */ /* 0x000fe400078ec0ff */
[----:B------:R-:W-:Y:S02]  /*cd6f0*/  PRMT R59, R24, 0x3340, R45 ;  /* 0x00003340183b7816 */ /* 0x000fe4000000002d */
[----:B------:R-:W-:Y:S02]  /*cd700*/  PRMT R22, R39, 0x3340, R22 ;  /* 0x0000334027167816 */ /* 0x000fe40000000016 */
[----:B------:R-:W-:Y:S02]  /*cd710*/  LOP3.LUT R18, R18, 0xffff, RZ, 0xc0, !PT ;  /* 0x0000ffff12127812 */ /* 0x000fe400078ec0ff */
[----:B------:R-:W-:Y:S01]  /*cd720*/  LOP3.LUT R56, R55, 0xffff, RZ, 0xc0, !PT ;  /* 0x0000ffff37387812 */ /* 0x000fe200078ec0ff */
[----:B------:R-:W-:Y:S04]  /*cd730*/  STL [R1+0x5504], R59 ;  /* 0x0055043b01007387 */ /* 0x000fe80000100800 */
[----:B------:R0:W-:Y:S02]  /*cd740*/  STL [R1+0x334], R22 ;  /* 0x0003341601007387 */ /* 0x0001e40000100800 */
[----:B0-----:R-:W-:-:S02]  /*cd750*/  PRMT R22, R56, 0x3340, R0 ;  /* 0x0000334038167816 */ /* 0x001fc40000000000 */
[----:B------:R-:W-:-:S05]  /*cd760*/  IADD3 R54, P1, PT, R20, R3, RZ ;  /* 0x0000000314367210 */ /* 0x000fca0007f3e0ff */
[----:B------:R-:W-:Y:S01]  /*cd770*/  IMAD.X R55, R21, 0x1, R4, P1 ;  /* 0x0000000115377824 */ /* 0x000fe200008e0604 */
[----:B---3--:R-:W-:Y:S02]  /*cd780*/  LOP3.LUT R24, R53, 0xffff, RZ, 0xc0, !PT ;  /* 0x0000ffff35187812 */ /* 0x008fe400078ec0ff */
[----:B------:R-:W3:Y:S02]  /*cd790*/  LDL.LU R53, [R1+0x4d54] ;  /* 0x004d540001357983 */ /* 0x000ee40000300800 */
        /* <DEDUP_REMOVED lines=9> */
[----:B------:R-:W-:Y:S01]  /*cd830*/  PRMT R22, R22, 0x3340, R0 ;  /* 0x0000334016167816 */ /* 0x000fe20000000000 */
[----:B------:R0:W-:Y:S01]  /*cd840*/  STL.64 [R1+0xbb8], R54 ;  /* 0x000bb83601007387 */ /* 0x0001e20000100a00 */
[----:B------:R-:W-:-:S03]  /*cd850*/  PRMT R18, R18, 0x3340, R39 ;  /* 0x0000334012127816 */ /* 0x000fc60000000027 */
[----:B0-----:R-:W3:Y:S04]  /*cd860*/  LDL.LU.64 R54, [R1+0x57b8] ;  /* 0x0057b80001367983 */ /* 0x001ee80000300a00 */
[----:B------:R0:W-:Y:S01]  /*cd870*/  STL [R1], R22 ;  /* 0x0000001601007387 */ /* 0x0001e20000100800 */
[----:B--2---:R-:W-:-:S03]  /*cd880*/  LOP3.LUT R25, R61, 0xffff, RZ, 0xc0, !PT ;  /* 0x0000ffff3d197812 */ /* 0x004fc600078ec0ff */
[----:B------:R2:W-:Y:S04]  /*cd890*/  STL [R1+0x33c], R18 ;  /* 0x00033c1201007387 */ /* 0x0005e80000100800 */
[----:B------:R-:W3:Y:S01]  /*cd8a0*/  LDL.LU R61, [R1+0x57b0] ;  /* 0x0057b000013d7983 */ /* 0x000ee20000300800 */
[----:B0-----:R-:W-:-:S03]  /*cd8b0*/  PRMT R22, R25, 0x3340, R0 ;  /* 0x0000334019167816 */ /* 0x001fc60000000000 */
[----:B------:R-:W3:Y:S01]  /*cd8c0*/  LDL.LU R45, [R1+0x524] ;  /* 0x00052400012d7983 */ /* 0x000ee20000300800 */
[----:B----4-:R-:W-:Y:S02]  /*cd8d0*/  LOP3.LUT R24, R19, 0xffff, RZ, 0xc0, !PT ;  /* 0x0000ffff13187812 */ /* 0x010fe400078ec0ff */
[----:B------:R-:W-:Y:S02]  /*cd8e0*/  LOP3.LUT R57, R41, 0xffff, RZ, 0xc0, !PT ;  /* 0x0000ffff29397812 */ /* 0x000fe400078ec0ff */
[----:B------:R-:W4:Y:S02]  /*cd8f0*/  LDL.LU R41, [R1+0x444] ;  /* 0x0004440001297983 */ /* 0x000f240000300800 */
[----:B------:R-:W-:-:S04]  /*cd900*/  PRMT R39, R24, 0x3340, R57 ;  /* 0x0000334018277816 */ /* 0x000fc80000000039 */
[----:B--2---:R-:W-:-:S05]  /*cd910*/  PRMT R18, R39, 0x5410, R22 ;  /* 0x0000541027127816 */ /* 0x004fca0000000016 */
[----:B------:R0:W-:Y:S02]  /*cd920*/  STL [R1+0x624], R18 ;  /* 0x0006241201007387 */ /* 0x0001e40000100800 */
[----:B0-----:R-:W-:-:S05]  /*cd930*/  IADD3 R18, P1, PT, R20, R5, RZ ;  /* 0x0000000514127210 */ /* 0x001fca0007f3e0ff */
[----:B------:R-:W-:-:S05]  /*cd940*/  IMAD.X R19, R21, 0x1, R6, P1 ;  /* 0x0000000115137824 */ /* 0x000fca00008e0606 */
[----:B------:R0:W-:Y:S04]  /*cd950*/  STL.64 [R1+0xba0], R18 ;  /* 0x000ba01201007387 */ /* 0x0001e80000100a00 */
[----:B0-----:R-:W2:Y:S01]  /*cd960*/  LDL.LU.64 R18, [R1+0x57a8] ;  /* 0x0057a80001127983 */ /* 0x001ea20000300a00 */
[----:B------:R-:W-:Y:S02]  /*cd970*/  SHF.R.U32.HI R24, RZ, 0x8, R24 ;  /* 0x00000008ff187819 */ /* 0x000fe40000011618 */
[----:B------:R-:W-:Y:S02]  /*cd980*/  SHF.R.U32.HI R39, RZ, 0x8, R57 ;  /* 0x00000008ff277819 */ /* 0x000fe40000011639 */
        /* <DEDUP_REMOVED lines=8> */
[----:B------:R-:W-:Y:S02]  /*cda10*/  IADD3 R60, P1, PT, R20, R13, RZ ;  /* 0x0000000d143c7210 */ /* 0x000fe40007f3e0ff */
[----:B---3--:R-:W-:Y:S02]  /*cda20*/  LOP3.LUT R25, R53, 0xffff, RZ, 0xc0, !PT ;  /* 0x0000ffff35197812 */ /* 0x008fe400078ec0ff */
[----:B------:R-:W3:Y:S01]  /*cda30*/  LDL.LU R53, [R1+0x4cc] ;  /* 0x0004cc0001357983 */ /* 0x000ee20000300800 */
[----:B0-----:R-:W-:-:S04]  /*cda40*/  LOP3.LUT R24, R61, 0xffff, RZ, 0xc0, !PT ;  /* 0x0000ffff3d187812 */ /* 0x001fc800078ec0ff */
[----:B------:R-:W-:Y:S01]  /*cda50*/  PRMT R39, R25, 0x3340, R24 ;  /* 0x0000334019277816 */ /* 0x000fe20000000018 */
[----:B------:R-:W-:Y:S01]  /*cda60*/  IMAD.X R61, R21, 0x1, R15, P1 ;  /* 0x00000001153d7824 */ /* 0x000fe200008e060f */
[----:B--2---:R-:W-:-:S04]  /*cda70*/  LOP3.LUT R18, R18, 0xffff, RZ, 0xc0, !PT ;  /* 0x0000ffff12127812 */ /* 0x004fc800078ec0ff */
[----:B------:R-:W-:Y:S01]  /*cda80*/  PRMT R22, R18, 0x3340, R0 ;  /* 0x0000334012167816 */ /* 0x000fe20000000000 */
[----:B------:R0:W-:Y:S03]  /*cda90*/  STL [R1+0x561c], R18 ;  /* 0x00561c1201007387 */ /* 0x0001e60000100800 */
[----:B0-----:R-:W-:Y:S02]  /*cdaa0*/  PRMT R18, R39, 0x5410, R22 ;  /* 0x0000541027127816 */ /* 0x001fe40000000016 */
[----:B------:R-:W-:-:S03]  /*cdab0*/  SHF.R.U32.HI R22, RZ, 0x8, R24 ;  /* 0x00000008ff167819 */ /* 0x000fc60000011618 */
[----:B------:R0:W-:Y:S01]  /*cdac0*/  STL [R1+0x1f88], R18 ;  /* 0x001f881201007387 */ /* 0x0001e20000100800 */
[----:B------:R-:W-:Y:S02]  /*cdad0*/  LOP3.LUT R22, R22, 0xffff, RZ, 0xc0, !PT ;  /* 0x0000ffff16167812 */ /* 0x000fe400078ec0ff */
[----:B0-----:R-:W-:Y:S01]  /*cdae0*/  SHF.R.U32.HI R18, RZ, 0x8, R25 ;  /* 0x00000008ff127819 */ /* 0x001fe20000011619 */
[----:B------:R0:W-:Y:S03]  /*cdaf0*/  STL.64 [R1+0xba8], R60 ;  /* 0x000ba83c01007387 */ /* 0x0001e60000100a00 */
[----:B------:R-:W-:Y:S02]  /*cdb00*/  LOP3.LUT R18, R18, 0xffff, RZ, 0xc0, !PT ;  /* 0x0000ffff12127812 */ /* 0x000fe400078ec0ff */
[----:B------:R-:W-:Y:S02]  /*cdb10*/  LOP3.LUT R25, R17, 0xffff, RZ, 0xc0, !PT ;  /* 0x0000ffff11197812 */ /* 0x000fe400078ec0ff */
[----:B0-----:R-:W-:-:S05]  /*cdb20*/  PRMT R61, R18, 0x3340, R22 ;  /* 0x00003340123d7816 */ /* 0x001fca0000000016 */
[----:B------:R-:W-:Y:S04]  /*cdb30*/  STL [R1+0x5508], R61 ;  /* 0x0055083d01007387 */ /* 0x000fe80000100800 */
[----:B------:R-:W2:Y:S01]  /*cdb40*/  LDL.LU R17, [R1+0x57a4] ;  /* 0x0057a40001117983 */ /* 0x000ea20000300800 */
[----:B------:R-:W-:Y:S02]  /*cdb50*/  LOP3.LUT R18, R45, 0xffff, RZ, 0xc0, !PT ;  /* 0x0000ffff2d127812 */ /* 0x000fe400078ec0ff */
[----:B----4-:R-:W-:Y:S02]  /*cdb60*/  LOP3.LUT R24, R41, 0xffff, RZ, 0xc0, !PT ;  /* 0x0000ffff29187812 */ /* 0x010fe400078ec0ff */
[----:B------:R-:W-:Y:S01]  /*cdb70*/  PRMT R22, R25, 0x3340, R0 ;  /* 0x0000334019167816 */ /* 0x000fe20000000000 */
        /* <DEDUP_REMOVED lines=10> */
[----:B0-----:R-:W-:Y:S01]  /*cdc20*/  SHF.R.U32.HI R22, RZ, 0x8, R25 ;  /* 0x00000008ff167819 */ /* 0x001fe20000011619 */
[----:B------:R-:W-:-:S03]  /*cdc30*/  IMAD.X R57, R21, 0x1, R16, P1 ;  /* 0x0000000115397824 */ /* 0x000fc600008e0610 */
[----:B------:R-:W-:Y:S02]  /*cdc40*/  LOP3.LUT R22, R22, 0xffff, RZ, 0xc0, !PT ;  /* 0x0000ffff16167812 */ /* 0x000fe400078ec0ff */
[----:B------:R-:W-:Y:S02]  /*cdc50*/  PRMT R24, R18, 0x3340, R24 ;  /* 0x0000334012187816 */ /* 0x000fe40000000018 */
[----:B------:R-:W-:Y:S01]  /*cdc60*/  PRMT R22, R22, 0x3340, R0 ;  /* 0x0000334016167816 */ /* 0x000fe20000000000 */
[----:B------:R-:W-:Y:S04]  /*cdc70*/  STL.64 [R1+0xb98], R56 ;  /* 0x000b983801007387 */ /* 0x000fe80000100a00 */
[----:B------:R2:W-:Y:S04]  /*cdc80*/  STL [R1+0x330], R24 ;  /* 0x0003301801007387 */ /* 0x0005e80000100800 */
[----:B------:R0:W-:Y:S01]  /*cdc90*/  STL [R1+0xc], R22 ;  /* 0x00000c1601007387 */ /* 0x0001e20000100800 */
[----:B--2---:R-:W-:-:S03]  /*cdca0*/  LOP3.LUT R24, R17, 0xffff, RZ, 0xc0, !PT ;  /* 0x0000ffff11187812 */ /* 0x004fc600078ec0ff */
[----:B------:R-:W2:Y:S01]  /*cdcb0*/  LDL.LU R17, [R1+0x57a0] ;  /* 0x0057a00001117983 */ /* 0x000ea20000300800 */
[----:B---3--:R-:W-:Y:S02]  /*cdcc0*/  LOP3.LUT R18, R53, 0xffff, RZ, 0xc0, !PT ;  /* 0x0000ffff35127812 */ /* 0x008fe400078ec0ff */
[----:B------:R-:W-:Y:S02]  /*cdcd0*/  LOP3.LUT R45, R51, 0xffff, RZ, 0xc0, !PT ;  /* 0x0000ffff332d7812 */ /* 0x000fe400078ec0ff */
[----:B------:R-:W-:Y:S02]  /*cdce0*/  PRMT R25, R18, 0x3340, R24 ;  /* 0x0000334012197816 */ /* 0x000fe40000000018 */
[----:B0-----:R-:W-:Y:S02]  /*cdcf0*/  PRMT R22, R45, 0x3340, R0 ;  /* 0x000033402d167816 */ /* 0x001fe40000000000 */
[----:B------:R-:W-:Y:S02]  /*cdd00*/  IADD3 R56, P1, PT, R20, R7, RZ ;  /* 0x0000000714387210 */ /* 0x000fe40007f3e0ff */
[----:B------:R-:W-:-:S03]  /*cdd10*/  PRMT R22, R25, 0x5410, R22 ;  /* 0x0000541019167816 */ /* 0x000fc60000000016 */
[----:B------:R-:W-:Y:S01]  /*cdd20*/  IMAD.X R57, R21, 0x1, R8, P1 ;  /* 0x0000000115397824 */ /* 0x000fe200008e0608 */
[----:B------:R-:W-:Y:S01]  /*cdd30*/  SHF.R.U32.HI R25, RZ, 0x8, R24 ;  /* 0x00000008ff197819 */ /* 0x000fe20000011618 */
[----:B------:R0:W-:Y:S04]  /*cdd40*/  STL [R1+0x620], R22 ;  /* 0x0006201601007387 */ /* 0x0001e80000100800 */
[----:B------:R-:W3:Y:S01]  /*cdd50*/  LDL.LU R24, [R1+0x4d68] ;  /* 0x004d680001187983 */ /* 0x000ee20000300800 */
[----:B------:R-:W-:-:S03]  /*cdd60*/  SHF.R.U32.HI R18, RZ, 0x8, R18 ;  /* 0x00000008ff127819 */ /* 0x000fc60000011612 */
[----:B------:R-:W-:Y:S04]  /*cdd70*/  STL.64 [R1+0xb90], R56 ;  /* 0x000b903801007387 */ /* 0x000fe80000100a00 */
[----:B------:R-:W3:Y:S04]  /*cdd80*/  LDL.LU R51, [R1+0x1c18] ;  /* 0x001c180001337983 */ /* 0x000ee80000300800 */
[----:B------:R-:W3:Y:S01]  /*cdd90*/  LDL.LU R53, [R1+0x1ff8] ;  /* 0x001ff80001357983 */ /* 0x000ee20000300800 */
[----:B0-----:R-:W-:Y:S02]  /*cdda0*/  SHF.R.U32.HI R22, RZ, 0x8, R45 ;  /* 0x00000008ff167819 */ /* 0x001fe4000001162d */
[----:B------:R-:W-:-:S02]  /*cddb0*/  LOP3.LUT R18, R18, 0xffff, RZ, 0xc0, !PT ;  /* 0x0000ffff12127812 */ /* 0x000fc400078ec0ff */
[----:B------:R-:W-:Y:S02]  /*cddc0*/  LOP3.LUT R25, R25, 0xffff, RZ, 0xc0, !PT ;  /* 0x0000ffff19197812 */ /* 0x000fe400078ec0ff */
[----:B------:R-:W-:Y:S02]  /*cddd0*/  LOP3.LUT R22, R22, 0xffff, RZ, 0xc0, !PT ;  /* 0x0000ffff16167812 */ /* 0x000fe400078ec0ff */
[----:B------:R-:W-:Y:S02]  /*cdde0*/  PRMT R18, R18, 0x3340, R25 ;  /* 0x0000334012127816 */ /* 0x000fe40000000019 */
[----:B------:R-:W-:Y:S02]  /*cddf0*/  PRMT R22, R22, 0x3340, R0 ;  /* 0x0000334016167816 */ /* 0x000fe40000000000 */
[----:B----4-:R-:W-:Y:S01]  /*cde00*/  LOP3.LUT R25, R41, 0xffff, RZ, 0xc0, !PT ;  /* 0x0000ffff29197812 */ /* 0x010fe200078ec0ff */
[----:B------:R0:W-:Y:S04]  /*cde10*/  STL [R1+0x320], R18 ;  /* 0x0003201201007387 */ /* 0x0001e80000100800 */
[----:B------:R4:W-:Y:S01]  /*cde20*/  STL [R1+0x2c], R22 ;  /* 0x00002c1601007387 */ /* 0x0009e20000100800 */
[----:B0-----:R-:W-:-:S04]  /*cde30*/  LOP3.LUT R18, R48, 0xffff, RZ, 0xc0, !PT ;  /* 0x0000ffff30127812 */ /* 0x001fc800078ec0ff */
[----:B----4-:R-:W-:Y:S02]  /*cde40*/  PRMT R22, R18, 0x3340, R0 ;  /* 0x0000334012167816 */ /* 0x010fe40000000000 */
[----:B--2---:R-:W-:Y:S02]  /*cde50*/  LOP3.LUT R41, R17, 0xffff, RZ, 0xc0, !PT ;  /* 0x0000ffff11297812 */ /* 0x004fe400078ec0ff */
[----:B------:R-:W2:Y:S02]  /*cde60*/  LDL.LU R17, [R1+0x579c] ;  /* 0x00579c0001117983 */ /* 0x000ea40000300800 */
[----:B------:R-:W-:-:S04]  /*cde70*/  PRMT R45, R25, 0x3340, R41 ;  /* 0x00003340192d7816 */ /* 0x000fc80000000029 */
[----:B------:R-:W-:-:S05]  /*cde80*/  PRMT R22, R45, 0x5410, R22 ;  /* 0x000054102d167816 */ /* 0x000fca0000000016 */
[----:B------:R0:W-:Y:S04]  /*cde90*/  STL [R1+0x60c], R22 ;  /* 0x00060c1601007387 */ /* 0x0001e80000100800 */
[----:B------:R-:W4:Y:S01]  /*cdea0*/  LDL.LU R48, [R1+0x2e8] ;  /* 0x0002e80001307983 */ /* 0x000f220000300800 */
[----:B------:R-:W-:Y:S02]  /*cdeb0*/  IADD3 R56, P1, PT, R20, R9, RZ ;  /* 0x0000000914387210 */ /* 0x000fe40007f3e0ff */
[----:B------:R-:W-:-:S03]  /*cdec0*/  SHF.R.U32.HI R25, RZ, 0x8, R25 ;  /* 0x00000008ff197819 */ /* 0x000fc60000011619 */
[----:B------:R-:W-:Y:S01]  /*cded0*/  IMAD.X R57, R21, 0x1, R11, P1 ;  /* 0x0000000115397824 */ /* 0x000fe200008e060b */
[----:B0-----:R-:W-:Y:S02]  /*cdee0*/  SHF.R.U32.HI R22, RZ, 0x8, R41 ;  /* 0x00000008ff167819 */ /* 0x001fe40000011629 */
[----:B------:R-:W-:Y:S02]  /*cdef0*/  LOP3.LUT R25, R25, 0xffff, RZ, 0xc0, !PT ;  /* 0x0000ffff19197812 */ /* 0x000fe400078ec0ff */
[----:B------:R0:W-:Y:S01]  /*cdf00*/  STL.64 [R1+0xb80], R56 ;  /* 0x000b803801007387 */ /* 0x0001e20000100a00 */
[----:B------:R-:W-:-:S04]  /*cdf10*/  LOP3.LUT R22, R22, 0xffff, RZ, 0xc0, !PT ;  /* 0x0000ffff16167812 */ /* 0x000fc800078ec0ff */
[----:B------:R-:W-:Y:S02]  /*cdf20*/  PRMT R22, R25, 0x3340, R22 ;  /* 0x0000334019167816 */ /* 0x000fe40000000016 */
[----:B0-----:R-:W-:-:S03]  /*cdf30*/  IADD3 R56, P1, PT, R20, R10, RZ ;  /* 0x0000000a14387210 */ /* 0x001fc60007f3e0ff */
[----:B------:R0:W-:Y:S02]  /*cdf40*/  STL [R1+0x314], R22 ;  /* 0x0003141601007387 */ /* 0x0001e40000100800 */
[----:B------:R-:W-:Y:S01]  /*cdf50*/  IMAD.X R57, R21, 0x1, R12, P1 ;  /* 0x0000000115397824 */ /* 0x000fe200008e060c */
[----:B------:R-:W-:Y:S01]  /*cdf60*/  SHF.R.U32.HI R21, RZ, 0x8, R18 ;  /* 0x00000008ff157819 */ /* 0x000fe20000011612 */
[----:B------:R-:W2:Y:S03]  /*cdf70*/  LDL.LU R25, [R1+0x1c0c] ;  /* 0x001c0c0001197983 */ /* 0x000ea60000300800 */
[----:B------:R-:W-:Y:S01]  /*cdf80*/  LOP3.LUT R21, R21, 0xffff, RZ, 0xc0, !PT ;  /* 0x0000ffff15157812 */ /* 0x000fe200078ec0ff */
[----:B------:R-:W2:Y:S01]  /*cdf90*/  LDL.LU R45, [R1+0x4d6c] ;  /* 0x004d6c00012d7983 */ /* 0x000ea20000300800 */
[----:B---3--:R-:W-:-:S03]  /*cdfa0*/  LOP3.LUT R18, R24, 0xffff, RZ, 0xc0, !PT ;  /* 0x0000ffff18127812 */ /* 0x008fc600078ec0ff */
[----:B------:R-:W3:Y:S01]  /*cdfb0*/  LDL.LU R41, [R1+0x1fec] ;  /* 0x001fec0001297983 */ /* 0x000ee20000300800 */
[----:B------:R-:W-:Y:S02]  /*cdfc0*/  PRMT R21, R21, 0x3340, R0 ;  /* 0x0000334015157816 */ /* 0x000fe40000000000 */
[----:B------:R-:W-:Y:S02]  /*cdfd0*/  LOP3.LUT R24, R51, 0xffff, RZ, 0xc0, !PT ;  /* 0x0000ffff33187812 */ /* 0x000fe400078ec0ff */
[----:B------:R-:W-:Y:S01]  /*cdfe0*/  LOP3.LUT R51, R53, 0xffff, RZ, 0xc0, !PT ;  /* 0x0000ffff35337812 */ /* 0x000fe200078ec0ff */
[----:B------:R-:W-:Y:S03]  /*cdff0*/  STL.64 [R1+0xb88], R56 ;  /* 0x000b883801007387 */ /* 0x000fe60000100a00 */
[----:B0-----:R-:W-:Y:S01]  /*ce000*/  PRMT R22, R18, 0x3340, R51 ;  /* 0x0000334012167816 */ /* 0x001fe20000000033 */
[----:B------:R0:W-:Y:S01]  /*ce010*/  STL [R1+0x1c], R21 ;  /* 0x00001c1501007387 */ /* 0x0001e20000100800 */
[----:B------:R-:W-:-:S02]  /*ce020*/  SHF.R.U32.HI R18, RZ, 0x8, R18 ;  /* 0x00000008ff127819 */ /* 0x000fc40000011612 */
[----:B0-----:R-:W-:-:S04]  /*ce030*/  PRMT R21, R24, 0x3340, R0 ;  /* 0x0000334018157816 */ /* 0x001fc80000000000 */
[----:B------:R-:W-:Y:S02]  /*ce040*/  PRMT R21, R22, 0x5410, R21 ;  /* 0x0000541016157816 */ /* 0x000fe40000000015 */
[----:B------:R-:W-:-:S03]  /*ce050*/  SHF.R.U32.HI R22, RZ, 0x8, R51 ;  /* 0x00000008ff167819 */ /* 0x000fc60000011633 */
[----:B------:R0:W-:Y:S01]  /*ce060*/  STL [R1+0x610], R21 ;  /* 0x0006101501007387 */ /* 0x0001e20000100800 */
[----:B------:R-:W-:Y:S02]  /*ce070*/  LOP3.LUT R18, R18, 0xffff, RZ, 0xc0, !PT ;  /* 0x0000ffff12127812 */ /* 0x000fe400078ec0ff */
[----:B------:R-:W-:Y:S02]  /*ce080*/  LOP3.LUT R22, R22, 0xffff, RZ, 0xc0, !PT ;  /* 0x0000ffff16167812 */ /* 0x000fe400078ec0ff */
[----:B0-----:R-:W-:-:S04]  /*ce090*/  SHF.R.U32.HI R21, RZ, 0x8, R24 ;  /* 0x00000008ff157819 */ /* 0x001fc80000011618 */
[----:B------:R-:W-:Y:S02]  /*ce0a0*/  LOP3.LUT R21, R21, 0xffff, RZ, 0xc0, !PT ;  /* 0x0000ffff15157812 */ /* 0x000fe400078ec0ff */
[----:B------:R-:W-:Y:S02]  /*ce0b0*/  PRMT R22, R18, 0x3340, R22 ;  /* 0x0000334012167816 */ /* 0x000fe40000000016 */
[----:B------:R-:W-:-:S03]  /*ce0c0*/  PRMT R18, R21, 0x3340, R0 ;  /* 0x0000334015127816 */ /* 0x000fc60000000000 */
[----:B------:R0:W-:Y:S01]  /*ce0d0*/  STL [R1+0x30c], R22 ;  /* 0x00030c1601007387 */ /* 0x0001e20000100800 */
[----:B------:R-:W-:-:S03]  /*ce0e0*/  LOP3.LUT R56, R40, 0xffff, RZ, 0xc0, !PT ;  /* 0x0000ffff28387812 */ /* 0x000fc600078ec0ff */
[----:B------:R0:W-:Y:S04]  /*ce0f0*/  STL [R1+0x4c], R18 ;  /* 0x00004c1201007387 */ /* 0x0001e80000100800 */
[----:B------:R-:W3:Y:S04]  /*ce100*/  LDL.LU R51, [R1+0x4d60] ;  /* 0x004d600001337983 */ /* 0x000ee80000300800 */
[----:B------:R-:W3:Y:S01]  /*ce110*/  LDL.LU R53, [R1+0x1a28] ;  /* 0x001a280001357983 */ /* 0x000ee20000300800 */
[----:B----4-:R-:W-:-:S03]  /*ce120*/  LOP3.LUT R40, R48, 0xffff, RZ, 0xc0, !PT ;  /* 0x0000ffff30287812 */ /* 0x010fc600078ec0ff */
[----:B------:R-:W4:Y:S01]  /*ce130*/  LDL.LU R48, [R1+0x1e08] ;  /* 0x001e080001307983 */ /* 0x000f220000300800 */
[----:B--2---:R-:W-:Y:S02]  /*ce140*/  LOP3.LUT R17, R17, 0xffff, RZ, 0xc0, !PT ;  /* 0x0000ffff11117812 */ /* 0x004fe400078ec0ff */
[----:B------:R-:W-:Y:S02]  /*ce150*/  PRMT R21, R56, 0x3340, R0 ;  /* 0x0000334038157816 */ /* 0x000fe40000000000 */
[----:B0-----:R-:W-:-:S04]  /*ce160*/  PRMT R22, R17, 0x3340, R40 ;  /* 0x0000334011167816 */ /* 0x001fc80000000028 */
[----:B------:R-:W-:Y:S01]  /*ce170*/  PRMT R21, R22, 0x5410, R21 ;  /* 0x0000541016157816 */ /* 0x000fe20000000015 */
[----:B------:R-:W-:Y:S01]  /*ce180*/  STL [R1+0x5620], R56 ;  /* 0x0056203801007387 */ /* 0x000fe20000100800 */
[----:B-1----:R-:W-:Y:S01]  /*ce190*/  VIADD R20, R20, UR6 ;  /* 0x0000000614147c36 */ /* 0x002fe20008000000 */
[----:B------:R-:W-:Y:S02]  /*ce1a0*/  LOP3.LUT R24, R25, 0xffff, RZ, 0xc0, !PT ;  /* 0x0000ffff19187812 */ /* 0x000fe400078ec0ff */
[----:B------:R0:W-:Y:S01]  /*ce1b0*/  STL [R1+0x1f7c], R21 ;  /* 0x001f7c1501007387 */ /* 0x0001e20000100800 */
[----:B------:R-:W-:Y:S01]  /*ce1c0*/  LOP3.LUT R18, R45, 0xffff, RZ, 0xc0, !PT ;  /* 0x0000ffff2d127812 */ /* 0x000fe200078ec0ff */
[----:B------:R-:W1:Y:S01]  /*ce1d0*/  LDCU UR6, c[0x0][0x3b8] ;  /* 0x00007700ff0677ac */ /* 0x000e620008000800 */
[----:B---3--:R-:W-:Y:S02]  /*ce1e0*/  LOP3.LUT R25, R41, 0xffff, RZ, 0xc0, !PT ;  /* 0x0000ffff29197812 */ /* 0x008fe400078ec0ff */
[----:B0-----:R-:W-:-:S02]  /*ce1f0*/  PRMT R21, R24, 0x3340, R0 ;  /* 0x0000334018157816 */ /* 0x001fc40000000000 */
[----:B------:R-:W-:Y:S02]  /*ce200*/  PRMT R22, R18, 0x3340, R25 ;  /* 0x0000334012167816 */ /* 0x000fe40000000019 */
[----:B------:R-:W-:Y:S02]  /*ce210*/  IADD3 R56, P1, PT, R20, R0, RZ ;  /* 0x0000000014387210 */ /* 0x000fe40007f3e0ff */
[----:B------:R-:W-:Y:S02]  /*ce220*/  PRMT R22, R22, 0x5410, R21 ;  /* 0x0000541016167816 */ /* 0x000fe40000000015 */
[----:B------:R-:W-:-:S05]  /*ce230*/  SHF.R.S32.HI R21, RZ, 0x1f, R20 ;  /* 0x0000001fff157819 */ /* 0x000fca0000011414 */
[----:B------:R-:W-:Y:S01]  /*ce240*/  IMAD.X R57, R21, 0x1, R2, P1 ;  /* 0x0000000115397824 */ /* 0x000fe200008e0602 */
[----:B------:R0:W-:Y:S01]  /*ce250*/  STL [R1+0x608], R22 ;  /* 0x0006081601007387 */ /* 0x0001e20000100800 */
[----:B------:R-:W-:-:S03]  /*ce260*/  SHF.R.U32.HI R17, RZ, 0x8, R17 ;  /* 0x00000008ff117819 */ /* 0x000fc60000011611 */
[----:B------:R-:W2:Y:S01]  /*ce270*/  LDL.LU R45, [R1+0x4d64] ;  /* 0x004d6400012d7983 */ /* 0x000ea20000300800 */
[----:B------:R-:W-:-:S03]  /*ce280*/  SHF.R.U32.HI R18, RZ, 0x8, R18 ;  /* 0x00000008ff127819 */ /* 0x000fc60000011612 */
[----:B------:R3:W-:Y:S01]  /*ce290*/  STL.64 [R1+0xb70], R56 ;  /* 0x000b703801007387 */ /* 0x0007e20000100a00 */
[----:B0-----:R-:W-:-:S03]  /*ce2a0*/  SHF.R.U32.HI R22, RZ, 0x8, R40 ;  /* 0x00000008ff167819 */ /* 0x001fc60000011628 */
[----:B------:R-:W2:Y:S01]  /*ce2b0*/  LDL.LU R40, [R1+0x1a1c] ;  /* 0x001a1c0001287983 */ /* 0x000ea20000300800 */
[----:B------:R-:W-:Y:S02]  /*ce2c0*/  LOP3.LUT R17, R17, 0xffff, RZ, 0xc0, !PT ;  /* 0x0000ffff11117812 */ /* 0x000fe400078ec0ff */
[----:B------:R-:W-:Y:S01]  /*ce2d0*/  LOP3.LUT R18, R18, 0xffff, RZ, 0xc0, !PT ;  /* 0x0000ffff12127812 */ /* 0x000fe200078ec0ff */
[----:B------:R-:W2:Y:S01]  /*ce2e0*/  LDL.LU R41, [R1+0x1dfc] ;  /* 0x001dfc0001297983 */ /* 0x000ea20000300800 */
[----:B---3--:R-:W-:Y:S02]  /*ce2f0*/  SHF.R.U32.HI R56, RZ, 0x8, R25 ;  /* 0x00000008ff387819 */ /* 0x008fe40000011619 */
[----:B------:R-:W-:Y:S02]  /*ce300*/  LOP3.LUT R25, R22, 0xffff, RZ, 0xc0, !PT ;  /* 0x0000ffff16197812 */ /* 0x000fe400078ec0ff */
[----:B------:R-:W-:Y:S02]  /*ce310*/  LOP3.LUT R22, R56, 0xffff, RZ, 0xc0, !PT ;  /* 0x0000ffff38167812 */ /* 0x000fe400078ec0ff */
[----:B------:R-:W-:-:S02]  /*ce320*/  PRMT R17, R17, 0x3340, R25 ;  /* 0x0000334011117816 */ /* 0x000fc40000000019 */
[----:B------:R-:W-:-:S03]  /*ce330*/  PRMT R18, R18, 0x3340, R22 ;  /* 0x0000334012127816 */ /* 0x000fc60000000016 */
[----:B------:R0:W-:Y:S04]  /*ce340*/  STL [R1+0x550c], R17 ;  /* 0x00550c1101007387 */ /* 0x0001e80000100800 */
[----:B------:R4:W-:Y:S01]  /*ce350*/  STL [R1+0x308], R18 ;  /* 0x0003081201007387 */ /* 0x0009e20000100800 */
[----:B0-----:R-:W-:Y:S02]  /*ce360*/  LOP3.LUT R17, R51, 0xffff, RZ, 0xc0, !PT ;  /* 0x0000ffff33117812 */ /* 0x001fe400078ec0ff */
[----:B------:R-:W-:Y:S02]  /*ce370*/  LOP3.LUT R25, R53, 0xffff, RZ, 0xc0, !PT ;  /* 0x0000ffff35197812 */ /* 0x000fe400078ec0ff */
[----:B------:R-:W-:Y:S02]  /*ce380*/  IADD3 R56, P1, PT, R20, R3, RZ ;  /* 0x0000000314387210 */ /* 0x000fe40007f3e0ff */
[----:B------:R-:W-:-:S03]  /*ce390*/  PRMT R22, R25, 0x3340, R0 ;  /* 0x0000334019167816 */ /* 0x000fc60000000000 */
[----:B------:R-:W-:Y:S01]  /*ce3a0*/  IMAD.X R57, R21, 0x1, R4, P1 ;  /* 0x0000000115397824 */ /* 0x000fe200008e0604 */
[----:B----4-:R-:W-:-:S04]  /*ce3b0*/  LOP3.LUT R18, R48, 0xffff, RZ, 0xc0, !PT ;  /* 0x0000ffff30127812 */ /* 0x010fc800078ec0ff */
[----:B------:R-:W-:-:S04]  /*ce3c0*/  PRMT R48, R17, 0x3340, R18 ;  /* 0x0000334011307816 */ /* 0x000fc80000000012 */
[----:B------:R-:W-:-:S05]  /*ce3d0*/  PRMT R22, R48, 0x5410, R22 ;  /* 0x0000541030167816 */ /* 0x000fca0000000016 */
[----:B------:R0:W-:Y:S04]  /*ce3e0*/  STL [R1+0x5fc], R22 ;  /* 0x0005fc1601007387 */ /* 0x0001e80000100800 */
[----:B------:R-:W3:Y:S04]  /*ce3f0*/  LDL.LU R51, [R1+0x534] ;  /* 0x0005340001337983 */ /* 0x000ee80000300800 */
[----:B------:R-:W4:Y:S04]  /*ce400*/  LDL.LU R53, [R1+0x254] ;  /* 0x0002540001357983 */ /* 0x000f280000300800 */
[----:B------:R-:W-:Y:S04]  /*ce410*/  STL.64 [R1+0xb78], R56 ;  /* 0x000b783801007387 */ /* 0x000fe80000100a00 */
[----:B------:R-:W4:Y:S01]  /*ce420*/  LDL.LU R48, [R1+0x464] ;  /* 0x0004640001307983 */ /* 0x000f220000300800 */
[----:B------:R-:W-:-:S02]  /*ce430*/  SHF.R.U32.HI R17, RZ, 0x8, R17 ;  /* 0x00000008ff117819 */ /* 0x000fc40000011611 */
[----:B------:R-:W-:Y:S02]  /*ce440*/  SHF.R.U32.HI R18, RZ, 0x8, R18 ;  /* 0x00000008ff127819 */ /* 0x000fe40000011612 */
[----:B0-----:R-:W-:Y:S02]  /*ce450*/  SHF.R.U32.HI R22, RZ, 0x8, R25 ;  /* 0x00000008ff167819 */ /* 0x001fe40000011619 */
[----:B------:R-:W-:Y:S02]  /*ce460*/  LOP3.LUT R17, R17, 0xffff, RZ, 0xc0, !PT ;  /* 0x0000ffff11117812 */ /* 0x000fe400078ec0ff */
[----:B------:R-:W-:Y:S02]  /*ce470*/  LOP3.LUT R18, R18, 0xffff, RZ, 0xc0, !PT ;  /* 0x0000ffff12127812 */ /* 0x000fe400078ec0ff */
[----:B------:R-:W-:Y:S02]  /*ce480*/  LOP3.LUT R22, R22, 0xffff, RZ, 0xc0, !PT ;  /* 0x0000ffff16167812 */ /* 0x000fe400078ec0ff */
[----:B------:R-:W-:-:S02]  /*ce490*/  PRMT R25, R17, 0x3340, R18 ;  /* 0x0000334011197816 */ /* 0x000fc40000000012 */
[----:B------:R-:W-:-:S03]  /*ce4a0*/  PRMT R18, R22, 0x3340, R0 ;  /* 0x0000334016127816 */ /* 0x000fc60000000000 */
[----:B------:R-:W-:Y:S04]  /*ce4b0*/  STL [R1+0x300], R25 ;  /* 0x0003001901007387 */ /* 0x000fe80000100800 */
[----:B------:R0:W-:Y:S01]  /*ce4c0*/  STL [R1+0x48], R18 ;  /* 0x0000481201007387 */ /* 0x0001e20000100800 */
[----:B--2---:R-:W-:Y:S02]  /*ce4d0*/  LOP3.LUT R17, R45, 0xffff, RZ, 0xc0, !PT ;  /* 0x0000ffff2d117812 */ /* 0x004fe400078ec0ff */
[----:B------:R-:W-:Y:S02]  /*ce4e0*/  LOP3.LUT R61, R40, 0xffff, RZ, 0xc0, !PT ;  /* 0x0000ffff283d7812 */ /* 0x000fe400078ec0ff */
[----:B0-----:R-:W-:Y:S02]  /*ce4f0*/  LOP3.LUT R18, R41, 0xffff, RZ, 0xc0, !PT ;  /* 0x0000ffff29127812 */ /* 0x001fe400078ec0ff */
[----:B------:R-:W-:-:S02]  /*ce500*/  PRMT R22, R61, 0x3340, R0 ;  /* 0x000033403d167816 */ /* 0x000fc40000000000 */
[----:B------:R-:W-:Y:S02]  /*ce510*/  PRMT R25, R17, 0x3340, R18 ;  /* 0x0000334011197816 */ /* 0x000fe40000000012 */
[----:B------:R-:W-:Y:S02]  /*ce520*/  IADD3 R40, P1, PT, R20, R5, RZ ;  /* 0x0000000514287210 */ /* 0x000fe40007f3e0ff */
[----:B------:R-:W-:Y:S01]  /*ce530*/  PRMT R22, R25, 0x5410, R22 ;  /* 0x0000541019167816 */ /* 0x000fe20000000016 */
[----:B------:R-:W-:Y:S02]  /*ce540*/  STL [R1+0x5624], R61 ;  /* 0x0056243d01007387 */ /* 0x000fe40000100800 */
[----:B------:R-:W-:Y:S02]  /*ce550*/  IMAD.X R41, R21, 0x1, R6, P1 ;  /* 0x0000000115297824 */ /* 0x000fe400008e0606 */
[----:B------:R0:W-:Y:S01]  /*ce560*/  STL [R1+0x1f6c], R22 ;  /* 0x001f6c1601007387 */ /* 0x0001e20000100800 */
[----:B------:R-:W-:-:S02]  /*ce570*/  SHF.R.U32.HI R17, RZ, 0x8, R17 ;  /* 0x00000008ff117819 */ /* 0x000fc40000011611 */
[----:B------:R-:W-:Y:S02]  /*ce580*/  SHF.R.U32.HI R18, RZ, 0x8, R18 ;  /* 0x00000008ff127819 */ /* 0x000fe40000011612 */
[----:B0-----:R-:W-:Y:S02]  /*ce590*/  SHF.R.U32.HI R22, RZ, 0x8, R24 ;  /* 0x00000008ff167819 */ /* 0x001fe40000011618 */
[----:B------:R-:W2:Y:S04]  /*ce5a0*/  LDL.LU R24, [R1+0x538] ;  /* 0x0005380001187983 */ /* 0x000ea80000300800 */
[----:B------:R-:W-:Y:S04]  /*ce5b0*/  STL.64 [R1+0xb68], R40 ;  /* 0x000b682801007387 */ /* 0x000fe80000100a00 */
[----:B------:R-:W2:Y:S01]  /*ce5c0*/  LDL.LU R25, [R1+0x25c] ;  /* 0x00025c0001197983 */ /* 0x000ea20000300800 */
[----:B------:R-:W-:-:S03]  /*ce5d0*/  LOP3.LUT R17, R17, 0xffff, RZ, 0xc0, !PT ;  /* 0x0000ffff11117812 */ /* 0x000fc600078ec0ff */
[----:B------:R-:W2:Y:S01]  /*ce5e0*/  LDL.LU R45, [R1+0x46c] ;  /* 0x00046c00012d7983 */ /* 0x000ea20000300800 */
[----:B------:R-:W-:Y:S02]  /*ce5f0*/  LOP3.LUT R18, R18, 0xffff, RZ, 0xc0, !PT ;  /* 0x0000ffff12127812 */ /* 0x000fe400078ec0ff */
[----:B------:R-:W-:Y:S02]  /*ce600*/  LOP3.LUT R22, R22, 0xffff, RZ, 0xc0, !PT ;  /* 0x0000ffff16167812 */ /* 0x000fe400078ec0ff */
[----:B------:R-:W-:Y:S02]  /*ce610*/  PRMT R59, R17, 0x3340, R18 ;  /* 0x00003340113b7816 */ /* 0x000fe40000000012 */
[----:B------:R-:W-:-:S03]  /*ce620*/  PRMT R22, R22, 0x3340, R0 ;  /* 0x0000334016167816 */ /* 0x000fc60000000000 */
[----:B------:R-:W-:Y:S04]  /*ce630*/  STL [R1+0x5510], R59 ;  /* 0x0055103b01007387 */ /* 0x000fe80000100800 */
[----:B------:R0:W-:Y:S01]  /*ce640*/  STL [R1+0x3c], R22 ;  /* 0x00003c1601007387 */ /* 0x0001e20000100800 */
[----:B---3--:R-:W-:Y:S02]  /*ce650*/  LOP3.LUT R17, R51, 0xffff, RZ, 0xc0, !PT ;  /* 0x0000ffff33117812 */ /* 0x008fe400078ec0ff */
[----:B----4-:R-:W-:Y:S02]  /*ce660*/  LOP3.LUT R56, R53, 0xffff, RZ, 0xc0, !PT ;  /* 0x0000ffff35387812 */ /* 0x010fe400078ec0ff */
[----:B------:R-:W-:Y:S02]  /*ce670*/  LOP3.LUT R18, R48, 0xffff, RZ, 0xc0, !PT ;  /* 0x0000ffff30127812 */ /* 0x000fe400078ec0ff */
[----:B0-----:R-:W-:Y:S01]  /*ce680*/  PRMT R22, R56, 0x3340, R0 ;  /* 0x0000334038167816 */ /* 0x001fe20000000000 */
[----:B------:R-:W3:Y:S01]  /*ce690*/  LDL.LU R48, [R1+0x4ec] ;  /* 0x0004ec0001307983 */ /* 0x000ee20000300800 */
[----:B------:R-:W-:-:S04]  /*ce6a0*/  PRMT R40, R17, 0x3340, R18 ;  /* 0x0000334011287816 */ /* 0x000fc80000000012 */
[----:B------:R-:W-:Y:S02]  /*ce6b0*/  PRMT R22, R40, 0x5410, R22 ;  /* 0x0000541028167816 */ /* 0x000fe40000000016 */
[----:B------:R-:W4:Y:S04]  /*ce6c0*/  LDL.LU R40, [R1+0x310] ;  /* 0x0003100001287983 */ /* 0x000f280000300800 */
[----:B------:R0:W-:Y:S04]  /*ce6d0*/  STL [R1+0x5f8], R22 ;  /* 0x0005f81601007387 */ /* 0x0001e80000100800 */
[----:B------:R-:W4:Y:S04]  /*ce6e0*/  LDL.LU R41, [R1+0x4d74] ;  /* 0x004d740001297983 */ /* 0x000f280000300800 */
[----:B------:R-:W4:Y:S04]  /*ce6f0*/  LDL.LU R51, [R1+0x1c28] ;  /* 0x001c280001337983 */ /* 0x000f280000300800 */
[----:B------:R-:W4:Y:S01]  /*ce700*/  LDL.LU R53, [R1+0x2008] ;  /* 0x0020080001357983 */ /* 0x000f220000300800 */
[----:B------:R-:W-:-:S02]  /*ce710*/  SHF.R.U32.HI R17, RZ, 0x8, R17 ;  /* 0x00000008ff117819 */ /* 0x000fc40000011611 */
[----:B------:R-:W-:Y:S02]  /*ce720*/  SHF.R.U32.HI R18, RZ, 0x8, R18 ;  /* 0x00000008ff127819 */ /* 0x000fe40000011612 */
[----:B0-----:R-:W-:Y:S02]  /*ce730*/  SHF.R.U32.HI R22, RZ, 0x8, R56 ;  /* 0x00000008ff167819 */ /* 0x001fe40000011638 */
        /* <DEDUP_REMOVED lines=8> */
[----:B------:R-:W-:Y:S04]  /*ce7c0*/  STL [R1+0x2fc], R56 ;  /* 0x0002fc3801007387 */ /* 0x000fe80000100800 */
[----:B------:R0:W-:Y:S01]  /*ce7d0*/  STL [R1+0x44], R18 ;  /* 0x0000441201007387 */ /* 0x0001e20000100800 */
[----:B--2---:R-:W-:-:S02]  /*ce7e0*/  LOP3.LUT R17, R24, 0xffff, RZ, 0xc0, !PT ;  /* 0x0000ffff18117812 */ /* 0x004fc400078ec0ff */
[----:B------:R-:W-:Y:S02]  /*ce7f0*/  LOP3.LUT R24, R25, 0xffff, RZ, 0xc0, !PT ;  /* 0x0000ffff19187812 */ /* 0x000fe400078ec0ff */
[----:B0-----:R-:W-:Y:S02]  /*ce800*/  LOP3.LUT R18, R45, 0xffff, RZ, 0xc0, !PT ;  /* 0x0000ffff2d127812 */ /* 0x001fe400078ec0ff */
[----:B------:R-:W-:Y:S02]  /*ce810*/  PRMT R22, R24, 0x3340, R0 ;  /* 0x0000334018167816 */ /* 0x000fe40000000000 */
        /* <DEDUP_REMOVED lines=8> */
[----:B0-----:R-:W-:Y:S02]  /*ce8a0*/  SHF.R.U32.HI R22, RZ, 0x8, R24 ;  /* 0x00000008ff167819 */ /* 0x001fe40000011618 */
[----:B------:R-:W-:Y:S02]  /*ce8b0*/  LOP3.LUT R25, R47, 0xffff, RZ, 0xc0, !PT ;  /* 0x0000ffff2f197812 */ /* 0x000fe400078ec0ff */
[----:B------:R-:W-:Y:S01]  /*ce8c0*/  LOP3.LUT R22, R22, 0xffff, RZ, 0xc0, !PT ;  /* 0x0000ffff16167812 */ /* 0x000fe200078ec0ff */
[----:B------:R-:W-:Y:S01]  /*ce8d0*/  IMAD.X R57, R21, 0x1, R16, P1 ;  /* 0x0000000115397824 */ /* 0x000fe200008e0610 */
[----:B------:R-:W-:Y:S02]  /*ce8e0*/  PRMT R45, R17, 0x3340, R18 ;  /* 0x00003340112d7816 */ /* 0x000fe40000000012 */
[--C-:B------:R-:W-:Y:S02]  /*ce8f0*/  PRMT R17, R22, 0x3340, R0.reuse ;  /* 0x0000334016117816 */ /* 0x100fe40000000000 */
[----:B------:R-:W-:Y:S01]  /*ce900*/  PRMT R22, R25, 0x3340, R0 ;  /* 0x0000334019167816 */ /* 0x000fe20000000000 */
[----:B------:R0:W-:Y:S04]  /*ce910*/  STL.64 [R1+0xb58], R56 ;  /* 0x000b583801007387 */ /* 0x0001e80000100a00 */
[----:B------:R2:W-:Y:S04]  /*ce920*/  STL [R1+0x40], R17 ;  /* 0x0000401101007387 */ /* 0x0005e80000100800 */
[----:B------:R-:W4:Y:S01]  /*ce930*/  LDL.LU R47, [R1+0x5798] ;  /* 0x00579800012f7983 */ /* 0x000f220000300800 */
[----:B---3--:R-:W-:-:S02]  /*ce940*/  LOP3.LUT R48, R48, 0xffff, RZ, 0xc0, !PT ;  /* 0x0000ffff30307812 */ /* 0x008fc400078ec0ff */
[----:B----4-:R-:W-:-:S04]  /*ce950*/  LOP3.LUT R60, R40, 0xffff, RZ, 0xc0, !PT ;  /* 0x0000ffff283c7812 */ /* 0x010fc800078ec0ff */
[----:B------:R-:W-:-:S04]  /*ce960*/  PRMT R18, R48, 0x3340, R60 ;  /* 0x0000334030127816 */ /* 0x000fc8000000003c */
[----:B------:R-:W-:Y:S02]  /*ce970*/  PRMT R18, R18, 0x5410, R22 ;  /* 0x0000541012127816 */ /* 0x000fe40000000016 */
[----:B0-----:R-:W-:Y:S02]  /*ce980*/  LOP3.LUT R56, R41, 0xffff, RZ, 0xc0, !PT ;  /* 0x0000ffff29387812 */ /* 0x001fe400078ec0ff */
[----:B--2---:R-:W-:Y:S02]  /*ce990*/  LOP3.LUT R17, R51, 0xffff, RZ, 0xc0, !PT ;  /* 0x0000ffff33117812 */ /* 0x004fe400078ec0ff */
[----:B------:R-:W-:Y:S02]  /*ce9a0*/  LOP3.LUT R59, R53, 0xffff, RZ, 0xc0, !PT ;  /* 0x0000ffff353b7812 */ /* 0x000fe400078ec0ff */
[----:B------:R-:W2:Y:S01]  /*ce9b0*/  LDL.LU R53, [R1+0x4f0] ;  /* 0x0004f00001357983 */ /* 0x000ea20000300800 */
[----:B------:R-:W-:-:S03]  /*ce9c0*/  PRMT R22, R17, 0x3340, R0 ;  /* 0x0000334011167816 */ /* 0x000fc60000000000 */
[----:B------:R0:W-:Y:S01]  /*ce9d0*/  STL [R1+0x5ec], R18 ;  /* 0x0005ec1201007387 */ /* 0x0001e20000100800 */
[----:B------:R-:W-:-:S03]  /*ce9e0*/  IADD3 R40, P1, PT, R20, R7, RZ ;  /* 0x0000000714287210 */ /* 0x000fc60007f3e0ff */
[----:B------:R-:W3:Y:S01]  /*ce9f0*/  LDL.LU R51, [R1+0x318] ;  /* 0x0003180001337983 */ /* 0x000ee20000300800 */
[----:B0-----:R-:W-:Y:S01]  /*cea00*/  PRMT R18, R56, 0x3340, R59 ;  /* 0x0000334038127816 */ /* 0x001fe2000000003b */
[----:B------:R-:W-:-:S03]  /*cea10*/  IMAD.X R41, R21, 0x1, R8, P1 ;  /* 0x0000000115297824 */ /* 0x000fc600008e0608 */
[----:B------:R-:W-:Y:S02]  /*cea20*/  PRMT R22, R18, 0x5410, R22 ;  /* 0x0000541012167816 */ /* 0x000fe40000000016 */
[----:B------:R-:W4:Y:S04]  /*cea30*/  LDL.LU R18, [R1+0x4d78] ;  /* 0x004d780001127983 */ /* 0x000f280000300800 */
[----:B------:R-:W-:Y:S04]  /*cea40*/  STL [R1+0x5e4], R22 ;  /* 0x0005e41601007387 */ /* 0x000fe80000100800 */
[----:B------:R-:W4:Y:S04]  /*cea50*/  LDL.LU R24, [R1+0x1c1c] ;  /* 0x001c1c0001187983 */ /* 0x000f280000300800 */
[----:B------:R0:W-:Y:S01]  /*cea60*/  STL.64 [R1+0xb40], R40 ;  /* 0x000b402801007387 */ /* 0x0001e20000100a00 */
[----:B------:R-:W-:-:S02]  /*cea70*/  SHF.R.U32.HI R56, RZ, 0x8, R56 ;  /* 0x00000008ff387819 */ /* 0x000fc40000011638 */
[----:B------:R-:W-:Y:S01]  /*cea80*/  SHF.R.U32.HI R59, RZ, 0x8, R59 ;  /* 0x00000008ff3b7819 */ /* 0x000fe2000001163b */
[----:B0-----:R-:W4:Y:S04]  /*cea90*/  LDL.LU.64 R40, [R1+0x5790] ;  /* 0x0057900001287983 */ /* 0x001f280000300a00 */
[----:B------:R-:W4:Y:S01]  /*ceaa0*/  LDL.LU R57, [R1+0x1ffc] ;  /* 0x001ffc0001397983 */ /* 0x000f220000300800 */
[----:B------:R-:W-:Y:S02]  /*ceab0*/  SHF.R.U32.HI R48, RZ, 0x8, R48 ;  /* 0x00000008ff307819 */ /* 0x000fe40000011630 */
[----:B------:R-:W-:Y:S02]  /*ceac0*/  SHF.R.U32.HI R22, RZ, 0x8, R60 ;  /* 0x00000008ff167819 */ /* 0x000fe4000001163c */
[----:B------:R-:W-:-:S02]  /*cead0*/  LOP3.LUT R56, R56, 0xffff, RZ, 0xc0, !PT ;  /* 0x0000ffff38387812 */ /* 0x000fc400078ec0ff */
[----:B------:R-:W-:Y:S02]  /*ceae0*/  LOP3.LUT R59, R59, 0xffff, RZ, 0xc0, !PT ;  /* 0x0000ffff3b3b7812 */ /* 0x000fe400078ec0ff */
[----:B------:R-:W-:Y:S02]  /*ceaf0*/  LOP3.LUT R48, R48, 0xffff, RZ, 0xc0, !PT ;  /* 0x0000ffff30307812 */ /* 0x000fe400078ec0ff */
[----:B------:R-:W-:Y:S02]  /*ceb00*/  LOP3.LUT R22, R22, 0xffff, RZ, 0xc0, !PT ;  /* 0x0000ffff16167812 */ /* 0x000fe400078ec0ff */
[----:B------:R-:W-:Y:S02]  /*ceb10*/  IADD3 R60, P1, PT, R20, R9, RZ ;  /* 0x00000009143c7210 */ /* 0x000fe40007f3e0ff */
[----:B------:R-:W-:Y:S02]  /*ceb20*/  PRMT R56, R56, 0x3340, R59 ;  /* 0x0000334038387816 */ /* 0x000fe4000000003b */
[----:B------:R-:W-:Y:S01]  /*ceb30*/  PRMT R22, R48, 0x3340, R22 ;  /* 0x0000334030167816 */ /* 0x000fe20000000016 */
[----:B------:R-:W-:-:S02]  /*ceb40*/  IMAD.X R61, R21, 0x1, R11, P1 ;  /* 0x00000001153d7824 */ /* 0x000fc400008e060b */
[----:B------:R-:W-:Y:S04]  /*ceb50*/  STL [R1+0x2e8], R56 ;  /* 0x0002e83801007387 */ /* 0x000fe80000100800 */
[----:B------:R0:W-:Y:S04]  /*ceb60*/  STL [R1+0x1bc], R22 ;  /* 0x0001bc1601007387 */ /* 0x0001e80000100800 */
[----:B------:R1:W-:Y:S01]  /*ceb70*/  STL.64 [R1+0xb50], R60 ;  /* 0x000b503c01007387 */ /* 0x0003e20000100a00 */
[----:B0-----:R-:W-:Y:S02]  /*ceb80*/  SHF.R.U32.HI R22, RZ, 0x8, R25 ;  /* 0x00000008ff167819 */ /* 0x001fe40000011619 */
[----:B-1----:R-:W-:-:S02]  /*ceb90*/  IADD3 R60, P1, PT, R20, R10, RZ ;  /* 0x0000000a143c7210 */ /* 0x002fc40007f3e0ff */
[----:B------:R-:W-:-:S03]  /*ceba0*/  LOP3.LUT R22, R22, 0xffff, RZ, 0xc0, !PT ;  /* 0x0000ffff16167812 */ /* 0x000fc600078ec0ff */
[----:B------:R-:W-:Y:S01]  /*cebb0*/  IMAD.X R61, R21, 0x1, R12, P1 ;  /* 0x00000001153d7824 */ /* 0x000fe200008e060c */
[----:B------:R-:W-:Y:S02]  /*cebc0*/  SHF.R.U32.HI R21, RZ, 0x8, R17 ;  /* 0x00000008ff157819 */ /* 0x000fe40000011611 */
[----:B------:R-:W-:Y:S02]  /*cebd0*/  PRMT R22, R22, 0x3340, R0 ;  /* 0x0000334016167816 */ /* 0x000fe40000000000 */
[----:B------:R-:W-:-:S03]  /*cebe0*/  LOP3.LUT R21, R21, 0xffff, RZ, 0xc0, !PT ;  /* 0x0000ffff15157812 */ /* 0x000fc600078ec0ff */
[----:B------:R-:W-:Y:S01]  /*cebf0*/  STL [R1+0x38], R22 ;  /* 0x0000381601007387 */ /* 0x000fe20000100800 */
[----:B------:R-:W-:-:S03]  /*cec00*/  PRMT R17, R21, 0x3340, R0 ;  /* 0x0000334015117816 */ /* 0x000fc60000000000 */
[----:B------:R0:W-:Y:S04]  /*cec10*/  STL.64 [R1+0xb48], R60 ;  /* 0x000b483c01007387 */ /* 0x0001e80000100a00 */
[----:B0-----:R-:W4:Y:S04]  /*cec20*/  LDL.LU R60, [R1+0x1a38] ;  /* 0x001a3800013c7983 */ /* 0x001f280000300800 */
[----:B------:R-:W4:Y:S04]  /*cec30*/  LDL.LU R25, [R1+0x4d70] ;  /* 0x004d700001197983 */ /* 0x000f280000300800 */
[----:B------:R0:W-:Y:S04]  /*cec40*/  STL [R1+0x34], R17 ;  /* 0x0000341101007387 */ /* 0x0001e80000100800 */
[----:B------:R-:W4:Y:S01]  /*cec50*/  LDL.LU R48, [R1+0x1e18] ;  /* 0x001e180001307983 */ /* 0x000f220000300800 */
[----:B------:R-:W-:-:S03]  /*cec60*/  LOP3.LUT R59, R49, 0xffff, RZ, 0xc0, !PT ;  /* 0x0000ffff313b7812 */ /* 0x000fc600078ec0ff */
[----:B------:R-:W4:Y:S01]  /*cec70*/  LDL.LU R49, [R1+0x578c] ;  /* 0x00578c0001317983 */ /* 0x000f220000300800 */
[----:B------:R-:W-:-:S03]  /*cec80*/  PRMT R21, R59, 0x3340, R0 ;  /* 0x000033403b157816 */ /* 0x000fc60000000000 */
[----:B------:R-:W-:Y:S01]  /*cec90*/  STL [R1+0x5628], R59 ;  /* 0x0056283b01007387 */ /* 0x000fe20000100800 */
[----:B--2---:R-:W-:Y:S02]  /*ceca0*/  LOP3.LUT R53, R53, 0xffff, RZ, 0xc0, !PT ;  /* 0x0000ffff35357812 */ /* 0x004fe400078ec0ff */
[----:B---3--:R-:W-:-:S04]  /*cecb0*/  LOP3.LUT R51, R51, 0xffff, RZ, 0xc0, !PT ;  /* 0x0000ffff33337812 */ /* 0x008fc800078ec0ff */
[----:B------:R-:W-:-:S04]  /*cecc0*/  PRMT R22, R53, 0x3340, R51 ;  /* 0x0000334035167816 */ /* 0x000fc80000000033 */
[----:B------:R-:W-:Y:S02]  /*cecd0*/  PRMT R56, R22, 0x5410, R21 ;  /* 0x0000541016387816 */ /* 0x000fe40000000015 */
[----:B----4-:R-:W-:Y:S02]  /*cece0*/  LOP3.LUT R18, R18, 0xffff, RZ, 0xc0, !PT ;  /* 0x0000ffff12127812 */ /* 0x010fe400078ec0ff */
[----:B------:R-:W-:-:S04]  /*cecf0*/  LOP3.LUT R24, R24, 0xffff, RZ, 0xc0, !PT ;  /* 0x0000ffff18187812 */ /* 0x000fc800078ec0ff */
[----:B------:R-:W-:Y:S01]  /*ced00*/  PRMT R21, R24, 0x3340, R0 ;  /* 0x0000334018157816 */ /* 0x000fe20000000000 */
[----:B------:R-:W-:Y:S01]  /*ced10*/  STL [R1+0x1f58], R56 ;  /* 0x001f583801007387 */ /* 0x000fe20000100800 */
[----:B0-----:R-:W-:-:S04]  /*ced20*/  LOP3.LUT R17, R57, 0xffff, RZ, 0xc0, !PT ;  /* 0x0000ffff39117812 */ /* 0x001fc800078ec0ff */
[----:B------:R-:W-:-:S04]  /*ced30*/  PRMT R22, R18, 0x3340, R17 ;  /* 0x0000334012167816 */ /* 0x000fc80000000011 */
[----:B------:R-:W-:Y:S02]  /*ced40*/  PRMT R21, R22, 0x5410, R21 ;  /* 0x0000541016157816 */ /* 0x000fe40000000015 */
[----:B------:R-:W-:-:S03]  /*ced50*/  SHF.R.U32.HI R22, RZ, 0x8, R53 ;  /* 0x00000008ff167819 */ /* 0x000fc60000011635 */
[----:B------:R0:W-:Y:S04]  /*ced60*/  STL [R1+0x5d4], R21 ;  /* 0x0005d41501007387 */ /* 0x0001e80000100800 */
[----:B------:R-:W2:Y:S01]  /*ced70*/  LDL.LU R57, [R1+0x548] ;  /* 0x0005480001397983 */ /* 0x000ea20000300800 */
[----:B0-----:R-:W-:-:S03]  /*ced80*/  SHF.R.U32.HI R21, RZ, 0x8, R51 ;  /* 0x00000008ff157819 */ /* 0x001fc60000011633 */
[----:B------:R-:W3:Y:S04]  /*ced90*/  LDL.LU R51, [R1+0x278] ;  /* 0x0002780001337983 */ /* 0x000ee80000300800 */
[----:B------:R-:W4:Y:S01]  /*ceda0*/  LDL.LU R53, [R1+0x488] ;  /* 0x0004880001357983 */ /* 0x000f220000300800 */
[----:B------:R-:W-:Y:S02]  /*cedb0*/  SHF.R.U32.HI R59, RZ, 0x8, R18 ;  /* 0x00000008ff3b7819 */ /* 0x000fe40000011612 */
[----:B------:R-:W-:Y:S02]  /*cedc0*/  SHF.R.U32.HI R56, RZ, 0x8, R17 ;  /* 0x00000008ff387819 */ /* 0x000fe40000011611 */
[----:B------:R-:W-:Y:S02]  /*cedd0*/  LOP3.LUT R17, R22, 0xffff, RZ, 0xc0, !PT ;  /* 0x0000ffff16117812 */ /* 0x000fe400078ec0ff */
[----:B------:R-:W-:-:S02]  /*cede0*/  LOP3.LUT R18, R21, 0xffff, RZ, 0xc0, !PT ;  /* 0x0000ffff15127812 */ /* 0x000fc400078ec0ff */
[----:B------:R-:W-:Y:S02]  /*cedf0*/  LOP3.LUT R22, R59, 0xffff, RZ, 0xc0, !PT ;  /* 0x0000ffff3b167812 */ /* 0x000fe400078ec0ff */
[----:B------:R-:W-:Y:S02]  /*cee00*/  LOP3.LUT R21, R56, 0xffff, RZ, 0xc0, !PT ;  /* 0x0000ffff38157812 */ /* 0x000fe400078ec0ff */
[----:B------:R-:W-:Y:S02]  /*cee10*/  PRMT R17, R17, 0x3340, R18 ;  /* 0x0000334011117816 */ /* 0x000fe40000000012 */
[----:B------:R-:W-:-:S03]  /*cee20*/  PRMT R18, R22, 0x3340, R21 ;  /* 0x0000334016127816 */ /* 0x000fc60000000015 */
[----:B------:R0:W-:Y:S04]  /*cee30*/  STL [R1+0x5514], R17 ;  /* 0x0055141101007387 */ /* 0x0001e80000100800 */
[----:B------:R1:W-:Y:S01]  /*cee40*/  STL [R1+0x1b8], R18 ;  /* 0x0001b81201007387 */ /* 0x0003e20000100800 */
[----:B0-----:R-:W-:-:S03]  /*cee50*/  LOP3.LUT R17, R25, 0xffff, RZ, 0xc0, !PT ;  /* 0x0000ffff19117812 */ /* 0x001fc600078ec0ff */
[----:B------:R-:W4:Y:S01]  /*cee60*/  LDL.LU R25, [R1+0x4fc] ;  /* 0x0004fc0001197983 */ /* 0x000f220000300800 */
[----:B-1----:R-:W-:-:S03]  /*cee70*/  LOP3.LUT R18, R48, 0xffff, RZ, 0xc0, !PT ;  /* 0x0000ffff30127812 */ /* 0x002fc600078ec0ff */
[----:B------:R-:W4:Y:S01]  /*cee80*/  LDL.LU R48, [R1+0x32c] ;  /* 0x00032c0001307983 */ /* 0x000f220000300800 */
[----:B------:R-:W-:Y:S02]  /*cee90*/  LOP3.LUT R56, R60, 0xffff, RZ, 0xc0, !PT ;  /* 0x0000ffff3c387812 */ /* 0x000fe400078ec0ff */
[----:B------:R-:W-:Y:S02]  /*ceea0*/  PRMT R22, R17, 0x3340, R18 ;  /* 0x0000334011167816 */ /* 0x000fe40000000012 */
[----:B------:R-:W-:Y:S01]  /*ceeb0*/  PRMT R21, R56, 0x3340, R0 ;  /* 0x0000334038157816 */ /* 0x000fe20000000000 */
[----:B------:R-:W-:Y:S01]  /*ceec0*/  VIADD R20, R20, UR6 ;  /* 0x0000000614147c36 */ /* 0x000fe20008000000 */
[----:B------:R-:W-:Y:S01]  /*ceed0*/  SHF.R.U32.HI R17, RZ, 0x8, R17 ;  /* 0x00000008ff117819 */ /* 0x000fe20000011611 */
[----:B------:R-:W0:Y:S01]  /*ceee0*/  LDCU UR6, c[0x0][0x3b8] ;  /* 0x00007700ff0677ac */ /* 0x000e220008000800 */
[----:B------:R-:W-:Y:S02]  /*ceef0*/  PRMT R21, R22, 0x5410, R21 ;  /* 0x0000541016157816 */ /* 0x000fe40000000015 */
[----:B------:R-:W-:-:S02]  /*cef00*/  SHF.R.U32.HI R18, RZ, 0x8, R18 ;  /* 0x00000008ff127819 */ /* 0x000fc40000011612 */
[----:B------:R-:W-:Y:S01]  /*cef10*/  SHF.R.U32.HI R22, RZ, 0x8, R56 ;  /* 0x00000008ff167819 */ /* 0x000fe20000011638 */
[----:B------:R1:W-:Y:S01]  /*cef20*/  STL [R1+0x5d0], R21 ;  /* 0x0005d01501007387 */ /* 0x0003e20000100800 */
[----:B------:R-:W-:Y:S02]  /*cef30*/  IADD3 R60, P1, PT, R20, R0, RZ ;  /* 0x00000000143c7210 */ /* 0x000fe40007f3e0ff */
[----:B------:R-:W-:Y:S02]  /*cef40*/  LOP3.LUT R17, R17, 0xffff, RZ, 0xc0, !PT ;  /* 0x0000ffff11117812 */ /* 0x000fe400078ec0ff */
[----:B------:R-:W-:Y:S02]  /*cef50*/  LOP3.LUT R18, R18, 0xffff, RZ, 0xc0, !PT ;  /* 0x0000ffff12127812 */ /* 0x000fe400078ec0ff */
[----:B------:R-:W-:Y:S02]  /*cef60*/  LOP3.LUT R22, R22, 0xffff, RZ, 0xc0, !PT ;  /* 0x0000ffff16167812 */ /* 0x000fe400078ec0ff */
[----:B-1----:R-:W-:-:S02]  /*cef70*/  SHF.R.S32.HI R21, RZ, 0x1f, R20 ;  /* 0x0000001fff157819 */ /* 0x002fc40000011414 */
[----:B------:R-:W-:-:S03]  /*cef80*/  PRMT R56, R17, 0x3340, R18 ;  /* 0x0000334011387816 */ /* 0x000fc60000000012 */
[----:B------:R-:W-:Y:S01]  /*cef90*/  IMAD.X R61, R21, 0x1, R2, P1 ;  /* 0x00000001153d7824 */ /* 0x000fe200008e0602 */
[----:B------:R-:W-:-:S04]  /*cefa0*/  PRMT R18, R22, 0x3340, R0 ;  /* 0x0000334016127816 */ /* 0x000fc80000000000 */
[----:B------:R1:W-:Y:S04]  /*cefb0*/  STL.64 [R1+0xb38], R60 ;  /* 0x000b383c01007387 */ /* 0x0003e80000100a00 */
[----:B------:R3:W-:Y:S04]  /*cefc0*/  STL [R1+0x1b4], R56 ;  /* 0x0001b43801007387 */ /* 0x0007e80000100800 */
[----:B------:R4:W-:Y:S01]  /*cefd0*/  STL [R1+0x30], R18 ;  /* 0x0000301201007387 */ /* 0x0009e20000100800 */
[----:B-1----:R-:W-:-:S05]  /*cefe0*/  IADD3 R60, P1, PT, R20, R3, RZ ;  /* 0x00000003143c7210 */ /* 0x002fca0007f3e0ff */
[----:B------:R-:W-:Y:S01]  /*ceff0*/  IMAD.X R61, R21, 0x1, R4, P1 ;  /* 0x00000001153d7824 */ /* 0x000fe200008e0604 */
[----:B--2---:R-:W-:Y:S02]  /*cf000*/  LOP3.LUT R17, R57, 0xffff, RZ, 0xc0, !PT ;  /* 0x0000ffff39117812 */ /* 0x004fe400078ec0ff */
[----:B---3--:R-:W-:Y:S02]  /*cf010*/  LOP3.LUT R56, R51, 0xffff, RZ, 0xc0, !PT ;  /* 0x0000ffff33387812 */ /* 0x008fe400078ec0ff */
[----:B----4-:R-:W-:Y:S02]  /*cf020*/  LOP3.LUT R18, R53, 0xffff, RZ, 0xc0, !PT ;  /* 0x0000ffff35127812 */ /* 0x010fe400078ec0ff */
[----:B------:R-:W-:Y:S02]  /*cf030*/  PRMT R22, R56, 0x3340, R0 ;  /* 0x0000334038167816 */ /* 0x000fe40000000000 */
[----:B------:R-:W-:-:S04]  /*cf040*/  PRMT R51, R17, 0x3340, R18 ;  /* 0x0000334011337816 */ /* 0x000fc80000000012 */
[----:B------:R-:W-:Y:S02]  /*cf050*/  PRMT R22, R51, 0x5410, R22 ;  /* 0x0000541033167816 */ /* 0x000fe40000000016 */
[----:B------:R-:W2:Y:S01]  /*cf060*/  LDL.LU R51, [R1+0x54c] ;  /* 0x00054c0001337983 */ /* 0x000ea20000300800 */
[----:B------:R-:W-:-:S03]  /*cf070*/  SHF.R.U32.HI R17, RZ, 0x8, R17 ;  /* 0x00000008ff117819 */ /* 0x000fc60000011611 */
[----:B------:R-:W3:Y:S01]  /*cf080*/  LDL.LU R53, [R1+0x490] ;  /* 0x0004900001357983 */ /* 0x000ee20000300800 */
[----:B------:R-:W-:-:S03]  /*cf090*/  SHF.R.U32.HI R18, RZ, 0x8, R18 ;  /* 0x00000008ff127819 */ /* 0x000fc60000011612 */
[----:B------:R1:W-:Y:S01]  /*cf0a0*/  STL [R1+0x5c8], R22 ;  /* 0x0005c81601007387 */ /* 0x0003e20000100800 */
[----:B------:R-:W-:Y:S02]  /*cf0b0*/  LOP3.LUT R17, R17, 0xffff, RZ, 0xc0, !PT ;  /* 0x0000ffff11117812 */ /* 0x000fe400078ec0ff */
[----:B------:R-:W-:Y:S02]  /*cf0c0*/  LOP3.LUT R18, R18, 0xffff, RZ, 0xc0, !PT ;  /* 0x0000ffff12127812 */ /* 0x000fe400078ec0ff */
[----:B-1----:R-:W-:-:S04]  /*cf0d0*/  SHF.R.U32.HI R22, RZ, 0x8, R24 ;  /* 0x00000008ff167819 */ /* 0x002fc80000011618 */
[----:B------:R-:W-:Y:S02]  /*cf0e0*/  LOP3.LUT R22, R22, 0xffff, RZ, 0xc0, !PT ;  /* 0x0000ffff16167812 */ /* 0x000fe400078ec0ff */
[----:B------:R-:W-:Y:S02]  /*cf0f0*/  PRMT R18, R17, 0x3340, R18 ;  /* 0x0000334011127816 */ /* 0x000fe40000000012 */
[----:B------:R-:W-:Y:S01]  /*cf100*/  PRMT R22, R22, 0x3340, R0 ;  /* 0x0000334016167816 */ /* 0x000fe20000000000 */
[----:B------:R-:W-:Y:S01]  /*cf110*/  STL.64 [R1+0xb28], R60 ;  /* 0x000b283c01007387 */ /* 0x000fe20000100a00 */
[----:B------:R-:W-:-:S03]  /*cf120*/  LOP3.LUT R24, R52, 0xffff, RZ, 0xc0, !PT ;  /* 0x0000ffff34187812 */ /* 0x000fc600078ec0ff */
[----:B------:R1:W-:Y:S04]  /*cf130*/  STL [R1+0x28], R22 ;  /* 0x0000281601007387 */ /* 0x0003e80000100800 */
[----:B------:R4:W-:Y:S01]  /*cf140*/  STL [R1+0x1b0], R18 ;  /* 0x0001b01201007387 */ /* 0x0009e20000100800 */
[----:B------:R-:W-:Y:S02]  /*cf150*/  LOP3.LUT R17, R25, 0xffff, RZ, 0xc0, !PT ;  /* 0x0000ffff19117812 */ /* 0x000fe400078ec0ff */
[----:B-1----:R-:W-:Y:S02]  /*cf160*/  PRMT R22, R24, 0x3340, R0 ;  /* 0x0000334018167816 */ /* 0x002fe40000000000 */
[----:B----4-:R-:W-:-:S04]  /*cf170*/  LOP3.LUT R18, R48, 0xffff, RZ, 0xc0, !PT ;  /* 0x0000ffff30127812 */ /* 0x010fc800078ec0ff */
[----:B------:R-:W-:-:S04]  /*cf180*/  PRMT R25, R17, 0x3340, R18 ;  /* 0x0000334011197816 */ /* 0x000fc80000000012 */
[----:B------:R-:W-:Y:S02]  /*cf190*/  PRMT R22, R25, 0x5410, R22 ;  /* 0x0000541019167816 */ /* 0x000fe40000000016 */
[----:B------:R-:W4:Y:S04]  /*cf1a0*/  LDL.LU R25, [R1+0x4d84] ;  /* 0x004d840001197983 */ /* 0x000f280000300800 */
[----:B------:R-:W4:Y:S04]  /*cf1b0*/  LDL.LU R52, [R1+0x1c38] ;  /* 0x001c380001347983 */ /* 0x000f280000300800 */
[----:B------:R1:W-:Y:S04]  /*cf1c0*/  STL [R1+0x5bc], R22 ;  /* 0x0005bc1601007387 */ /* 0x0003e80000100800 */
[----:B------:R-:W4:Y:S01]  /*cf1d0*/  LDL.LU R48, [R1+0x2018] ;  /* 0x0020180001307983 */ /* 0x000f220000300800 */
[----:B------:R-:W-:-:S02]  /*cf1e0*/  SHF.R.U32.HI R17, RZ, 0x8, R17 ;  /* 0x00000008ff117819 */ /* 0x000fc40000011611 */
[----:B------:R-:W-:Y:S02]  /*cf1f0*/  SHF.R.U32.HI R18, RZ, 0x8, R18 ;  /* 0x00000008ff127819 */ /* 0x000fe40000011612 */
[----:B-1----:R-:W-:Y:S02]  /*cf200*/  SHF.R.U32.HI R22, RZ, 0x8, R56 ;  /* 0x00000008ff167819 */ /* 0x002fe40000011638 */
[----:B------:R-:W-:Y:S02]  /*cf210*/  IADD3 R60, P1, PT, R20, R5, RZ ;  /* 0x00000005143c7210 */ /* 0x000fe40007f3e0ff */
[----:B------:R-:W-:Y:S02]  /*cf220*/  LOP3.LUT R22, R22, 0xffff, RZ, 0xc0, !PT ;  /* 0x0000ffff16167812 */ /* 0x000fe400078ec0ff */
[----:B------:R-:W-:Y:S02]  /*cf230*/  LOP3.LUT R17, R17, 0xffff, RZ, 0xc0, !PT ;  /* 0x0000ffff11117812 */ /* 0x000fe400078ec0ff */
[----:B------:R-:W-:Y:S01]  /*cf240*/  LOP3.LUT R18, R18, 0xffff, RZ, 0xc0, !PT ;  /* 0x0000ffff12127812 */ /* 0x000fe200078ec0ff */
[----:B------:R-:W-:Y:S01]  /*cf250*/  IMAD.X R61, R21, 0x1, R6, P1 ;  /* 0x00000001153d7824 */ /* 0x000fe200008e0606 */
[----:B------:R-:W-:-:S02]  /*cf260*/  PRMT R22, R22, 0x3340, R0 ;  /* 0x0000334016167816 */ /* 0x000fc40000000000 */
[----:B------:R-:W-:Y:S02]  /*cf270*/  PRMT R18, R17, 0x3340, R18 ;  /* 0x0000334011127816 */ /* 0x000fe40000000012 */
[----:B------:R-:W-:Y:S01]  /*cf280*/  STL.64 [R1+0xb30], R60 ;  /* 0x000b303c01007387 */ /* 0x000fe20000100a00 */
[----:B------:R-:W-:-:S03]  /*cf290*/  LOP3.LUT R56, R49, 0xffff, RZ, 0xc0, !PT ;  /* 0x0000ffff31387812 */ /* 0x000fc600078ec0ff */
[----:B------:R1:W-:Y:S04]  /*cf2a0*/  STL [R1+0x24], R22 ;  /* 0x0000241601007387 */ /* 0x0003e80000100800 */
[----:B------:R3:W-:Y:S04]  /*cf2b0*/  STL [R1+0x1ac], R18 ;  /* 0x0001ac1201007387 */ /* 0x0007e80000100800 */
[----:B------:R-:W4:Y:S01]  /*cf2c0*/  LDL.LU R49, [R1+0x5788] ;  /* 0x0057880001317983 */ /* 0x000f220000300800 */
[----:B-1----:R-:W-:Y:S02]  /*cf2d0*/  PRMT R22, R56, 0x3340, R0 ;  /* 0x0000334038167816 */ /* 0x002fe40000000000 */
[----:B------:R-:W-:-:S05]  /*cf2e0*/  IADD3 R60, P1, PT, R20, R13, RZ ;  /* 0x0000000d143c7210 */ /* 0x000fca0007f3e0ff */
[----:B------:R-:W-:Y:S01]  /*cf2f0*/  IMAD.X R61, R21, 0x1, R15, P1 ;  /* 0x00000001153d7824 */ /* 0x000fe200008e060f */
[----:B--2---:R-:W-:Y:S02]  /*cf300*/  LOP3.LUT R17, R51, 0xffff, RZ, 0xc0, !PT ;  /* 0x0000ffff33117812 */ /* 0x004fe400078ec0ff */
[----:B---3--:R-:W-:-:S04]  /*cf310*/  LOP3.LUT R18, R53, 0xffff, RZ, 0xc0, !PT ;  /* 0x0000ffff35127812 */ /* 0x008fc800078ec0ff */
[----:B------:R-:W-:-:S04]  /*cf320*/  PRMT R51, R17, 0x3340, R18 ;  /* 0x0000334011337816 */ /* 0x000fc80000000012 */
[----:B------:R-:W-:Y:S02]  /*cf330*/  PRMT R22, R51, 0x5410, R22 ;  /* 0x0000541033167816 */ /* 0x000fe40000000016 */
[----:B------:R-:W2:Y:S01]  /*cf340*/  LDL.LU R51, [R1+0x508] ;  /* 0x0005080001337983 */ /* 0x000ea20000300800 */
[----:B------:R-:W-:Y:S02]  /*cf350*/  SHF.R.U32.HI R17, RZ, 0x8, R17 ;  /* 0x00000008ff117819 */ /* 0x000fe40000011611 */
[----:B------:R-:W-:Y:S01]  /*cf360*/  SHF.R.U32.HI R18, RZ, 0x8, R18 ;  /* 0x00000008ff127819 */ /* 0x000fe20000011612 */
[----:B------:R-:W3:Y:S04]  /*cf370*/  LDL.LU R53, [R1+0x344] ;  /* 0x0003440001357983 */ /* 0x000ee80000300800 */
[----:B------:R1:W-:Y:S01]  /*cf380*/  STL [R1+0x5b4], R22 ;  /* 0x0005b41601007387 */ /* 0x0003e20000100800 */
[----:B------:R-:W-:-:S02]  /*cf390*/  LOP3.LUT R17, R17, 0xffff, RZ, 0xc0, !PT ;  /* 0x0000ffff11117812 */ /* 0x000fc400078ec0ff */
[----:B------:R-:W-:Y:S02]  /*cf3a0*/  LOP3.LUT R18, R18, 0xffff, RZ, 0xc0, !PT ;  /* 0x0000ffff12127812 */ /* 0x000fe400078ec0ff */
[----:B-1----:R-:W-:-:S04]  /*cf3b0*/  SHF.R.U32.HI R22, RZ, 0x8, R56 ;  /* 0x00000008ff167819 */ /* 0x002fc80000011638 */
[----:B------:R-:W-:Y:S02]  /*cf3c0*/  LOP3.LUT R22, R22, 0xffff, RZ, 0xc0, !PT ;  /* 0x0000ffff16167812 */ /* 0x000fe400078ec0ff */
[----:B------:R-:W-:Y:S02]  /*cf3d0*/  PRMT R56, R17, 0x3340, R18 ;  /* 0x0000334011387816 */ /* 0x000fe40000000012 */
[----:B------:R-:W-:Y:S01]  /*cf3e0*/  PRMT R18, R22, 0x3340, R0 ;  /* 0x0000334016127816 */ /* 0x000fe20000000000 */
[----:B------:R-:W-:Y:S04]  /*cf3f0*/  STL.64 [R1+0xb20], R60 ;  /* 0x000b203c01007387 */ /* 0x000fe80000100a00 */
[----:B------:R1:W-:Y:S04]  /*cf400*/  STL [R1+0x1a8], R56 ;  /* 0x0001a83801007387 */ /* 0x0003e80000100800 */
[----:B------:R0:W-:Y:S01]  /*cf410*/  STL [R1+0x20], R18 ;  /* 0x0000201201007387 */ /* 0x0001e20000100800 */
[----:B----4-:R-:W-:-:S02]  /*cf420*/  LOP3.LUT R17, R25, 0xffff, RZ, 0xc0, !PT ;  /* 0x0000ffff19117812 */ /* 0x010fc400078ec0ff */
[----:B-1----:R-:W-:-:S04]  /*cf430*/  LOP3.LUT R56, R52, 0xffff, RZ, 0xc0, !PT ;  /* 0x0000ffff34387812 */ /* 0x002fc800078ec0ff */
[----:B------:R-:W-:Y:S02]  /*cf440*/  PRMT R22, R56, 0x3340, R0 ;  /* 0x0000334038167816 */ /* 0x000fe40000000000 */
[----:B0-----:R-:W-:-:S04]  /*cf450*/  LOP3.LUT R18, R48, 0xffff, RZ, 0xc0, !PT ;  /* 0x0000ffff30127812 */ /* 0x001fc800078ec0ff */
[----:B------:R-:W-:-:S04]  /*cf460*/  PRMT R25, R17, 0x3340, R18 ;  /* 0x0000334011197816 */ /* 0x000fc80000000012 */
[----:B------:R-:W-:-:S05]  /*cf470*/  PRMT R22, R25, 0x5410, R22 ;  /* 0x0000541019167816 */ /* 0x000fca0000000016 */
[----:B------:R0:W-:Y:S04]  /*cf480*/  STL [R1+0x5b8], R22 ;  /* 0x0005b81601007387 */ /* 0x0001e80000100800 */
[----:B------:R-:W4:Y:S04]  /*cf490*/  LDL.LU R25, [R1+0x4d8c] ;  /* 0x004d8c0001197983 */ /* 0x000f280000300800 */
[----:B------:R-:W4:Y:S04]  /*cf4a0*/  LDL.LU R52, [R1+0x1c2c] ;  /* 0x001c2c0001347983 */ /* 0x000f280000300800 */
[----:B------:R-:W4:Y:S01]  /*cf4b0*/  LDL.LU R48, [R1+0x200c] ;  /* 0x00200c0001307983 */ /* 0x000f220000300800 */
        /* <DEDUP_REMOVED lines=13> */
[----:B------:R3:W-:Y:S01]  /*cf590*/  STL [R1+0x17c], R18 ;  /* 0x00017c1201007387 */ /* 0x0007e20000100800 */
[----:B0-----:R-:W-:Y:S02]  /*cf5a0*/  PRMT R22, R17, 0x3340, R0 ;  /* 0x0000334011167816 */ /* 0x001fe40000000000 */
[----:B------:R-:W-:-:S05]  /*cf5b0*/  IADD3 R60, P1, PT, R20, R7, RZ ;  /* 0x00000007143c7210 */ /* 0x000fca0007f3e0ff */
[----:B------:R-:W-:Y:S01]  /*cf5c0*/  IMAD.X R61, R21, 0x1, R8, P1 ;  /* 0x00000001153d7824 */ /* 0x000fe200008e0608 */
[----:B--2---:R-:W-:Y:S02]  /*cf5d0*/  LOP3.LUT R24, R51, 0xffff, RZ, 0xc0, !PT ;  /* 0x0000ffff33187812 */ /* 0x004fe400078ec0ff */
[----:B---3--:R-:W-:Y:S02]  /*cf5e0*/  LOP3.LUT R18, R53, 0xffff, RZ, 0xc0, !PT ;  /* 0x0000ffff35127812 */ /* 0x008fe400078ec0ff */
[----:B------:R-:W2:Y:S04]  /*cf5f0*/  LDL.LU R53, [R1+0x4d7c] ;  /* 0x004d7c0001357983 */ /* 0x000ea80000300800 */
[----:B------:R-:W3:Y:S04]  /*cf600*/  LDL.LU R50, [R1+0x1a48] ;  /* 0x001a480001327983 */ /* 0x000ee80000300800 */
[----:B------:R-:W3:Y:S01]  /*cf610*/  LDL.LU R51, [R1+0x1e28] ;  /* 0x001e280001337983 */ /* 0x000ee20000300800 */
[----:B------:R-:W-:-:S03]  /*cf620*/  PRMT R57, R24, 0x3340, R18 ;  /* 0x0000334018397816 */ /* 0x000fc60000000012 */
[----:B------:R0:W-:Y:S01]  /*cf630*/  STL [R1+0x562c], R17 ;  /* 0x00562c1101007387 */ /* 0x0001e20000100800 */
[----:B------:R-:W-:Y:S02]  /*cf640*/  SHF.R.U32.HI R18, RZ, 0x8, R18 ;  /* 0x00000008ff127819 */ /* 0x000fe40000011612 */
[----:B0-----:R-:W-:Y:S02]  /*cf650*/  PRMT R17, R57, 0x5410, R22 ;  /* 0x0000541039117816 */ /* 0x001fe40000000016 */
[----:B------:R-:W-:-:S03]  /*cf660*/  SHF.R.U32.HI R22, RZ, 0x8, R56 ;  /* 0x00000008ff167819 */ /* 0x000fc60000011638 */
[----:B------:R0:W-:Y:S01]  /*cf670*/  STL [R1+0x1f48], R17 ;  /* 0x001f481101007387 */ /* 0x0001e20000100800 */
[----:B------:R-:W-:Y:S02]  /*cf680*/  LOP3.LUT R22, R22, 0xffff, RZ, 0xc0, !PT ;  /* 0x0000ffff16167812 */ /* 0x000fe400078ec0ff */
[----:B------:R-:W-:Y:S02]  /*cf690*/  LOP3.LUT R18, R18, 0xffff, RZ, 0xc0, !PT ;  /* 0x0000ffff12127812 */ /* 0x000fe400078ec0ff */
[----:B0-----:R-:W-:Y:S02]  /*cf6a0*/  SHF.R.U32.HI R17, RZ, 0x8, R24 ;  /* 0x00000008ff117819 */ /* 0x001fe40000011618 */
[----:B------:R-:W-:Y:S02]  /*cf6b0*/  PRMT R24, R22, 0x3340, R0 ;  /* 0x0000334016187816 */ /* 0x000fe40000000000 */
[----:B------:R-:W-:Y:S01]  /*cf6c0*/  LOP3.LUT R17, R17, 0xffff, RZ, 0xc0, !PT ;  /* 0x0000ffff11117812 */ /* 0x000fe200078ec0ff */
[----:B------:R-:W-:Y:S03]  /*cf6d0*/  STL.64 [R1+0xb10], R60 ;  /* 0x000b103c01007387 */ /* 0x000fe60000100a00 */
[----:B------:R-:W-:Y:S01]  /*cf6e0*/  PRMT R22, R17, 0x3340, R18 ;  /* 0x0000334011167816 */ /* 0x000fe20000000012 */
[----:B------:R0:W-:Y:S04]  /*cf6f0*/  STL [R1+0x14], R24 ;  /* 0x0000141801007387 */ /* 0x0001e80000100800 */
[----:B------:R1:W-:Y:S01]  /*cf700*/  STL [R1+0x7f0], R22 ;  /* 0x0007f01601007387 */ /* 0x0003e20000100800 */
[----:B----4-:R-:W-:-:S02]  /*cf710*/  LOP3.LUT R18, R25, 0xffff, RZ, 0xc0, !PT ;  /* 0x0000ffff19127812 */ /* 0x010fc400078ec0ff */
[----:B------:R-:W-:Y:S02]  /*cf720*/  LOP3.LUT R17, R52, 0xffff, RZ, 0xc0, !PT ;  /* 0x0000ffff34117812 */ /* 0x000fe400078ec0ff */
[----:B0-----:R-:W-:Y:S02]  /*cf730*/  LOP3.LUT R24, R48, 0xffff, RZ, 0xc0, !PT ;  /* 0x0000ffff30187812 */ /* 0x001fe400078ec0ff */
[----:B-1----:R-:W-:Y:S02]  /*cf740*/  PRMT R22, R17, 0x3340, R0 ;  /* 0x0000334011167816 */ /* 0x002fe40000000000 */
[----:B------:R-:W-:-:S04]  /*cf750*/  PRMT R25, R18, 0x3340, R24 ;  /* 0x0000334012197816 */ /* 0x000fc80000000018 */
[----:B------:R-:W-:Y:S02]  /*cf760*/  PRMT R22, R25, 0x5410, R22 ;  /* 0x0000541019167816 */ /* 0x000fe40000000016 */
[----:B------:R-:W-:-:S03]  /*cf770*/  IADD3 R56, P1, PT, R20, R9, RZ ;  /* 0x0000000914387210 */ /* 0x000fc60007f3e0ff */
[----:B------:R0:W-:Y:S04]  /*cf780*/  STL [R1+0x56c], R22 ;  /* 0x00056c1601007387 */ /* 0x0001e80000100800 */
[----:B------:R-:W4:Y:S01]  /*cf790*/  LDL.LU R48, [R1+0x4d80] ;  /* 0x004d800001307983 */ /* 0x000f220000300800 */
[----:B------:R-:W-:Y:S01]  /*cf7a0*/  IMAD.X R57, R21, 0x1, R11, P1 ;  /* 0x0000000115397824 */ /* 0x000fe200008e060b */
[----:B0-----:R-:W-:-:S04]  /*cf7b0*/  SHF.R.U32.HI R22, RZ, 0x8, R24 ;  /* 0x00000008ff167819 */ /* 0x001fc80000011618 */
[----:B------:R0:W-:Y:S04]  /*cf7c0*/  STL.64 [R1+0xb08], R56 ;  /* 0x000b083801007387 */ /* 0x0001e80000100a00 */
[----:B------:R-:W4:Y:S04]  /*cf7d0*/  LDL.LU R24, [R1+0x1a3c] ;  /* 0x001a3c0001187983 */ /* 0x000f280000300800 */
[----:B------:R-:W4:Y:S01]  /*cf7e0*/  LDL.LU R52, [R1+0x1e1c] ;  /* 0x001e1c0001347983 */ /* 0x000f220000300800 */
[----:B------:R-:W-:Y:S02]  /*cf7f0*/  SHF.R.U32.HI R18, RZ, 0x8, R18 ;  /* 0x00000008ff127819 */ /* 0x000fe40000011612 */
[----:B------:R-:W-:-:S02]  /*cf800*/  LOP3.LUT R22, R22, 0xffff, RZ, 0xc0, !PT ;  /* 0x0000ffff16167812 */ /* 0x000fc400078ec0ff */
[----:B------:R-:W-:-:S04]  /*cf810*/  LOP3.LUT R18, R18, 0xffff, RZ, 0xc0, !PT ;  /* 0x0000ffff12127812 */ /* 0x000fc800078ec0ff */
[----:B------:R-:W-:-:S05]  /*cf820*/  PRMT R22, R18, 0x3340, R22 ;  /* 0x0000334012167816 */ /* 0x000fca0000000016 */
[----:B------:R1:W-:Y:S04]  /*cf830*/  STL [R1+0x174], R22 ;  /* 0x0001741601007387 */ /* 0x0003e80000100800 */
[----:B------:R-:W4:Y:S04]  /*cf840*/  LDL.LU R61, [R1+0x29c] ;  /* 0x00029c00013d7983 */ /* 0x000f280000300800 */
[----:B0-----:R-:W4:Y:S04]  /*cf850*/  LDL.LU R56, [R1+0x558] ;  /* 0x0005580001387983 */ /* 0x001f280000300800 */
[----:B------:R-:W4:Y:S01]  /*cf860*/  LDL.LU R60, [R1+0x4a4] ;  /* 0x0004a400013c7983 */ /* 0x000f220000300800 */
[----:B--2---:R-:W-:-:S02]  /*cf870*/  LOP3.LUT R53, R53, 0xffff, RZ, 0xc0, !PT ;  /* 0x0000ffff35357812 */ /* 0x004fc400078ec0ff */
[----:B---3--:R-:W-:Y:S02]  /*cf880*/  LOP3.LUT R18, R50, 0xffff, RZ, 0xc0, !PT ;  /* 0x0000ffff32127812 */ /* 0x008fe400078ec0ff */
[----:B------:R-:W-:Y:S02]  /*cf890*/  LOP3.LUT R25, R51, 0xffff, RZ, 0xc0, !PT ;  /* 0x0000ffff33197812 */ /* 0x000fe400078ec0ff */
[----:B-1----:R-:W-:Y:S02]  /*cf8a0*/  PRMT R22, R18, 0x3340, R0 ;  /* 0x0000334012167816 */ /* 0x002fe40000000000 */
[----:B------:R-:W-:-:S04]  /*cf8b0*/  PRMT R50, R53, 0x3340, R25 ;  /* 0x0000334035327816 */ /* 0x000fc80000000019 */
[----:B------:R-:W-:Y:S02]  /*cf8c0*/  PRMT R22, R50, 0x5410, R22 ;  /* 0x0000541032167816 */ /* 0x000fe40000000016 */
[----:B------:R-:W-:-:S03]  /*cf8d0*/  IADD3 R50, P1, PT, R20, R10, RZ ;  /* 0x0000000a14327210 */ /* 0x000fc60007f3e0ff */
[----:B------:R0:W-:Y:S02]  /*cf8e0*/  STL [R1+0x568], R22 ;  /* 0x0005681601007387 */ /* 0x0001e40000100800 */
[----:B------:R-:W-:Y:S01]  /*cf8f0*/  IMAD.X R51, R21, 0x1, R12, P1 ;  /* 0x0000000115337824 */ /* 0x000fe200008e060c */
[----:B------:R-:W-:Y:S02]  /*cf900*/  SHF.R.U32.HI R21, RZ, 0x8, R25 ;  /* 0x00000008ff157819 */ /* 0x000fe40000011619 */
[----:B0-----:R-:W-:Y:S02]  /*cf910*/  SHF.R.U32.HI R22, RZ, 0x8, R53 ;  /* 0x00000008ff167819 */ /* 0x001fe40000011635 */
[----:B------:R-:W-:Y:S02]  /*cf920*/  LOP3.LUT R21, R21, 0xffff, RZ, 0xc0, !PT ;  /* 0x0000ffff15157812 */ /* 0x000fe400078ec0ff */
[----:B------:R-:W-:-:S04]  /*cf930*/  LOP3.LUT R22, R22, 0xffff, RZ, 0xc0, !PT ;  /* 0x0000ffff16167812 */ /* 0x000fc800078ec0ff */
[----:B------:R-:W-:Y:S02]  /*cf940*/  PRMT R25, R22, 0x3340, R21 ;  /* 0x0000334016197816 */ /* 0x000fe40000000015 */
[----:B------:R-:W-:Y:S02]  /*cf950*/  SHF.R.U32.HI R21, RZ, 0x8, R18 ;  /* 0x00000008ff157819 */ /* 0x000fe40000011612 */
[----:B------:R-:W-:Y:S02]  /*cf960*/  SHF.R.U32.HI R22, RZ, 0x8, R17 ;  /* 0x00000008ff167819 */ /* 0x000fe40000011611 */
[----:B------:R-:W-:Y:S02]  /*cf970*/  LOP3.LUT R21, R21, 0xffff, RZ, 0xc0, !PT ;  /* 0x0000ffff15157812 */ /* 0x000fe400078ec0ff */
[----:B------:R-:W-:Y:S01]  /*cf980*/  LOP3.LUT R22, R22, 0xffff, RZ, 0xc0, !PT ;  /* 0x0000ffff16167812 */ /* 0x000fe200078ec0ff */
[----:B------:R0:W-:Y:S01]  /*cf990*/  STL.64 [R1+0xb00], R50 ;  /* 0x000b003201007387 */ /* 0x0001e20000100a00 */
[----:B------:R-:W-:-:S02]  /*cf9a0*/  PRMT R18, R21, 0x3340, R0 ;  /* 0x0000334015127816 */ /* 0x000fc40000000000 */
[----:B------:R-:W-:Y:S01]  /*cf9b0*/  PRMT R17, R22, 0x3340, R0 ;  /* 0x0000334016117816 */ /* 0x000fe20000000000 */
[----:B0-----:R-:W2:Y:S04]  /*cf9c0*/  LDL.LU.64 R50, [R1+0x5780] ;  /* 0x0057800001327983 */ /* 0x001ea80000300a00 */
[----:B------:R0:W-:Y:S04]  /*cf9d0*/  STL [R1+0x140], R25 ;  /* 0x0001401901007387 */ /* 0x0001e80000100800 */
[----:B0-----:R-:W3:Y:S04]  /*cf9e0*/  LDL.LU R25, [R1+0x55c] ;  /* 0x00055c0001197983 */ /* 0x001ee80000300800 */
[----:B------:R4:W-:Y:S04]  /*cf9f0*/  STL [R1+0x10], R18 ;  /* 0x0000101201007387 */ /* 0x0009e80000100800 */
[----:B------:R-:W-:Y:S01]  /*cfa00*/  STL [R1+0x4], R17 ;  /* 0x0000041101007387 */ /* 0x000fe20000100800 */
[----:B----4-:R-:W-:-:S03]  /*cfa10*/  LOP3.LUT R18, R48, 0xffff, RZ, 0xc0, !PT ;  /* 0x0000ffff30127812 */ /* 0x010fc600078ec0ff */
[----:B------:R-:W4:Y:S04]  /*cfa20*/  LDL.LU R48, [R1+0x4ac] ;  /* 0x0004ac0001307983 */ /* 0x000f280000300800 */
[----:B------:R-:W2:Y:S01]  /*cfa30*/  LDL.LU R53, [R1+0x510] ;  /* 0x0005100001357983 */ /* 0x000ea20000300800 */
[----:B------:R-:W-:Y:S02]  /*cfa40*/  LOP3.LUT R57, R24, 0xffff, RZ, 0xc0, !PT ;  /* 0x0000ffff18397812 */ /* 0x000fe400078ec0ff */
[----:B------:R-:W-:Y:S02]  /*cfa50*/  LOP3.LUT R24, R52, 0xffff, RZ, 0xc0, !PT ;  /* 0x0000ffff34187812 */ /* 0x000fe400078ec0ff */
[----:B------:R-:W2:Y:S01]  /*cfa60*/  LDL.LU R52, [R1+0x360] ;  /* 0x0003600001347983 */ /* 0x000ea20000300800 */
[----:B------:R-:W-:-:S02]  /*cfa70*/  PRMT R21, R57, 0x3340, R0 ;  /* 0x0000334039157816 */ /* 0x000fc40000000000 */
[----:B------:R-:W-:Y:S01]  /*cfa80*/  PRMT R22, R18, 0x3340, R24 ;  /* 0x0000334012167816 */ /* 0x000fe20000000018 */
[----:B------:R0:W-:Y:S03]  /*cfa90*/  STL [R1+0x5630], R57 ;  /* 0x0056303901007387 */ /* 0x0001e60000100800 */
[----:B------:R-:W-:Y:S01]  /*cfaa0*/  PRMT R21, R22, 0x5410, R21 ;  /* 0x0000541016157816 */ /* 0x000fe20000000015 */
[----:B------:R-:W-:Y:S01]  /*cfab0*/  VIADD R20, R20, UR6 ;  /* 0x0000000614147c36 */ /* 0x000fe20008000000 */
[----:B------:R-:W-:Y:S01]  /*cfac0*/  SHF.R.U32.HI R18, RZ, 0x8, R18 ;  /* 0x00000008ff127819 */ /* 0x000fe20000011612 */
[----:B------:R-:W1:Y:S02]  /*cfad0*/  LDCU UR6, c[0x0][0x3b8] ;  /* 0x00007700ff0677ac */ /* 0x000e640008000800 */
[----:B------:R1:W-:Y:S01]  /*cfae0*/  STL [R1+0x1f38], R21 ;  /* 0x001f381501007387 */ /* 0x0003e20000100800 */
[----:B0-----:R-:W-:-:S02]  /*cfaf0*/  LOP3.LUT R57, R61, 0xffff, RZ, 0xc0, !PT ;  /* 0x0000ffff3d397812 */ /* 0x001fc400078ec0ff */
[----:B------:R-:W-:Y:S02]  /*cfb00*/  LOP3.LUT R17, R56, 0xffff, RZ, 0xc0, !PT ;  /* 0x0000ffff38117812 */ /* 0x000fe400078ec0ff */
[----:B------:R-:W-:Y:S02]  /*cfb10*/  LOP3.LUT R56, R60, 0xffff, RZ, 0xc0, !PT ;  /* 0x0000ffff3c387812 */ /* 0x000fe400078ec0ff */
[----:B-1----:R-:W-:Y:S02]  /*cfb20*/  PRMT R21, R57, 0x3340, R0 ;  /* 0x0000334039157816 */ /* 0x002fe40000000000 */
[----:B------:R-:W-:Y:S02]  /*cfb30*/  PRMT R22, R17, 0x3340, R56 ;  /* 0x0000334011167816 */ /* 0x000fe40000000038 */
[----:B------:R-:W-:Y:S02]  /*cfb40*/  SHF.R.U32.HI R24, RZ, 0x8, R24 ;  /* 0x00000008ff187819 */ /* 0x000fe40000011618 */
[----:B------:R-:W-:Y:S01]  /*cfb50*/  PRMT R22, R22, 0x5410, R21 ;  /* 0x0000541016167816 */ /* 0x000fe20000000015 */
[----:B------:R-:W-:Y:S01]  /*cfb60*/  STL [R1+0x1fd8], R57 ;  /* 0x001fd83901007387 */ /* 0x000fe20000100800 */
[----:B------:R-:W-:-:S02]  /*cfb70*/  SHF.R.S32.HI R21, RZ, 0x1f, R20 ;  /* 0x0000001fff157819 */ /* 0x000fc40000011414 */
[----:B------:R-:W-:Y:S01]  /*cfb80*/  IADD3 R60, P1, PT, R20, R0, RZ ;  /* 0x00000000143c7210 */ /* 0x000fe20007f3e0ff */
[----:B------:R0:W-:Y:S01]  /*cfb90*/  STL [R1+0x1e28], R22 ;  /* 0x001e281601007387 */ /* 0x0001e20000100800 */
[----:B------:R-:W-:Y:S02]  /*cfba0*/  LOP3.LUT R18, R18, 0xffff, RZ, 0xc0, !PT ;  /* 0x0000ffff12127812 */ /* 0x000fe400078ec0ff */
[----:B------:R-:W-:Y:S02]  /*cfbb0*/  LOP3.LUT R24, R24, 0xffff, RZ, 0xc0, !PT ;  /* 0x0000ffff18187812 */ /* 0x000fe400078ec0ff */
[----:B------:R-:W-:Y:S01]  /*cfbc0*/  SHF.R.U32.HI R17, RZ, 0x8, R17 ;  /* 0x00000008ff117819 */ /* 0x000fe20000011611 */
[----:B------:R-:W-:Y:S01]  /*cfbd0*/  IMAD.X R61, R21, 0x1, R2, P1 ;  /* 0x00000001153d7824 */ /* 0x000fe200008e0602 */
[----:B------:R-:W-:Y:S02]  /*cfbe0*/  PRMT R24, R18, 0x3340, R24 ;  /* 0x0000334012187816 */ /* 0x000fe40000000018 */
[----:B0-----:R-:W-:-:S02]  /*cfbf0*/  SHF.R.U32.HI R22, RZ, 0x8, R56 ;  /* 0x00000008ff167819 */ /* 0x001fc40000011638 */
[----:B------:R-:W-:Y:S02]  /*cfc00*/  LOP3.LUT R17, R17, 0xffff, RZ, 0xc0, !PT ;  /* 0x0000ffff11117812 */ /* 0x000fe400078ec0ff */
[----:B------:R-:W-:Y:S02]  /*cfc10*/  LOP3.LUT R22, R22, 0xffff, RZ, 0xc0, !PT ;  /* 0x0000ffff16167812 */ /* 0x000fe400078ec0ff */
[----:B------:R-:W-:Y:S01]  /*cfc20*/  LOP3.LUT R49, R49, 0xffff, RZ, 0xc0, !PT ;  /* 0x0000ffff31317812 */ /* 0x000fe200078ec0ff */
[----:B------:R-:W-:Y:S01]  /*cfc30*/  STL.64 [R1+0xaf8], R60 ;  /* 0x000af83c01007387 */ /* 0x000fe20000100a00 */
[----:B------:R-:W-:Y:S02]  /*cfc40*/  PRMT R17, R17, 0x3340, R22 ;  /* 0x0000334011117816 */ /* 0x000fe40000000016 */
[----:B------:R-:W-:Y:S01]  /*cfc50*/  PRMT R22, R49, 0x3340, R0 ;  /* 0x0000334031167816 */ /* 0x000fe20000000000 */
[----:B------:R-:W-:Y:S04]  /*cfc60*/  STL [R1+0x68c], R24 ;  /* 0x00068c1801007387 */ /* 0x000fe80000100800 */
[----:B------:R0:W-:Y:S02]  /*cfc70*/  STL [R1+0x1bb8], R17 ;  /* 0x001bb81101007387 */ /* 0x0001e40000100800 */
[----:B0-----:R-:W-:-:S02]  /*cfc80*/  LOP3.LUT R17, R46, 0xffff, RZ, 0xc0, !PT ;  /* 0x0000ffff2e117812 */ /* 0x001fc400078ec0ff */
[----:B------:R-:W2:Y:S01]  /*cfc90*/  LDL.LU R46, [R1+0x577c] ;  /* 0x00577c00012e7983 */ /* 0x000ea20000300800 */
[----:B------:R-:W-:-:S05]  /*cfca0*/  IADD3 R60, P1, PT, R20, R3, RZ ;  /* 0x00000003143c7210 */ /* 0x000fca0007f3e0ff */
[----:B------:R-:W-:Y:S01]  /*cfcb0*/  IMAD.X R61, R21, 0x1, R4, P1 ;  /* 0x00000001153d7824 */ /* 0x000fe200008e0604 */
[----:B---3--:R-:W-:Y:S02]  /*cfcc0*/  LOP3.LUT R18, R25, 0xffff, RZ, 0xc0, !PT ;  /* 0x0000ffff19127812 */ /* 0x008fe400078ec0ff */
[----:B----4-:R-:W-:-:S04]  /*cfcd0*/  LOP3.LUT R48, R48, 0xffff, RZ, 0xc0, !PT ;  /* 0x0000ffff30307812 */ /* 0x010fc800078ec0ff */
[----:B------:R-:W-:-:S04]  /*cfce0*/  PRMT R24, R18, 0x3340, R48 ;  /* 0x0000334012187816 */ /* 0x000fc80000000030 */
[----:B------:R-:W-:Y:S02]  /*cfcf0*/  PRMT R22, R24, 0x5410, R22 ;  /* 0x0000541018167816 */ /* 0x000fe40000000016 */
[----:B------:R-:W3:Y:S01]  /*cfd00*/  LDL.LU R24, [R1+0x4d94] ;  /* 0x004d940001187983 */ /* 0x000ee20000300800 */
[----:B--2---:R-:W-:-:S03]  /*cfd10*/  LOP3.LUT R53, R53, 0xffff, RZ, 0xc0, !PT ;  /* 0x0000ffff35357812 */ /* 0x004fc600078ec0ff */
[----:B------:R-:W2:Y:S01]  /*cfd20*/  LDL.LU R25, [R1+0x1c48] ;  /* 0x001c480001197983 */ /* 0x000ea20000300800 */
[----:B------:R-:W-:-:S03]  /*cfd30*/  LOP3.LUT R56, R52, 0xffff, RZ, 0xc0, !PT ;  /* 0x0000ffff34387812 */ /* 0x000fc600078ec0ff */
[----:B------:R0:W-:Y:S04]  /*cfd40*/  STL [R1+0x1e1c], R22 ;  /* 0x001e1c1601007387 */ /* 0x0001e80000100800 */
[----:B------:R-:W4:Y:S01]  /*cfd50*/  LDL.LU R52, [R1+0x2028] ;  /* 0x0020280001347983 */ /* 0x000f220000300800 */
[----:B------:R-:W-:Y:S02]  /*cfd60*/  PRMT R57, R53, 0x3340, R56 ;  /* 0x0000334035397816 */ /* 0x000fe40000000038 */
[----:B0-----:R-:W-:-:S04]  /*cfd70*/  PRMT R22, R17, 0x3340, R0 ;  /* 0x0000334011167816 */ /* 0x001fc80000000000 */
[----:B------:R-:W-:Y:S02]  /*cfd80*/  PRMT R22, R57, 0x5410, R22 ;  /* 0x0000541039167816 */ /* 0x000fe40000000016 */
[----:B------:R-:W-:-:S03]  /*cfd90*/  SHF.R.U32.HI R53, RZ, 0x8, R53 ;  /* 0x00000008ff357819 */ /* 0x000fc60000011635 */
[----:B------:R0:W-:Y:S01]  /*cfda0*/  STL [R1+0x1e18], R22 ;  /* 0x001e181601007387 */ /* 0x0001e20000100800 */
[----:B------:R-:W-:Y:S02]  /*cfdb0*/  SHF.R.U32.HI R18, RZ, 0x8, R18 ;  /* 0x00000008ff127819 */ /* 0x000fe40000011612 */
[----:B------:R-:W-:Y:S02]  /*cfdc0*/  SHF.R.U32.HI R48, RZ, 0x8, R48 ;  /* 0x00000008ff307819 */ /* 0x000fe40000011630 */
[----:B------:R-:W-:Y:S02]  /*cfdd0*/  LOP3.LUT R53, R53, 0xffff, RZ, 0xc0, !PT ;  /* 0x0000ffff35357812 */ /* 0x000fe400078ec0ff */
[----:B0-----:R-:W-:-:S04]  /*cfde0*/  SHF.R.U32.HI R22, RZ, 0x8, R56 ;  /* 0x00000008ff167819 */ /* 0x001fc80000011638 */
[----:B------:R-:W-:Y:S02]  /*cfdf0*/  LOP3.LUT R56, R22, 0xffff, RZ, 0xc0, !PT ;  /* 0x0000ffff16387812 */ /* 0x000fe400078ec0ff */
[----:B------:R-:W-:Y:S02]  /*cfe00*/  LOP3.LUT R18, R18, 0xffff, RZ, 0xc0, !PT ;  /* 0x0000ffff12127812 */ /* 0x000fe400078ec0ff */
[----:B------:R-:W-:Y:S02]  /*cfe10*/  LOP3.LUT R22, R48, 0xffff, RZ, 0xc0, !PT ;  /* 0x0000ffff30167812 */ /* 0x000fe400078ec0ff */
[----:B------:R-:W-:Y:S02]  /*cfe20*/  PRMT R53, R53, 0x3340, R56 ;  /* 0x0000334035357816 */ /* 0x000fe40000000038 */
[----:B------:R-:W-:Y:S02]  /*cfe30*/  IADD3 R56, P1, PT, R20, R5, RZ ;  /* 0x0000000514387210 */ /* 0x000fe40007f3e0ff */
[----:B------:R-:W-:Y:S01]  /*cfe40*/  PRMT R18, R18, 0x3340, R22 ;  /* 0x0000334012127816 */ /* 0x000fe20000000016 */
[----:B------:R-:W-:Y:S02]  /*cfe50*/  STL.64 [R1+0xae8], R60 ;  /* 0x000ae83c01007387 */ /* 0x000fe40000100a00 */
[----:B------:R-:W-:-:S02]  /*cfe60*/  IMAD.X R57, R21, 0x1, R6, P1 ;  /* 0x0000000115397824 */ /* 0x000fc400008e0606 */
[----:B------:R-:W4:Y:S04]  /*cfe70*/  LDL.LU R48, [R1+0x51c] ;  /* 0x00051c0001307983 */ /* 0x000f280000300800 */
[----:B------:R0:W-:Y:S04]  /*cfe80*/  STL [R1+0x5a8], R53 ;  /* 0x0005a83501007387 */ /* 0x0001e80000100800 */
[----:B------:R1:W-:Y:S01]  /*cfe90*/  STL [R1+0x464], R18 ;  /* 0x0004641201007387 */ /* 0x0003e20000100800 */
[----:B------:R-:W-:-:S03]  /*cfea0*/  SHF.R.U32.HI R22, RZ, 0x8, R49 ;  /* 0x00000008ff167819 */ /* 0x000fc60000011631 */
[----:B0-----:R-:W4:Y:S04]  /*cfeb0*/  LDL.LU R53, [R1+0x36c] ;  /* 0x00036c0001357983 */ /* 0x001f280000300800 */
[----:B-1----:R-:W4:Y:S04]  /*cfec0*/  LDL.LU R18, [R1+0x4d9c] ;  /* 0x004d9c0001127983 */ /* 0x002f280000300800 */
[----:B------:R0:W-:Y:S04]  /*cfed0*/  STL.64 [R1+0xaf0], R56 ;  /* 0x000af03801007387 */ /* 0x0001e80000100a00 */
[----:B0-----:R-:W4:Y:S04]  /*cfee0*/  LDL.LU R56, [R1+0x1c3c] ;  /* 0x001c3c0001387983 */ /* 0x001f280000300800 */
[----:B------:R-:W4:Y:S01]  /*cfef0*/  LDL.LU R49, [R1+0x201c] ;  /* 0x00201c0001317983 */ /* 0x000f220000300800 */
[----:B------:R-:W-:-:S02]  /*cff00*/  SHF.R.U32.HI R17, RZ, 0x8, R17 ;  /* 0x00000008ff117819 */ /* 0x000fc40000011611 */
[----:B------:R-:W-:Y:S02]  /*cff10*/  LOP3.LUT R22, R22, 0xffff, RZ, 0xc0, !PT ;  /* 0x0000ffff16167812 */ /* 0x000fe400078ec0ff */
[----:B------:R-:W-:Y:S02]  /*cff20*/  LOP3.LUT R17, R17, 0xffff, RZ, 0xc0, !PT ;  /* 0x0000ffff11117812 */ /* 0x000fe400078ec0ff */
[--C-:B------:R-:W-:Y:S02]  /*cff30*/  PRMT R57, R22, 0x3340, R0.reuse ;  /* 0x0000334016397816 */ /* 0x100fe40000000000 */
[----:B------:R-:W-:-:S03]  /*cff40*/  PRMT R22, R17, 0x3340, R0 ;  /* 0x0000334011167816 */ /* 0x000fc60000000000 */
[----:B------:R-:W-:Y:S04]  /*cff50*/  STL [R1+0x10c], R57 ;  /* 0x00010c3901007387 */ /* 0x000fe80000100800 */
[----:B------:R0:W-:Y:S01]  /*cff60*/  STL [R1+0xec], R22 ;  /* 0x0000ec1601007387 */ /* 0x0001e20000100800 */
[----:B------:R-:W-:-:S05]  /*cff70*/  IADD3 R60, P1, PT, R20, R13, RZ ;  /* 0x0000000d143c7210 */ /* 0x000fca0007f3e0ff */
[----:B------:R-:W-:Y:S01]  /*cff80*/  IMAD.X R61, R21, 0x1, R15, P1 ;  /* 0x00000001153d7824 */ /* 0x000fe200008e060f */
[----:B---3--:R-:W-:Y:S02]  /*cff90*/  LOP3.LUT R17, R24, 0xffff, RZ, 0xc0, !PT ;  /* 0x0000ffff18117812 */ /* 0x008fe400078ec0ff */
[----:B--2---:R-:W-:-:S04]  /*cffa0*/  LOP3.LUT R25, R25, 0xffff, RZ, 0xc0, !PT ;  /* 0x0000ffff19197812 */ /* 0x004fc800078ec0ff */
[----:B0-----:R-:W-:Y:S02]  /*cffb0*/  PRMT R22, R25, 0x3340, R0 ;  /* 0x0000334019167816 */ /* 0x001fe40000000000 */
        /* <DEDUP_REMOVED lines=8> */
[----:B0-----:R-:W-:-:S02]  /*d0040*/  SHF.R.U32.HI R22, RZ, 0x8, R25 ;  /* 0x00000008ff167819 */ /* 0x001fc40000011619 */
[----:B------:R-:W-:Y:S02]  /*d0050*/  PRMT R24, R17, 0x3340, R24 ;  /* 0x0000334011187816 */ /* 0x000fe40000000018 */
[----:B------:R-:W-:Y:S01]  /*d0060*/  LOP3.LUT R22, R22, 0xffff, RZ, 0xc0, !PT ;  /* 0x0000ffff16167812 */ /* 0x000fe200078ec0ff */
[----:B------:R-:W-:Y:S03]  /*d0070*/  STL.64 [R1+0xae0], R60 ;  /* 0x000ae03c01007387 */ /* 0x000fe60000100a00 */
[----:B------:R-:W-:Y:S01]  /*d0080*/  PRMT R17, R22, 0x3340, R0 ;  /* 0x0000334016117816 */ /* 0x000fe20000000000 */
[----:B------:R0:W-:Y:S04]  /*d0090*/  STL [R1+0x5a4], R24 ;  /* 0x0005a41801007387 */ /* 0x0001e80000100800 */
[----:B0-----:R-:W2:Y:S04]  /*d00a0*/  LDL.LU R24, [R1+0x4d88] ;  /* 0x004d880001187983 */ /* 0x001ea80000300800 */
[----:B------:R0:W-:Y:S01]  /*d00b0*/  STL [R1+0xfc], R17 ;  /* 0x0000fc1101007387 */ /* 0x0001e20000100800 */
[----:B------:R-:W-:-:S03]  /*d00c0*/  LOP3.LUT R48, R48, 0xffff, RZ, 0xc0, !PT ;  /* 0x0000ffff30307812 */ /* 0x000fc600078ec0ff */
[----:B------:R-:W3:Y:S01]  /*d00d0*/  LDL.LU R25, [R1+0x1a58] ;  /* 0x001a580001197983 */ /* 0x000ee20000300800 */
[----:B------:R-:W-:-:S03]  /*d00e0*/  LOP3.LUT R60, R54, 0xffff, RZ, 0xc0, !PT ;  /* 0x0000ffff363c7812 */ /* 0x000fc600078ec0ff */
[----:B------:R-:W4:Y:S01]  /*d00f0*/  LDL.LU R52, [R1+0x1e38] ;  /* 0x001e380001347983 */ /* 0x000f220000300800 */
[----:B------:R-:W-:-:S03]  /*d0100*/  LOP3.LUT R53, R53, 0xffff, RZ, 0xc0, !PT ;  /* 0x0000ffff35357812 */ /* 0x000fc600078ec0ff */
[----:B------:R-:W4:Y:S01]  /*d0110*/  LDL.LU R54, [R1+0x5778] ;  /* 0x0057780001367983 */ /* 0x000f220000300800 */
[----:B------:R-:W-:Y:S02]  /*d0120*/  PRMT R22, R60, 0x3340, R0 ;  /* 0x000033403c167816 */ /* 0x000fe40000000000 */
[----:B------:R-:W-:Y:S01]  /*d0130*/  LOP3.LUT R18, R18, 0xffff, RZ, 0xc0, !PT ;  /* 0x0000ffff12127812 */ /* 0x000fe200078ec0ff */
[----:B------:R-:W-:Y:S01]  /*d0140*/  STL [R1+0x5634], R60 ;  /* 0x0056343c01007387 */ /* 0x000fe20000100800 */
[----:B0-----:R-:W-:Y:S02]  /*d0150*/  LOP3.LUT R17, R56, 0xffff, RZ, 0xc0, !PT ;  /* 0x0000ffff38117812 */ /* 0x001fe400078ec0ff */
[----:B------:R-:W-:Y:S02]  /*d0160*/  PRMT R56, R48, 0x3340, R53 ;  /* 0x0000334030387816 */ /* 0x000fe40000000035 */
[----:B------:R-:W-:Y:S02]  /*d0170*/  LOP3.LUT R49, R49, 0xffff, RZ, 0xc0, !PT ;  /* 0x0000ffff31317812 */ /* 0x000fe400078ec0ff */
[----:B------:R-:W-:-:S02]  /*d0180*/  PRMT R57, R56, 0x5410, R22 ;  /* 0x0000541038397816 */ /* 0x000fc40000000016 */
[----:B------:R-:W-:Y:S02]  /*d0190*/  PRMT R22, R17, 0x3340, R0 ;  /* 0x0000334011167816 */ /* 0x000fe40000000000 */
[----:B------:R-:W-:-:S04]  /*d01a0*/  PRMT R56, R18, 0x3340, R49 ;  /* 0x0000334012387816 */ /* 0x000fc80000000031 */
[----:B------:R-:W-:Y:S02]  /*d01b0*/  PRMT R22, R56, 0x5410, R22 ;  /* 0x0000541038167816 */ /* 0x000fe40000000016 */
[----:B------:R-:W-:Y:S01]  /*d01c0*/  IADD3 R56, P1, PT, R20, R14, RZ ;  /* 0x0000000e14387210 */ /* 0x000fe20007f3e0ff */
[----:B------:R0:W-:Y:S01]  /*d01d0*/  STL [R1+0x1dfc], R57 ;  /* 0x001dfc3901007387 */ /* 0x0001e20000100800 */
[----:B------:R-:W-:-:S03]  /*d01e0*/  SHF.R.U32.HI R48, RZ, 0x8, R48 ;  /* 0x00000008ff307819 */ /* 0x000fc60000011630 */
[----:B------:R1:W-:Y:S01]  /*d01f0*/  STL [R1+0x1df8], R22 ;  /* 0x001df81601007387 */ /* 0x0003e20000100800 */
[----:B0-----:R-:W-:Y:S01]  /*d0200*/  IMAD.X R57, R21, 0x1, R16, P1 ;  /* 0x0000000115397824 */ /* 0x001fe200008e0610 */
[----:B-1----:R-:W-:-:S04]  /*d0210*/  SHF.R.U32.HI R22, RZ, 0x8, R53 ;  /* 0x00000008ff167819 */ /* 0x002fc80000011635 */
[----:B------:R0:W-:Y:S04]  /*d0220*/  STL.64 [R1+0xac8], R56 ;  /* 0x000ac83801007387 */ /* 0x0001e80000100a00 */
[----:B------:R-:W4:Y:S01]  /*d0230*/  LDL.LU R53, [R1+0x4d90] ;  /* 0x004d900001357983 */ /* 0x000f220000300800 */
[----:B0-----:R-:W-:Y:S02]  /*d0240*/  SHF.R.U32.HI R57, RZ, 0x8, R49 ;  /* 0x00000008ff397819 */ /* 0x001fe40000011631 */
[----:B------:R-:W-:Y:S02]  /*d0250*/  LOP3.LUT R49, R48, 0xffff, RZ, 0xc0, !PT ;  /* 0x0000ffff30317812 */ /* 0x000fe400078ec0ff */
[----:B------:R-:W-:Y:S01]  /*d0260*/  LOP3.LUT R56, R22, 0xffff, RZ, 0xc0, !PT ;  /* 0x0000ffff16387812 */ /* 0x000fe200078ec0ff */
[----:B------:R-:W4:Y:S03]  /*d0270*/  LDL.LU R48, [R1+0x1a4c] ;  /* 0x001a4c0001307983 */ /* 0x000f260000300800 */
[----:B------:R-:W-:-:S02]  /*d0280*/  PRMT R56, R49, 0x3340, R56 ;  /* 0x0000334031387816 */ /* 0x000fc40000000038 */
[----:B------:R-:W4:Y:S01]  /*d0290*/  LDL.LU R49, [R1+0x1e2c] ;  /* 0x001e2c0001317983 */ /* 0x000f220000300800 */
[----:B------:R-:W-:Y:S02]  /*d02a0*/  SHF.R.U32.HI R18, RZ, 0x8, R18 ;  /* 0x00000008ff127819 */ /* 0x000fe40000011612 */
[----:B------:R-:W-:Y:S02]  /*d02b0*/  LOP3.LUT R22, R57, 0xffff, RZ, 0xc0, !PT ;  /* 0x0000ffff39167812 */ /* 0x000fe400078ec0ff */
[----:B------:R-:W-:-:S04]  /*d02c0*/  LOP3.LUT R18, R18, 0xffff, RZ, 0xc0, !PT ;  /* 0x0000ffff12127812 */ /* 0x000fc800078ec0ff */
[----:B------:R-:W-:Y:S01]  /*d02d0*/  PRMT R57, R18, 0x3340, R22 ;  /* 0x0000334012397816 */ /* 0x000fe20000000016 */
[----:B------:R0:W-:Y:S04]  /*d02e0*/  STL [R1+0x654], R56 ;  /* 0x0006543801007387 */ /* 0x0001e80000100800 */
[----:B------:R1:W-:Y:S01]  /*d02f0*/  STL [R1+0x5640], R57 ;  /* 0x0056403901007387 */ /* 0x0003e20000100800 */
[----:B0-----:R-:W-:-:S05]  /*d0300*/  IADD3 R56, P1, PT, R20, R7, RZ ;  /* 0x0000000714387210 */ /* 0x001fca0007f3e0ff */
[----:B-1----:R-:W-:Y:S01]  /*d0310*/  IMAD.X R57, R21, 0x1, R8, P1 ;  /* 0x0000000115397824 */ /* 0x002fe200008e0608 */
[----:B--2---:R-:W-:Y:S02]  /*d0320*/  LOP3.LUT R18, R24, 0xffff, RZ, 0xc0, !PT ;  /* 0x0000ffff18127812 */ /* 0x004fe400078ec0ff */
[----:B---3--:R-:W-:Y:S02]  /*d0330*/  LOP3.LUT R24, R25, 0xffff, RZ, 0xc0, !PT ;  /* 0x0000ffff19187812 */ /* 0x008fe400078ec0ff */
[----:B----4-:R-:W-:Y:S02]  /*d0340*/  LOP3.LUT R25, R52, 0xffff, RZ, 0xc0, !PT ;  /* 0x0000ffff34197812 */ /* 0x010fe400078ec0ff */
[----:B------:R-:W-:Y:S02]  /*d0350*/  PRMT R22, R24, 0x3340, R0 ;  /* 0x0000334018167816 */ /* 0x000fe40000000000 */
[----:B------:R-:W-:-:S04]  /*d0360*/  PRMT R52, R18, 0x3340, R25 ;  /* 0x0000334012347816 */ /* 0x000fc80000000019 */
[----:B------:R-:W-:Y:S02]  /*d0370*/  PRMT R22, R52, 0x5410, R22 ;  /* 0x0000541034167816 */ /* 0x000fe40000000016 */
[----:B------:R-:W-:Y:S02]  /*d0380*/  SHF.R.U32.HI R18, RZ, 0x8, R18 ;  /* 0x00000008ff127819 */ /* 0x000fe40000011612 */
[----:B------:R-:W-:Y:S01]  /*d0390*/  SHF.R.U32.HI R52, RZ, 0x8, R25 ;  /* 0x00000008ff347819 */ /* 0x000fe20000011619 */
[----:B------:R0:W-:Y:S01]  /*d03a0*/  STL [R1+0x1dec], R22 ;  /* 0x001dec1601007387 */ /* 0x0001e20000100800 */
[----:B------:R-:W-:-:S03]  /*d03b0*/  LOP3.LUT R18, R18, 0xffff, RZ, 0xc0, !PT ;  /* 0x0000ffff12127812 */ /* 0x000fc600078ec0ff */
[----:B------:R1:W-:Y:S01]  /*d03c0*/  STL.64 [R1+0xad8], R56 ;  /* 0x000ad83801007387 */ /* 0x0003e20000100a00 */
[----:B------:R-:W-:Y:S02]  /*d03d0*/  LOP3.LUT R52, R52, 0xffff, RZ, 0xc0, !PT ;  /* 0x0000ffff34347812 */ /* 0x000fe400078ec0ff */
[----:B0-----:R-:W-:Y:S02]  /*d03e0*/  SHF.R.U32.HI R22, RZ, 0x8, R24 ;  /* 0x00000008ff167819 */ /* 0x001fe40000011618 */
[----:B------:R-:W2:Y:S02]  /*d03f0*/  LDL.LU R24, [R1+0x574] ;  /* 0x0005740001187983 */ /* 0x000ea40000300800 */
[----:B------:R-:W-:Y:S02]  /*d0400*/  LOP3.LUT R22, R22, 0xffff, RZ, 0xc0, !PT ;  /* 0x0000ffff16167812 */ /* 0x000fe400078ec0ff */
[----:B------:R-:W3:Y:S01]  /*d0410*/  LDL.LU R25, [R1+0x4c8] ;  /* 0x0004c80001197983 */ /* 0x000ee20000300800 */
[----:B------:R-:W-:-:S02]  /*d0420*/  PRMT R52, R18, 0x3340, R52 ;  /* 0x0000334012347816 */ /* 0x000fc40000000034 */
[----:B------:R-:W-:Y:S02]  /*d0430*/  PRMT R18, R22, 0x3340, R0 ;  /* 0x0000334016127816 */ /* 0x000fe40000000000 */
[----:B-1----:R-:W-:Y:S02]  /*d0440*/  IADD3 R56, P1, PT, R20, R9, RZ ;  /* 0x0000000914387210 */ /* 0x002fe40007f3e0ff */
[----:B------:R-:W-:-:S03]  /*d0450*/  SHF.R.U32.HI R22, RZ, 0x8, R17 ;  /* 0x00000008ff167819 */ /* 0x000fc60000011611 */
[----:B------:R-:W-:Y:S01]  /*d0460*/  IMAD.X R57, R21, 0x1, R11, P1 ;  /* 0x0000000115397824 */ /* 0x000fe200008e060b */
[----:B------:R-:W-:Y:S01]  /*d0470*/  LOP3.LUT R22, R22, 0xffff, RZ, 0xc0, !PT ;  /* 0x0000ffff16167812 */ /* 0x000fe200078ec0ff */
[----:B------:R0:W-:Y:S03]  /*d0480*/  STL [R1+0x594], R52 ;  /* 0x0005943401007387 */ /* 0x0001e60000100800 */
[----:B------:R-:W-:Y:S01]  /*d0490*/  PRMT R60, R22, 0x3340, R0 ;  /* 0x00003340163c7816 */ /* 0x000fe20000000000 */
[----:B------:R-:W-:Y:S04]  /*d04a0*/  STL [R1+0xdc], R18 ;  /* 0x0000dc1201007387 */ /* 0x000fe80000100800 */
[----:B------:R1:W-:Y:S04]  /*d04b0*/  STL.64 [R1+0xac0], R56 ;  /* 0x000ac03801007387 */ /* 0x0003e80000100a00 */
[----:B------:R4:W-:Y:S04]  /*d04c0*/  STL [R1+0x5644], R60 ;  /* 0x0056443c01007387 */ /* 0x0009e80000100800 */
[----:B0-----:R-:W3:Y:S01]  /*d04d0*/  LDL.LU R52, [R1+0x570] ;  /* 0x0005700001347983 */ /* 0x001ee20000300800 */
[----:B-1----:R-:W-:-:S02]  /*d04e0*/  LOP3.LUT R56, R53, 0xffff, RZ, 0xc0, !PT ;  /* 0x0000ffff35387812 */ /* 0x002fc400078ec0ff */
[----:B----4-:R-:W-:Y:S01]  /*d04f0*/  IADD3 R60, P1, PT, R20, R10, RZ ;  /* 0x0000000a143c7210 */ /* 0x010fe20007f3e0ff */
[----:B------:R-:W4:Y:S01]  /*d0500*/  LDL.LU R53, [R1+0x2bc] ;  /* 0x0002bc0001357983 */ /* 0x000f220000300800 */
[----:B------:R-:W-:-:S03]  /*d0510*/  LOP3.LUT R18, R48, 0xffff, RZ, 0xc0, !PT ;  /* 0x0000ffff30127812 */ /* 0x000fc600078ec0ff */
[----:B------:R-:W4:Y:S01]  /*d0520*/  LDL.LU R48, [R1+0x4c4] ;  /* 0x0004c40001307983 */ /* 0x000f220000300800 */
[----:B------:R-:W-:Y:S02]  /*d0530*/  LOP3.LUT R17, R49, 0xffff, RZ, 0xc0, !PT ;  /* 0x0000ffff31117812 */ /* 0x000fe400078ec0ff */
[----:B------:R-:W-:Y:S01]  /*d0540*/  PRMT R22, R18, 0x3340, R0 ;  /* 0x0000334012167816 */ /* 0x000fe20000000000 */
[----:B------:R-:W4:Y:S01]  /*d0550*/  LDL.LU R49, [R1+0x520] ;  /* 0x0005200001317983 */ /* 0x000f220000300800 */
[--C-:B------:R-:W-:Y:S01]  /*d0560*/  PRMT R57, R56, 0x3340, R17.reuse ;  /* 0x0000334038397816 */ /* 0x100fe20000000011 */
[----:B------:R-:W-:Y:S02]  /*d0570*/  IMAD.X R61, R21, 0x1, R12, P1 ;  /* 0x00000001153d7824 */ /* 0x000fe400008e060c */
[----:B------:R0:W-:Y:S01]  /*d0580*/  STL [R1+0x5638], R18 ;  /* 0x0056381201007387 */ /* 0x0001e20000100800 */
[----:B------:R-:W-:-:S04]  /*d0590*/  SHF.R.U32.HI R21, RZ, 0x8, R17 ;  /* 0x00000008ff157819 */ /* 0x000fc80000011611 */
[----:B------:R-:W-:Y:S02]  /*d05a0*/  LOP3.LUT R21, R21, 0xffff, RZ, 0xc0, !PT ;  /* 0x0000ffff15157812 */ /* 0x000fe400078ec0ff */
[----:B0-----:R-:W-:Y:S02]  /*d05b0*/  PRMT R18, R57, 0x5410, R22 ;  /* 0x0000541039127816 */ /* 0x001fe40000000016 */
[----:B------:R-:W-:-:S04]  /*d05c0*/  SHF.R.U32.HI R22, RZ, 0x8, R56 ;  /* 0x00000008ff167819 */ /* 0x000fc80000011638 */
[----:B------:R-:W-:Y:S01]  /*d05d0*/  LOP3.LUT R22, R22, 0xffff, RZ, 0xc0, !PT ;  /* 0x0000ffff16167812 */ /* 0x000fe200078ec0ff */
[----:B------:R0:W-:Y:S03]  /*d05e0*/  STL [R1+0x1de8], R18 ;  /* 0x001de81201007387 */ /* 0x0001e60000100800 */
[----:B------:R-:W-:Y:S01]  /*d05f0*/  PRMT R21, R22, 0x3340, R21 ;  /* 0x0000334016157816 */ /* 0x000fe20000000015 */
[----:B------:R-:W-:Y:S04]  /*d0600*/  STL.64 [R1+0xad0], R60 ;  /* 0x000ad03c01007387 */ /* 0x000fe80000100a00 */
[----:B------:R1:W-:Y:S01]  /*d0610*/  STL [R1+0x640], R21 ;  /* 0x0006401501007387 */ /* 0x0003e20000100800 */
[----:B0-----:R-:W-:-:S03]  /*d0620*/  LOP3.LUT R18, R54, 0xffff, RZ, 0xc0, !PT ;  /* 0x0000ffff36127812 */ /* 0x001fc600078ec0ff */
[----:B------:R-:W4:Y:S01]  /*d0630*/  LDL.LU R54, [R1+0x5774] ;  /* 0x0057740001367983 */ /* 0x000f220000300800 */
[----:B-1----:R-:W-:Y:S02]  /*d0640*/  PRMT R21, R18, 0x3340, R0 ;  /* 0x0000334012157816 */ /* 0x002fe40000000000 */
[----:B--2---:R-:W-:Y:S02]  /*d0650*/  LOP3.LUT R17, R24, 0xffff, RZ, 0xc0, !PT ;  /* 0x0000ffff18117812 */ /* 0x004fe400078ec0ff */
        /* <DEDUP_REMOVED lines=11> */
[----:B------:R-:W-:Y:S02]  /*d0710*/  PRMT R17, R21, 0x3340, R0 ;  /* 0x0000334015117816 */ /* 0x000fe40000000000 */
[----:B------:R-:W-:Y:S01]  /*d0720*/  LOP3.LUT R25, R52, 0xffff, RZ, 0xc0, !PT ;  /* 0x0000ffff34197812 */ /* 0x000fe200078ec0ff */
[----:B------:R-:W-:Y:S04]  /*d0730*/  STL [R1+0x5d8], R18 ;  /* 0x0005d81201007387 */ /* 0x000fe80000100800 */
[----:B------:R0:W-:Y:S01]  /*d0740*/  STL [R1+0x164], R17 ;  /* 0x0001641101007387 */ /* 0x0001e20000100800 */
[----:B----4-:R-:W-:-:S02]  /*d0750*/  LOP3.LUT R52, R48, 0xffff, RZ, 0xc0, !PT ;  /* 0x0000ffff30347812 */ /* 0x010fc400078ec0ff */
[----:B0-----:R-:W-:Y:S02]  /*d0760*/  LOP3.LUT R17, R53, 0xffff, RZ, 0xc0, !PT ;  /* 0x0000ffff35117812 */ /* 0x001fe400078ec0ff */
[----:B------:R-:W-:Y:S02]  /*d0770*/  PRMT R22, R25, 0x3340, R52 ;  /* 0x0000334019167816 */ /* 0x000fe40000000034 */
[----:B------:R-:W-:-:S04]  /*d0780*/  PRMT R21, R17, 0x3340, R0 ;  /* 0x0000334011157816 */ /* 0x000fc80000000000 */
[----:B------:R-:W-:Y:S02]  /*d0790*/  PRMT R21, R22, 0x5410, R21 ;  /* 0x0000541016157816 */ /* 0x000fe40000000015 */
[----:B------:R-:W-:-:S03]  /*d07a0*/  LOP3.LUT R18, R41, 0xffff, RZ, 0xc0, !PT ;  /* 0x0000ffff29127812 */ /* 0x000fc600078ec0ff */
[----:B------:R0:W-:Y:S01]  /*d07b0*/  STL [R1+0x1dc8], R21 ;  /* 0x001dc81501007387 */ /* 0x0001e20000100800 */
[----:B------:R-:W-:Y:S02]  /*d07c0*/  LOP3.LUT R41, R49, 0xffff, RZ, 0xc0, !PT ;  /* 0x0000ffff31297812 */ /* 0x000fe400078ec0ff */
[----:B------:R-:W-:Y:S02]  /*d07d0*/  LOP3.LUT R53, R54, 0xffff, RZ, 0xc0, !PT ;  /* 0x0000ffff36357812 */ /* 0x000fe400078ec0ff */
[----:B------:R-:W2:Y:S04]  /*d07e0*/  LDL.LU R54, [R1+0x5770] ;  /* 0x0057700001367983 */ /* 0x000ea80000300800 */
[----:B------:R-:W3:Y:S04]  /*d07f0*/  LDL.LU R24, [R1+0x4da4] ;  /* 0x004da40001187983 */ /* 0x000ee80000300800 */
[----:B------:R-:W4:Y:S04]  /*d0800*/  LDL.LU R48, [R1+0x1c58] ;  /* 0x001c580001307983 */ /* 0x000f280000300800 */
[----:B------:R-:W2:Y:S01]  /*d0810*/  LDL.LU R49, [R1+0x2038] ;  /* 0x0020380001317983 */ /* 0x000ea20000300800 */
[----:B0-----:R-:W-:-:S02]  /*d0820*/  PRMT R21, R18, 0x3340, R0 ;  /* 0x0000334012157816 */ /* 0x001fc40000000000 */
[----:B------:R-:W-:Y:S01]  /*d0830*/  PRMT R22, R41, 0x3340, R53 ;  /* 0x0000334029167816 */ /* 0x000fe20000000035 */
[----:B------:R-:W-:Y:S01]  /*d0840*/  VIADD R20, R20, UR6 ;  /* 0x0000000614147c36 */ /* 0x000fe20008000000 */
[----:B------:R-:W-:Y:S01]  /*d0850*/  SHF.R.U32.HI R25, RZ, 0x8, R25 ;  /* 0x00000008ff197819 */ /* 0x000fe20000011619 */
[----:B------:R-:W0:Y:S01]  /*d0860*/  LDCU UR6, c[0x0][0x3b8] ;  /* 0x00007700ff0677ac */ /* 0x000e220008000800 */
[----:B------:R-:W-:Y:S02]  /*d0870*/  PRMT R22, R22, 0x5410, R21 ;  /* 0x0000541016167816 */ /* 0x000fe40000000015 */
[----:B------:R-:W-:Y:S02]  /*d0880*/  SHF.R.U32.HI R52, RZ, 0x8, R52 ;  /* 0x00000008ff347819 */ /* 0x000fe40000011634 */
[----:B------:R-:W-:Y:S01]  /*d0890*/  SHF.R.S32.HI R21, RZ, 0x1f, R20 ;  /* 0x0000001fff157819 */ /* 0x000fe20000011414 */
[----:B------:R1:W-:Y:S01]  /*d08a0*/  STL [R1+0x1db8], R22 ;  /* 0x001db81601007387 */ /* 0x0003e20000100800 */
[----:B------:R-:W-:-:S02]  /*d08b0*/  IADD3 R56, P1, PT, R20, R0, RZ ;  /* 0x0000000014387210 */ /* 0x000fc40007f3e0ff */
[----:B------:R-:W-:Y:S02]  /*d08c0*/  SHF.R.U32.HI R41, RZ, 0x8, R41 ;  /* 0x00000008ff297819 */ /* 0x000fe40000011629 */
[----:B------:R-:W-:Y:S02]  /*d08d0*/  LOP3.LUT R25, R25, 0xffff, RZ, 0xc0, !PT ;  /* 0x0000ffff19197812 */ /* 0x000fe400078ec0ff */
[----:B------:R-:W-:Y:S02]  /*d08e0*/  LOP3.LUT R52, R52, 0xffff, RZ, 0xc0, !PT ;  /* 0x0000ffff34347812 */ /* 0x000fe400078ec0ff */
[----:B-1----:R-:W-:Y:S01]  /*d08f0*/  SHF.R.U32.HI R22, RZ, 0x8, R53 ;  /* 0x00000008ff167819 */ /* 0x002fe20000011635 */
[----:B------:R-:W-:Y:S01]  /*d0900*/  IMAD.X R57, R21, 0x1, R2, P1 ;  /* 0x0000000115397824 */ /* 0x000fe200008e0602 */
[----:B------:R-:W-:Y:S02]  /*d0910*/  LOP3.LUT R41, R41, 0xffff, RZ, 0xc0, !PT ;  /* 0x0000ffff29297812 */ /* 0x000fe400078ec0ff */
[----:B------:R-:W-:-:S02]  /*d0920*/  LOP3.LUT R22, R22, 0xffff, RZ, 0xc0, !PT ;  /* 0x0000ffff16167812 */ /* 0x000fc400078ec0ff */
[----:B------:R-:W-:Y:S01]  /*d0930*/  PRMT R52, R25, 0x3340, R52 ;  /* 0x0000334019347816 */ /* 0x000fe20000000034 */
[----:B------:R-:W-:Y:S01]  /*d0940*/  STL.64 [R1+0xaa0], R56 ;  /* 0x000aa03801007387 */ /* 0x000fe20000100a00 */
[----:B------:R-:W-:-:S03]  /*d0950*/  PRMT R22, R41, 0x3340, R22 ;  /* 0x0000334029167816 */ /* 0x000fc60000000016 */
[----:B------:R-:W2:Y:S04]  /*d0960*/  LDL.LU R25, [R1+0x52c] ;  /* 0x00052c0001197983 */ /* 0x000ea80000300800 */
[----:B------:R1:W-:Y:S04]  /*d0970*/  STL [R1+0x5f4], R52 ;  /* 0x0005f43401007387 */ /* 0x0003e80000100800 */
[----:B------:R-:W2:Y:S01]  /*d0980*/  LDL.LU R41, [R1+0x450] ;  /* 0x0004500001297983 */ /* 0x000ea20000300800 */
[----:B------:R-:W-:-:S03]  /*d0990*/  SHF.R.U32.HI R17, RZ, 0x8, R17 ;  /* 0x00000008ff117819 */ /* 0x000fc60000011611 */
[----:B-1----:R-:W2:Y:S01]  /*d09a0*/  LDL.LU R52, [R1+0x4d98] ;  /* 0x004d980001347983 */ /* 0x002ea20000300800 */
[----:B------:R-:W-:-:S03]  /*d09b0*/  IADD3 R56, P1, PT, R20, R3, RZ ;  /* 0x0000000314387210 */ /* 0x000fc60007f3e0ff */
[----:B------:R1:W-:Y:S01]  /*d09c0*/  STL [R1+0x5e8], R22 ;  /* 0x0005e81601007387 */ /* 0x0003e20000100800 */
[----:B------:R-:W-:Y:S01]  /*d09d0*/  LOP3.LUT R17, R17, 0xffff, RZ, 0xc0, !PT ;  /* 0x0000ffff11117812 */ /* 0x000fe200078ec0ff */
[----:B------:R-:W-:Y:S02]  /*d09e0*/  IMAD.X R57, R21, 0x1, R4, P1 ;  /* 0x0000000115397824 */ /* 0x000fe400008e0604 */
[----:B------:R-:W2:Y:S01]  /*d09f0*/  LDL.LU R53, [R1+0x1e48] ;  /* 0x001e480001357983 */ /* 0x000ea20000300800 */
[----:B-1----:R-:W-:-:S04]  /*d0a00*/  SHF.R.U32.HI R22, RZ, 0x8, R18 ;  /* 0x00000008ff167819 */ /* 0x002fc80000011612 */
[----:B------:R-:W-:Y:S02]  /*d0a10*/  LOP3.LUT R22, R22, 0xffff, RZ, 0xc0, !PT ;  /* 0x0000ffff16167812 */ /* 0x000fe400078ec0ff */
[--C-:B------:R-:W-:Y:S02]  /*d0a20*/  PRMT R18, R17, 0x3340, R0.reuse ;  /* 0x0000334011127816 */ /* 0x100fe40000000000 */
[----:B------:R-:W-:Y:S01]  /*d0a30*/  PRMT R22, R22, 0x3340, R0 ;  /* 0x0000334016167816 */ /* 0x000fe20000000000 */
[----:B------:R1:W-:Y:S04]  /*d0a40*/  STL.64 [R1+0xab8], R56 ;  /* 0x000ab83801007387 */ /* 0x0003e80000100a00 */
[----:B------:R-:W-:Y:S04]  /*d0a50*/  STL [R1+0x2d4], R22 ;  /* 0x0002d41601007387 */ /* 0x000fe80000100800 */
[----:B------:R2:W-:Y:S01]  /*d0a60*/  STL [R1+0x2d0], R18 ;  /* 0x0002d01201007387 */ /* 0x0005e20000100800 */
[----:B-1----:R-:W-:-:S02]  /*d0a70*/  LOP3.LUT R56, R19, 0xffff, RZ, 0xc0, !PT ;  /* 0x0000ffff13387812 */ /* 0x002fc400078ec0ff */
[----:B---3--:R-:W-:Y:S02]  /*d0a80*/  LOP3.LUT R17, R24, 0xffff, RZ, 0xc0, !PT ;  /* 0x0000ffff18117812 */ /* 0x008fe400078ec0ff */
[----:B----4-:R-:W-:Y:S02]  /*d0a90*/  LOP3.LUT R24, R48, 0xffff, RZ, 0xc0, !PT ;  /* 0x0000ffff30187812 */ /* 0x010fe400078ec0ff */
[----:B--2---:R-:W-:Y:S02]  /*d0aa0*/  LOP3.LUT R18, R49, 0xffff, RZ, 0xc0, !PT ;  /* 0x0000ffff31127812 */ /* 0x004fe400078ec0ff */
[----:B------:R-:W-:Y:S02]  /*d0ab0*/  PRMT R22, R24, 0x3340, R0 ;  /* 0x0000334018167816 */ /* 0x000fe40000000000 */
[----:B------:R-:W-:-:S04]  /*d0ac0*/  PRMT R48, R17, 0x3340, R18 ;  /* 0x0000334011307816 */ /* 0x000fc80000000012 */
[----:B------:R-:W-:Y:S02]  /*d0ad0*/  PRMT R22, R48, 0x5410, R22 ;  /* 0x0000541030167816 */ /* 0x000fe40000000016 */
[----:B------:R-:W-:Y:S02]  /*d0ae0*/  IADD3 R48, P1, PT, R20, R5, RZ ;  /* 0x0000000514307210 */ /* 0x000fe40007f3e0ff */
[----:B------:R-:W-:Y:S01]  /*d0af0*/  SHF.R.U32.HI R17, RZ, 0x8, R17 ;  /* 0x00000008ff117819 */ /* 0x000fe20000011611 */
[----:B------:R1:W-:Y:S01]  /*d0b00*/  STL [R1+0x1da8], R22 ;  /* 0x001da81601007387 */ /* 0x0003e20000100800 */
[----:B------:R-:W-:Y:S01]  /*d0b10*/  SHF.R.U32.HI R18, RZ, 0x8, R18 ;  /* 0x00000008ff127819 */ /* 0x000fe20000011612 */
[----:B------:R-:W-:Y:S01]  /*d0b20*/  IMAD.X R49, R21, 0x1, R6, P1 ;  /* 0x0000000115317824 */ /* 0x000fe200008e0606 */
[----:B------:R-:W-:Y:S02]  /*d0b30*/  LOP3.LUT R17, R17, 0xffff, RZ, 0xc0, !PT ;  /* 0x0000ffff11117812 */ /* 0x000fe400078ec0ff */
[----:B------:R-:W-:-:S02]  /*d0b40*/  LOP3.LUT R18, R18, 0xffff, RZ, 0xc0, !PT ;  /* 0x0000ffff12127812 */ /* 0x000fc400078ec0ff */
[----:B-1----:R-:W-:-:S04]  /*d0b50*/  SHF.R.U32.HI R22, RZ, 0x8, R24 ;  /* 0x00000008ff167819 */ /* 0x002fc80000011618 */
[----:B------:R-:W-:Y:S02]  /*d0b60*/  LOP3.LUT R22, R22, 0xffff, RZ, 0xc0, !PT ;  /* 0x0000ffff16167812 */ /* 0x000fe400078ec0ff */
[----:B------:R-:W-:Y:S01]  /*d0b70*/  PRMT R18, R17, 0x3340, R18 ;  /* 0x0000334011127816 */ /* 0x000fe20000000012 */
[----:B------:R1:W-:Y:S01]  /*d0b80*/  STL.64 [R1+0xa70], R48 ;  /* 0x000a703001007387 */ /* 0x0003e20000100a00 */
[----:B------:R-:W-:Y:S02]  /*d0b90*/  PRMT R17, R22, 0x3340, R0 ;  /* 0x0000334016117816 */ /* 0x000fe40000000000 */
[----:B------:R-:W-:Y:S01]  /*d0ba0*/  LOP3.LUT R57, R54, 0xffff, RZ, 0xc0, !PT ;  /* 0x0000ffff36397812 */ /* 0x000fe200078ec0ff */
[----:B-1----:R-:W2:Y:S04]  /*d0bb0*/  LDL.LU R48, [R1+0x4e60] ;  /* 0x004e600001307983 */ /* 0x002ea80000300800 */
[----:B------:R-:W3:Y:S04]  /*d0bc0*/  LDL.LU R49, [R1+0x202c] ;  /* 0x00202c0001317983 */ /* 0x000ee80000300800 */
[----:B------:R1:W-:Y:S04]  /*d0bd0*/  STL [R1+0x5dc], R18 ;  /* 0x0005dc1201007387 */ /* 0x0003e80000100800 */
[----:B------:R4:W-:Y:S04]  /*d0be0*/  STL [R1+0x2cc], R17 ;  /* 0x0002cc1101007387 */ /* 0x0009e80000100800 */
[----:B------:R-:W3:Y:S04]  /*d0bf0*/  LDL.LU R19, [R1+0x576c] ;  /* 0x00576c0001137983 */ /* 0x000ee80000300800 */
[----:B------:R-:W3:Y:S01]  /*d0c00*/  LDL.LU R54, [R1+0x5768] ;  /* 0x0057680001367983 */ /* 0x000ee20000300800 */
[----:B-1----:R-:W-:-:S02]  /*d0c10*/  LOP3.LUT R18, R25, 0xffff, RZ, 0xc0, !PT ;  /* 0x0000ffff19127812 */ /* 0x002fc400078ec0ff */
[----:B------:R-:W-:Y:S02]  /*d0c20*/  LOP3.LUT R41, R41, 0xffff, RZ, 0xc0, !PT ;  /* 0x0000ffff29297812 */ /* 0x000fe400078ec0ff */
[----:B------:R-:W-:Y:S02]  /*d0c30*/  PRMT R22, R56, 0x3340, R0 ;  /* 0x0000334038167816 */ /* 0x000fe40000000000 */
[----:B------:R-:W-:Y:S02]  /*d0c40*/  PRMT R25, R18, 0x3340, R41 ;  /* 0x0000334012197816 */ /* 0x000fe40000000029 */
[----:B----4-:R-:W-:Y:S02]  /*d0c50*/  LOP3.LUT R17, R52, 0xffff, RZ, 0xc0, !PT ;  /* 0x0000ffff34117812 */ /* 0x010fe400078ec0ff */
[----:B------:R-:W-:Y:S02]  /*d0c60*/  LOP3.LUT R24, R53, 0xffff, RZ, 0xc0, !PT ;  /* 0x0000ffff35187812 */ /* 0x000fe400078ec0ff */
[----:B------:R-:W-:-:S02]  /*d0c70*/  PRMT R52, R25, 0x5410, R22 ;  /* 0x0000541019347816 */ /* 0x000fc40000000016 */
[----:B------:R-:W-:Y:S02]  /*d0c80*/  PRMT R22, R57, 0x3340, R0 ;  /* 0x0000334039167816 */ /* 0x000fe40000000000 */
[----:B------:R-:W-:Y:S01]  /*d0c90*/  PRMT R25, R17, 0x3340, R24 ;  /* 0x0000334011197816 */ /* 0x000fe20000000018 */
[----:B------:R-:W-:Y:S03]  /*d0ca0*/  STL [R1+0x563c], R56 ;  /* 0x00563c3801007387 */ /* 0x000fe60000100800 */
[----:B------:R-:W-:Y:S01]  /*d0cb0*/  PRMT R22, R25, 0x5410, R22 ;  /* 0x0000541019167816 */ /* 0x000fe20000000016 */
[----:B------:R1:W-:Y:S01]  /*d0cc0*/  STL [R1+0x1c58], R52 ;  /* 0x001c583401007387 */ /* 0x0003e20000100800 */
[----:B------:R-:W-:-:S03]  /*d0cd0*/  SHF.R.U32.HI R18, RZ, 0x8, R18 ;  /* 0x00000008ff127819 */ /* 0x000fc60000011612 */
[----:B------:R-:W4:Y:S01]  /*d0ce0*/  LDL.LU R61, [R1+0x4da0] ;  /* 0x004da000013d7983 */ /* 0x000f220000300800 */
[----:B------:R-:W-:-:S03]  /*d0cf0*/  SHF.R.U32.HI R17, RZ, 0x8, R17 ;  /* 0x00000008ff117819 */ /* 0x000fc60000011611 */
[----:B------:R-:W4:Y:S01]  /*d0d00*/  LDL.LU R25, [R1+0x1a5c] ;  /* 0x001a5c0001197983 */ /* 0x000f220000300800 */
[----:B-1----:R-:W-:-:S03]  /*d0d10*/  IADD3 R52, P1, PT, R20, R13, RZ ;  /* 0x0000000d14347210 */ /* 0x002fc60007f3e0ff */
[----:B------:R1:W-:Y:S01]  /*d0d20*/  STL [R1+0x1c48], R22 ;  /* 0x001c481601007387 */ /* 0x0003e20000100800 */
[----:B------:R-:W-:Y:S02]  /*d0d30*/  LOP3.LUT R18, R18, 0xffff, RZ, 0xc0, !PT ;  /* 0x0000ffff12127812 */ /* 0x000fe400078ec0ff */
[----:B------:R-:W-:Y:S01]  /*d0d40*/  LOP3.LUT R17, R17, 0xffff, RZ, 0xc0, !PT ;  /* 0x0000ffff11117812 */ /* 0x000fe200078ec0ff */
[----:B------:R-:W-:Y:S01]  /*d0d50*/  IMAD.X R53, R21, 0x1, R15, P1 ;  /* 0x0000000115357824 */ /* 0x000fe200008e060f */
[----:B-1----:R-:W-:Y:S02]  /*d0d60*/  SHF.R.U32.HI R22, RZ, 0x8, R41 ;  /* 0x00000008ff167819 */ /* 0x002fe40000011629 */
[----:B------:R-:W-:Y:S02]  /*d0d70*/  SHF.R.U32.HI R41, RZ, 0x8, R24 ;  /* 0x00000008ff297819 */ /* 0x000fe40000011618 */
[----:B------:R-:W-:Y:S02]  /*d0d80*/  LOP3.LUT R24, R22, 0xffff, RZ, 0xc0, !PT ;  /* 0x0000ffff16187812 */ /* 0x000fe400078ec0ff */
[----:B------:R-:W-:-:S02]  /*d0d90*/  LOP3.LUT R22, R41, 0xffff, RZ, 0xc0, !PT ;  /* 0x0000ffff29167812 */ /* 0x000fc400078ec0ff */
[----:B------:R-:W-:Y:S02]  /*d0da0*/  PRMT R24, R18, 0x3340, R24 ;  /* 0x0000334012187816 */ /* 0x000fe40000000018 */
[----:B------:R-:W-:Y:S01]  /*d0db0*/  PRMT R18, R17, 0x3340, R22 ;  /* 0x0000334011127816 */ /* 0x000fe20000000016 */
[----:B------:R1:W-:Y:S04]  /*d0dc0*/  STL.64 [R1+0xaa8], R52 ;  /* 0x000aa83401007387 */ /* 0x0003e80000100a00 */
[----:B-1----:R-:W4:Y:S04]  /*d0dd0*/  LDL.LU.64 R52, [R1+0x5760] ;  /* 0x0057600001347983 */ /* 0x002f280000300a00 */
[----:B------:R-:W-:Y:S04]  /*d0de0*/  STL [R1+0x614], R24 ;  /* 0x0006141801007387 */ /* 0x000fe80000100800 */
[----:B------:R3:W-:Y:S01]  /*d0df0*/  STL [R1+0x5cc], R18 ;  /* 0x0005cc1201007387 */ /* 0x0007e20000100800 */
[----:B--2---:R-:W-:-:S02]  /*d0e00*/  LOP3.LUT R17, R48, 0xffff, RZ, 0xc0, !PT ;  /* 0x0000ffff30117812 */ /* 0x004fc400078ec0ff */
[----:B---3--:R-:W-:Y:S02]  /*d0e10*/  LOP3.LUT R18, R49, 0xffff, RZ, 0xc0, !PT ;  /* 0x0000ffff31127812 */ /* 0x008fe400078ec0ff */
[----:B------:R-:W-:Y:S02]  /*d0e20*/  IADD3 R48, P1, PT, R20, R14, RZ ;  /* 0x0000000e14307210 */ /* 0x000fe40007f3e0ff */
[----:B------:R-:W-:Y:S02]  /*d0e30*/  LOP3.LUT R24, R54, 0xffff, RZ, 0xc0, !PT ;  /* 0x0000ffff36187812 */ /* 0x000fe400078ec0ff */
[----:B------:R-:W2:Y:S01]  /*d0e40*/  LDL.LU R54, [R1+0x575c] ;  /* 0x00575c0001367983 */ /* 0x000ea20000300800 */
[----:B------:R-:W-:Y:S02]  /*d0e50*/  PRMT R41, R17, 0x3340, R18 ;  /* 0x0000334011297816 */ /* 0x000fe40000000012 */
[----:B------:R-:W-:Y:S01]  /*d0e60*/  PRMT R22, R24, 0x3340, R0 ;  /* 0x0000334018167816 */ /* 0x000fe20000000000 */
[----:B------:R-:W-:-:S03]  /*d0e70*/  IMAD.X R49, R21, 0x1, R16, P1 ;  /* 0x0000000115317824 */ /* 0x000fc600008e0610 */
[----:B------:R-:W-:Y:S02]  /*d0e80*/  PRMT R22, R41, 0x5410, R22 ;  /* 0x0000541029167816 */ /* 0x000fe40000000016 */
[----:B------:R-:W3:Y:S04]  /*d0e90*/  LDL.LU R41, [R1+0x760] ;  /* 0x0007600001297983 */ /* 0x000ee80000300800 */
[----:B------:R-:W-:Y:S04]  /*d0ea0*/  STL [R1+0x1c3c], R22 ;  /* 0x001c3c1601007387 */ /* 0x000fe80000100800 */
[----:B------:R1:W-:Y:S04]  /*d0eb0*/  STL.64 [R1+0xab0], R48 ;  /* 0x000ab03001007387 */ /* 0x0003e80000100a00 */
[----:B-1----:R-:W3:Y:S04]  /*d0ec0*/  LDL.LU R48, [R1+0x5758] ;  /* 0x0057580001307983 */ /* 0x002ee80000300800 */
[----:B------:R-:W3:Y:S01]  /*d0ed0*/  LDL.LU R49, [R1+0x4dc] ;  /* 0x0004dc0001317983 */ /* 0x000ee20000300800 */
        /* <DEDUP_REMOVED lines=8> */
[----:B----4-:R-:W-:Y:S01]  /*d0f60*/  LOP3.LUT R17, R61, 0xffff, RZ, 0xc0, !PT ;  /* 0x0000ffff3d117812 */ /* 0x010fe200078ec0ff */
[----:B------:R1:W-:Y:S01]  /*d0f70*/  STL [R1+0x2c8], R22 ;  /* 0x0002c81601007387 */ /* 0x0003e20000100800 */
[----:B------:R-:W-:-:S03]  /*d0f80*/  LOP3.LUT R61, R25, 0xffff, RZ, 0xc0, !PT ;  /* 0x0000ffff193d7812 */ /* 0x000fc600078ec0ff */
[----:B------:R2:W-:Y:S01]  /*d0f90*/  STL [R1+0x5c0], R18 ;  /* 0x0005c01201007387 */ /* 0x0005e20000100800 */
[----:B-1----:R-:W-:-:S03]  /*d0fa0*/  PRMT R22, R61, 0x3340, R0 ;  /* 0x000033403d167816 */ /* 0x002fc60000000000 */
[----:B------:R-:W-:Y:S01]  /*d0fb0*/  STL [R1+0x5648], R61 ;  /* 0x0056483d01007387 */ /* 0x000fe20000100800 */
[----:B------:R-:W-:-:S05]  /*d0fc0*/  IADD3 R56, P1, PT, R20, R7, RZ ;  /* 0x0000000714387210 */ /* 0x000fca0007f3e0ff */
[----:B------:R-:W-:Y:S01]  /*d0fd0*/  IMAD.X R57, R21, 0x1, R8, P1 ;  /* 0x0000000115397824 */ /* 0x000fe200008e0608 */
[----:B--2---:R-:W-:-:S04]  /*d0fe0*/  LOP3.LUT R18, R54, 0xffff, RZ, 0xc0, !PT ;  /* 0x0000ffff36127812 */ /* 0x004fc800078ec0ff */
[----:B------:R-:W-:-:S04]  /*d0ff0*/  PRMT R25, R17, 0x3340, R18 ;  /* 0x0000334011197816 */ /* 0x000fc80000000012 */
[----:B------:R-:W-:Y:S02]  /*d1000*/  PRMT R22, R25, 0x5410, R22 ;  /* 0x0000541019167816 */ /* 0x000fe40000000016 */
[----:B------:R-:W-:Y:S02]  /*d1010*/  SHF.R.U32.HI R17, RZ, 0x8, R17 ;  /* 0x00000008ff117819 */ /* 0x000fe40000011611 */
[----:B------:R-:W-:Y:S01]  /*d1020*/  SHF.R.U32.HI R18, RZ, 0x8, R18 ;  /* 0x00000008ff127819 */ /* 0x000fe20000011612 */
[----:B------:R1:W-:Y:S01]  /*d1030*/  STL [R1+0x1c38], R22 ;  /* 0x001c381601007387 */ /* 0x0003e20000100800 */
[----:B------:R-:W-:Y:S02]  /*d1040*/  LOP3.LUT R17, R17, 0xffff, RZ, 0xc0, !PT ;  /* 0x0000ffff11117812 */ /* 0x000fe400078ec0ff */
[----:B------:R-:W-:Y:S01]  /*d1050*/  LOP3.LUT R18, R18, 0xffff, RZ, 0xc0, !PT ;  /* 0x0000ffff12127812 */ /* 0x000fe200078ec0ff */
[----:B------:R-:W2:Y:S01]  /*d1060*/  LDL.LU R59, [R1+0x764] ;  /* 0x00076400013b7983 */ /* 0x000ea20000300800 */
[----:B-1----:R-:W-:-:S04]  /*d1070*/  SHF.R.U32.HI R22, RZ, 0x8, R24 ;  /* 0x00000008ff167819 */ /* 0x002fc80000011618 */
[----:B------:R-:W-:Y:S02]  /*d1080*/  LOP3.LUT R22, R22, 0xffff, RZ, 0xc0, !PT ;  /* 0x0000ffff16167812 */ /* 0x000fe400078ec0ff */
[----:B------:R-:W-:Y:S02]  /*d1090*/  PRMT R54, R17, 0x3340, R18 ;  /* 0x0000334011367816 */ /* 0x000fe40000000012 */
[----:B------:R-:W-:Y:S01]  /*d10a0*/  PRMT R22, R22, 0x3340, R0 ;  /* 0x0000334016167816 */ /* 0x000fe20000000000 */
[----:B------:R-:W-:Y:S01]  /*d10b0*/  STL.64 [R1+0xa98], R56 ;  /* 0x000a983801007387 */ /* 0x000fe20000100a00 */
[----:B---3--:R-:W-:Y:S02]  /*d10c0*/  LOP3.LUT R18, R41, 0xffff, RZ, 0xc0, !PT ;  /* 0x0000ffff29127812 */ /* 0x008fe400078ec0ff */
[----:B------:R-:W-:Y:S01]  /*d10d0*/  LOP3.LUT R17, R48, 0xffff, RZ, 0xc0, !PT ;  /* 0x0000ffff30117812 */ /* 0x000fe200078ec0ff */
[----:B------:R-:W3:Y:S01]  /*d10e0*/  LDL.LU R24, [R1+0x4e0] ;  /* 0x0004e00001187983 */ /* 0x000ee20000300800 */
[----:B------:R-:W-:-:S03]  /*d10f0*/  LOP3.LUT R41, R49, 0xffff, RZ, 0xc0, !PT ;  /* 0x0000ffff31297812 */ /* 0x000fc600078ec0ff */
[----:B------:R-:W-:Y:S01]  /*d1100*/  STL [R1+0x5540], R54 ;  /* 0x0055403601007387 */ /* 0x000fe20000100800 */
[----:B------:R-:W-:Y:S02]  /*d1110*/  PRMT R25, R18, 0x3340, R41 ;  /* 0x0000334012197816 */ /* 0x000fe40000000029 */
[C---:B------:R-:W-:Y:S01]  /*d1120*/  IADD3 R48, P1, PT, R20.reuse, R9, RZ ;  /* 0x0000000914307210 */ /* 0x040fe20007f3e0ff */
[----:B------:R1:W-:Y:S04]  /*d1130*/  STL [R1+0x2c4], R22 ;  /* 0x0002c41601007387 */ /* 0x0003e80000100800 */
[----:B------:R-:W-:Y:S01]  /*d1140*/  IMAD.X R49, R21, 0x1, R11, P1 ;  /* 0x0000000115317824 */ /* 0x000fe200008e060b */
[----:B-1----:R-:W-:Y:S02]  /*d1150*/  PRMT R22, R17, 0x3340, R0 ;  /* 0x0000334011167816 */ /* 0x002fe40000000000 */
[----:B------:R-:W-:-:S02]  /*d1160*/  IADD3 R56, P1, PT, R20, R10, RZ ;  /* 0x0000000a14387210 */ /* 0x000fc40007f3e0ff */
[----:B------:R-:W-:Y:S02]  /*d1170*/  PRMT R22, R25, 0x5410, R22 ;  /* 0x0000541019167816 */ /* 0x000fe40000000016 */
[----:B------:R-:W4:Y:S01]  /*d1180*/  LDL.LU R25, [R1+0x53c] ;  /* 0x00053c0001197983 */ /* 0x000f220000300800 */
[----:B------:R-:W-:Y:S01]  /*d1190*/  SHF.R.U32.HI R18, RZ, 0x8, R18 ;  /* 0x00000008ff127819 */ /* 0x000fe20000011612 */
[----:B------:R-:W-:Y:S02]  /*d11a0*/  IMAD.X R57, R21, 0x1, R12, P1 ;  /* 0x0000000115397824 */ /* 0x000fe400008e060c */
[----:B------:R1:W-:Y:S01]  /*d11b0*/  STL [R1+0x1c2c], R22 ;  /* 0x001c2c1601007387 */ /* 0x0003e20000100800 */
[----:B------:R-:W-:Y:S02]  /*d11c0*/  SHF.R.U32.HI R21, RZ, 0x8, R17 ;  /* 0x00000008ff157819 */ /* 0x000fe40000011611 */
[----:B------:R-:W-:Y:S02]  /*d11d0*/  LOP3.LUT R18, R18, 0xffff, RZ, 0xc0, !PT ;  /* 0x0000ffff12127812 */ /* 0x000fe400078ec0ff */
[----:B-1----:R-:W-:-:S02]  /*d11e0*/  SHF.R.U32.HI R22, RZ, 0x8, R41 ;  /* 0x00000008ff167819 */ /* 0x002fc40000011629 */
[----:B------:R-:W-:Y:S02]  /*d11f0*/  LOP3.LUT R21, R21, 0xffff, RZ, 0xc0, !PT ;  /* 0x0000ffff15157812 */ /* 0x000fe400078ec0ff */
[----:B------:R-:W-:Y:S01]  /*d1200*/  LOP3.LUT R22, R22, 0xffff, RZ, 0xc0, !PT ;  /* 0x0000ffff16167812 */ /* 0x000fe200078ec0ff */
[----:B------:R1:W-:Y:S01]  /*d1210*/  STL.64 [R1+0xa90], R48 ;  /* 0x000a903001007387 */ /* 0x0003e20000100a00 */
[----:B------:R-:W-:Y:S02]  /*d1220*/  PRMT R21, R21, 0x3340, R0 ;  /* 0x0000334015157816 */ /* 0x000fe40000000000 */
[----:B------:R-:W-:Y:S01]  /*d1230*/  PRMT R18, R18, 0x3340, R22 ;  /* 0x0000334012127816 */ /* 0x000fe20000000016 */
[----:B------:R-:W4:Y:S04]  /*d1240*/  LDL.LU R41, [R1+0x1c68] ;  /* 0x001c680001297983 */ /* 0x000f280000300800 */
[----:B-1----:R-:W4:Y:S04]  /*d1250*/  LDL.LU R48, [R1+0x4e64] ;  /* 0x004e640001307983 */ /* 0x002f280000300800 */
[----:B------:R-:W4:Y:S04]  /*d1260*/  LDL.LU R49, [R1+0x2048] ;  /* 0x0020480001317983 */ /* 0x000f280000300800 */
[----:B------:R1:W-:Y:S04]  /*d1270*/  STL [R1+0x5b0], R18 ;  /* 0x0005b01201007387 */ /* 0x0003e80000100800 */
[----:B------:R-:W-:Y:S04]  /*d1280*/  STL.64 [R1+0xa88], R56 ;  /* 0x000a883801007387 */ /* 0x000fe80000100a00 */
[----:B------:R0:W-:Y:S01]  /*d1290*/  STL [R1+0x2c0], R21 ;  /* 0x0002c01501007387 */ /* 0x0001e20000100800 */
[----:B-1----:R-:W-:-:S03]  /*d12a0*/  LOP3.LUT R18, R19, 0xffff, RZ, 0xc0, !PT ;  /* 0x0000ffff13127812 */ /* 0x002fc600078ec0ff */
[----:B------:R-:W4:Y:S01]  /*d12b0*/  LDL.LU R19, [R1+0x5754] ;  /* 0x0057540001137983 */ /* 0x000f220000300800 */
[----:B0-----:R-:W-:Y:S01]  /*d12c0*/  PRMT R21, R18, 0x3340, R0 ;  /* 0x0000334012157816 */ /* 0x001fe20000000000 */
[----:B------:R-:W-:Y:S01]  /*d12d0*/  VIADD R20, R20, UR6 ;  /* 0x0000000614147c36 */ /* 0x000fe20008000000 */
[----:B------:R-:W0:Y:S04]  /*d12e0*/  LDCU UR6, c[0x0][0x3b8] ;  /* 0x00007700ff0677ac */ /* 0x000e280008000800 */
[----:B------:R-:W-:Y:S02]  /*d12f0*/  IADD3 R60, P1, PT, R20, R0, RZ ;  /* 0x00000000143c7210 */ /* 0x000fe40007f3e0ff */
[----:B--2---:R-:W-:Y:S02]  /*d1300*/  LOP3.LUT R17, R59, 0xffff, RZ, 0xc0, !PT ;  /* 0x0000ffff3b117812 */ /* 0x004fe400078ec0ff */
[----:B---3--:R-:W-:-:S04]  /*d1310*/  LOP3.LUT R24, R24, 0xffff, RZ, 0xc0, !PT ;  /* 0x0000ffff18187812 */ /* 0x008fc800078ec0ff */
[--C-:B------:R-:W-:Y:S02]  /*d1320*/  PRMT R22, R17, 0x3340, R24.reuse ;  /* 0x0000334011167816 */ /* 0x100fe40000000018 */
[----:B------:R-:W-:Y:S02]  /*d1330*/  SHF.R.U32.HI R17, RZ, 0x8, R17 ;  /* 0x00000008ff117819 */ /* 0x000fe40000011611 */
[----:B------:R-:W-:Y:S02]  /*d1340*/  PRMT R21, R22, 0x5410, R21 ;  /* 0x0000541016157816 */ /* 0x000fe40000000015 */
[----:B------:R-:W-:Y:S02]  /*d1350*/  SHF.R.U32.HI R22, RZ, 0x8, R24 ;  /* 0x00000008ff167819 */ /* 0x000fe40000011618 */
[----:B------:R-:W-:Y:S02]  /*d1360*/  LOP3.LUT R17, R17, 0xffff, RZ, 0xc0, !PT ;  /* 0x0000ffff11117812 */ /* 0x000fe400078ec0ff */
[----:B------:R-:W-:Y:S01]  /*d1370*/  LOP3.LUT R22, R22, 0xffff, RZ, 0xc0, !PT ;  /* 0x0000ffff16167812 */ /* 0x000fe200078ec0ff */
[----:B------:R1:W-:Y:S02]  /*d1380*/  STL [R1+0x1c28], R21 ;  /* 0x001c281501007387 */ /* 0x0003e40000100800 */
[----:B-1----:R-:W-:-:S02]  /*d1390*/  SHF.R.U32.HI R21, RZ, 0x8, R18 ;  /* 0x00000008ff157819 */ /* 0x002fc40000011612 */
[----:B------:R-:W-:Y:S02]  /*d13a0*/  PRMT R18, R17, 0x3340, R22 ;  /* 0x0000334011127816 */ /* 0x000fe40000000016 */
[----:B------:R-:W-:Y:S02]  /*d13b0*/  LOP3.LUT R21, R21, 0xffff, RZ, 0xc0, !PT ;  /* 0x0000ffff15157812 */ /* 0x000fe400078ec0ff */
[----:B----4-:R-:W-:Y:S01]  /*d13c0*/  LOP3.LUT R25, R25, 0xffff, RZ, 0xc0, !PT ;  /* 0x0000ffff19197812 */ /* 0x010fe200078ec0ff */
[----:B------:R1:W-:Y:S01]  /*d13d0*/  STL [R1+0x5ac], R18 ;  /* 0x0005ac1201007387 */ /* 0x0003e20000100800 */
[----:B------:R-:W-:Y:S02]  /*d13e0*/  PRMT R17, R21, 0x3340, R0 ;  /* 0x0000334015117816 */ /* 0x000fe40000000000 */
[----:B-1----:R-:W-:-:S04]  /*d13f0*/  LOP3.LUT R18, R58, 0xffff, RZ, 0xc0, !PT ;  /* 0x0000ffff3a127812 */ /* 0x002fc800078ec0ff */
[----:B------:R-:W-:Y:S01]  /*d1400*/  PRMT R21, R18, 0x3340, R0 ;  /* 0x0000334012157816 */ /* 0x000fe20000000000 */
[----:B------:R1:W-:Y:S04]  /*d1410*/  STL [R1+0x2bc], R17 ;  /* 0x0002bc1101007387 */ /* 0x0003e80000100800 */
[----:B------:R-:W2:Y:S01]  /*d1420*/  LDL.LU R58, [R1+0x5750] ;  /* 0x00575000013a7983 */ /* 0x000ea20000300800 */
[----:B------:R-:W-:-:S03]  /*d1430*/  LOP3.LUT R56, R19, 0xffff, RZ, 0xc0, !PT ;  /* 0x0000ffff13387812 */ /* 0x000fc600078ec0ff */
[----:B------:R-:W3:Y:S01]  /*d1440*/  LDL.LU R19, [R1+0x574c] ;  /* 0x00574c0001137983 */ /* 0x000ee20000300800 */
[----:B------:R-:W-:-:S04]  /*d1450*/  PRMT R22, R25, 0x3340, R56 ;  /* 0x0000334019167816 */ /* 0x000fc80000000038 */
[----:B------:R-:W-:-:S05]  /*d1460*/  PRMT R21, R22, 0x5410, R21 ;  /* 0x0000541016157816 */ /* 0x000fca0000000015 */
[----:B------:R4:W-:Y:S04]  /*d1470*/  STL [R1+0x1c1c], R21 ;  /* 0x001c1c1501007387 */ /* 0x0009e80000100800 */
[----:B------:R-:W2:Y:S04]  /*d1480*/  LDL.LU R59, [R1+0x540] ;  /* 0x00054000013b7983 */ /* 0x000ea80000300800 */
[----:B------:R-:W3:Y:S01]  /*d1490*/  LDL.LU R24, [R1+0x47c] ;  /* 0x00047c0001187983 */ /* 0x000ee20000300800 */
[----:B-1----:R-:W-:Y:S02]  /*d14a0*/  LOP3.LUT R17, R41, 0xffff, RZ, 0xc0, !PT ;  /* 0x0000ffff29117812 */ /* 0x002fe400078ec0ff */
[----:B------:R-:W-:-:S02]  /*d14b0*/  LOP3.LUT R41, R48, 0xffff, RZ, 0xc0, !PT ;  /* 0x0000ffff30297812 */ /* 0x000fc400078ec0ff */
[----:B------:R-:W3:Y:S01]  /*d14c0*/  LDL.LU R48, [R1+0x4e6c] ;  /* 0x004e6c0001307983 */ /* 0x000ee20000300800 */
[----:B------:R-:W-:-:S03]  /*d14d0*/  LOP3.LUT R54, R49, 0xffff, RZ, 0xc0, !PT ;  /* 0x0000ffff31367812 */ /* 0x000fc600078ec0ff */
[----:B------:R-:W3:Y:S01]  /*d14e0*/  LDL.LU R49, [R1+0x203c] ;  /* 0x00203c0001317983 */ /* 0x000ee20000300800 */
[----:B----4-:R-:W-:Y:S02]  /*d14f0*/  PRMT R21, R17, 0x3340, R0 ;  /* 0x0000334011157816 */ /* 0x010fe40000000000 */
[----:B------:R-:W-:-:S04]  /*d1500*/  PRMT R22, R41, 0x3340, R54 ;  /* 0x0000334029167816 */ /* 0x000fc80000000036 */
[----:B------:R-:W-:Y:S02]  /*d1510*/  PRMT R22, R22, 0x5410, R21 ;  /* 0x0000541016167816 */ /* 0x000fe40000000015 */
[----:B------:R-:W-:Y:S02]  /*d1520*/  SHF.R.U32.HI R41, RZ, 0x8, R41 ;  /* 0x00000008ff297819 */ /* 0x000fe40000011629 */
[----:B------:R-:W-:Y:S01]  /*d1530*/  SHF.R.U32.HI R54, RZ, 0x8, R54 ;  /* 0x00000008ff367819 */ /* 0x000fe20000011636 */
[----:B------:R1:W-:Y:S01]  /*d1540*/  STL [R1+0x1c18], R22 ;  /* 0x001c181601007387 */ /* 0x0003e20000100800 */
[----:B------:R-:W-:Y:S02]  /*d1550*/  SHF.R.U32.HI R25, RZ, 0x8, R25 ;  /* 0x00000008ff197819 */ /* 0x000fe40000011619 */
[----:B------:R-:W-:Y:S02]  /*d1560*/  SHF.R.S32.HI R21, RZ, 0x1f, R20 ;  /* 0x0000001fff157819 */ /* 0x000fe40000011414 */
[----:B------:R-:W-:-:S02]  /*d1570*/  LOP3.LUT R41, R41, 0xffff, RZ, 0xc0, !PT ;  /* 0x0000ffff29297812 */ /* 0x000fc400078ec0ff */
[----:B------:R-:W-:Y:S02]  /*d1580*/  LOP3.LUT R54, R54, 0xffff, RZ, 0xc0, !PT ;  /* 0x0000ffff36367812 */ /* 0x000fe400078ec0ff */
[----:B-1----:R-:W-:Y:S02]  /*d1590*/  SHF.R.U32.HI R22, RZ, 0x8, R56 ;  /* 0x00000008ff167819 */ /* 0x002fe40000011638 */
[----:B------:R-:W-:Y:S02]  /*d15a0*/  LOP3.LUT R25, R25, 0xffff, RZ, 0xc0, !PT ;  /* 0x0000ffff19197812 */ /* 0x000fe400078ec0ff */
[----:B------:R-:W-:Y:S01]  /*d15b0*/  LOP3.LUT R22, R22, 0xffff, RZ, 0xc0, !PT ;  /* 0x0000ffff16167812 */ /* 0x000fe200078ec0ff */
[----:B------:R-:W-:Y:S01]  /*d15c0*/  IMAD.X R61, R21, 0x1, R2, P1 ;  /* 0x00000001153d7824 */ /* 0x000fe200008e0602 */
[----:B------:R-:W-:Y:S02]  /*d15d0*/  PRMT R41, R41, 0x3340, R54 ;  /* 0x0000334029297816 */ /* 0x000fe40000000036 */
[----:B------:R-:W-:-:S02]  /*d15e0*/  PRMT R22, R25, 0x3340, R22 ;  /* 0x0000334019167816 */ /* 0x000fc40000000016 */
[----:B------:R-:W-:Y:S01]  /*d15f0*/  STL.64 [R1+0xa38], R60 ;  /* 0x000a383c01007387 */ /* 0x000fe20000100a00 */
[----:B------:R-:W-:-:S03]  /*d1600*/  IADD3 R56, P1, PT, R20, R3, RZ ;  /* 0x0000000314387210 */ /* 0x000fc60007f3e0ff */
[----:B------:R-:W-:Y:S01]  /*d1610*/  STL [R1+0x5a0], R41 ;  /* 0x0005a02901007387 */ /* 0x000fe20000100800 */
[----:B------:R-:W-:-:S03]  /*d1620*/  SHF.R.U32.HI R17, RZ, 0x8, R17 ;  /* 0x00000008ff117819 */ /* 0x000fc60000011611 */
[----:B------:R1:W-:Y:S01]  /*d1630*/  STL [R1+0x598], R22 ;  /* 0x0005981601007387 */ /* 0x0003e20000100800 */
[----:B------:R-:W-:Y:S01]  /*d1640*/  IMAD.X R57, R21, 0x1, R4, P1 ;  /* 0x0000000115397824 */ /* 0x000fe200008e0604 */
[----:B------:R-:W-:Y:S02]  /*d1650*/  LOP3.LUT R17, R17, 0xffff, RZ, 0xc0, !PT ;  /* 0x0000ffff11117812 */ /* 0x000fe400078ec0ff */
[----:B-1----:R-:W-:-:S04]  /*d1660*/  SHF.R.U32.HI R22, RZ, 0x8, R18 ;  /* 0x00000008ff167819 */ /* 0x002fc80000011612 */
[----:B------:R-:W-:Y:S01]  /*d1670*/  LOP3.LUT R22, R22, 0xffff, RZ, 0xc0, !PT ;  /* 0x0000ffff16167812 */ /* 0x000fe200078ec0ff */
[----:B------:R-:W-:Y:S01]  /*d1680*/  STL.64 [R1+0xa30], R56 ;  /* 0x000a303801007387 */ /* 0x000fe20000100a00 */
[--C-:B------:R-:W-:Y:S02]  /*d1690*/  PRMT R17, R17, 0x3340, R0.reuse ;  /* 0x0000334011117816 */ /* 0x100fe40000000000 */
[----:B------:R-:W-:Y:S01]  /*d16a0*/  PRMT R18, R22, 0x3340, R0 ;  /* 0x0000334016127816 */ /* 0x000fe20000000000 */
[----:B------:R-:W4:Y:S04]  /*d16b0*/  LDL.LU R60, [R1+0x4e20] ;  /* 0x004e2000013c7983 */ /* 0x000f280000300800 */
[----:B------:R-:W-:Y:S04]  /*d16c0*/  STL [R1+0x2b8], R18 ;  /* 0x0002b81201007387 */ /* 0x000fe80000100800 */
[----:B------:R-:W4:Y:S04]  /*d16d0*/  LDL.LU R25, [R1+0x1a78] ;  /* 0x001a780001197983 */ /* 0x000f280000300800 */
[----:B------:R2:W-:Y:S04]  /*d16e0*/  STL [R1+0x2b4], R17 ;  /* 0x0002b41101007387 */ /* 0x0005e80000100800 */
[----:B------:R-:W4:Y:S01]  /*d16f0*/  LDL.LU R41, [R1+0x1e58] ;  /* 0x001e580001297983 */ /* 0x000f220000300800 */
[----:B--2---:R-:W-:-:S02]  /*d1700*/  LOP3.LUT R17, R59, 0xffff, RZ, 0xc0, !PT ;  /* 0x0000ffff3b117812 */ /* 0x004fc400078ec0ff */
[----:B------:R-:W-:Y:S02]  /*d1710*/  LOP3.LUT R59, R55, 0xffff, RZ, 0xc0, !PT ;  /* 0x0000ffff373b7812 */ /* 0x000fe400078ec0ff */
[----:B---3--:R-:W-:Y:S01]  /*d1720*/  LOP3.LUT R56, R24, 0xffff, RZ, 0xc0, !PT ;  /* 0x0000ffff18387812 */ /* 0x008fe200078ec0ff */
[----:B------:R-:W2:Y:S01]  /*d1730*/  LDL.LU R55, [R1+0x5748] ;  /* 0x0057480001377983 */ /* 0x000ea20000300800 */
[----:B------:R-:W-:Y:S02]  /*d1740*/  LOP3.LUT R24, R19, 0xffff, RZ, 0xc0, !PT ;  /* 0x0000ffff13187812 */ /* 0x000fe400078ec0ff */
[----:B------:R-:W-:Y:S02]  /*d1750*/  PRMT R22, R59, 0x3340, R0 ;  /* 0x000033403b167816 */ /* 0x000fe40000000000 */
[----:B------:R-:W-:Y:S02]  /*d1760*/  PRMT R19, R17, 0x3340, R56 ;  /* 0x0000334011137816 */ /* 0x000fe40000000038 */
[----:B------:R-:W-:-:S02]  /*d1770*/  LOP3.LUT R18, R48, 0xffff, RZ, 0xc0, !PT ;  /* 0x0000ffff30127812 */ /* 0x000fc400078ec0ff */
[----:B------:R-:W-:Y:S02]  /*d1780*/  PRMT R48, R19, 0x5410, R22 ;  /* 0x0000541013307816 */ /* 0x000fe40000000016 */
[----:B------:R-:W-:Y:S01]  /*d1790*/  LOP3.LUT R54, R49, 0xffff, RZ, 0xc0, !PT ;  /* 0x0000ffff31367812 */ /* 0x000fe200078ec0ff */
[----:B------:R-:W-:Y:S01]  /*d17a0*/  STL [R1+0x564c], R59 ;  /* 0x00564c3b01007387 */ /* 0x000fe20000100800 */
[----:B------:R-:W-:Y:S02]  /*d17b0*/  PRMT R22, R24, 0x3340, R0 ;  /* 0x0000334018167816 */ /* 0x000fe40000000000 */
[----:B------:R-:W-:Y:S01]  /*d17c0*/  PRMT R19, R18, 0x3340, R54 ;  /* 0x0000334012137816 */ /* 0x000fe20000000036 */
[----:B------:R1:W-:Y:S03]  /*d17d0*/  STL [R1+0x1c0c], R48 ;  /* 0x001c0c3001007387 */ /* 0x0003e60000100800 */
[----:B------:R-:W-:-:S02]  /*d17e0*/  PRMT R19, R19, 0x5410, R22 ;  /* 0x0000541013137816 */ /* 0x000fc40000000016 */
[----:B-1----:R-:W-:-:S03]  /*d17f0*/  IADD3 R48, P1, PT, R20, R5, RZ ;  /* 0x0000000514307210 */ /* 0x002fc60007f3e0ff */
[----:B------:R1:W-:Y:S02]  /*d1800*/  STL [R1+0x1c08], R19 ;  /* 0x001c081301007387 */ /* 0x0003e40000100800 */
[----:B------:R-:W-:-:S05]  /*d1810*/  IMAD.X R49, R21, 0x1, R6, P1 ;  /* 0x0000000115317824 */ /* 0x000fca00008e0606 */
[----:B------:R3:W-:Y:S01]  /*d1820*/  STL.64 [R1+0xa00], R48 ;  /* 0x000a003001007387 */ /* 0x0007e20000100a00 */
[----:B-1----:R-:W-:Y:S02]  /*d1830*/  SHF.R.U32.HI R19, RZ, 0x8, R17 ;  /* 0x00000008ff137819 */ /* 0x002fe40000011611 */
[----:B------:R-:W-:Y:S01]  /*d1840*/  SHF.R.U32.HI R22, RZ, 0x8, R56 ;  /* 0x00000008ff167819 */ /* 0x000fe20000011638 */
[----:B---3--:R-:W3:Y:S04]  /*d1850*/  LDL.LU.64 R48, [R1+0x5740] ;  /* 0x0057400001307983 */ /* 0x008ee80000300a00 */
[----:B------:R-:W2:Y:S04]  /*d1860*/  LDL.LU R57, [R1+0x768] ;  /* 0x0007680001397983 */ /* 0x000ea80000300800 */
[----:B------:R-:W2:Y:S01]  /*d1870*/  LDL.LU R17, [R1+0x4f4] ;  /* 0x0004f40001117983 */ /* 0x000ea20000300800 */
[----:B------:R-:W-:-:S02]  /*d1880*/  SHF.R.U32.HI R56, RZ, 0x8, R54 ;  /* 0x00000008ff387819 */ /* 0x000fc40000011636 */
[----:B------:R-:W-:Y:S02]  /*d1890*/  LOP3.LUT R19, R19, 0xffff, RZ, 0xc0, !PT ;  /* 0x0000ffff13137812 */ /* 0x000fe400078ec0ff */
[----:B------:R-:W-:Y:S02]  /*d18a0*/  LOP3.LUT R54, R22, 0xffff, RZ, 0xc0, !PT ;  /* 0x0000ffff16367812 */ /* 0x000fe400078ec0ff */
[----:B------:R-:W-:Y:S02]  /*d18b0*/  SHF.R.U32.HI R18, RZ, 0x8, R18 ;  /* 0x00000008ff127819 */ /* 0x000fe40000011612 */
[----:B------:R-:W-:Y:S02]  /*d18c0*/  PRMT R19, R19, 0x3340, R54 ;  /* 0x0000334013137816 */ /* 0x000fe40000000036 */
[----:B------:R-:W-:Y:S02]  /*d18d0*/  LOP3.LUT R18, R18, 0xffff, RZ, 0xc0, !PT ;  /* 0x0000ffff12127812 */ /* 0x000fe400078ec0ff */
[----:B------:R-:W-:Y:S01]  /*d18e0*/  LOP3.LUT R22, R56, 0xffff, RZ, 0xc0, !PT ;  /* 0x0000ffff38167812 */ /* 0x000fe200078ec0ff */
[----:B------:R1:W-:Y:S03]  /*d18f0*/  STL [R1+0x5544], R19 ;  /* 0x0055441301007387 */ /* 0x0003e60000100800 */
[----:B-1----:R-:W-:-:S02]  /*d1900*/  PRMT R19, R18, 0x3340, R22 ;  /* 0x0000334012137816 */ /* 0x002fc40000000016 */
[----:B----4-:R-:W-:-:S03]  /*d1910*/  LOP3.LUT R18, R60, 0xffff, RZ, 0xc0, !PT ;  /* 0x0000ffff3c127812 */ /* 0x010fc600078ec0ff */
[----:B------:R1:W-:Y:S01]  /*d1920*/  STL [R1+0x58c], R19 ;  /* 0x00058c1301007387 */ /* 0x0003e20000100800 */
[----:B------:R-:W-:-:S03]  /*d1930*/  LOP3.LUT R54, R25, 0xffff, RZ, 0xc0, !PT ;  /* 0x0000ffff19367812 */ /* 0x000fc600078ec0ff */
[----:B------:R-:W4:Y:S01]  /*d1940*/  LDL.LU R25, [R1+0x750] ;  /* 0x0007500001197983 */ /* 0x000f220000300800 */
[----:B------:R-:W-:Y:S02]  /*d1950*/  PRMT R22, R54, 0x3340, R0 ;  /* 0x0000334036167816 */ /* 0x000fe40000000000 */
[----:B-1----:R-:W-:-:S04]  /*d1960*/  LOP3.LUT R19, R41, 0xffff, RZ, 0xc0, !PT ;  /* 0x0000ffff29137812 */ /* 0x002fc800078ec0ff */
[----:B------:R-:W-:-:S04]  /*d1970*/  PRMT R41, R18, 0x3340, R19 ;  /* 0x0000334012297816 */ /* 0x000fc80000000013 */
[----:B------:R-:W-:Y:S02]  /*d1980*/  PRMT R22, R41, 0x5410, R22 ;  /* 0x0000541029167816 */ /* 0x000fe40000000016 */
[----:B------:R-:W4:Y:S01]  /*d1990*/  LDL.LU R41, [R1+0x484] ;  /* 0x0004840001297983 */ /* 0x000f220000300800 */
[----:B------:R-:W-:Y:S02]  /*d19a0*/  SHF.R.U32.HI R18, RZ, 0x8, R18 ;  /* 0x00000008ff127819 */ /* 0x000fe40000011612 */
[----:B------:R-:W-:Y:S01]  /*d19b0*/  SHF.R.U32.HI R19, RZ, 0x8, R19 ;  /* 0x00000008ff137819 */ /* 0x000fe20000011613 */
[----:B------:R1:W-:Y:S01]  /*d19c0*/  STL [R1+0x1bfc], R22 ;  /* 0x001bfc1601007387 */ /* 0x0003e20000100800 */
[----:B------:R-:W-:Y:S02]  /*d19d0*/  IADD3 R60, P1, PT, R20, R13, RZ ;  /* 0x0000000d143c7210 */ /* 0x000fe40007f3e0ff */
[----:B------:R-:W-:Y:S02]  /*d19e0*/  LOP3.LUT R18, R18, 0xffff, RZ, 0xc0, !PT ;  /* 0x0000ffff12127812 */ /* 0x000fe400078ec0ff */
[----:B------:R-:W-:-:S02]  /*d19f0*/  LOP3.LUT R19, R19, 0xffff, RZ, 0xc0, !PT ;  /* 0x0000ffff13137812 */ /* 0x000fc400078ec0ff */
[----:B-1----:R-:W-:Y:S01]  /*d1a00*/  SHF.R.U32.HI R22, RZ, 0x8, R54 ;  /* 0x00000008ff167819 */ /* 0x002fe20000011636 */
[----:B------:R-:W-:-:S03]  /*d1a10*/  IMAD.X R61, R21, 0x1, R15, P1 ;  /* 0x00000001153d7824 */ /* 0x000fc600008e060f */
[----:B------:R-:W-:Y:S02]  /*d1a20*/  LOP3.LUT R22, R22, 0xffff, RZ, 0xc0, !PT ;  /* 0x0000ffff16167812 */ /* 0x000fe400078ec0ff */
[----:B------:R-:W-:Y:S02]  /*d1a30*/  PRMT R54, R18, 0x3340, R19 ;  /* 0x0000334012367816 */ /* 0x000fe40000000013 */
[----:B------:R-:W-:Y:S01]  /*d1a40*/  PRMT R19, R22, 0x3340, R0 ;  /* 0x0000334016137816 */ /* 0x000fe20000000000 */
[----:B------:R1:W-:Y:S04]  /*d1a50*/  STL.64 [R1+0x9e8], R60 ;  /* 0x0009e83c01007387 */ /* 0x0003e80000100a00 */
[----:B------:R-:W-:Y:S04]  /*d1a60*/  STL [R1+0x588], R54 ;  /* 0x0005883601007387 */ /* 0x000fe80000100800 */
[----:B------:R0:W-:Y:S01]  /*d1a70*/  STL [R1+0x2b0], R19 ;  /* 0x0002b01301007387 */ /* 0x0001e20000100800 */
[----:B-1----:R-:W-:-:S05]  /*d1a80*/  IADD3 R60, P1, PT, R20, R14, RZ ;  /* 0x0000000e143c7210 */ /* 0x002fca0007f3e0ff */
[----:B------:R-:W-:Y:S01]  /*d1a90*/  IMAD.X R61, R21, 0x1, R16, P1 ;  /* 0x00000001153d7824 */ /* 0x000fe200008e0610 */
[----:B---3--:R-:W-:Y:S02]  /*d1aa0*/  LOP3.LUT R56, R48, 0xffff, RZ, 0xc0, !PT ;  /* 0x0000ffff30387812 */ /* 0x008fe400078ec0ff */
[----:B------:R-:W3:Y:S01]  /*d1ab0*/  LDL.LU R48, [R1+0x573c] ;  /* 0x00573c0001307983 */ /* 0x000ee20000300800 */
[----:B--2---:R-:W-:Y:S02]  /*d1ac0*/  LOP3.LUT R18, R57, 0xffff, RZ, 0xc0, !PT ;  /* 0x0000ffff39127812 */ /* 0x004fe400078ec0ff */
[----:B0-----:R-:W-:Y:S02]  /*d1ad0*/  LOP3.LUT R19, R17, 0xffff, RZ, 0xc0, !PT ;  /* 0x0000ffff11137812 */ /* 0x001fe400078ec0ff */
[----:B------:R-:W-:Y:S02]  /*d1ae0*/  PRMT R22, R56, 0x3340, R0 ;  /* 0x0000334038167816 */ /* 0x000fe40000000000 */
[----:B------:R-:W-:-:S04]  /*d1af0*/  PRMT R17, R18, 0x3340, R19 ;  /* 0x0000334012117816 */ /* 0x000fc80000000013 */
[----:B------:R-:W-:Y:S02]  /*d1b00*/  PRMT R22, R17, 0x5410, R22 ;  /* 0x0000541011167816 */ /* 0x000fe40000000016 */
[----:B------:R-:W2:Y:S04]  /*d1b10*/  LDL.LU R17, [R1+0x76c] ;  /* 0x00076c0001117983 */ /* 0x000ea80000300800 */
[----:B------:R-:W3:Y:S01]  /*d1b20*/  LDL.LU R57, [R1+0x4f8] ;  /* 0x0004f80001397983 */ /* 0x000ee20000300800 */
        /* <DEDUP_REMOVED lines=9> */
[----:B------:R-:W-:Y:S01]  /*d1bc0*/  STL.64 [R1+0x9e0], R60 ;  /* 0x0009e03c01007387 */ /* 0x000fe20000100a00 */
[----:B----4-:R-:W-:Y:S02]  /*d1bd0*/  LOP3.LUT R19, R25, 0xffff, RZ, 0xc0, !PT ;  /* 0x0000ffff19137812 */ /* 0x010fe400078ec0ff */
[----:B------:R-:W-:Y:S01]  /*d1be0*/  LOP3.LUT R18, R47, 0xffff, RZ, 0xc0, !PT ;  /* 0x0000ffff2f127812 */ /* 0x000fe200078ec0ff */
[----:B------:R0:W-:Y:S01]  /*d1bf0*/  STL [R1+0x2ac], R24 ;  /* 0x0002ac1801007387 */ /* 0x0001e20000100800 */
[----:B------:R-:W-:-:S03]  /*d1c00*/  LOP3.LUT R54, R41, 0xffff, RZ, 0xc0, !PT ;  /* 0x0000ffff29367812 */ /* 0x000fc600078ec0ff */
[----:B------:R1:W-:Y:S01]  /*d1c10*/  STL [R1+0x584], R22 ;  /* 0x0005841601007387 */ /* 0x0003e20000100800 */
[----:B0-----:R-:W-:-:S03]  /*d1c20*/  PRMT R24, R19, 0x3340, R54 ;  /* 0x0000334013187816 */ /* 0x001fc60000000036 */
[----:B------:R-:W4:Y:S01]  /*d1c30*/  LDL.LU R47, [R1+0x5738] ;  /* 0x00573800012f7983 */ /* 0x000f220000300800 */
[----:B-1----:R-:W-:-:S04]  /*d1c40*/  PRMT R22, R18, 0x3340, R0 ;  /* 0x0000334012167816 */ /* 0x002fc80000000000 */
[----:B------:R-:W-:Y:S02]  /*d1c50*/  PRMT R22, R24, 0x5410, R22 ;  /* 0x0000541018167816 */ /* 0x000fe40000000016 */
[----:B------:R-:W4:Y:S04]  /*d1c60*/  LDL.LU R24, [R1+0x4e74] ;  /* 0x004e740001187983 */ /* 0x000f280000300800 */
[----:B------:R-:W4:Y:S04]  /*d1c70*/  LDL.LU R25, [R1+0x1c78] ;  /* 0x001c780001197983 */ /* 0x000f280000300800 */
[----:B------:R0:W-:Y:S04]  /*d1c80*/  STL [R1+0x1bec], R22 ;  /* 0x001bec1601007387 */ /* 0x0001e80000100800 */
        /* <DEDUP_REMOVED lines=16> */
[----:B---3--:R-:W-:Y:S01]  /*d1d90*/  LOP3.LUT R54, R57, 0xffff, RZ, 0xc0, !PT ;  /* 0x0000ffff39367812 */ /* 0x008fe200078ec0ff */
[----:B------:R-:W2:Y:S01]  /*d1da0*/  LDL.LU R55, [R1+0x5734] ;  /* 0x0057340001377983 */ /* 0x000ea20000300800 */
[----:B0-----:R-:W-:Y:S02]  /*d1db0*/  PRMT R22, R17, 0x3340, R0 ;  /* 0x0000334011167816 */ /* 0x001fe40000000000 */
[----:B------:R-:W-:-:S04]  /*d1dc0*/  PRMT R56, R19, 0x3340, R54 ;  /* 0x0000334013387816 */ /* 0x000fc80000000036 */
[----:B------:R-:W-:Y:S02]  /*d1dd0*/  PRMT R22, R56, 0x5410, R22 ;  /* 0x0000541038167816 */ /* 0x000fe40000000016 */
[----:B------:R-:W-:-:S05]  /*d1de0*/  IADD3 R56, P1, PT, R20, R9, RZ ;  /* 0x0000000914387210 */ /* 0x000fca0007f3e0ff */
[----:B------:R-:W-:Y:S01]  /*d1df0*/  IMAD.X R57, R21, 0x1, R11, P1 ;  /* 0x0000000115397824 */ /* 0x000fe200008e060b */
[----:B------:R0:W-:Y:S01]  /*d1e00*/  STL [R1+0x1be8], R22 ;  /* 0x001be81601007387 */ /* 0x0001e20000100800 */
[----:B------:R-:W-:-:S03]  /*d1e10*/  SHF.R.U32.HI R19, RZ, 0x8, R19 ;  /* 0x00000008ff137819 */ /* 0x000fc60000011613 */
[----:B------:R-:W3:Y:S04]  /*d1e20*/  LDL.LU R60, [R1+0x754] ;  /* 0x00075400013c7983 */ /* 0x000ee80000300800 */
[----:B------:R1:W-:Y:S01]  /*d1e30*/  STL.64 [R1+0x9d0], R56 ;  /* 0x0009d03801007387 */ /* 0x0003e20000100a00 */
[----:B0-----:R-:W-:Y:S02]  /*d1e40*/  SHF.R.U32.HI R22, RZ, 0x8, R54 ;  /* 0x00000008ff167819 */ /* 0x001fe40000011636 */
[----:B------:R-:W-:Y:S02]  /*d1e50*/  LOP3.LUT R19, R19, 0xffff, RZ, 0xc0, !PT ;  /* 0x0000ffff13137812 */ /* 0x000fe400078ec0ff */
[----:B------:R-:W-:Y:S02]  /*d1e60*/  LOP3.LUT R22, R22, 0xffff, RZ, 0xc0, !PT ;  /* 0x0000ffff16167812 */ /* 0x000fe400078ec0ff */
[----:B-1----:R-:W-:-:S02]  /*d1e70*/  IADD3 R56, P1, PT, R20, R10, RZ ;  /* 0x0000000a14387210 */ /* 0x002fc40007f3e0ff */
[----:B------:R-:W-:-:S03]  /*d1e80*/  PRMT R19, R19, 0x3340, R22 ;  /* 0x0000334013137816 */ /* 0x000fc60000000016 */
[----:B------:R-:W-:Y:S01]  /*d1e90*/  IMAD.X R57, R21, 0x1, R12, P1 ;  /* 0x0000000115397824 */ /* 0x000fe200008e060c */
[----:B------:R-:W-:Y:S01]  /*d1ea0*/  SHF.R.U32.HI R21, RZ, 0x8, R17 ;  /* 0x00000008ff157819 */ /* 0x000fe20000011611 */
[----:B------:R0:W-:Y:S03]  /*d1eb0*/  STL [R1+0x578], R19 ;  /* 0x0005781301007387 */ /* 0x0001e60000100800 */
[----:B------:R-:W-:Y:S01]  /*d1ec0*/  LOP3.LUT R21, R21, 0xffff, RZ, 0xc0, !PT ;  /* 0x0000ffff15157812 */ /* 0x000fe200078ec0ff */
[----:B------:R-:W-:Y:S03]  /*d1ed0*/  STL.64 [R1+0x9d8], R56 ;  /* 0x0009d83801007387 */ /* 0x000fe60000100a00 */
[----:B0-----:R-:W-:Y:S02]  /*d1ee0*/  PRMT R19, R21, 0x3340, R0 ;  /* 0x0000334015137816 */ /* 0x001fe40000000000 */
[----:B----4-:R-:W-:-:S02]  /*d1ef0*/  LOP3.LUT R17, R24, 0xffff, RZ, 0xc0, !PT ;  /* 0x0000ffff18117812 */ /* 0x010fc400078ec0ff */
[----:B------:R-:W-:Y:S01]  /*d1f00*/  LOP3.LUT R59, R25, 0xffff, RZ, 0xc0, !PT ;  /* 0x0000ffff193b7812 */ /* 0x000fe200078ec0ff */
[----:B------:R0:W-:Y:S03]  /*d1f10*/  STL [R1+0x2a4], R19 ;  /* 0x0002a41301007387 */ /* 0x0001e60000100800 */
[----:B------:R-:W-:Y:S02]  /*d1f20*/  PRMT R21, R59, 0x3340, R0 ;  /* 0x000033403b157816 */ /* 0x000fe40000000000 */
[----:B0-----:R-:W-:-:S04]  /*d1f30*/  LOP3.LUT R19, R41, 0xffff, RZ, 0xc0, !PT ;  /* 0x0000ffff29137812 */ /* 0x001fc800078ec0ff */
[----:B------:R-:W-:-:S04]  /*d1f40*/  PRMT R22, R17, 0x3340, R19 ;  /* 0x0000334011167816 */ /* 0x000fc80000000013 */
[----:B------:R-:W-:Y:S02]  /*d1f50*/  PRMT R22, R22, 0x5410, R21 ;  /* 0x0000541016167816 */ /* 0x000fe40000000015 */
[----:B------:R-:W-:Y:S02]  /*d1f60*/  SHF.R.U32.HI R21, RZ, 0x8, R18 ;  /* 0x00000008ff157819 */ /* 0x000fe40000011612 */
[----:B------:R-:W-:Y:S01]  /*d1f70*/  SHF.R.U32.HI R18, RZ, 0x8, R17 ;  /* 0x00000008ff127819 */ /* 0x000fe20000011611 */
[----:B------:R0:W-:Y:S04]  /*d1f80*/  STL [R1+0x1bdc], R22 ;  /* 0x001bdc1601007387 */ /* 0x0001e80000100800 */
[----:B------:R-:W4:Y:S04]  /*d1f90*/  LDL.LU R57, [R1+0x4e78] ;  /* 0x004e780001397983 */ /* 0x000f280000300800 */
[----:B------:R-:W2:Y:S04]  /*d1fa0*/  LDL.LU R17, [R1+0x1c6c] ;  /* 0x001c6c0001117983 */ /* 0x000ea80000300800 */
[----:B------:R-:W4:Y:S04]  /*d1fb0*/  LDL.LU R24, [R1+0x204c] ;  /* 0x00204c0001187983 */ /* 0x000f280000300800 */
[----:B------:R-:W4:Y:S01]  /*d1fc0*/  LDL.LU R25, [R1+0x4e68] ;  /* 0x004e680001197983 */ /* 0x000f220000300800 */
[----:B0-----:R-:W-:-:S03]  /*d1fd0*/  SHF.R.U32.HI R22, RZ, 0x8, R19 ;  /* 0x00000008ff167819 */ /* 0x001fc60000011613 */
[----:B------:R-:W4:Y:S01]  /*d1fe0*/  LDL.LU R41, [R1+0x1a88] ;  /* 0x001a880001297983 */ /* 0x000f220000300800 */
[----:B------:R-:W-:-:S03]  /*d1ff0*/  LOP3.LUT R21, R21, 0xffff, RZ, 0xc0, !PT ;  /* 0x0000ffff15157812 */ /* 0x000fc600078ec0ff */
[----:B------:R-:W4:Y:S01]  /*d2000*/  LDL.LU R56, [R1+0x1e68] ;  /* 0x001e680001387983 */ /* 0x000f220000300800 */
[----:B------:R-:W-:Y:S02]  /*d2010*/  LOP3.LUT R18, R18, 0xffff, RZ, 0xc0, !PT ;  /* 0x0000ffff12127812 */ /* 0x000fe400078ec0ff */
[----:B------:R-:W-:Y:S02]  /*d2020*/  LOP3.LUT R22, R22, 0xffff, RZ, 0xc0, !PT ;  /* 0x0000ffff16167812 */ /* 0x000fe400078ec0ff */
[----:B------:R-:W-:Y:S02]  /*d2030*/  PRMT R19, R21, 0x3340, R0 ;  /* 0x0000334015137816 */ /* 0x000fe40000000000 */
[----:B------:R-:W-:-:S03]  /*d2040*/  PRMT R18, R18, 0x3340, R22 ;  /* 0x0000334012127816 */ /* 0x000fc60000000016 */
[----:B------:R0:W-:Y:S01]  /*d2050*/  STL [R1+0x2a0], R19 ;  /* 0x0002a01301007387 */ /* 0x0001e20000100800 */
[----:B------:R-:W-:-:S03]  /*d2060*/  LOP3.LUT R54, R47, 0xffff, RZ, 0xc0, !PT ;  /* 0x0000ffff2f367812 */ /* 0x000fc600078ec0ff */
[----:B------:R3:W-:Y:S01]  /*d2070*/  STL [R1+0x574], R18 ;  /* 0x0005741201007387 */ /* 0x0007e20000100800 */
[----:B0-----:R-:W-:-:S03]  /*d2080*/  LOP3.LUT R19, R50, 0xffff, RZ, 0xc0, !PT ;  /* 0x0000ffff32137812 */ /* 0x001fc600078ec0ff */
[----:B------:R-:W4:Y:S01]  /*d2090*/  LDL.LU R50, [R1+0x5730] ;  /* 0x0057300001327983 */ /* 0x000f220000300800 */
[----:B------:R-:W-:-:S03]  /*d20a0*/  PRMT R21, R19, 0x3340, R0 ;  /* 0x0000334013157816 */ /* 0x000fc60000000000 */
[----:B------:R-:W4:Y:S01]  /*d20b0*/  LDL.LU R47, [R1+0x572c] ;  /* 0x00572c00012f7983 */ /* 0x000f220000300800 */
[----:B------:R-:W-:Y:S01]  /*d20c0*/  VIADD R20, R20, UR6 ;  /* 0x0000000614147c36 */ /* 0x000fe20008000000 */
[----:B------:R-:W0:Y:S02]  /*d20d0*/  LDCU UR6, c[0x0][0x3b8] ;  /* 0x00007700ff0677ac */ /* 0x000e240008000800 */
[----:B------:R1:W-:Y:S01]  /*d20e0*/  STL [R1+0x5650], R19 ;  /* 0x0056501301007387 */ /* 0x0003e20000100800 */
[----:B---3--:R-:W-:-:S04]  /*d20f0*/  LOP3.LUT R18, R60, 0xffff, RZ, 0xc0, !PT ;  /* 0x0000ffff3c127812 */ /* 0x008fc800078ec0ff */
[----:B------:R-:W-:-:S04]  /*d2100*/  PRMT R22, R18, 0x3340, R54 ;  /* 0x0000334012167816 */ /* 0x000fc80000000036 */
[----:B-1----:R-:W-:Y:S02]  /*d2110*/  PRMT R19, R22, 0x5410, R21 ;  /* 0x0000541016137816 */ /* 0x002fe40000000015 */
[----:B------:R-:W-:Y:S02]  /*d2120*/  SHF.R.U32.HI R22, RZ, 0x8, R59 ;  /* 0x00000008ff167819 */ /* 0x000fe4000001163b */
[----:B------:R-:W-:Y:S01]  /*d2130*/  SHF.R.U32.HI R18, RZ, 0x8, R18 ;  /* 0x00000008ff127819 */ /* 0x000fe20000011612 */
[----:B------:R1:W-:Y:S01]  /*d2140*/  STL [R1+0x1bd8], R19 ;  /* 0x001bd81301007387 */ /* 0x0003e20000100800 */
[----:B------:R-:W-:Y:S02]  /*d2150*/  SHF.R.S32.HI R21, RZ, 0x1f, R20 ;  /* 0x0000001fff157819 */ /* 0x000fe40000011414 */
[----:B------:R-:W-:Y:S02]  /*d2160*/  IADD3 R60, P1, PT, R20, R0, RZ ;  /* 0x00000000143c7210 */ /* 0x000fe40007f3e0ff */
[----:B------:R-:W-:-:S02]  /*d2170*/  LOP3.LUT R22, R22, 0xffff, RZ, 0xc0, !PT ;  /* 0x0000ffff16167812 */ /* 0x000fc400078ec0ff */
[----:B-1----:R-:W-:Y:S02]  /*d2180*/  SHF.R.U32.HI R19, RZ, 0x8, R54 ;  /* 0x00000008ff137819 */ /* 0x002fe40000011636 */
        /* <DEDUP_REMOVED lines=8> */
[----:B--2---:R-:W-:-:S03]  /*d2210*/  LOP3.LUT R18, R17, 0xffff, RZ, 0xc0, !PT ;  /* 0x0000ffff11127812 */ /* 0x004fc600078ec0ff */
[----:B------:R-:W2:Y:S01]  /*d2220*/  LDL.LU R17, [R1+0x4e70] ;  /* 0x004e700001117983 */ /* 0x000ea20000300800 */
[----:B----4-:R-:W-:-:S03]  /*d2230*/  LOP3.LUT R59, R24, 0xffff, RZ, 0xc0, !PT ;  /* 0x0000ffff183b7812 */ /* 0x010fc600078ec0ff */
[----:B------:R-:W4:Y:S01]  /*d2240*/  LDL.LU R24, [R1+0x1a8c] ;  /* 0x001a8c0001187983 */ /* 0x000f220000300800 */
[----:B------:R-:W-:-:S03]  /*d2250*/  LOP3.LUT R54, R25, 0xffff, RZ, 0xc0, !PT ;  /* 0x0000ffff19367812 */ /* 0x000fc600078ec0ff */
[----:B------:R-:W4:Y:S01]  /*d2260*/  LDL.LU R25, [R1+0x1e5c] ;  /* 0x001e5c0001197983 */ /* 0x000f220000300800 */
[----:B------:R-:W-:Y:S02]  /*d2270*/  LOP3.LUT R57, R57, 0xffff, RZ, 0xc0, !PT ;  /* 0x0000ffff39397812 */ /* 0x000fe400078ec0ff */
[----:B-1----:R-:W-:Y:S02]  /*d2280*/  PRMT R22, R18, 0x3340, R0 ;  /* 0x0000334012167816 */ /* 0x002fe40000000000 */
[----:B------:R-:W-:Y:S02]  /*d2290*/  PRMT R60, R57, 0x3340, R59 ;  /* 0x00003340393c7816 */ /* 0x000fe4000000003b */
[----:B---3--:R-:W-:Y:S02]  /*d22a0*/  LOP3.LUT R19, R41, 0xffff, RZ, 0xc0, !PT ;  /* 0x0000ffff29137812 */ /* 0x008fe400078ec0ff */
[----:B------:R-:W-:Y:S01]  /*d22b0*/  LOP3.LUT R56, R56, 0xffff, RZ, 0xc0, !PT ;  /* 0x0000ffff38387812 */ /* 0x000fe200078ec0ff */
[----:B------:R-:W3:Y:S01]  /*d22c0*/  LDL.LU R41, [R1+0x77c] ;  /* 0x00077c0001297983 */ /* 0x000ee20000300800 */
[----:B------:R-:W-:-:S02]  /*d22d0*/  PRMT R61, R60, 0x5410, R22 ;  /* 0x000054103c3d7816 */ /* 0x000fc40000000016 */
[----:B------:R-:W-:Y:S02]  /*d22e0*/  PRMT R22, R19, 0x3340, R0 ;  /* 0x0000334013167816 */ /* 0x000fe40000000000 */
[----:B------:R-:W-:-:S04]  /*d22f0*/  PRMT R60, R54, 0x3340, R56 ;  /* 0x00003340363c7816 */ /* 0x000fc80000000038 */
[----:B------:R-:W-:Y:S01]  /*d2300*/  PRMT R22, R60, 0x5410, R22 ;  /* 0x000054103c167816 */ /* 0x000fe20000000016 */
[----:B------:R-:W-:Y:S01]  /*d2310*/  STL [R1+0x1bcc], R61 ;  /* 0x001bcc3d01007387 */ /* 0x000fe20000100800 */
[----:B------:R-:W-:-:S03]  /*d2320*/  SHF.R.U32.HI R57, RZ, 0x8, R57 ;  /* 0x00000008ff397819 */ /* 0x000fc60000011639 */
[----:B------:R1:W-:Y:S01]  /*d2330*/  STL [R1+0x1bc8], R22 ;  /* 0x001bc81601007387 */ /* 0x0003e20000100800 */
[----:B------:R-:W-:Y:S02]  /*d2340*/  SHF.R.U32.HI R54, RZ, 0x8, R54 ;  /* 0x00000008ff367819 */ /* 0x000fe40000011636 */
[----:B------:R-:W-:Y:S02]  /*d2350*/  SHF.R.U32.HI R56, RZ, 0x8, R56 ;  /* 0x00000008ff387819 */ /* 0x000fe40000011638 */
[----:B------:R-:W-:Y:S02]  /*d2360*/  IADD3 R60, P1, PT, R20, R3, RZ ;  /* 0x00000003143c7210 */ /* 0x000fe40007f3e0ff */
[----:B-1----:R-:W-:Y:S02]  /*d2370*/  SHF.R.U32.HI R22, RZ, 0x8, R59 ;  /* 0x00000008ff167819 */ /* 0x002fe4000001163b */
        /* <DEDUP_REMOVED lines=8> */
[----:B------:R-:W-:-:S03]  /*d2400*/  SHF.R.U32.HI R18, RZ, 0x8, R18 ;  /* 0x00000008ff127819 */ /* 0x000fc60000011612 */
[----:B------:R-:W-:Y:S01]  /*d2410*/  STL [R1+0x51c], R59 ;  /* 0x00051c3b01007387 */ /* 0x000fe20000100800 */
[----:B------:R-:W-:-:S03]  /*d2420*/  IADD3 R56, P1, PT, R20, R5, RZ ;  /* 0x0000000514387210 */ /* 0x000fc60007f3e0ff */
[----:B------:R1:W-:Y:S01]  /*d2430*/  STL [R1+0x514], R22 ;  /* 0x0005141601007387 */ /* 0x0003e20000100800 */
[----:B------:R-:W-:Y:S01]  /*d2440*/  LOP3.LUT R18, R18, 0xffff, RZ, 0xc0, !PT ;  /* 0x0000ffff12127812 */ /* 0x000fe200078ec0ff */
[----:B------:R-:W-:Y:S01]  /*d2450*/  IMAD.X R57, R21, 0x1, R6, P1 ;  /* 0x0000000115397824 */ /* 0x000fe200008e0606 */
[----:B-1----:R-:W-:-:S04]  /*d2460*/  SHF.R.U32.HI R22, RZ, 0x8, R19 ;  /* 0x00000008ff167819 */ /* 0x002fc80000011613 */
[----:B------:R-:W-:Y:S02]  /*d2470*/  LOP3.LUT R22, R22, 0xffff, RZ, 0xc0, !PT ;  /* 0x0000ffff16167812 */ /* 0x000fe400078ec0ff */
[--C-:B------:R-:W-:Y:S02]  /*d2480*/  PRMT R19, R18, 0x3340, R0.reuse ;  /* 0x0000334012137816 */ /* 0x100fe40000000000 */
[----:B------:R-:W-:Y:S01]  /*d2490*/  PRMT R22, R22, 0x3340, R0 ;  /* 0x0000334016167816 */ /* 0x000fe20000000000 */
[----:B------:R-:W-:Y:S04]  /*d24a0*/  STL.64 [R1+0x978], R56 ;  /* 0x0009783801007387 */ /* 0x000fe80000100a00 */
[----:B------:R-:W-:Y:S04]  /*d24b0*/  STL [R1+0x298], R22 ;  /* 0x0002981601007387 */ /* 0x000fe80000100800 */
[----:B------:R1:W-:Y:S02]  /*d24c0*/  STL [R1+0x294], R19 ;  /* 0x0002941301007387 */ /* 0x0003e40000100800 */
[----:B-1----:R-:W-:-:S02]  /*d24d0*/  LOP3.LUT R19, R48, 0xffff, RZ, 0xc0, !PT ;  /* 0x0000ffff30137812 */ /* 0x002fc400078ec0ff */
[----:B------:R-:W3:Y:S01]  /*d24e0*/  LDL.LU R48, [R1+0x5728] ;  /* 0x0057280001307983 */ /* 0x000ee20000300800 */
[----:B--2---:R-:W-:Y:S02]  /*d24f0*/  LOP3.LUT R18, R17, 0xffff, RZ, 0xc0, !PT ;  /* 0x0000ffff11127812 */ /* 0x004fe400078ec0ff */
[----:B----4-:R-:W-:Y:S02]  /*d2500*/  LOP3.LUT R17, R24, 0xffff, RZ, 0xc0, !PT ;  /* 0x0000ffff18117812 */ /* 0x010fe400078ec0ff */
[----:B------:R-:W-:-:S03]  /*d2510*/  LOP3.LUT R24, R25, 0xffff, RZ, 0xc0, !PT ;  /* 0x0000ffff19187812 */ /* 0x000fc600078ec0ff */
[----:B------:R1:W-:Y:S01]  /*d2520*/  STL [R1+0x5654], R17 ;  /* 0x0056541101007387 */ /* 0x0003e20000100800 */
[----:B------:R-:W-:-:S03]  /*d2530*/  LOP3.LUT R25, R47, 0xffff, RZ, 0xc0, !PT ;  /* 0x0000ffff2f197812 */ /* 0x000fc600078ec0ff */
[----:B------:R-:W2:Y:S01]  /*d2540*/  LDL.LU R47, [R1+0x5724] ;  /* 0x00572400012f7983 */ /* 0x000ea20000300800 */
[----:B------:R-:W-:Y:S02]  /*d2550*/  PRMT R22, R17, 0x3340, R0 ;  /* 0x0000334011167816 */ /* 0x000fe40000000000 */
[----:B------:R-:W-:Y:S02]  /*d2560*/  PRMT R54, R18, 0x3340, R24 ;  /* 0x0000334012367816 */ /* 0x000fe40000000018 */
[----:B---3--:R-:W-:Y:S02]  /*d2570*/  LOP3.LUT R41, R41, 0xffff, RZ, 0xc0, !PT ;  /* 0x0000ffff29297812 */ /* 0x008fe400078ec0ff */
[----:B------:R-:W-:Y:S02]  /*d2580*/  PRMT R54, R54, 0x5410, R22 ;  /* 0x0000541036367816 */ /* 0x000fe40000000016 */
[----:B------:R-:W-:Y:S02]  /*d2590*/  PRMT R22, R19, 0x3340, R0 ;  /* 0x0000334013167816 */ /* 0x000fe40000000000 */
[----:B-1----:R-:W-:-:S02]  /*d25a0*/  PRMT R17, R41, 0x3340, R25 ;  /* 0x0000334029117816 */ /* 0x002fc40000000019 */
[----:B------:R-:W-:Y:S02]  /*d25b0*/  SHF.R.U32.HI R18, RZ, 0x8, R18 ;  /* 0x00000008ff127819 */ /* 0x000fe40000011612 */
[----:B------:R-:W-:Y:S02]  /*d25c0*/  PRMT R17, R17, 0x5410, R22 ;  /* 0x0000541011117816 */ /* 0x000fe40000000016 */
[----:B------:R-:W-:Y:S01]  /*d25d0*/  SHF.R.U32.HI R24, RZ, 0x8, R24 ;  /* 0x00000008ff187819 */ /* 0x000fe20000011618 */
[----:B------:R-:W-:Y:S01]  /*d25e0*/  STL [R1+0x1bac], R54 ;  /* 0x001bac3601007387 */ /* 0x000fe20000100800 */
[----:B------:R-:W-:Y:S02]  /*d25f0*/  IADD3 R56, P1, PT, R20, R13, RZ ;  /* 0x0000000d14387210 */ /* 0x000fe40007f3e0ff */
[----:B------:R-:W-:Y:S01]  /*d2600*/  SHF.R.U32.HI R22, RZ, 0x8, R25 ;  /* 0x00000008ff167819 */ /* 0x000fe20000011619 */
[----:B------:R1:W-:Y:S01]  /*d2610*/  STL [R1+0x1b78], R17 ;  /* 0x001b781101007387 */ /* 0x0003e20000100800 */
[----:B------:R-:W-:-:S02]  /*d2620*/  LOP3.LUT R18, R18, 0xffff, RZ, 0xc0, !PT ;  /* 0x0000ffff12127812 */ /* 0x000fc400078ec0ff */
[----:B------:R-:W-:Y:S01]  /*d2630*/  LOP3.LUT R24, R24, 0xffff, RZ, 0xc0, !PT ;  /* 0x0000ffff18187812 */ /* 0x000fe200078ec0ff */
[----:B------:R-:W-:Y:S01]  /*d2640*/  IMAD.X R57, R21, 0x1, R15, P1 ;  /* 0x0000000115397824 */ /* 0x000fe200008e060f */
[----:B------:R-:W-:Y:S02]  /*d2650*/  LOP3.LUT R22, R22, 0xffff, RZ, 0xc0, !PT ;  /* 0x0000ffff16167812 */ /* 0x000fe400078ec0ff */
[----:B-1----:R-:W-:Y:S02]  /*d2660*/  SHF.R.U32.HI R17, RZ, 0x8, R41 ;  /* 0x00000008ff117819 */ /* 0x002fe40000011629 */
[----:B------:R-:W-:Y:S02]  /*d2670*/  PRMT R24, R18, 0x3340, R24 ;  /* 0x0000334012187816 */ /* 0x000fe40000000018 */
[----:B------:R-:W-:Y:S01]  /*d2680*/  LOP3.LUT R17, R17, 0xffff, RZ, 0xc0, !PT ;  /* 0x0000ffff11117812 */ /* 0x000fe200078ec0ff */
[----:B------:R-:W-:Y:S03]  /*d2690*/  STL.64 [R1+0x948], R56 ;  /* 0x0009483801007387 */ /* 0x000fe60000100a00 */
[----:B------:R-:W-:Y:S01]  /*d26a0*/  PRMT R18, R17, 0x3340, R22 ;  /* 0x0000334011127816 */ /* 0x000fe20000000016 */
[----:B------:R1:W-:Y:S01]  /*d26b0*/  STL [R1+0x580], R24 ;  /* 0x0005801801007387 */ /* 0x0003e20000100800 */
[----:B--2---:R-:W-:-:S03]  /*d26c0*/  LOP3.LUT R17, R47, 0xffff, RZ, 0xc0, !PT ;  /* 0x0000ffff2f117812 */ /* 0x004fc600078ec0ff */
[----:B------:R-:W2:Y:S01]  /*d26d0*/  LDL.LU R47, [R1+0x5720] ;  /* 0x00572000012f7983 */ /* 0x000ea20000300800 */
[----:B-1----:R-:W-:-:S03]  /*d26e0*/  LOP3.LUT R24, R40, 0xffff, RZ, 0xc0, !PT ;  /* 0x0000ffff28187812 */ /* 0x002fc600078ec0ff */
[----:B------:R1:W-:Y:S01]  /*d26f0*/  STL [R1+0x508], R18 ;  /* 0x0005081201007387 */ /* 0x0003e20000100800 */
[----:B------:R-:W-:Y:S02]  /*d2700*/  PRMT R22, R24, 0x3340, R0 ;  /* 0x0000334018167816 */ /* 0x000fe40000000000 */
[----:B-1----:R-:W-:-:S04]  /*d2710*/  LOP3.LUT R18, R50, 0xffff, RZ, 0xc0, !PT ;  /* 0x0000ffff32127812 */ /* 0x002fc800078ec0ff */
        /* <DEDUP_REMOVED lines=13> */
[----:B------:R-:W-:-:S03]  /*d27f0*/  PRMT R19, R22, 0x3340, R0 ;  /* 0x0000334016137816 */ /* 0x000fc60000000000 */
[----:B-1----:R-:W3:Y:S04]  /*d2800*/  LDL.LU R40, [R1+0x4ec4] ;  /* 0x004ec40001287983 */ /* 0x002ee80000300800 */
[----:B------:R-:W4:Y:S04]  /*d2810*/  LDL.LU R41, [R1+0x1c88] ;  /* 0x001c880001297983 */ /* 0x000f280000300800 */
[----:B------:R-:W-:Y:S04]  /*d2820*/  STL [R1+0x55f4], R50 ;  /* 0x0055f43201007387 */ /* 0x000fe80000100800 */
[----:B------:R1:W-:Y:S01]  /*d2830*/  STL [R1+0x290], R19 ;  /* 0x0002901301007387 */ /* 0x0003e20000100800 */
[----:B--2---:R-:W-:-:S03]  /*d2840*/  LOP3.LUT R18, R47, 0xffff, RZ, 0xc0, !PT ;  /* 0x0000ffff2f127812 */ /* 0x004fc600078ec0ff */
[----:B------:R-:W2:Y:S01]  /*d2850*/  LDL.LU R47, [R1+0x571c] ;  /* 0x00571c00012f7983 */ /* 0x000ea20000300800 */
[----:B------:R-:W-:Y:S02]  /*d2860*/  LOP3.LUT R17, R49, 0xffff, RZ, 0xc0, !PT ;  /* 0x0000ffff31117812 */ /* 0x000fe400078ec0ff */
[----:B-1----:R-:W-:Y:S02]  /*d2870*/  LOP3.LUT R19, R48, 0xffff, RZ, 0xc0, !PT ;  /* 0x0000ffff30137812 */ /* 0x002fe400078ec0ff */
[----:B------:R-:W-:Y:S02]  /*d2880*/  PRMT R22, R17, 0x3340, R0 ;  /* 0x0000334011167816 */ /* 0x000fe40000000000 */
[----:B------:R-:W-:Y:S02]  /*d2890*/  PRMT R25, R18, 0x3340, R19 ;  /* 0x0000334012197816 */ /* 0x000fe40000000013 */
[----:B------:R-:W-:Y:S02]  /*d28a0*/  IADD3 R48, P1, PT, R20, R7, RZ ;  /* 0x0000000714307210 */ /* 0x000fe40007f3e0ff */
[----:B------:R-:W-:-:S02]  /*d28b0*/  PRMT R22, R25, 0x5410, R22 ;  /* 0x0000541019167816 */ /* 0x000fc40000000016 */
[----:B------:R-:W-:Y:S02]  /*d28c0*/  SHF.R.U32.HI R18, RZ, 0x8, R18 ;  /* 0x00000008ff127819 */ /* 0x000fe40000011612 */
[----:B------:R-:W-:Y:S01]  /*d28d0*/  SHF.R.U32.HI R19, RZ, 0x8, R19 ;  /* 0x00000008ff137819 */ /* 0x000fe20000011613 */
[----:B------:R1:W-:Y:S01]  /*d28e0*/  STL [R1+0x1b18], R22 ;  /* 0x001b181601007387 */ /* 0x0003e20000100800 */
[----:B------:R-:W-:Y:S01]  /*d28f0*/  IMAD.X R49, R21, 0x1, R8, P1 ;  /* 0x0000000115317824 */ /* 0x000fe200008e0608 */
[----:B------:R-:W-:Y:S02]  /*d2900*/  LOP3.LUT R18, R18, 0xffff, RZ, 0xc0, !PT ;  /* 0x0000ffff12127812 */ /* 0x000fe400078ec0ff */
[----:B------:R-:W-:Y:S02]  /*d2910*/  LOP3.LUT R19, R19, 0xffff, RZ, 0xc0, !PT ;  /* 0x0000ffff13137812 */ /* 0x000fe400078ec0ff */
[----:B-1----:R-:W-:Y:S01]  /*d2920*/  SHF.R.U32.HI R22, RZ, 0x8, R24 ;  /* 0x00000008ff167819 */ /* 0x002fe20000011618 */
[----:B------:R1:W-:Y:S03]  /*d2930*/  STL.64 [R1+0x950], R48 ;  /* 0x0009503001007387 */ /* 0x0003e60000100a00 */
[----:B------:R-:W-:Y:S01]  /*d2940*/  LOP3.LUT R22, R22, 0xffff, RZ, 0xc0, !PT ;  /* 0x0000ffff16167812 */ /* 0x000fe200078ec0ff */
[----:B------:R-:W2:Y:S03]  /*d2950*/  LDL.LU R60, [R1+0x75c] ;  /* 0x00075c00013c7983 */ /* 0x000ea60000300800 */
[----:B------:R-:W-:-:S02]  /*d2960*/  PRMT R22, R22, 0x3340, R0 ;  /* 0x0000334016167816 */ /* 0x000fc40000000000 */
[----:B-1----:R-:W-:Y:S02]  /*d2970*/  PRMT R48, R18, 0x3340, R19 ;  /* 0x0000334012307816 */ /* 0x002fe40000000013 */
[----:B------:R-:W-:-:S03]  /*d2980*/  IADD3 R18, P1, PT, R20, R9, RZ ;  /* 0x0000000914127210 */ /* 0x000fc60007f3e0ff */
[----:B------:R-:W-:Y:S02]  /*d2990*/  STL [R1+0x55f8], R48 ;  /* 0x0055f83001007387 */ /* 0x000fe40000100800 */
[----:B------:R-:W-:Y:S02]  /*d29a0*/  IMAD.X R19, R21, 0x1, R11, P1 ;  /* 0x0000000115137824 */ /* 0x000fe400008e060b */
[----:B------:R1:W-:Y:S04]  /*d29b0*/  STL [R1+0x28c], R22 ;  /* 0x00028c1601007387 */ /* 0x0003e80000100800 */
[----:B------:R3:W-:Y:S01]  /*d29c0*/  STL.64 [R1+0x940], R18 ;  /* 0x0009401201007387 */ /* 0x0007e20000100a00 */
[----:B-1----:R-:W-:-:S04]  /*d29d0*/  SHF.R.U32.HI R22, RZ, 0x8, R17 ;  /* 0x00000008ff167819 */ /* 0x002fc80000011611 */
[----:B------:R-:W-:Y:S02]  /*d29e0*/  LOP3.LUT R22, R22, 0xffff, RZ, 0xc0, !PT ;  /* 0x0000ffff16167812 */ /* 0x000fe400078ec0ff */
[----:B---3--:R-:W-:Y:S02]  /*d29f0*/  LOP3.LUT R19, R40, 0xffff, RZ, 0xc0, !PT ;  /* 0x0000ffff28137812 */ /* 0x008fe400078ec0ff */
[----:B----4-:R-:W-:Y:S02]  /*d2a00*/  LOP3.LUT R18, R41, 0xffff, RZ, 0xc0, !PT ;  /* 0x0000ffff29127812 */ /* 0x010fe400078ec0ff */
[--C-:B------:R-:W-:Y:S02]  /*d2a10*/  PRMT R49, R22, 0x3340, R0.reuse ;  /* 0x0000334016317816 */ /* 0x100fe40000000000 */
[----:B------:R-:W-:-:S03]  /*d2a20*/  PRMT R22, R18, 0x3340, R0 ;  /* 0x0000334012167816 */ /* 0x000fc60000000000 */
[----:B------:R-:W-:Y:S04]  /*d2a30*/  STL [R1+0x55fc], R49 ;  /* 0x0055fc3101007387 */ /* 0x000fe80000100800 */
[----:B------:R-:W3:Y:S04]  /*d2a40*/  LDL.LU R57, [R1+0x4ee8] ;  /* 0x004ee80001397983 */ /* 0x000ee80000300800 */
[----:B------:R-:W4:Y:S04]  /*d2a50*/  LDL.LU R24, [R1+0x1c7c] ;  /* 0x001c7c0001187983 */ /* 0x000f280000300800 */
[----:B------:R-:W3:Y:S01]  /*d2a60*/  LDL.LU R25, [R1+0x205c] ;  /* 0x00205c0001197983 */ /* 0x000ee20000300800 */
[----:B--2---:R-:W-:-:S04]  /*d2a70*/  LOP3.LUT R17, R47, 0xffff, RZ, 0xc0, !PT ;  /* 0x0000ffff2f117812 */ /* 0x004fc800078ec0ff */
[----:B------:R-:W-:-:S04]  /*d2a80*/  PRMT R40, R19, 0x3340, R17 ;  /* 0x0000334013287816 */ /* 0x000fc80000000011 */
[----:B------:R-:W-:Y:S02]  /*d2a90*/  PRMT R22, R40, 0x5410, R22 ;  /* 0x0000541028167816 */ /* 0x000fe40000000016 */
[----:B------:R-:W-:-:S03]  /*d2aa0*/  IADD3 R40, P1, PT, R20, R10, RZ ;  /* 0x0000000a14287210 */ /* 0x000fc60007f3e0ff */
[----:B------:R1:W-:Y:S02]  /*d2ab0*/  STL [R1+0x1a8c], R22 ;  /* 0x001a8c1601007387 */ /* 0x0003e40000100800 */
[----:B------:R-:W-:Y:S01]  /*d2ac0*/  IMAD.X R41, R21, 0x1, R12, P1 ;  /* 0x0000000115297824 */ /* 0x000fe200008e060c */
[----:B------:R-:W-:Y:S02]  /*d2ad0*/  SHF.R.U32.HI R21, RZ, 0x8, R17 ;  /* 0x00000008ff157819 */ /* 0x000fe40000011611 */
[----:B-1----:R-:W-:Y:S02]  /*d2ae0*/  SHF.R.U32.HI R22, RZ, 0x8, R19 ;  /* 0x00000008ff167819 */ /* 0x002fe40000011613 */
[----:B------:R-:W-:Y:S02]  /*d2af0*/  LOP3.LUT R21, R21, 0xffff, RZ, 0xc0, !PT ;  /* 0x0000ffff15157812 */ /* 0x000fe400078ec0ff */
[----:B------:R-:W-:Y:S01]  /*d2b00*/  LOP3.LUT R22, R22, 0xffff, RZ, 0xc0, !PT ;  /* 0x0000ffff16167812 */ /* 0x000fe200078ec0ff */
[----:B------:R1:W-:Y:S03]  /*d2b10*/  STL.64 [R1+0x920], R40 ;  /* 0x0009202801007387 */ /* 0x0003e60000100a00 */
[----:B------:R-:W-:-:S02]  /*d2b20*/  PRMT R47, R22, 0x3340, R21 ;  /* 0x00003340162f7816 */ /* 0x000fc40000000015 */
[----:B------:R-:W-:Y:S01]  /*d2b30*/  LOP3.LUT R17, R55, 0xffff, RZ, 0xc0, !PT ;  /* 0x0000ffff37117812 */ /* 0x000fe200078ec0ff */
[----:B-1----:R-:W2:Y:S04]  /*d2b40*/  LDL.LU R40, [R1+0x4e7c] ;  /* 0x004e7c0001287983 */ /* 0x002ea80000300800 */
[----:B------:R-:W2:Y:S04]  /*d2b50*/  LDL.LU R41, [R1+0x1e78] ;  /* 0x001e780001297983 */ /* 0x000ea80000300800 */
[----:B------:R1:W-:Y:S02]  /*d2b60*/  STL [R1+0x5600], R47 ;  /* 0x0056002f01007387 */ /* 0x0003e40000100800 */
[----:B-1----:R-:W-:-:S02]  /*d2b70*/  LOP3.LUT R47, R51, 0xffff, RZ, 0xc0, !PT ;  /* 0x0000ffff332f7812 */ /* 0x002fc400078ec0ff */
[----:B------:R-:W2:Y:S04]  /*d2b80*/  LDL.LU R51, [R1+0x5718] ;  /* 0x0057180001337983 */ /* 0x000ea80000300800 */
[----:B------:R-:W2:Y:S01]  /*d2b90*/  LDL.LU R55, [R1+0x5714] ;  /* 0x0057140001377983 */ /* 0x000ea20000300800 */
[----:B------:R-:W-:Y:S02]  /*d2ba0*/  LOP3.LUT R19, R60, 0xffff, RZ, 0xc0, !PT ;  /* 0x0000ffff3c137812 */ /* 0x000fe400078ec0ff */
[----:B------:R-:W-:Y:S02]  /*d2bb0*/  PRMT R21, R47, 0x3340, R0 ;  /* 0x000033402f157816 */ /* 0x000fe40000000000 */
[----:B------:R-:W-:-:S04]  /*d2bc0*/  PRMT R22, R19, 0x3340, R17 ;  /* 0x0000334013167816 */ /* 0x000fc80000000011 */
[----:B------:R-:W-:Y:S01]  /*d2bd0*/  PRMT R22, R22, 0x5410, R21 ;  /* 0x0000541016167816 */ /* 0x000fe20000000015 */
[----:B------:R-:W-:Y:S01]  /*d2be0*/  STL [R1+0x5658], R47 ;  /* 0x0056582f01007387 */ /* 0x000fe20000100800 */
[----:B------:R-:W-:Y:S02]  /*d2bf0*/  SHF.R.U32.HI R21, RZ, 0x8, R19 ;  /* 0x00000008ff157819 */ /* 0x000fe40000011613 */
[----:B------:R-:W-:Y:S01]  /*d2c00*/  SHF.R.U32.HI R18, RZ, 0x8, R18 ;  /* 0x00000008ff127819 */ /* 0x000fe20000011612 */
[----:B------:R1:W-:Y:S02]  /*d2c10*/  STL [R1+0x1aec], R22 ;  /* 0x001aec1601007387 */ /* 0x0003e40000100800 */
[----:B-1----:R-:W-:Y:S02]  /*d2c20*/  SHF.R.U32.HI R22, RZ, 0x8, R17 ;  /* 0x00000008ff167819 */ /* 0x002fe40000011611 */
[----:B------:R-:W-:Y:S02]  /*d2c30*/  LOP3.LUT R17, R21, 0xffff, RZ, 0xc0, !PT ;  /* 0x0000ffff15117812 */ /* 0x000fe400078ec0ff */
[----:B------:R-:W-:-:S02]  /*d2c40*/  LOP3.LUT R21, R18, 0xffff, RZ, 0xc0, !PT ;  /* 0x0000ffff12157812 */ /* 0x000fc400078ec0ff */
[----:B------:R-:W-:Y:S02]  /*d2c50*/  LOP3.LUT R22, R22, 0xffff, RZ, 0xc0, !PT ;  /* 0x0000ffff16167812 */ /* 0x000fe400078ec0ff */
[----:B------:R-:W-:Y:S02]  /*d2c60*/  PRMT R18, R21, 0x3340, R0 ;  /* 0x0000334015127816 */ /* 0x000fe40000000000 */
[----:B------:R-:W-:-:S03]  /*d2c70*/  PRMT R17, R17, 0x3340, R22 ;  /* 0x0000334011117816 */ /* 0x000fc60000000016 */
[----:B------:R-:W-:Y:S01]  /*d2c80*/  STL [R1+0x284], R18 ;  /* 0x0002841201007387 */ /* 0x000fe20000100800 */
[----:B---3--:R-:W-:Y:S02]  /*d2c90*/  LOP3.LUT R49, R57, 0xffff, RZ, 0xc0, !PT ;  /* 0x0000ffff39317812 */ /* 0x008fe400078ec0ff */
[----:B------:R-:W-:Y:S01]  /*d2ca0*/  LOP3.LUT R50, R25, 0xffff, RZ, 0xc0, !PT ;  /* 0x0000ffff19327812 */ /* 0x000fe200078ec0ff */
[----:B------:R4:W-:Y:S03]  /*d2cb0*/  STL [R1+0x554], R17 ;  /* 0x0005541101007387 */ /* 0x0009e60000100800 */
[----:B------:R-:W-:Y:S02]  /*d2cc0*/  PRMT R22, R49, 0x3340, R50 ;  /* 0x0000334031167816 */ /* 0x000fe40000000032 */
[----:B----4-:R-:W-:-:S04]  /*d2cd0*/  LOP3.LUT R17, R24, 0xffff, RZ, 0xc0, !PT ;  /* 0x0000ffff18117812 */ /* 0x010fc800078ec0ff */
[----:B------:R-:W-:-:S04]  /*d2ce0*/  PRMT R21, R17, 0x3340, R0 ;  /* 0x0000334011157816 */ /* 0x000fc80000000000 */
[----:B------:R-:W-:Y:S01]  /*d2cf0*/  PRMT R18, R22, 0x5410, R21 ;  /* 0x0000541016127816 */ /* 0x000fe20000000015 */
[----:B0-----:R-:W-:Y:S01]  /*d2d00*/  VIADD R20, R20, UR6 ;  /* 0x0000000614147c36 */ /* 0x001fe20008000000 */
[----:B------:R-:W-:Y:S01]  /*d2d10*/  SHF.R.U32.HI R49, RZ, 0x8, R49 ;  /* 0x00000008ff317819 */ /* 0x000fe20000011631 */
[----:B------:R-:W0:Y:S03]  /*d2d20*/  LDCU UR6, c[0x0][0x3b8] ;  /* 0x00007700ff0677ac */ /* 0x000e260008000800 */
[----:B------:R-:W-:Y:S02]  /*d2d30*/  LOP3.LUT R49, R49, 0xffff, RZ, 0xc0, !PT ;  /* 0x0000ffff31317812 */ /* 0x000fe400078ec0ff */
[----:B--2---:R-:W-:Y:S02]  /*d2d40*/  LOP3.LUT R47, R40, 0xffff, RZ, 0xc0, !PT ;  /* 0x0000ffff282f7812 */ /* 0x004fe400078ec0ff */
[----:B------:R-:W-:-:S04]  /*d2d50*/  LOP3.LUT R48, R41, 0xffff, RZ, 0xc0, !PT ;  /* 0x0000ffff29307812 */ /* 0x000fc800078ec0ff */
[----:B------:R-:W-:Y:S02]  /*d2d60*/  PRMT R22, R47, 0x3340, R48 ;  /* 0x000033402f167816 */ /* 0x000fe40000000030 */
[----:B------:R-:W-:Y:S02]  /*d2d70*/  LOP3.LUT R19, R55, 0xffff, RZ, 0xc0, !PT ;  /* 0x0000ffff37137812 */ /* 0x000fe400078ec0ff */
[----:B------:R-:W2:Y:S02]  /*d2d80*/  LDL.LU R55, [R1+0x5710] ;  /* 0x0057100001377983 */ /* 0x000ea40000300800 */
[----:B------:R-:W-:Y:S02]  /*d2d90*/  PRMT R21, R19, 0x3340, R0 ;  /* 0x0000334013157816 */ /* 0x000fe40000000000 */
[----:B------:R1:W-:Y:S04]  /*d2da0*/  STL [R1+0x1a88], R18 ;  /* 0x001a881201007387 */ /* 0x0003e80000100800 */
[----:B------:R-:W3:Y:S04]  /*d2db0*/  LDL.LU R61, [R1+0x181c] ;  /* 0x00181c00013d7983 */ /* 0x000ee80000300800 */
[----:B------:R-:W4:Y:S01]  /*d2dc0*/  LDL.LU R56, [R1+0x384] ;  /* 0x0003840001387983 */ /* 0x000f220000300800 */
[----:B------:R-:W-:-:S03]  /*d2dd0*/  PRMT R22, R22, 0x5410, R21 ;  /* 0x0000541016167816 */ /* 0x000fc60000000015 */
[----:B-1----:R-:W2:Y:S04]  /*d2de0*/  LDL.LU R18, [R1+0x744] ;  /* 0x0007440001127983 */ /* 0x002ea80000300800 */
[----:B------:R-:W2:Y:S01]  /*d2df0*/  LDL.LU R24, [R1+0x4e8c] ;  /* 0x004e8c0001187983 */ /* 0x000ea20000300800 */
[----:B------:R-:W-:-:S03]  /*d2e00*/  SHF.R.S32.HI R21, RZ, 0x1f, R20 ;  /* 0x0000001fff157819 */ /* 0x000fc60000011414 */
[----:B------:R-:W2:Y:S01]  /*d2e10*/  LDL.LU R25, [R1+0x1af8] ;  /* 0x001af80001197983 */ /* 0x000ea20000300800 */
[----:B------:R-:W-:-:S03]  /*d2e20*/  IADD3 R40, P1, PT, R20, R0, RZ ;  /* 0x0000000014287210 */ /* 0x000fc60007f3e0ff */
[----:B------:R1:W-:Y:S01]  /*d2e30*/  STL [R1+0x1a78], R22 ;  /* 0x001a781601007387 */ /* 0x0003e20000100800 */
[----:B------:R-:W-:Y:S02]  /*d2e40*/  SHF.R.U32.HI R47, RZ, 0x8, R47 ;  /* 0x00000008ff2f7819 */ /* 0x000fe4000001162f */
[----:B------:R-:W-:Y:S01]  /*d2e50*/  SHF.R.U32.HI R48, RZ, 0x8, R48 ;  /* 0x00000008ff307819 */ /* 0x000fe20000011630 */
[----:B------:R-:W-:Y:S01]  /*d2e60*/  IMAD.X R41, R21, 0x1, R2, P1 ;  /* 0x0000000115297824 */ /* 0x000fe200008e0602 */
[----:B------:R-:W-:Y:S02]  /*d2e70*/  LOP3.LUT R47, R47, 0xffff, RZ, 0xc0, !PT ;  /* 0x0000ffff2f2f7812 */ /* 0x000fe400078ec0ff */
[----:B-1----:R-:W-:Y:S02]  /*d2e80*/  SHF.R.U32.HI R22, RZ, 0x8, R50 ;  /* 0x00000008ff167819 */ /* 0x002fe40000011632 */
[----:B------:R-:W-:Y:S02]  /*d2e90*/  LOP3.LUT R48, R48, 0xffff, RZ, 0xc0, !PT ;  /* 0x0000ffff30307812 */ /* 0x000fe400078ec0ff */
[----:B------:R-:W-:Y:S01]  /*d2ea0*/  LOP3.LUT R22, R22, 0xffff, RZ, 0xc0, !PT ;  /* 0x0000ffff16167812 */ /* 0x000fe200078ec0ff */
[----:B------:R1:W-:Y:S03]  /*d2eb0*/  STL.64 [R1+0x8e8], R40 ;  /* 0x0008e82801007387 */ /* 0x0003e60000100a00 */
[----:B------:R-:W-:-:S02]  /*d2ec0*/  PRMT R50, R49, 0x3340, R22 ;  /* 0x0000334031327816 */ /* 0x000fc40000000016 */
[----:B------:R-:W-:Y:S02]  /*d2ed0*/  PRMT R22, R47, 0x3340, R48 ;  /* 0x000033402f167816 */ /* 0x000fe40000000030 */
[----:B------:R-:W-:Y:S01]  /*d2ee0*/  IADD3 R48, P1, PT, R20, R3, RZ ;  /* 0x0000000314307210 */ /* 0x000fe20007f3e0ff */
[----:B-1----:R-:W2:Y:S04]  /*d2ef0*/  LDL.LU.64 R40, [R1+0x5708] ;  /* 0x0057080001287983 */ /* 0x002ea80000300a00 */
[----:B------:R-:W-:Y:S04]  /*d2f00*/  STL [R1+0x4f0], R50 ;  /* 0x0004f03201007387 */ /* 0x000fe80000100800 */
[----:B------:R1:W-:Y:S01]  /*d2f10*/  STL [R1+0x4ec], R22 ;  /* 0x0004ec1601007387 */ /* 0x0003e20000100800 */
[----:B------:R-:W-:Y:S01]  /*d2f20*/  IMAD.X R49, R21, 0x1, R4, P1 ;  /* 0x0000000115317824 */ /* 0x000fe200008e0604 */
[----:B-1----:R-:W-:-:S04]  /*d2f30*/  SHF.R.U32.HI R22, RZ, 0x8, R19 ;  /* 0x00000008ff167819 */ /* 0x002fc80000011613 */
[----:B------:R-:W-:Y:S01]  /*d2f40*/  LOP3.LUT R22, R22, 0xffff, RZ, 0xc0, !PT ;  /* 0x0000ffff16167812 */ /* 0x000fe200078ec0ff */
[----:B------:R-:W-:Y:S03]  /*d2f50*/  STL.64 [R1+0x8e0], R48 ;  /* 0x0008e03001007387 */ /* 0x000fe60000100a00 */
[----:B------:R-:W-:Y:S01]  /*d2f60*/  PRMT R22, R22, 0x3340, R0 ;  /* 0x0000334016167816 */ /* 0x000fe20000000000 */
[----:B------:R-:W2:Y:S04]  /*d2f70*/  LDL.LU R60, [R1+0x182c] ;  /* 0x00182c00013c7983 */ /* 0x000ea80000300800 */
[----:B------:R1:W-:Y:S04]  /*d2f80*/  STL [R1+0x280], R22 ;  /* 0x0002801601007387 */ /* 0x0003e80000100800 */
[----:B------:R-:W2:Y:S01]  /*d2f90*/  LDL.LU R57, [R1+0x748] ;  /* 0x0007480001397983 */ /* 0x000ea20000300800 */
[----:B------:R-:W-:-:S04]  /*d2fa0*/  SHF.R.U32.HI R17, RZ, 0x8, R17 ;  /* 0x00000008ff117819 */ /* 0x000fc80000011611 */
[----:B------:R-:W-:-:S04]  /*d2fb0*/  LOP3.LUT R17, R17, 0xffff, RZ, 0xc0, !PT ;  /* 0x0000ffff11117812 */ /* 0x000fc800078ec0ff */
[----:B------:R-:W-:-:S05]  /*d2fc0*/  PRMT R19, R17, 0x3340, R0 ;  /* 0x0000334011137816 */ /* 0x000fca0000000000 */
[----:B------:R0:W-:Y:S01]  /*d2fd0*/  STL [R1+0x27c], R19 ;  /* 0x00027c1301007387 */ /* 0x0001e20000100800 */
[----:B------:R-:W-:Y:S02]  /*d2fe0*/  IADD3 R54, P1, PT, R20, R5, RZ ;  /* 0x0000000514367210 */ /* 0x000fe40007f3e0ff */
[----:B---3--:R-:W-:Y:S02]  /*d2ff0*/  LOP3.LUT R17, R61, 0xffff, RZ, 0xc0, !PT ;  /* 0x0000ffff3d117812 */ /* 0x008fe400078ec0ff */
[----:B----4-:R-:W-:Y:S02]  /*d3000*/  LOP3.LUT R47, R56, 0xffff, RZ, 0xc0, !PT ;  /* 0x0000ffff382f7812 */ /* 0x010fe400078ec0ff */
[----:B--2---:R-:W-:Y:S02]  /*d3010*/  LOP3.LUT R18, R18, 0xffff, RZ, 0xc0, !PT ;  /* 0x0000ffff12127812 */ /* 0x004fe400078ec0ff */
[----:B-1----:R-:W-:Y:S02]  /*d3020*/  PRMT R22, R47, 0x3340, R0 ;  /* 0x000033402f167816 */ /* 0x002fe40000000000 */
[----:B0-----:R-:W-:-:S02]  /*d3030*/  LOP3.LUT R19, R24, 0xffff, RZ, 0xc0, !PT ;  /* 0x0000ffff18137812 */ /* 0x001fc400078ec0ff */
[----:B------:R-:W-:Y:S02]  /*d3040*/  PRMT R24, R17, 0x3340, R18 ;  /* 0x0000334011187816 */ /* 0x000fe40000000012 */
[----:B------:R-:W-:Y:S02]  /*d3050*/  LOP3.LUT R49, R25, 0xffff, RZ, 0xc0, !PT ;  /* 0x0000ffff19317812 */ /* 0x000fe400078ec0ff */
[----:B------:R-:W-:Y:S02]  /*d3060*/  PRMT R24, R24, 0x5410, R22 ;  /* 0x0000541018187816 */ /* 0x000fe40000000016 */
[----:B------:R-:W-:Y:S01]  /*d3070*/  LOP3.LUT R48, R55, 0xffff, RZ, 0xc0, !PT ;  /* 0x0000ffff37307812 */ /* 0x000fe200078ec0ff */
[----:B------:R-:W-:Y:S01]  /*d3080*/  STL [R1+0x565c], R49 ;  /* 0x00565c3101007387 */ /* 0x000fe20000100800 */
[----:B------:R-:W-:-:S03]  /*d3090*/  PRMT R22, R49, 0x3340, R0 ;  /* 0x0000334031167816 */ /* 0x000fc60000000000 */
[----:B------:R0:W-:Y:S01]  /*d30a0*/  STL [R1+0x1a5c], R24 ;  /* 0x001a5c1801007387 */ /* 0x0001e20000100800 */
[----:B------:R-:W-:Y:S02]  /*d30b0*/  SHF.R.U32.HI R17, RZ, 0x8, R17 ;  /* 0x00000008ff117819 */ /* 0x000fe40000011611 */
[----:B0-----:R-:W-:-:S04]  /*d30c0*/  PRMT R24, R19, 0x3340, R48 ;  /* 0x0000334013187816 */ /* 0x001fc80000000030 */
[----:B------:R-:W-:Y:S02]  /*d30d0*/  PRMT R22, R24, 0x5410, R22 ;  /* 0x0000541018167816 */ /* 0x000fe40000000016 */
[----:B------:R-:W2:Y:S01]  /*d30e0*/  LDL.LU R24, [R1+0x780] ;  /* 0x0007800001187983 */ /* 0x000ea20000300800 */
[----:B------:R-:W-:Y:S01]  /*d30f0*/  SHF.R.U32.HI R18, RZ, 0x8, R18 ;  /* 0x00000008ff127819 */ /* 0x000fe20000011612 */
[----:B------:R-:W-:Y:S01]  /*d3100*/  IMAD.X R55, R21, 0x1, R6, P1 ;  /* 0x0000000115377824 */ /* 0x000fe200008e0606 */
[----:B------:R-:W-:Y:S01]  /*d3110*/  SHF.R.U32.HI R19, RZ, 0x8, R19 ;  /* 0x00000008ff137819 */ /* 0x000fe20000011613 */
[----:B------:R0:W-:Y:S01]  /*d3120*/  STL [R1+0x1a68], R22 ;  /* 0x001a681601007387 */ /* 0x0001e20000100800 */
[----:B------:R-:W-:Y:S02]  /*d3130*/  LOP3.LUT R17, R17, 0xffff, RZ, 0xc0, !PT ;  /* 0x0000ffff11117812 */ /* 0x000fe400078ec0ff */
[----:B------:R-:W-:Y:S01]  /*d3140*/  LOP3.LUT R18, R18, 0xffff, RZ, 0xc0, !PT ;  /* 0x0000ffff12127812 */ /* 0x000fe200078ec0ff */
[----:B------:R-:W3:Y:S01]  /*d3150*/  LDL.LU R25, [R1+0x730] ;  /* 0x0007300001197983 */ /* 0x000ee20000300800 */
[----:B------:R-:W-:-:S02]  /*d3160*/  LOP3.LUT R19, R19, 0xffff, RZ, 0xc0, !PT ;  /* 0x0000ffff13137812 */ /* 0x000fc400078ec0ff */
[----:B0-----:R-:W-:Y:S01]  /*d3170*/  SHF.R.U32.HI R22, RZ, 0x8, R48 ;  /* 0x00000008ff167819 */ /* 0x001fe20000011630 */
[----:B------:R0:W-:Y:S03]  /*d3180*/  STL.64 [R1+0x8b0], R54 ;  /* 0x0008b03601007387 */ /* 0x0001e60000100a00 */
[----:B------:R-:W-:-:S04]  /*d3190*/  LOP3.LUT R22, R22, 0xffff, RZ, 0xc0, !PT ;  /* 0x0000ffff16167812 */ /* 0x000fc800078ec0ff */
[----:B------:R-:W-:Y:S02]  /*d31a0*/  PRMT R19, R19, 0x3340, R22 ;  /* 0x0000334013137816 */ /* 0x000fe40000000016 */
[----:B0-----:R-:W-:-:S05]  /*d31b0*/  PRMT R55, R17, 0x3340, R18 ;  /* 0x0000334011377816 */ /* 0x001fca0000000012 */
[----:B------:R-:W-:Y:S01]  /*d31c0*/  STL [R1+0x55e0], R55 ;  /* 0x0055e03701007387 */ /* 0x000fe20000100800 */
[----:B------:R-:W-:-:S03]  /*d31d0*/  LOP3.LUT R17, R60, 0xffff, RZ, 0xc0, !PT ;  /* 0x0000ffff3c117812 */ /* 0x000fc600078ec0ff */
[----:B------:R0:W-:Y:S01]  /*d31e0*/  STL [R1+0x544], R19 ;  /* 0x0005441301007387 */ /* 0x0001e20000100800 */
[----:B------:R-:W-:Y:S02]  /*d31f0*/  LOP3.LUT R18, R57, 0xffff, RZ, 0xc0, !PT ;  /* 0x0000ffff39127812 */ /* 0x000fe400078ec0ff */
[----:B0-----:R-:W-:Y:S02]  /*d3200*/  LOP3.LUT R19, R51, 0xffff, RZ, 0xc0, !PT ;  /* 0x0000ffff33137812 */ /* 0x001fe400078ec0ff */
[----:B------:R-:W-:Y:S01]  /*d3210*/  PRMT R48, R17, 0x3340, R18 ;  /* 0x0000334011307816 */ /* 0x000fe20000000012 */
[----:B------:R-:W4:Y:S01]  /*d3220*/  LDL.LU R51, [R1+0x5704] ;  /* 0x0057040001337983 */ /* 0x000f220000300800 */
[----:B------:R-:W-:-:S03]  /*d3230*/  PRMT R22, R19, 0x3340, R0 ;  /* 0x0000334013167816 */ /* 0x000fc60000000000 */
[----:B------:R-:W4:Y:S01]  /*d3240*/  LDL.LU R57, [R1+0x784] ;  /* 0x0007840001397983 */ /* 0x000f220000300800 */
        /* <DEDUP_REMOVED lines=12> */
[----:B------:R-:W-:Y:S01]  /*d3310*/  STL.64 [R1+0x8a8], R48 ;  /* 0x0008a83001007387 */ /* 0x000fe20000100a00 */
[----:B------:R-:W-:-:S03]  /*d3320*/  LOP3.LUT R17, R52, 0xffff, RZ, 0xc0, !PT ;  /* 0x0000ffff34117812 */ /* 0x000fc600078ec0ff */
[----:B------:R-:W-:Y:S04]  /*d3330*/  STL [R1+0x278], R47 ;  /* 0x0002782f01007387 */ /* 0x000fe80000100800 */
[----:B------:R0:W-:Y:S04]  /*d3340*/  STL [R1+0x4e4], R22 ;  /* 0x0004e41601007387 */ /* 0x0001e80000100800 */
[----:B------:R-:W4:Y:S01]  /*d3350*/  LDL.LU R52, [R1+0x5700] ;  /* 0x0057000001347983 */ /* 0x000f220000300800 */
[----:B0-----:R-:W-:Y:S02]  /*d3360*/  PRMT R22, R17, 0x3340, R0 ;  /* 0x0000334011167816 */ /* 0x001fe40000000000 */
[----:B------:R-:W-:-:S02]  /*d3370*/  SHF.R.U32.HI R17, RZ, 0x8, R17 ;  /* 0x00000008ff117819 */ /* 0x000fc40000011611 */
[----:B------:R-:W-:Y:S02]  /*d3380*/  IADD3 R48, P1, PT, R20, R14, RZ ;  /* 0x0000000e14307210 */ /* 0x000fe40007f3e0ff */
[----:B------:R-:W-:-:S03]  /*d3390*/  LOP3.LUT R17, R17, 0xffff, RZ, 0xc0, !PT ;  /* 0x0000ffff11117812 */ /* 0x000fc600078ec0ff */
[----:B------:R-:W-:Y:S01]  /*d33a0*/  IMAD.X R49, R21, 0x1, R16, P1 ;  /* 0x0000000115317824 */ /* 0x000fe200008e0610 */
[----:B------:R-:W-:Y:S02]  /*d33b0*/  LOP3.LUT R55, R53, 0xffff, RZ, 0xc0, !PT ;  /* 0x0000ffff35377812 */ /* 0x000fe400078ec0ff */
[----:B--2---:R-:W-:Y:S02]  /*d33c0*/  LOP3.LUT R18, R24, 0xffff, RZ, 0xc0, !PT ;  /* 0x0000ffff18127812 */ /* 0x004fe400078ec0ff */
[----:B---3--:R-:W-:Y:S02]  /*d33d0*/  LOP3.LUT R47, R25, 0xffff, RZ, 0xc0, !PT ;  /* 0x0000ffff192f7812 */ /* 0x008fe400078ec0ff */
[----:B------:R-:W2:Y:S02]  /*d33e0*/  LDL.LU R25, [R1+0x4f50] ;  /* 0x004f500001197983 */ /* 0x000ea40000300800 */
[----:B------:R-:W-:-:S04]  /*d33f0*/  PRMT R24, R18, 0x3340, R47 ;  /* 0x0000334012187816 */ /* 0x000fc8000000002f */
[----:B------:R-:W-:Y:S02]  /*d3400*/  PRMT R22, R24, 0x5410, R22 ;  /* 0x0000541018167816 */ /* 0x000fe40000000016 */
[----:B------:R-:W3:Y:S01]  /*d3410*/  LDL.LU R24, [R1+0x2078] ;  /* 0x0020780001187983 */ /* 0x000ee20000300800 */
[----:B------:R-:W-:-:S03]  /*d3420*/  SHF.R.U32.HI R18, RZ, 0x8, R18 ;  /* 0x00000008ff127819 */ /* 0x000fc60000011612 */
[----:B------:R0:W-:Y:S01]  /*d3430*/  STL [R1+0x1a4c], R22 ;  /* 0x001a4c1601007387 */ /* 0x0001e20000100800 */
[----:B------:R-:W-:Y:S02]  /*d3440*/  LOP3.LUT R18, R18, 0xffff, RZ, 0xc0, !PT ;  /* 0x0000ffff12127812 */ /* 0x000fe400078ec0ff */
[----:B0-----:R-:W-:-:S04]  /*d3450*/  SHF.R.U32.HI R22, RZ, 0x8, R47 ;  /* 0x00000008ff167819 */ /* 0x001fc8000001162f */
[----:B------:R-:W-:-:S04]  /*d3460*/  LOP3.LUT R22, R22, 0xffff, RZ, 0xc0, !PT ;  /* 0x0000ffff16167812 */ /* 0x000fc800078ec0ff */
[----:B------:R-:W-:Y:S02]  /*d3470*/  PRMT R22, R18, 0x3340, R22 ;  /* 0x0000334012167816 */ /* 0x000fe40000000016 */
[----:B------:R-:W-:Y:S01]  /*d3480*/  PRMT R18, R17, 0x3340, R0 ;  /* 0x0000334011127816 */ /* 0x000fe20000000000 */
[----:B------:R-:W-:Y:S04]  /*d3490*/  STL.64 [R1+0x8d8], R48 ;  /* 0x0008d83001007387 */ /* 0x000fe80000100a00 */
[----:B------:R-:W-:Y:S04]  /*d34a0*/  STL [R1+0x4e0], R22 ;  /* 0x0004e01601007387 */ /* 0x000fe80000100800 */
[----:B------:R4:W-:Y:S04]  /*d34b0*/  STL [R1+0x274], R18 ;  /* 0x0002741201007387 */ /* 0x0009e80000100800 */
[----:B------:R-:W3:Y:S04]  /*d34c0*/  LDL.LU R53, [R1+0x56fc] ;  /* 0x0056fc0001357983 */ /* 0x000ee80000300800 */
[----:B------:R-:W3:Y:S01]  /*d34d0*/  LDL.LU R60, [R1+0x4f60] ;  /* 0x004f6000013c7983 */ /* 0x000ee20000300800 */
[----:B----4-:R-:W-:-:S03]  /*d34e0*/  LOP3.LUT R18, R52, 0xffff, RZ, 0xc0, !PT ;  /* 0x0000ffff34127812 */ /* 0x010fc600078ec0ff */
[----:B------:R-:W4:Y:S01]  /*d34f0*/  LDL.LU R52, [R1+0x56f8] ;  /* 0x0056f80001347983 */ /* 0x000f220000300800 */
[----:B------:R-:W-:Y:S02]  /*d3500*/  LOP3.LUT R17, R57, 0xffff, RZ, 0xc0, !PT ;  /* 0x0000ffff39117812 */ /* 0x000fe400078ec0ff */
[----:B------:R-:W-:Y:S02]  /*d3510*/  PRMT R22, R55, 0x3340, R0 ;  /* 0x0000334037167816 */ /* 0x000fe40000000000 */
[----:B------:R-:W-:-:S04]  /*d3520*/  PRMT R47, R17, 0x3340, R18 ;  /* 0x00003340112f7816 */ /* 0x000fc80000000012 */
[----:B------:R-:W-:Y:S01]  /*d3530*/  PRMT R22, R47, 0x5410, R22 ;  /* 0x000054102f167816 */ /* 0x000fe20000000016 */
[----:B------:R-:W-:Y:S01]  /*d3540*/  STL [R1+0x5660], R55 ;  /* 0x0056603701007387 */ /* 0x000fe20000100800 */
        /* <DEDUP_REMOVED lines=8> */
[----:B------:R-:W-:Y:S01]  /*d35d0*/  IMAD.X R49, R21, 0x1, R8, P1 ;  /* 0x0000000115317824 */ /* 0x000fe200008e0608 */
[----:B------:R-:W-:-:S02]  /*d35e0*/  PRMT R18, R17, 0x3340, R18 ;  /* 0x0000334011127816 */ /* 0x000fc40000000012 */
[----:B------:R-:W-:Y:S02]  /*d35f0*/  PRMT R19, R22, 0x3340, R0 ;  /* 0x0000334016137816 */ /* 0x000fe40000000000 */
[----:B------:R0:W-:Y:S04]  /*d3600*/  STL.64 [R1+0x8d0], R48 ;  /* 0x0008d03001007387 */ /* 0x0001e80000100a00 */
[----:B------:R-:W-:Y:S04]  /*d3610*/  STL [R1+0x270], R19 ;  /* 0x0002701301007387 */ /* 0x000fe80000100800 */
[----:B------:R3:W-:Y:S01]  /*d3620*/  STL [R1+0x540], R18 ;  /* 0x0005401201007387 */ /* 0x0007e20000100800 */
[----:B0-----:R-:W-:-:S05]  /*d3630*/  IADD3 R48, P1, PT, R20, R9, RZ ;  /* 0x0000000914307210 */ /* 0x001fca0007f3e0ff */
[----:B------:R-:W-:Y:S01]  /*d3640*/  IMAD.X R49, R21, 0x1, R11, P1 ;  /* 0x0000000115317824 */ /* 0x000fe200008e060b */
[----:B--2---:R-:W-:Y:S02]  /*d3650*/  LOP3.LUT R17, R25, 0xffff, RZ, 0xc0, !PT ;  /* 0x0000ffff19117812 */ /* 0x004fe400078ec0ff */
[----:B---3--:R-:W-:-:S04]  /*d3660*/  LOP3.LUT R18, R24, 0xffff, RZ, 0xc0, !PT ;  /* 0x0000ffff18127812 */ /* 0x008fc800078ec0ff */
[----:B------:R-:W-:Y:S02]  /*d3670*/  PRMT R19, R17, 0x3340, R18 ;  /* 0x0000334011137816 */ /* 0x000fe40000000012 */
[----:B------:R-:W-:-:S04]  /*d3680*/  SHF.R.U32.HI R17, RZ, 0x8, R17 ;  /* 0x00000008ff117819 */ /* 0x000fc80000011611 */
[----:B------:R-:W-:Y:S02]  /*d3690*/  LOP3.LUT R17, R17, 0xffff, RZ, 0xc0, !PT ;  /* 0x0000ffff11117812 */ /* 0x000fe400078ec0ff */
[----:B----4-:R-:W-:Y:S02]  /*d36a0*/  LOP3.LUT R25, R52, 0xffff, RZ, 0xc0, !PT ;  /* 0x0000ffff34197812 */ /* 0x010fe400078ec0ff */
[----:B------:R-:W2:Y:S02]  /*d36b0*/  LDL.LU R52, [R1+0x56f4] ;  /* 0x0056f40001347983 */ /* 0x000ea40000300800 */
[----:B------:R-:W-:Y:S02]  /*d36c0*/  PRMT R22, R25, 0x3340, R0 ;  /* 0x0000334019167816 */ /* 0x000fe40000000000 */
[----:B------:R-:W3:Y:S02]  /*d36d0*/  LDL.LU R57, [R1+0x4ef0] ;  /* 0x004ef00001397983 */ /* 0x000ee40000300800 */
[----:B------:R-:W-:-:S02]  /*d36e0*/  PRMT R19, R19, 0x5410, R22 ;  /* 0x0000541013137816 */ /* 0x000fc40000000016 */
[----:B------:R-:W-:-:S04]  /*d36f0*/  SHF.R.U32.HI R22, RZ, 0x8, R18 ;  /* 0x00000008ff167819 */ /* 0x000fc80000011612 */
[----:B------:R-:W-:Y:S01]  /*d3700*/  LOP3.LUT R22, R22, 0xffff, RZ, 0xc0, !PT ;  /* 0x0000ffff16167812 */ /* 0x000fe200078ec0ff */
[----:B------:R0:W-:Y:S04]  /*d3710*/  STL [R1+0x1a3c], R19 ;  /* 0x001a3c1301007387 */ /* 0x0001e80000100800 */
[----:B------:R-:W4:Y:S01]  /*d3720*/  LDL.LU R24, [R1+0x1b88] ;  /* 0x001b880001187983 */ /* 0x000f220000300800 */
[----:B0-----:R-:W-:-:S03]  /*d3730*/  PRMT R19, R17, 0x3340, R22 ;  /* 0x0000334011137816 */ /* 0x001fc60000000016 */
[----:B------:R0:W-:Y:S01]  /*d3740*/  STL.64 [R1+0x8a0], R48 ;  /* 0x0008a03001007387 */ /* 0x0001e20000100a00 */
[----:B------:R-:W-:-:S03]  /*d3750*/  LOP3.LUT R17, R53, 0xffff, RZ, 0xc0, !PT ;  /* 0x0000ffff35117812 */ /* 0x000fc600078ec0ff */
[----:B------:R2:W-:Y:S04]  /*d3760*/  STL [R1+0x4d0], R19 ;  /* 0x0004d01301007387 */ /* 0x0005e80000100800 */
[----:B------:R-:W3:Y:S01]  /*d3770*/  LDL.LU R53, [R1+0x56f0] ;  /* 0x0056f00001357983 */ /* 0x000ee20000300800 */
[----:B------:R-:W-:Y:S02]  /*d3780*/  LOP3.LUT R18, R60, 0xffff, RZ, 0xc0, !PT ;  /* 0x0000ffff3c127812 */ /* 0x000fe400078ec0ff */
[----:B0-----:R-:W-:Y:S02]  /*d3790*/  IADD3 R48, P1, PT, R20, R10, RZ ;  /* 0x0000000a14307210 */ /* 0x001fe40007f3e0ff */
[----:B------:R-:W-:-:S03]  /*d37a0*/  PRMT R22, R17, 0x3340, R0 ;  /* 0x0000334011167816 */ /* 0x000fc60000000000 */
[----:B------:R-:W-:Y:S01]  /*d37b0*/  IMAD.X R49, R21, 0x1, R12, P1 ;  /* 0x0000000115317824 */ /* 0x000fe200008e060c */
[----:B------:R-:W-:-:S04]  /*d37c0*/  SHF.R.U32.HI R21, RZ, 0x8, R25 ;  /* 0x00000008ff157819 */ /* 0x000fc80000011619 */
[----:B------:R-:W-:Y:S01]  /*d37d0*/  LOP3.LUT R21, R21, 0xffff, RZ, 0xc0, !PT ;  /* 0x0000ffff15157812 */ /* 0x000fe200078ec0ff */
[----:B------:R-:W-:Y:S01]  /*d37e0*/  VIADD R20, R20, UR6 ;  /* 0x0000000614147c36 */ /* 0x000fe20008000000 */
[----:B--2---:R-:W-:Y:S01]  /*d37f0*/  LOP3.LUT R19, R52, 0xffff, RZ, 0xc0, !PT ;  /* 0x0000ffff34137812 */ /* 0x004fe200078ec0ff */
[----:B------:R-:W0:Y:S03]  /*d3800*/  LDCU UR6, c[0x0][0x3b8] ;  /* 0x00007700ff0677ac */ /* 0x000e260008000800 */
[----:B------:R-:W-:-:S04]  /*d3810*/  PRMT R47, R18, 0x3340, R19 ;  /* 0x00003340122f7816 */ /* 0x000fc80000000013 */
[----:B------:R-:W-:Y:S02]  /*d3820*/  PRMT R22, R47, 0x5410, R22 ;  /* 0x000054102f167816 */ /* 0x000fe40000000016 */
[----:B------:R-:W-:-:S03]  /*d3830*/  SHF.R.U32.HI R18, RZ, 0x8, R18 ;  /* 0x00000008ff127819 */ /* 0x000fc60000011612 */
[----:B------:R1:W-:Y:S01]  /*d3840*/  STL [R1+0x1a38], R22 ;  /* 0x001a381601007387 */ /* 0x0003e20000100800 */
[----:B------:R-:W-:-:S03]  /*d3850*/  LOP3.LUT R18, R18, 0xffff, RZ, 0xc0, !PT ;  /* 0x0000ffff12127812 */ /* 0x000fc600078ec0ff */
[----:B------:R-:W-:Y:S04]  /*d3860*/  STL.64 [R1+0x8c8], R48 ;  /* 0x0008c83001007387 */ /* 0x000fe80000100a00 */
[----:B------:R-:W2:Y:S01]  /*d3870*/  LDL.LU R54, [R1+0x1858] ;  /* 0x0018580001367983 */ /* 0x000ea20000300800 */
[----:B-1----:R-:W-:Y:S02]  /*d3880*/  SHF.R.U32.HI R22, RZ, 0x8, R19 ;  /* 0x00000008ff167819 */ /* 0x002fe40000011613 */
[----:B------:R-:W-:Y:S02]  /*d3890*/  PRMT R19, R21, 0x3340, R0 ;  /* 0x0000334015137816 */ /* 0x000fe40000000000 */
[----:B------:R-:W-:-:S03]  /*d38a0*/  LOP3.LUT R22, R22, 0xffff, RZ, 0xc0, !PT ;  /* 0x0000ffff16167812 */ /* 0x000fc600078ec0ff */
[----:B------:R4:W-:Y:S01]  /*d38b0*/  STL [R1+0x26c], R19 ;  /* 0x00026c1301007387 */ /* 0x0009e20000100800 */
[----:B------:R-:W-:-:S03]  /*d38c0*/  PRMT R52, R18, 0x3340, R22 ;  /* 0x0000334012347816 */ /* 0x000fc60000000016 */
[----:B------:R-:W2:Y:S04]  /*d38d0*/  LDL.LU R61, [R1+0x45c] ;  /* 0x00045c00013d7983 */ /* 0x000ea80000300800 */
[----:B------:R-:W2:Y:S04]  /*d38e0*/  LDL.LU R18, [R1+0x74c] ;  /* 0x00074c0001127983 */ /* 0x000ea80000300800 */
[----:B------:R-:W2:Y:S04]  /*d38f0*/  LDL.LU R56, [R1+0x4f00] ;  /* 0x004f000001387983 */ /* 0x000ea80000300800 */
[----:B------:R-:W2:Y:S01]  /*d3900*/  LDL.LU R25, [R1+0x1ba8] ;  /* 0x001ba80001197983 */ /* 0x000ea20000300800 */
[----:B----4-:R-:W-:-:S02]  /*d3910*/  LOP3.LUT R19, R24, 0xffff, RZ, 0xc0, !PT ;  /* 0x0000ffff18137812 */ /* 0x010fc400078ec0ff */
[----:B---3--:R-:W-:Y:S01]  /*d3920*/  LOP3.LUT R47, R57, 0xffff, RZ, 0xc0, !PT ;  /* 0x0000ffff392f7812 */ /* 0x008fe200078ec0ff */
[----:B------:R-:W-:Y:S01]  /*d3930*/  STL [R1+0x55c4], R52 ;  /* 0x0055c43401007387 */ /* 0x000fe20000100800 */
[----:B------:R-:W-:-:S03]  /*d3940*/  LOP3.LUT R24, R53, 0xffff, RZ, 0xc0, !PT ;  /* 0x0000ffff35187812 */ /* 0x000fc600078ec0ff */
[----:B------:R-:W3:Y:S01]  /*d3950*/  LDL.LU R60, [R1+0x1e7c] ;  /* 0x001e7c00013c7983 */ /* 0x000ee20000300800 */
[----:B------:R-:W-:Y:S02]  /*d3960*/  PRMT R21, R19, 0x3340, R0 ;  /* 0x0000334013157816 */ /* 0x000fe40000000000 */
[----:B------:R-:W-:-:S04]  /*d3970*/  PRMT R22, R47, 0x3340, R24 ;  /* 0x000033402f167816 */ /* 0x000fc80000000018 */
[----:B------:R-:W-:Y:S02]  /*d3980*/  PRMT R48, R22, 0x5410, R21 ;  /* 0x0000541016307816 */ /* 0x000fe40000000015 */
[----:B------:R-:W-:Y:S02]  /*d3990*/  SHF.R.U32.HI R22, RZ, 0x8, R47 ;  /* 0x00000008ff167819 */ /* 0x000fe4000001162f */
[----:B------:R-:W-:Y:S02]  /*d39a0*/  SHF.R.U32.HI R21, RZ, 0x8, R24 ;  /* 0x00000008ff157819 */ /* 0x000fe40000011618 */
[----:B------:R-:W-:Y:S02]  /*d39b0*/  LOP3.LUT R22, R22, 0xffff, RZ, 0xc0, !PT ;  /* 0x0000ffff16167812 */ /* 0x000fe400078ec0ff */
[----:B------:R-:W-:Y:S01]  /*d39c0*/  LOP3.LUT R21, R21, 0xffff, RZ, 0xc0, !PT ;  /* 0x0000ffff15157812 */ /* 0x000fe200078ec0ff */
[----:B------:R1:W-:Y:S03]  /*d39d0*/  STL [R1+0x1a2c], R48 ;  /* 0x001a2c3001007387 */ /* 0x0003e60000100800 */
[----:B------:R-:W-:-:S02]  /*d39e0*/  PRMT R22, R22, 0x3340, R21 ;  /* 0x0000334016167816 */ /* 0x000fc40000000015 */
[----:B------:R-:W-:Y:S02]  /*d39f0*/  SHF.R.S32.HI R21, RZ, 0x1f, R20 ;  /* 0x0000001fff157819 */ /* 0x000fe40000011414 */
[----:B-1----:R-:W-:Y:S01]  /*d3a00*/  IADD3 R48, P1, PT, R20, R0, RZ ;  /* 0x0000000014307210 */ /* 0x002fe20007f3e0ff */
[----:B------:R1:W-:Y:S04]  /*d3a10*/  STL [R1+0x4c4], R22 ;  /* 0x0004c41601007387 */ /* 0x0003e80000100800 */
[----:B------:R-:W-:-:S05]  /*d3a20*/  IMAD.X R49, R21, 0x1, R2, P1 ;  /* 0x0000000115317824 */ /* 0x000fca00008e0602 */
[----:B------:R-:W-:Y:S04]  /*d3a30*/  STL.64 [R1+0x898], R48 ;  /* 0x0008983001007387 */ /* 0x000fe80000100a00 */
[----:B------:R-:W4:Y:S04]  /*d3a40*/  LDL.LU R57, [R1+0x1868] ;  /* 0x0018680001397983 */ /* 0x000f280000300800 */
[----:B------:R-:W4:Y:S01]  /*d3a50*/  LDL.LU R24, [R1+0x774] ;  /* 0x0007740001187983 */ /* 0x000f220000300800 */
[----:B-1----:R-:W-:Y:S02]  /*d3a60*/  SHF.R.U32.HI R22, RZ, 0x8, R19 ;  /* 0x00000008ff167819 */ /* 0x002fe40000011613 */
[----:B------:R-:W-:-:S02]  /*d3a70*/  SHF.R.U32.HI R17, RZ, 0x8, R17 ;  /* 0x00000008ff117819 */ /* 0x000fc40000011611 */
[----:B------:R-:W-:Y:S02]  /*d3a80*/  LOP3.LUT R22, R22, 0xffff, RZ, 0xc0, !PT ;  /* 0x0000ffff16167812 */ /* 0x000fe400078ec0ff */
[----:B------:R-:W-:Y:S02]  /*d3a90*/  LOP3.LUT R17, R17, 0xffff, RZ, 0xc0, !PT ;  /* 0x0000ffff11117812 */ /* 0x000fe400078ec0ff */
[--C-:B------:R-:W-:Y:S02]  /*d3aa0*/  PRMT R19, R22, 0x3340, R0.reuse ;  /* 0x0000334016137816 */ /* 0x100fe40000000000 */
[----:B------:R-:W-:-:S03]  /*d3ab0*/  PRMT R53, R17, 0x3340, R0 ;  /* 0x0000334011357816 */ /* 0x000fc60000000000 */
[----:B------:R1:W-:Y:S04]  /*d3ac0*/  STL [R1+0x268], R19 ;  /* 0x0002681301007387 */ /* 0x0003e80000100800 */
[----:B------:R-:W-:Y:S01]  /*d3ad0*/  STL [R1+0x55c8], R53 ;  /* 0x0055c83501007387 */ /* 0x000fe20000100800 */
[----:B--2---:R-:W-:Y:S02]  /*d3ae0*/  LOP3.LUT R17, R54, 0xffff, RZ, 0xc0, !PT ;  /* 0x0000ffff36117812 */ /* 0x004fe400078ec0ff */
[----:B-1----:R-:W-:Y:S02]  /*d3af0*/  LOP3.LUT R19, R61, 0xffff, RZ, 0xc0, !PT ;  /* 0x0000ffff3d137812 */ /* 0x002fe400078ec0ff */
[----:B------:R-:W-:Y:S02]  /*d3b00*/  LOP3.LUT R18, R18, 0xffff, RZ, 0xc0, !PT ;  /* 0x0000ffff12127812 */ /* 0x000fe400078ec0ff */
[----:B------:R-:W-:-:S02]  /*d3b10*/  PRMT R22, R19, 0x3340, R0 ;  /* 0x0000334013167816 */ /* 0x000fc40000000000 */
[----:B------:R-:W-:Y:S02]  /*d3b20*/  LOP3.LUT R52, R25, 0xffff, RZ, 0xc0, !PT ;  /* 0x0000ffff19347812 */ /* 0x000fe400078ec0ff */
[----:B------:R-:W-:Y:S02]  /*d3b30*/  PRMT R25, R17, 0x3340, R18 ;  /* 0x0000334011197816 */ /* 0x000fe40000000012 */
[----:B------:R-:W-:Y:S02]  /*d3b40*/  LOP3.LUT R47, R56, 0xffff, RZ, 0xc0, !PT ;  /* 0x0000ffff382f7812 */ /* 0x000fe400078ec0ff */
[----:B------:R-:W-:Y:S02]  /*d3b50*/  PRMT R49, R25, 0x5410, R22 ;  /* 0x0000541019317816 */ /* 0x000fe40000000016 */
[----:B---3--:R-:W-:Y:S01]  /*d3b60*/  LOP3.LUT R48, R60, 0xffff, RZ, 0xc0, !PT ;  /* 0x0000ffff3c307812 */ /* 0x008fe200078ec0ff */
[----:B------:R-:W2:Y:S01]  /*d3b70*/  LDL.LU R25, [R1+0x1828] ;  /* 0x0018280001197983 */ /* 0x000ea20000300800 */
[----:B------:R-:W-:-:S03]  /*d3b80*/  PRMT R22, R52, 0x3340, R0 ;  /* 0x0000334034167816 */ /* 0x000fc60000000000 */
[----:B------:R1:W-:Y:S02]  /*d3b90*/  STL [R1+0x1a1c], R49 ;  /* 0x001a1c3101007387 */ /* 0x0003e40000100800 */
[----:B-1----:R-:W-:-:S04]  /*d3ba0*/  PRMT R49, R47, 0x3340, R48 ;  /* 0x000033402f317816 */ /* 0x002fc80000000030 */
[----:B------:R-:W-:Y:S01]  /*d3bb0*/  PRMT R22, R49, 0x5410, R22 ;  /* 0x0000541031167816 */ /* 0x000fe20000000016 */
[----:B------:R1:W-:Y:S01]  /*d3bc0*/  STL [R1+0x5664], R52 ;  /* 0x0056643401007387 */ /* 0x0003e20000100800 */
[----:B------:R-:W-:-:S03]  /*d3bd0*/  SHF.R.U32.HI R47, RZ, 0x8, R47 ;  /* 0x00000008ff2f7819 */ /* 0x000fc6000001162f */
[----:B------:R3:W-:Y:S01]  /*d3be0*/  STL [R1+0x1a28], R22 ;  /* 0x001a281601007387 */ /* 0x0007e20000100800 */
[----:B------:R-:W-:Y:S02]  /*d3bf0*/  SHF.R.U32.HI R17, RZ, 0x8, R17 ;  /* 0x00000008ff117819 */ /* 0x000fe40000011611 */
[----:B------:R-:W-:Y:S02]  /*d3c00*/  SHF.R.U32.HI R18, RZ, 0x8, R18 ;  /* 0x00000008ff127819 */ /* 0x000fe40000011612 */
[----:B-1----:R-:W-:Y:S02]  /*d3c10*/  IADD3 R52, P1, PT, R20, R3, RZ ;  /* 0x0000000314347210 */ /* 0x002fe40007f3e0ff */
[----:B---3--:R-:W-:Y:S02]  /*d3c20*/  SHF.R.U32.HI R22, RZ, 0x8, R48 ;  /* 0x00000008ff167819 */ /* 0x008fe40000011630 */
        /* <DEDUP_REMOVED lines=8> */
[----:B----4-:R-:W-:-:S03]  /*d3cb0*/  LOP3.LUT R17, R57, 0xffff, RZ, 0xc0, !PT ;  /* 0x0000ffff39117812 */ /* 0x010fc600078ec0ff */
[----:B------:R1:W-:Y:S01]  /*d3cc0*/  STL [R1+0x53c], R22 ;  /* 0x00053c1601007387 */ /* 0x0003e20000100800 */
[----:B------:R-:W-:-:S03]  /*d3cd0*/  LOP3.LUT R47, R51, 0xffff, RZ, 0xc0, !PT ;  /* 0x0000ffff332f7812 */ /* 0x000fc600078ec0ff */
[----:B------:R3:W-:Y:S04]  /*d3ce0*/  STL [R1+0x4c0], R18 ;  /* 0x0004c01201007387 */ /* 0x0007e80000100800 */
[----:B------:R-:W4:Y:S01]  /*d3cf0*/  LDL.LU R51, [R1+0x56ec] ;  /* 0x0056ec0001337983 */ /* 0x000f220000300800 */
[----:B-1----:R-:W-:Y:S02]  /*d3d00*/  PRMT R22, R47, 0x3340, R0 ;  /* 0x000033402f167816 */ /* 0x002fe40000000000 */
[----:B---3--:R-:W-:-:S04]  /*d3d10*/  LOP3.LUT R18, R24, 0xffff, RZ, 0xc0, !PT ;  /* 0x0000ffff18127812 */ /* 0x008fc800078ec0ff */
[----:B------:R-:W-:-:S04]  /*d3d20*/  PRMT R24, R17, 0x3340, R18 ;  /* 0x0000334011187816 */ /* 0x000fc80000000012 */
[----:B------:R-:W-:Y:S02]  /*d3d30*/  PRMT R22, R24, 0x5410, R22 ;  /* 0x0000541018167816 */ /* 0x000fe40000000016 */
[----:B------:R-:W-:-:S03]  /*d3d40*/  SHF.R.U32.HI R17, RZ, 0x8, R17 ;  /* 0x00000008ff117819 */ /* 0x000fc60000011611 */
[----:B------:R1:W-:Y:S01]  /*d3d50*/  STL [R1+0x1a18], R22 ;  /* 0x001a181601007387 */ /* 0x0003e20000100800 */
[----:B------:R-:W-:Y:S02]  /*d3d60*/  SHF.R.U32.HI R18, RZ, 0x8, R18 ;  /* 0x00000008ff127819 */ /* 0x000fe40000011612 */
[----:B------:R-:W-:Y:S01]  /*d3d70*/  IADD3 R48, P1, PT, R20, R5, RZ ;  /* 0x0000000514307210 */ /* 0x000fe20007f3e0ff */
[----:B------:R-:W3:Y:S01]  /*d3d80*/  LDL.LU R56, [R1+0x183c] ;  /* 0x00183c0001387983 */ /* 0x000ee20000300800 */
[----:B------:R-:W-:Y:S02]  /*d3d90*/  LOP3.LUT R17, R17, 0xffff, RZ, 0xc0, !PT ;  /* 0x0000ffff11117812 */ /* 0x000fe400078ec0ff */
[----:B-1----:R-:W-:Y:S02]  /*d3da0*/  SHF.R.U32.HI R22, RZ, 0x8, R19 ;  /* 0x00000008ff167819 */ /* 0x002fe40000011613 */
        /* <DEDUP_REMOVED lines=9> */
[----:B------:R-:W3:Y:S01]  /*d3e40*/  LDL.LU R46, [R1+0x56e8] ;  /* 0x0056e800012e7983 */ /* 0x000ee20000300800 */
[----:B-1----:R-:W-:Y:S02]  /*d3e50*/  PRMT R22, R17, 0x3340, R0 ;  /* 0x0000334011167816 */ /* 0x002fe40000000000 */
[----:B------:R-:W-:-:S02]  /*d3e60*/  IADD3 R24, P1, PT, R20, R13, RZ ;  /* 0x0000000d14187210 */ /* 0x000fc40007f3e0ff */
[----:B------:R-:W-:-:S04]  /*d3e70*/  SHF.R.U32.HI R17, RZ, 0x8, R17 ;  /* 0x00000008ff117819 */ /* 0x000fc80000011611 */
[----:B------:R-:W-:Y:S02]  /*d3e80*/  LOP3.LUT R17, R17, 0xffff, RZ, 0xc0, !PT ;  /* 0x0000ffff11117812 */ /* 0x000fe400078ec0ff */
[----:B--2---:R-:W-:Y:S01]  /*d3e90*/  LOP3.LUT R19, R25, 0xffff, RZ, 0xc0, !PT ;  /* 0x0000ffff19137812 */ /* 0x004fe200078ec0ff */
[----:B------:R-:W-:Y:S01]  /*d3ea0*/  IMAD.X R25, R21, 0x1, R15, P1 ;  /* 0x0000000115197824 */ /* 0x000fe200008e060f */
[----:B----4-:R-:W-:-:S04]  /*d3eb0*/  LOP3.LUT R48, R51, 0xffff, RZ, 0xc0, !PT ;  /* 0x0000ffff33307812 */ /* 0x010fc800078ec0ff */
[----:B0-----:R-:W-:Y:S02]  /*d3ec0*/  PRMT R18, R19, 0x3340, R48 ;  /* 0x0000334013127816 */ /* 0x001fe40000000030 */
[----:B------:R-:W-:Y:S02]  /*d3ed0*/  SHF.R.U32.HI R19, RZ, 0x8, R19 ;  /* 0x00000008ff137819 */ /* 0x000fe40000011613 */
[----:B------:R-:W-:Y:S02]  /*d3ee0*/  PRMT R18, R18, 0x5410, R22 ;  /* 0x0000541012127816 */ /* 0x000fe40000000016 */
[----:B------:R-:W-:Y:S02]  /*d3ef0*/  SHF.R.U32.HI R22, RZ, 0x8, R48 ;  /* 0x00000008ff167819 */ /* 0x000fe40000011630 */
[----:B------:R-:W-:Y:S02]  /*d3f00*/  LOP3.LUT R19, R19, 0xffff, RZ, 0xc0, !PT ;  /* 0x0000ffff13137812 */ /* 0x000fe400078ec0ff */
[----:B------:R-:W-:Y:S01]  /*d3f10*/  LOP3.LUT R22, R22, 0xffff, RZ, 0xc0, !PT ;  /* 0x0000ffff16167812 */ /* 0x000fe200078ec0ff */
[----:B------:R0:W-:Y:S03]  /*d3f20*/  STL [R1+0x1a0c], R18 ;  /* 0x001a0c1201007387 */ /* 0x0001e60000100800 */
[----:B------:R-:W-:-:S02]  /*d3f30*/  PRMT R51, R19, 0x3340, R22 ;  /* 0x0000334013337816 */ /* 0x000fc40000000016 */
[----:B------:R-:W-:Y:S01]  /*d3f40*/  PRMT R19, R17, 0x3340, R0 ;  /* 0x0000334011137816 */ /* 0x000fe20000000000 */
[----:B0-----:R-:W2:Y:S04]  /*d3f50*/  LDL.LU R18, [R1+0x4fc0] ;  /* 0x004fc00001127983 */ /* 0x001ea80000300800 */
[----:B------:R-:W4:Y:S04]  /*d3f60*/  LDL.LU R60, [R1+0x1d38] ;  /* 0x001d3800013c7983 */ /* 0x000f280000300800 */
[----:B------:R0:W-:Y:S04]  /*d3f70*/  STL.64 [R1+0x8f8], R24 ;  /* 0x0008f81801007387 */ /* 0x0001e80000100a00 */
[----:B0-----:R-:W4:Y:S04]  /*d3f80*/  LDL.LU R24, [R1+0x209c] ;  /* 0x00209c0001187983 */ /* 0x001f280000300800 */
[----:B------:R-:W4:Y:S04]  /*d3f90*/  LDL.LU R25, [R1+0x4f4c] ;  /* 0x004f4c0001197983 */ /* 0x000f280000300800 */
[----:B------:R-:W4:Y:S04]  /*d3fa0*/  LDL.LU R57, [R1+0x1cbc] ;  /* 0x001cbc0001397983 */ /* 0x000f280000300800 */
[----:B------:R0:W-:Y:S04]  /*d3fb0*/  STL [R1+0x55bc], R51 ;  /* 0x0055bc3301007387 */ /* 0x0001e80000100800 */
[----:B------:R3:W-:Y:S01]  /*d3fc0*/  STL [R1+0x25c], R19 ;  /* 0x00025c1301007387 */ /* 0x0007e20000100800 */
[----:B0-----:R-:W-:-:S03]  /*d3fd0*/  LOP3.LUT R51, R40, 0xffff, RZ, 0xc0, !PT ;  /* 0x0000ffff28337812 */ /* 0x001fc600078ec0ff */
[----:B------:R-:W4:Y:S01]  /*d3fe0*/  LDL.LU R40, [R1+0x56e4] ;  /* 0x0056e40001287983 */ /* 0x000f220000300800 */
[----:B---3--:R-:W-:-:S03]  /*d3ff0*/  LOP3.LUT R19, R46, 0xffff, RZ, 0xc0, !PT ;  /* 0x0000ffff2e137812 */ /* 0x008fc600078ec0ff */
[----:B------:R-:W3:Y:S01]  /*d4000*/  LDL.LU R46, [R1+0x56e0] ;  /* 0x0056e000012e7983 */ /* 0x000ee20000300800 */
        /* <DEDUP_REMOVED lines=16> */
[----:B------:R-:W-:Y:S04]  /*d4110*/  STL.64 [R1+0x8f0], R48 ;  /* 0x0008f03001007387 */ /* 0x000fe80000100a00 */
[----:B------:R0:W-:Y:S04]  /*d4120*/  STL [R1+0x258], R22 ;  /* 0x0002581601007387 */ /* 0x0001e80000100800 */
[----:B------:R1:W-:Y:S01]  /*d4130*/  STL [R1+0x530], R17 ;  /* 0x0005301101007387 */ /* 0x0003e20000100800 */
[----:B--2---:R-:W-:-:S02]  /*d4140*/  LOP3.LUT R18, R18, 0xffff, RZ, 0xc0, !PT ;  /* 0x0000ffff12127812 */ /* 0x004fc400078ec0ff */
[----:B----4-:R-:W-:-:S04]  /*d4150*/  LOP3.LUT R19, R60, 0xffff, RZ, 0xc0, !PT ;  /* 0x0000ffff3c137812 */ /* 0x010fc800078ec0ff */
[----:B0-----:R-:W-:Y:S02]  /*d4160*/  PRMT R22, R19, 0x3340, R0 ;  /* 0x0000334013167816 */ /* 0x001fe40000000000 */
[----:B------:R-:W-:-:S04]  /*d4170*/  LOP3.LUT R24, R24, 0xffff, RZ, 0xc0, !PT ;  /* 0x0000ffff18187812 */ /* 0x000fc800078ec0ff */
[----:B------:R-:W-:Y:S02]  /*d4180*/  PRMT R47, R18, 0x3340, R24 ;  /* 0x00003340122f7816 */ /* 0x000fe40000000018 */
[----:B------:R-:W-:Y:S02]  /*d4190*/  LOP3.LUT R25, R25, 0xffff, RZ, 0xc0, !PT ;  /* 0x0000ffff19197812 */ /* 0x000fe400078ec0ff */
[----:B-1----:R-:W-:Y:S02]  /*d41a0*/  LOP3.LUT R17, R57, 0xffff, RZ, 0xc0, !PT ;  /* 0x0000ffff39117812 */ /* 0x002fe400078ec0ff */
[----:B------:R-:W-:Y:S02]  /*d41b0*/  PRMT R48, R47, 0x5410, R22 ;  /* 0x000054102f307816 */ /* 0x000fe40000000016 */
[----:B------:R-:W-:-:S03]  /*d41c0*/  PRMT R22, R17, 0x3340, R0 ;  /* 0x0000334011167816 */ /* 0x000fc60000000000 */
[----:B------:R0:W-:Y:S04]  /*d41d0*/  STL [R1+0x19fc], R48 ;  /* 0x0019fc3001007387 */ /* 0x0001e80000100800 */
[----:B------:R-:W2:Y:S04]  /*d41e0*/  LDL.LU R54, [R1+0x4fe8] ;  /* 0x004fe80001367983 */ /* 0x000ea80000300800 */
[----:B------:R-:W4:Y:S01]  /*d41f0*/  LDL.LU R61, [R1+0x1d6c] ;  /* 0x001d6c00013d7983 */ /* 0x000f220000300800 */
[----:B---3--:R-:W-:-:S04]  /*d4200*/  LOP3.LUT R46, R46, 0xffff, RZ, 0xc0, !PT ;  /* 0x0000ffff2e2e7812 */ /* 0x008fc800078ec0ff */
[----:B------:R-:W-:-:S04]  /*d4210*/  PRMT R47, R25, 0x3340, R46 ;  /* 0x00003340192f7816 */ /* 0x000fc8000000002e */
[----:B------:R-:W-:-:S05]  /*d4220*/  PRMT R22, R47, 0x5410, R22 ;  /* 0x000054102f167816 */ /* 0x000fca0000000016 */
[----:B------:R1:W-:Y:S04]  /*d4230*/  STL [R1+0x19f8], R22 ;  /* 0x0019f81601007387 */ /* 0x0003e80000100800 */
[----:B------:R-:W3:Y:S01]  /*d4240*/  LDL.LU R56, [R1+0x20c8] ;  /* 0x0020c80001387983 */ /* 0x000ee20000300800 */
[----:B------:R-:W-:Y:S02]  /*d4250*/  SHF.R.U32.HI R25, RZ, 0x8, R25 ;  /* 0x00000008ff197819 */ /* 0x000fe40000011619 */
[----:B0-----:R-:W-:Y:S02]  /*d4260*/  IADD3 R48, P1, PT, R20, R7, RZ ;  /* 0x0000000714307210 */ /* 0x001fe40007f3e0ff */
[----:B-1----:R-:W-:Y:S02]  /*d4270*/  SHF.R.U32.HI R22, RZ, 0x8, R46 ;  /* 0x00000008ff167819 */ /* 0x002fe4000001162e */
[----:B------:R-:W-:-:S02]  /*d4280*/  SHF.R.U32.HI R18, RZ, 0x8, R18 ;  /* 0x00000008ff127819 */ /* 0x000fc40000011612 */
[----:B------:R-:W-:Y:S02]  /*d4290*/  LOP3.LUT R25, R25, 0xffff, RZ, 0xc0, !PT ;  /* 0x0000ffff19197812 */ /* 0x000fe400078ec0ff */
[----:B------:R-:W-:Y:S01]  /*d42a0*/  LOP3.LUT R22, R22, 0xffff, RZ, 0xc0, !PT ;  /* 0x0000ffff16167812 */ /* 0x000fe200078ec0ff */
[----:B------:R-:W-:Y:S01]  /*d42b0*/  IMAD.X R49, R21, 0x1, R8, P1 ;  /* 0x0000000115317824 */ /* 0x000fe200008e0608 */
[----:B------:R-:W-:Y:S02]  /*d42c0*/  SHF.R.U32.HI R24, RZ, 0x8, R24 ;  /* 0x00000008ff187819 */ /* 0x000fe40000011618 */
[----:B------:R-:W-:Y:S02]  /*d42d0*/  LOP3.LUT R18, R18, 0xffff, RZ, 0xc0, !PT ;  /* 0x0000ffff12127812 */ /* 0x000fe400078ec0ff */
[----:B------:R-:W-:Y:S02]  /*d42e0*/  PRMT R22, R25, 0x3340, R22 ;  /* 0x0000334019167816 */ /* 0x000fe40000000016 */
[----:B------:R-:W-:Y:S01]  /*d42f0*/  LOP3.LUT R24, R24, 0xffff, RZ, 0xc0, !PT ;  /* 0x0000ffff18187812 */ /* 0x000fe200078ec0ff */
[----:B------:R0:W-:Y:S03]  /*d4300*/  STL.64 [R1+0x918], R48 ;  /* 0x0009183001007387 */ /* 0x0001e60000100a00 */
[----:B------:R-:W-:Y:S01]  /*d4310*/  PRMT R46, R18, 0x3340, R24 ;  /* 0x00003340122e7816 */ /* 0x000fe20000000018 */
[----:B------:R-:W3:Y:S04]  /*d4320*/  LDL.LU R25, [R1+0x1878] ;  /* 0x0018780001197983 */ /* 0x000ee80000300800 */
[----:B------:R1:W-:Y:S04]  /*d4330*/  STL [R1+0x4b4], R22 ;  /* 0x0004b41601007387 */ /* 0x0003e80000100800 */
[----:B------:R-:W3:Y:S01]  /*d4340*/  LDL.LU R18, [R1+0x720] ;  /* 0x0007200001127983 */ /* 0x000ee20000300800 */
[----:B0-----:R-:W-:-:S03]  /*d4350*/  IADD3 R48, P1, PT, R20, R9, RZ ;  /* 0x0000000914307210 */ /* 0x001fc60007f3e0ff */
[----:B------:R0:W-:Y:S02]  /*d4360*/  STL [R1+0x55c0], R46 ;  /* 0x0055c02e01007387 */ /* 0x0001e40000100800 */
[----:B------:R-:W-:Y:S02]  /*d4370*/  IMAD.X R49, R21, 0x1, R11, P1 ;  /* 0x0000000115317824 */ /* 0x000fe400008e060b */
[----:B------:R-:W3:Y:S04]  /*d4380*/  LDL.LU R60, [R1+0x724] ;  /* 0x00072400013c7983 */ /* 0x000ee80000300800 */
[----:B------:R-:W3:Y:S04]  /*d4390*/  LDL.LU R57, [R1+0x187c] ;  /* 0x00187c0001397983 */ /* 0x000ee80000300800 */
[----:B------:R-:W-:Y:S04]  /*d43a0*/  STL.64 [R1+0x910], R48 ;  /* 0x0009103001007387 */ /* 0x000fe80000100a00 */
[----:B------:R-:W3:Y:S01]  /*d43b0*/  LDL.LU R24, [R1+0x1808] ;  /* 0x0018080001187983 */ /* 0x000ee20000300800 */
[----:B-1----:R-:W-:-:S02]  /*d43c0*/  SHF.R.U32.HI R22, RZ, 0x8, R19 ;  /* 0x00000008ff167819 */ /* 0x002fc40000011613 */
[----:B0-----:R-:W-:Y:S02]  /*d43d0*/  IADD3 R46, P1, PT, R20, R10, RZ ;  /* 0x0000000a142e7210 */ /* 0x001fe40007f3e0ff */
[----:B------:R-:W-:-:S03]  /*d43e0*/  LOP3.LUT R22, R22, 0xffff, RZ, 0xc0, !PT ;  /* 0x0000ffff16167812 */ /* 0x000fc600078ec0ff */
[----:B------:R-:W-:Y:S01]  /*d43f0*/  IMAD.X R47, R21, 0x1, R12, P1 ;  /* 0x00000001152f7824 */ /* 0x000fe200008e060c */
[----:B------:R-:W-:Y:S02]  /*d4400*/  SHF.R.U32.HI R21, RZ, 0x8, R17 ;  /* 0x00000008ff157819 */ /* 0x000fe40000011611 */
[----:B------:R-:W-:Y:S02]  /*d4410*/  PRMT R19, R22, 0x3340, R0 ;  /* 0x0000334016137816 */ /* 0x000fe40000000000 */
[----:B------:R-:W-:-:S03]  /*d4420*/  LOP3.LUT R21, R21, 0xffff, RZ, 0xc0, !PT ;  /* 0x0000ffff15157812 */ /* 0x000fc600078ec0ff */
[----:B------:R0:W-:Y:S04]  /*d4430*/  STL [R1+0x254], R19 ;  /* 0x0002541301007387 */ /* 0x0001e80000100800 */
[----:B------:R2:W-:Y:S01]  /*d4440*/  STL.64 [R1+0x938], R46 ;  /* 0x0009382e01007387 */ /* 0x0005e20000100a00 */
[----:B0-----:R-:W-:-:S05]  /*d4450*/  PRMT R19, R21, 0x3340, R0 ;  /* 0x0000334015137816 */ /* 0x001fca0000000000 */
[----:B------:R3:W-:Y:S01]  /*d4460*/  STL [R1+0x250], R19 ;  /* 0x0002501301007387 */ /* 0x0007e20000100800 */
[----:B------:R-:W-:Y:S01]  /*d4470*/  LOP3.LUT R40, R40, 0xffff, RZ, 0xc0, !PT ;  /* 0x0000ffff28287812 */ /* 0x000fe200078ec0ff */
[----:B------:R-:W-:Y:S01]  /*d4480*/  VIADD R20, R20, UR6 ;  /* 0x0000000614147c36 */ /* 0x000fe20008000000 */
[----:B------:R-:W0:Y:S01]  /*d4490*/  LDCU UR6, c[0x0][0x3b8] ;  /* 0x00007700ff0677ac */ /* 0x000e220008000800 */
[----:B--2---:R-:W-:Y:S02]  /*d44a0*/  LOP3.LUT R46, R54, 0xffff, RZ, 0xc0, !PT ;  /* 0x0000ffff362e7812 */ /* 0x004fe400078ec0ff */
[----:B----4-:R-:W-:-:S04]  /*d44b0*/  LOP3.LUT R17, R61, 0xffff, RZ, 0xc0, !PT ;  /* 0x0000ffff3d117812 */ /* 0x010fc800078ec0ff */
[----:B------:R-:W-:Y:S02]  /*d44c0*/  PRMT R21, R17, 0x3340, R0 ;  /* 0x0000334011157816 */ /* 0x000fe40000000000 */
[----:B------:R-:W-:Y:S02]  /*d44d0*/  SHF.R.U32.HI R17, RZ, 0x8, R17 ;  /* 0x00000008ff117819 */ /* 0x000fe40000011611 */
[----:B---3--:R-:W-:-:S04]  /*d44e0*/  LOP3.LUT R19, R56, 0xffff, RZ, 0xc0, !PT ;  /* 0x0000ffff38137812 */ /* 0x008fc800078ec0ff */
[----:B------:R-:W-:-:S04]  /*d44f0*/  PRMT R22, R46, 0x3340, R19 ;  /* 0x000033402e167816 */ /* 0x000fc80000000013 */
[----:B------:R-:W-:Y:S02]  /*d4500*/  PRMT R47, R22, 0x5410, R21 ;  /* 0x00005410162f7816 */ /* 0x000fe40000000015 */
[----:B------:R-:W-:Y:S02]  /*d4510*/  SHF.R.U32.HI R22, RZ, 0x8, R46 ;  /* 0x00000008ff167819 */ /* 0x000fe4000001162e */
[----:B------:R-:W-:Y:S02]  /*d4520*/  SHF.R.U32.HI R21, RZ, 0x8, R19 ;  /* 0x00000008ff157819 */ /* 0x000fe40000011613 */
[----:B------:R-:W-:Y:S02]  /*d4530*/  LOP3.LUT R22, R22, 0xffff, RZ, 0xc0, !PT ;  /* 0x0000ffff16167812 */ /* 0x000fe400078ec0ff */
[----:B------:R-:W-:Y:S02]  /*d4540*/  LOP3.LUT R21, R21, 0xffff, RZ, 0xc0, !PT ;  /* 0x0000ffff15157812 */ /* 0x000fe400078ec0ff */
[----:B------:R-:W-:-:S02]  /*d4550*/  LOP3.LUT R17, R17, 0xffff, RZ, 0xc0, !PT ;  /* 0x0000ffff11117812 */ /* 0x000fc400078ec0ff */
[----:B------:R-:W-:Y:S02]  /*d4560*/  PRMT R19, R22, 0x3340, R21 ;  /* 0x0000334016137816 */ /* 0x000fe40000000015 */
[----:B------:R-:W-:Y:S01]  /*d4570*/  PRMT R17, R17, 0x3340, R0 ;  /* 0x0000334011117816 */ /* 0x000fe20000000000 */
[----:B------:R-:W-:Y:S01]  /*d4580*/  STL [R1+0x19ec], R47 ;  /* 0x0019ec2f01007387 */ /* 0x000fe20000100800 */
[----:B------:R-:W-:-:S03]  /*d4590*/  LOP3.LUT R25, R25, 0xffff, RZ, 0xc0, !PT ;  /* 0x0000ffff19197812 */ /* 0x000fc600078ec0ff */
[----:B------:R-:W-:Y:S04]  /*d45a0*/  STL [R1+0x4ac], R19 ;  /* 0x0004ac1301007387 */ /* 0x000fe80000100800 */
[----:B------:R1:W-:Y:S01]  /*d45b0*/  STL [R1+0x24c], R17 ;  /* 0x00024c1101007387 */ /* 0x0003e20000100800 */
[----:B------:R-:W-:Y:S02]  /*d45c0*/  PRMT R22, R25, 0x3340, R40 ;  /* 0x0000334019167816 */ /* 0x000fe40000000028 */
[----:B-1----:R-:W-:-:S04]  /*d45d0*/  LOP3.LUT R17, R18, 0xffff, RZ, 0xc0, !PT ;  /* 0x0000ffff12117812 */ /* 0x002fc800078ec0ff */
[----:B------:R-:W-:-:S04]  /*d45e0*/  PRMT R21, R17, 0x3340, R0 ;  /* 0x0000334011157816 */ /* 0x000fc80000000000 */
[----:B------:R-:W-:Y:S02]  /*d45f0*/  PRMT R21, R22, 0x5410, R21 ;  /* 0x0000541016157816 */ /* 0x000fe40000000015 */
[----:B------:R-:W-:-:S03]  /*d4600*/  LOP3.LUT R19, R60, 0xffff, RZ, 0xc0, !PT ;  /* 0x0000ffff3c137812 */ /* 0x000fc600078ec0ff */
[----:B------:R1:W-:Y:S04]  /*d4610*/  STL [R1+0x19e8], R21 ;  /* 0x0019e81501007387 */ /* 0x0003e80000100800 */
[----:B------:R-:W2:Y:S04]  /*d4620*/  LDL.LU R56, [R1+0x185c] ;  /* 0x00185c0001387983 */ /* 0x000ea80000300800 */
[----:B------:R-:W3:Y:S01]  /*d4630*/  LDL.LU R60, [R1+0x770] ;  /* 0x00077000013c7983 */ /* 0x000ee20000300800 */
[----:B------:R-:W-:Y:S02]  /*d4640*/  LOP3.LUT R18, R57, 0xffff, RZ, 0xc0, !PT ;  /* 0x0000ffff39127812 */ /* 0x000fe400078ec0ff */
[----:B------:R-:W-:-:S02]  /*d4650*/  LOP3.LUT R24, R24, 0xffff, RZ, 0xc0, !PT ;  /* 0x0000ffff18187812 */ /* 0x000fc400078ec0ff */
[----:B-1----:R-:W-:Y:S02]  /*d4660*/  PRMT R21, R19, 0x3340, R0 ;  /* 0x0000334013157816 */ /* 0x002fe40000000000 */
[----:B------:R-:W-:-:S04]  /*d4670*/  PRMT R22, R18, 0x3340, R24 ;  /* 0x0000334012167816 */ /* 0x000fc80000000018 */
[----:B------:R-:W-:Y:S02]  /*d4680*/  PRMT R22, R22, 0x5410, R21 ;  /* 0x0000541016167816 */ /* 0x000fe40000000015 */
[----:B------:R-:W-:-:S03]  /*d4690*/  SHF.R.U32.HI R25, RZ, 0x8, R25 ;  /* 0x00000008ff197819 */ /* 0x000fc60000011619 */
[----:B------:R1:W-:Y:S01]  /*d46a0*/  STL [R1+0x19dc], R22 ;  /* 0x0019dc1601007387 */ /* 0x0003e20000100800 */
[----:B------:R-:W-:Y:S02]  /*d46b0*/  SHF.R.S32.HI R21, RZ, 0x1f, R20 ;  /* 0x0000001fff157819 */ /* 0x000fe40000011414 */
[----:B------:R-:W-:Y:S02]  /*d46c0*/  IADD3 R46, P1, PT, R20, R0, RZ ;  /* 0x00000000142e7210 */ /* 0x000fe40007f3e0ff */
[----:B------:R-:W-:Y:S02]  /*d46d0*/  SHF.R.U32.HI R18, RZ, 0x8, R18 ;  /* 0x00000008ff127819 */ /* 0x000fe40000011612 */
[----:B------:R-:W-:Y:S02]  /*d46e0*/  SHF.R.U32.HI R24, RZ, 0x8, R24 ;  /* 0x00000008ff187819 */ /* 0x000fe40000011618 */
[----:B-1----:R-:W-:Y:S02]  /*d46f0*/  SHF.R.U32.HI R22, RZ, 0x8, R40 ;  /* 0x00000008ff167819 */ /* 0x002fe40000011628 */
[----:B------:R-:W-:-:S02]  /*d4700*/  LOP3.LUT R25, R25, 0xffff, RZ, 0xc0, !PT ;  /* 0x0000ffff19197812 */ /* 0x000fc400078ec0ff */
[----:B------:R-:W-:Y:S01]  /*d4710*/  LOP3.LUT R22, R22, 0xffff, RZ, 0xc0, !PT ;  /* 0x0000ffff16167812 */ /* 0x000fe200078ec0ff */
[----:B------:R-:W-:Y:S01]  /*d4720*/  IMAD.X R47, R21, 0x1, R2, P1 ;  /* 0x00000001152f7824 */ /* 0x000fe200008e0602 */
[----:B------:R-:W-:Y:S02]  /*d4730*/  LOP3.LUT R18, R18, 0xffff, RZ, 0xc0, !PT ;  /* 0x0000ffff12127812 */ /* 0x000fe400078ec0ff */
[----:B------:R-:W-:Y:S02]  /*d4740*/  LOP3.LUT R24, R24, 0xffff, RZ, 0xc0, !PT ;  /* 0x0000ffff18187812 */ /* 0x000fe400078ec0ff */
[----:B------:R-:W-:Y:S01]  /*d4750*/  PRMT R22, R25, 0x3340, R22 ;  /* 0x0000334019167816 */ /* 0x000fe20000000016 */
[----:B------:R1:W-:Y:S01]  /*d4760*/  STL.64 [R1+0x908], R46 ;  /* 0x0009082e01007387 */ /* 0x0003e20000100a00 */
[----:B------:R-:W-:-:S03]  /*d4770*/  PRMT R40, R18, 0x3340, R24 ;  /* 0x0000334012287816 */ /* 0x000fc60000000018 */
[----:B------:R-:W4:Y:S01]  /*d4780*/  LDL.LU R18, [R1+0x5034] ;  /* 0x0050340001127983 */ /* 0x000f220000300800 */
[----:B------:R-:W-:-:S03]  /*d4790*/  SHF.R.U32.HI R17, RZ, 0x8, R17 ;  /* 0x00000008ff117819 */ /* 0x000fc60000011611 */
[----:B------:R0:W-:Y:S01]  /*d47a0*/  STL [R1+0x4a4], R22 ;  /* 0x0004a41601007387 */ /* 0x0001e20000100800 */
[----:B------:R-:W-:Y:S02]  /*d47b0*/  LOP3.LUT R17, R17, 0xffff, RZ, 0xc0, !PT ;  /* 0x0000ffff11117812 */ /* 0x000fe400078ec0ff */
[----:B-1----:R-:W-:Y:S01]  /*d47c0*/  IADD3 R46, P1, PT, R20, R3, RZ ;  /* 0x00000003142e7210 */ /* 0x002fe20007f3e0ff */
[----:B------:R-:W4:Y:S04]  /*d47d0*/  LDL.LU R24, [R1+0x1e8c] ;  /* 0x001e8c0001187983 */ /* 0x000f280000300800 */
[----:B------:R-:W4:Y:S01]  /*d47e0*/  LDL.LU R57, [R1+0x4ca0] ;  /* 0x004ca00001397983 */ /* 0x000f220000300800 */
[----:B0-----:R-:W-:Y:S01]  /*d47f0*/  SHF.R.U32.HI R22, RZ, 0x8, R19 ;  /* 0x00000008ff167819 */ /* 0x001fe20000011613 */
[----:B------:R-:W-:-:S02]  /*d4800*/  IMAD.X R47, R21, 0x1, R4, P1 ;  /* 0x00000001152f7824 */ /* 0x000fc400008e0604 */
[----:B------:R-:W4:Y:S01]  /*d4810*/  LDL.LU R25, [R1+0x186c] ;  /* 0x00186c0001197983 */ /* 0x000f220000300800 */
[----:B------:R-:W-:-:S03]  /*d4820*/  LOP3.LUT R22, R22, 0xffff, RZ, 0xc0, !PT ;  /* 0x0000ffff16167812 */ /* 0x000fc600078ec0ff */
[----:B------:R0:W-:Y:S04]  /*d4830*/  STL [R1+0x55cc], R40 ;  /* 0x0055cc2801007387 */ /* 0x0001e80000100800 */
[----:B------:R-:W-:Y:S01]  /*d4840*/  STL.64 [R1+0x930], R46 ;  /* 0x0009302e01007387 */ /* 0x000fe20000100a00 */
[--C-:B0-----:R-:W-:Y:S02]  /*d4850*/  PRMT R40, R22, 0x3340, R0.reuse ;  /* 0x0000334016287816 */ /* 0x101fe40000000000 */
[--C-:B------:R-:W-:Y:S02]  /*d4860*/  PRMT R22, R17, 0x3340, R0.reuse ;  /* 0x0000334011167816 */ /* 0x100fe40000000000 */
[----:B------:R-:W-:Y:S01]  /*d4870*/  LOP3.LUT R17, R41, 0xffff, RZ, 0xc0, !PT ;  /* 0x0000ffff29117812 */ /* 0x000fe200078ec0ff */
[----:B------:R-:W-:Y:S04]  /*d4880*/  STL [R1+0x248], R40 ;  /* 0x0002482801007387 */ /* 0x000fe80000100800 */
[----:B------:R0:W-:Y:S04]  /*d4890*/  STL [R1+0x244], R22 ;  /* 0x0002441601007387 */ /* 0x0001e80000100800 */
[----:B------:R-:W4:Y:S01]  /*d48a0*/  LDL.LU R41, [R1+0x56dc] ;  /* 0x0056dc0001297983 */ /* 0x000f220000300800 */
[----:B0-----:R-:W-:-:S02]  /*d48b0*/  PRMT R22, R17, 0x3340, R0 ;  /* 0x0000334011167816 */ /* 0x001fc40000000000 */
[----:B------:R-:W-:-:S04]  /*d48c0*/  SHF.R.U32.HI R17, RZ, 0x8, R17 ;  /* 0x00000008ff117819 */ /* 0x000fc80000011611 */
[----:B------:R-:W-:-:S04]  /*d48d0*/  LOP3.LUT R17, R17, 0xffff, RZ, 0xc0, !PT ;  /* 0x0000ffff11117812 */ /* 0x000fc800078ec0ff */
[----:B------:R-:W-:Y:S02]  /*d48e0*/  PRMT R17, R17, 0x3340, R0 ;  /* 0x0000334011117816 */ /* 0x000fe40000000000 */
[----:B--2---:R-:W-:Y:S02]  /*d48f0*/  LOP3.LUT R19, R56, 0xffff, RZ, 0xc0, !PT ;  /* 0x0000ffff38137812 */ /* 0x004fe400078ec0ff */
[----:B---3--:R-:W-:-:S04]  /*d4900*/  LOP3.LUT R40, R60, 0xffff, RZ, 0xc0, !PT ;  /* 0x0000ffff3c287812 */ /* 0x008fc800078ec0ff */
        /* <DEDUP_REMOVED lines=10> */
[----:B------:R-:W-:Y:S04]  /*d49b0*/  STL.64 [R1+0x928], R46 ;  /* 0x0009282e01007387 */ /* 0x000fe80000100a00 */
[----:B------:R-:W2:Y:S04]  /*d49c0*/  LDL.LU R61, [R1+0x5044] ;  /* 0x00504400013d7983 */ /* 0x000ea80000300800 */
[----:B------:R-:W-:Y:S04]  /*d49d0*/  STL [R1+0x49c], R19 ;  /* 0x00049c1301007387 */ /* 0x000fe80000100800 */
[----:B------:R-:W3:Y:S04]  /*d49e0*/  LDL.LU R56, [R1+0x1e9c] ;  /* 0x001e9c0001387983 */ /* 0x000ee80000300800 */
[----:B------:R0:W-:Y:S04]  /*d49f0*/  STL [R1+0x240], R17 ;  /* 0x0002401101007387 */ /* 0x0001e80000100800 */
[----:B------:R-:W3:Y:S01]  /*d4a00*/  LDL.LU R60, [R1+0x4e88] ;  /* 0x004e8800013c7983 */ /* 0x000ee20000300800 */
[----:B----4-:R-:W-:-:S02]  /*d4a10*/  LOP3.LUT R24, R24, 0xffff, RZ, 0xc0, !PT ;  /* 0x0000ffff18187812 */ /* 0x010fc400078ec0ff */
[----:B------:R-:W-:Y:S02]  /*d4a20*/  LOP3.LUT R40, R57, 0xffff, RZ, 0xc0, !PT ;  /* 0x0000ffff39287812 */ /* 0x000fe400078ec0ff */
[----:B0-----:R-:W-:Y:S02]  /*d4a30*/  LOP3.LUT R17, R18, 0xffff, RZ, 0xc0, !PT ;  /* 0x0000ffff12117812 */ /* 0x001fe400078ec0ff */
[----:B------:R-:W-:Y:S02]  /*d4a40*/  LOP3.LUT R19, R25, 0xffff, RZ, 0xc0, !PT ;  /* 0x0000ffff19137812 */ /* 0x000fe400078ec0ff */
[----:B------:R-:W-:Y:S02]  /*d4a50*/  PRMT R22, R24, 0x3340, R0 ;  /* 0x0000334018167816 */ /* 0x000fe40000000000 */
[----:B------:R-:W-:Y:S02]  /*d4a60*/  PRMT R25, R17, 0x3340, R40 ;  /* 0x0000334011197816 */ /* 0x000fe40000000028 */
[----:B------:R-:W-:-:S02]  /*d4a70*/  LOP3.LUT R18, R58, 0xffff, RZ, 0xc0, !PT ;  /* 0x0000ffff3a127812 */ /* 0x000fc400078ec0ff */
[----:B------:R-:W-:Y:S01]  /*d4a80*/  PRMT R25, R25, 0x5410, R22 ;  /* 0x0000541019197816 */ /* 0x000fe20000000016 */
[----:B------:R-:W4:Y:S01]  /*d4a90*/  LDL.LU R58, [R1+0x56d8] ;  /* 0x0056d800013a7983 */ /* 0x000f220000300800 */
[----:B------:R-:W-:-:S03]  /*d4aa0*/  PRMT R22, R18, 0x3340, R0 ;  /* 0x0000334012167816 */ /* 0x000fc60000000000 */
[----:B------:R-:W-:Y:S04]  /*d4ab0*/  STL [R1+0x566c], R18 ;  /* 0x00566c1201007387 */ /* 0x000fe80000100800 */
[----:B------:R0:W-:Y:S01]  /*d4ac0*/  STL [R1+0x19c8], R25 ;  /* 0x0019c81901007387 */ /* 0x0001e20000100800 */
[----:B------:R-:W-:-:S04]  /*d4ad0*/  LOP3.LUT R41, R41, 0xffff, RZ, 0xc0, !PT ;  /* 0x0000ffff29297812 */ /* 0x000fc800078ec0ff */
[----:B0-----:R-:W-:-:S04]  /*d4ae0*/  PRMT R25, R19, 0x3340, R41 ;  /* 0x0000334013197816 */ /* 0x001fc80000000029 */
[----:B------:R-:W-:Y:S02]  /*d4af0*/  PRMT R18, R25, 0x5410, R22 ;  /* 0x0000541019127816 */ /* 0x000fe40000000016 */
        /* <DEDUP_REMOVED lines=18> */
[----:B--2---:R-:W-:-:S02]  /*d4c20*/  LOP3.LUT R18, R61, 0xffff, RZ, 0xc0, !PT ;  /* 0x0000ffff3d127812 */ /* 0x004fc400078ec0ff */
[----:B---3--:R-:W-:-:S04]  /*d4c30*/  LOP3.LUT R17, R56, 0xffff, RZ, 0xc0, !PT ;  /* 0x0000ffff38117812 */ /* 0x008fc800078ec0ff */
[----:B------:R-:W-:Y:S02]  /*d4c40*/  PRMT R22, R17, 0x3340, R0 ;  /* 0x0000334011167816 */ /* 0x000fe40000000000 */
[----:B0-----:R-:W-:-:S04]  /*d4c50*/  LOP3.LUT R19, R60, 0xffff, RZ, 0xc0, !PT ;  /* 0x0000ffff3c137812 */ /* 0x001fc800078ec0ff */
        /* <DEDUP_REMOVED lines=9> */
[----:B0-----:R-:W-:Y:S01]  /*d4cf0*/  SHF.R.U32.HI R22, RZ, 0x8, R19 ;  /* 0x00000008ff167819 */ /* 0x001fe20000011613 */
[----:B------:R0:W-:Y:S03]  /*d4d00*/  STL.64 [R1+0x970], R40 ;  /* 0x0009702801007387 */ /* 0x0001e60000100a00 */
[----:B------:R-:W-:Y:S02]  /*d4d10*/  LOP3.LUT R22, R22, 0xffff, RZ, 0xc0, !PT ;  /* 0x0000ffff16167812 */ /* 0x000fe400078ec0ff */
[----:B------:R-:W-:Y:S02]  /*d4d20*/  PRMT R19, R17, 0x3340, R0 ;  /* 0x0000334011137816 */ /* 0x000fe40000000000 */
[----:B0-----:R-:W-:Y:S02]  /*d4d30*/  PRMT R41, R18, 0x3340, R22 ;  /* 0x0000334012297816 */ /* 0x001fe40000000016 */
[----:B----4-:R-:W-:-:S03]  /*d4d40*/  LOP3.LUT R17, R58, 0xffff, RZ, 0xc0, !PT ;  /* 0x0000ffff3a117812 */ /* 0x010fc600078ec0ff */
[----:B------:R-:W-:Y:S01]  /*d4d50*/  STL [R1+0x55d0], R41 ;  /* 0x0055d02901007387 */ /* 0x000fe20000100800 */
[----:B------:R-:W-:-:S03]  /*d4d60*/  LOP3.LUT R18, R25, 0xffff, RZ, 0xc0, !PT ;  /* 0x0000ffff19127812 */ /* 0x000fc600078ec0ff */
[----:B------:R0:W-:Y:S04]  /*d4d70*/  STL [R1+0x23c], R19 ;  /* 0x00023c1301007387 */ /* 0x0001e80000100800 */
[----:B------:R-:W2:Y:S04]  /*d4d80*/  LDL.LU R58, [R1+0x56d4] ;  /* 0x0056d400013a7983 */ /* 0x000ea80000300800 */
[----:B------:R-:W3:Y:S04]  /*d4d90*/  LDL.LU R60, [R1+0x4fec] ;  /* 0x004fec00013c7983 */ /* 0x000ee80000300800 */
[----:B------:R-:W4:Y:S01]  /*d4da0*/  LDL.LU R25, [R1+0x1d58] ;  /* 0x001d580001197983 */ /* 0x000f220000300800 */
[----:B0-----:R-:W-:-:S02]  /*d4db0*/  LOP3.LUT R19, R57, 0xffff, RZ, 0xc0, !PT ;  /* 0x0000ffff39137812 */ /* 0x001fc400078ec0ff */
[----:B------:R-:W-:Y:S02]  /*d4dc0*/  PRMT R22, R17, 0x3340, R0 ;  /* 0x0000334011167816 */ /* 0x000fe40000000000 */
[----:B------:R-:W-:-:S04]  /*d4dd0*/  PRMT R40, R18, 0x3340, R19 ;  /* 0x0000334012287816 */ /* 0x000fc80000000013 */
        /* <DEDUP_REMOVED lines=13> */
[----:B------:R-:W-:-:S03]  /*d4eb0*/  IADD3 R18, P1, PT, R20, R9, RZ ;  /* 0x0000000914127210 */ /* 0x000fc60007f3e0ff */
[----:B------:R-:W-:Y:S02]  /*d4ec0*/  STL [R1+0x238], R24 ;  /* 0x0002381801007387 */ /* 0x000fe40000100800 */
[----:B------:R-:W-:Y:S02]  /*d4ed0*/  IMAD.X R19, R21, 0x1, R11, P1 ;  /* 0x0000000115137824 */ /* 0x000fe400008e060b */
[----:B------:R0:W-:Y:S04]  /*d4ee0*/  STL [R1+0x494], R22 ;  /* 0x0004941601007387 */ /* 0x0001e80000100800 */
[----:B------:R-:W2:Y:S04]  /*d4ef0*/  LDL.LU R55, [R1+0x184] ;  /* 0x0001840001377983 */ /* 0x000ea80000300800 */
[----:B------:R-:W2:Y:S04]  /*d4f00*/  LDL.LU R49, [R1+0x82c] ;  /* 0x00082c0001317983 */ /* 0x000ea80000300800 */
[----:B------:R1:W-:Y:S01]  /*d4f10*/  STL.64 [R1+0x9a8], R18 ;  /* 0x0009a81201007387 */ /* 0x0003e20000100a00 */
[----:B0-----:R-:W-:-:S03]  /*d4f20*/  SHF.R.U32.HI R22, RZ, 0x8, R17 ;  /* 0x00000008ff167819 */ /* 0x001fc60000011611 */
[----:B------:R-:W2:Y:S04]  /*d4f30*/  LDL.LU R47, [R1+0x180] ;  /* 0x00018000012f7983 */ /* 0x000ea80000300800 */
[----:B------:R-:W2:Y:S01]  /*d4f40*/  LDL.LU R48, [R1+0x828] ;  /* 0x0008280001307983 */ /* 0x000ea20000300800 */
[----:B------:R-:W-:-:S03]  /*d4f50*/  LOP3.LUT R22, R22, 0xffff, RZ, 0xc0, !PT ;  /* 0x0000ffff16167812 */ /* 0x000fc600078ec0ff */
[----:B------:R-:W2:Y:S04]  /*d4f60*/  LDL.LU R50, [R1+0x178] ;  /* 0x0001780001327983 */ /* 0x000ea80000300800 */
[----:B------:R-:W2:Y:S04]  /*d4f70*/  LDL.LU R17, [R1+0x824] ;  /* 0x0008240001117983 */ /* 0x000ea80000300800 */
[----:B-1----:R-:W2:Y:S01]  /*d4f80*/  LDL.LU R19, [R1+0x168] ;  /* 0x0001680001137983 */ /* 0x002ea20000300800 */
[----:B------:R-:W-:-:S03]  /*d4f90*/  PRMT R18, R22, 0x3340, R0 ;  /* 0x0000334016127816 */ /* 0x000fc60000000000 */
[----:B------:R-:W2:Y:S04]  /*d4fa0*/  LDL.LU R59, [R1+0x81c] ;  /* 0x00081c00013b7983 */ /* 0x000ea80000300800 */
[----:B------:R-:W2:Y:S04]  /*d4fb0*/  LDL.LU R57, [R1+0x1898] ;  /* 0x0018980001397983 */ /* 0x000ea80000300800 */
[----:B------:R-:W2:Y:S04]  /*d4fc0*/  LDL.LU R24, [R1+0x728] ;  /* 0x0007280001187983 */ /* 0x000ea80000300800 */
[----:B------:R2:W-:Y:S04]  /*d4fd0*/  STL [R1+0x234], R18 ;  /* 0x0002341201007387 */ /* 0x0005e80000100800 */
[----:B------:R-:W2:Y:S04]  /*d4fe0*/  LDL.LU R54, [R1+0x1848] ;  /* 0x0018480001367983 */ /* 0x000ea80000300800 */
[----:B------:R-:W2:Y:S01]  /*d4ff0*/  LDL.LU R61, [R1+0x189c] ;  /* 0x00189c00013d7983 */ /* 0x000ea20000300800 */
[----:B---3--:R-:W-:-:S02]  /*d5000*/  LOP3.LUT R40, R60, 0xffff, RZ, 0xc0, !PT ;  /* 0x0000ffff3c287812 */ /* 0x008fc400078ec0ff */
[----:B----4-:R-:W-:Y:S02]  /*d5010*/  LOP3.LUT R56, R25, 0xffff, RZ, 0xc0, !PT ;  /* 0x0000ffff19387812 */ /* 0x010fe400078ec0ff */
[----:B------:R-:W3:Y:S04]  /*d5020*/  LDL.LU R25, [R1+0x72c] ;  /* 0x00072c0001197983 */ /* 0x000ee80000300800 */
[----:B------:R-:W4:Y:S01]  /*d5030*/  LDL.LU R60, [R1+0x184c] ;  /* 0x00184c00013c7983 */ /* 0x000f220000300800 */
[----:B--2---:R-:W-:Y:S02]  /*d5040*/  LOP3.LUT R18, R58, 0xffff, RZ, 0xc0, !PT ;  /* 0x0000ffff3a127812 */ /* 0x004fe400078ec0ff */
[----:B------:R-:W-:Y:S02]  /*d5050*/  PRMT R22, R56, 0x3340, R0 ;  /* 0x0000334038167816 */ /* 0x000fe40000000000 */
[----:B------:R-:W-:-:S02]  /*d5060*/  PRMT R41, R40, 0x3340, R18 ;  /* 0x0000334028297816 */ /* 0x000fc40000000012 */
[----:B------:R-:W-:Y:S02]  /*d5070*/  IADD3 R52, P1, PT, R20, R10, RZ ;  /* 0x0000000a14347210 */ /* 0x000fe40007f3e0ff */
[----:B------:R-:W-:Y:S01]  /*d5080*/  PRMT R22, R41, 0x5410, R22 ;  /* 0x0000541029167816 */ /* 0x000fe20000000016 */
[----:B------:R-:W-:Y:S02]  /*d5090*/  STL [R1+0x5670], R56 ;  /* 0x0056703801007387 */ /* 0x000fe40000100800 */
[----:B------:R-:W-:Y:S01]  /*d50a0*/  IMAD.X R53, R21, 0x1, R12, P1 ;  /* 0x0000000115357824 */ /* 0x000fe200008e060c */
[----:B------:R-:W-:Y:S01]  /*d50b0*/  SHF.R.U32.HI R21, RZ, 0x8, R18 ;  /* 0x00000008ff157819 */ /* 0x000fe20000011612 */
[----:B------:R0:W-:Y:S03]  /*d50c0*/  STL [R1+0x19ac], R22 ;  /* 0x0019ac1601007387 */ /* 0x0001e60000100800 */
[----:B------:R-:W-:-:S02]  /*d50d0*/  LOP3.LUT R21, R21, 0xffff, RZ, 0xc0, !PT ;  /* 0x0000ffff15157812 */ /* 0x000fc400078ec0ff */
[----:B0-----:R-:W-:-:S04]  /*d50e0*/  SHF.R.U32.HI R22, RZ, 0x8, R40 ;  /* 0x00000008ff167819 */ /* 0x001fc80000011628 */
[----:B------:R-:W-:Y:S01]  /*d50f0*/  LOP3.LUT R22, R22, 0xffff, RZ, 0xc0, !PT ;  /* 0x0000ffff16167812 */ /* 0x000fe200078ec0ff */
[----:B------:R-:W-:Y:S01]  /*d5100*/  VIADD R20, R20, UR6 ;  /* 0x0000000614147c36 */ /* 0x000fe20008000000 */
[----:B------:R-:W-:Y:S01]  /*d5110*/  STL.64 [R1+0x9a0], R52 ;  /* 0x0009a03401007387 */ /* 0x000fe20000100a00 */
[----:B------:R-:W0:Y:S01]  /*d5120*/  LDCU UR6, c[0x0][0x3b8] ;  /* 0x00007700ff0677ac */ /* 0x000e220008000800 */
[----:B------:R-:W-:Y:S02]  /*d5130*/  PRMT R58, R22, 0x3340, R21 ;  /* 0x00003340163a7816 */ /* 0x000fe40000000015 */
[----:B------:R-:W-:-:S03]  /*d5140*/  IADD3 R40, P1, PT, R20, R0, RZ ;  /* 0x0000000014287210 */ /* 0x000fc60007f3e0ff */
[----:B------:R-:W-:Y:S01]  /*d5150*/  STL [R1+0x557c], R58 ;  /* 0x00557c3a01007387 */ /* 0x000fe20000100800 */
[----:B------:R-:W-:-:S05]  /*d5160*/  PRMT R21, R49, 0x5410, R55 ;  /* 0x0000541031157816 */ /* 0x000fca0000000037 */
[----:B------:R1:W-:Y:S01]  /*d5170*/  STL [R1+0x18ec], R21 ;  /* 0x0018ec1501007387 */ /* 0x0003e20000100800 */
[----:B------:R-:W-:Y:S02]  /*d5180*/  PRMT R18, R48, 0x5410, R47 ;  /* 0x0000541030127816 */ /* 0x000fe4000000002f */
[----:B-1----:R-:W-:-:S03]  /*d5190*/  SHF.R.S32.HI R21, RZ, 0x1f, R20 ;  /* 0x0000001fff157819 */ /* 0x002fc60000011414 */
[----:B------:R1:W-:Y:S02]  /*d51a0*/  STL [R1+0x18e8], R18 ;  /* 0x0018e81201007387 */ /* 0x0003e40000100800 */
[----:B------:R-:W-:Y:S01]  /*d51b0*/  IMAD.X R41, R21, 0x1, R2, P1 ;  /* 0x0000000115297824 */ /* 0x000fe200008e0602 */
[----:B------:R-:W-:-:S04]  /*d51c0*/  PRMT R17, R17, 0x5410, R50 ;  /* 0x0000541011117816 */ /* 0x000fc80000000032 */
[----:B------:R-:W-:Y:S01]  /*d51d0*/  STL.64 [R1+0x998], R40 ;  /* 0x0009982801007387 */ /* 0x000fe20000100a00 */
[----:B-1----:R-:W-:-:S03]  /*d51e0*/  PRMT R18, R59, 0x5410, R19 ;  /* 0x000054103b127816 */ /* 0x002fc60000000013 */
[----:B------:R1:W-:Y:S04]  /*d51f0*/  STL [R1+0x18dc], R17 ;  /* 0x0018dc1101007387 */ /* 0x0003e80000100800 */
[----:B------:R3:W-:Y:S01]  /*d5200*/  STL [R1+0x18d8], R18 ;  /* 0x0018d81201007387 */ /* 0x0007e20000100800 */
[----:B------:R-:W-:-:S03]  /*d5210*/  LOP3.LUT R46, R57, 0xffff, RZ, 0xc0, !PT ;  /* 0x0000ffff392e7812 */ /* 0x000fc600078ec0ff */
[----:B------:R-:W2:Y:S01]  /*d5220*/  LDL.LU R50, [R1+0x170] ;  /* 0x0001700001327983 */ /* 0x000ea20000300800 */
[----:B-1----:R-:W-:-:S03]  /*d5230*/  LOP3.LUT R17, R24, 0xffff, RZ, 0xc0, !PT ;  /* 0x0000ffff18117812 */ /* 0x002fc600078ec0ff */
[----:B------:R-:W2:Y:S01]  /*d5240*/  LDL.LU R19, [R1+0x820] ;  /* 0x0008200001137983 */ /* 0x000ea20000300800 */
[----:B------:R-:W-:-:S03]  /*d5250*/  LOP3.LUT R47, R54, 0xffff, RZ, 0xc0, !PT ;  /* 0x0000ffff362f7812 */ /* 0x000fc600078ec0ff */
[----:B------:R-:W2:Y:S01]  /*d5260*/  LDL.LU R57, [R1+0x16c] ;  /* 0x00016c0001397983 */ /* 0x000ea20000300800 */
[----:B------:R-:W-:Y:S02]  /*d5270*/  PRMT R22, R17, 0x3340, R0 ;  /* 0x0000334011167816 */ /* 0x000fe40000000000 */
[----:B------:R-:W-:Y:S01]  /*d5280*/  LOP3.LUT R40, R61, 0xffff, RZ, 0xc0, !PT ;  /* 0x0000ffff3d287812 */ /* 0x000fe200078ec0ff */
[----:B------:R-:W2:Y:S01]  /*d5290*/  LDL.LU R24, [R1+0x22c] ;  /* 0x00022c0001187983 */ /* 0x000ea20000300800 */
[----:B---3--:R-:W-:Y:S02]  /*d52a0*/  LOP3.LUT R18, R25, 0xffff, RZ, 0xc0, !PT ;  /* 0x0000ffff19127812 */ /* 0x008fe400078ec0ff */
[----:B------:R-:W-:Y:S02]  /*d52b0*/  PRMT R25, R46, 0x3340, R47 ;  /* 0x000033402e197816 */ /* 0x000fe4000000002f */
[----:B----4-:R-:W-:Y:S02]  /*d52c0*/  LOP3.LUT R41, R60, 0xffff, RZ, 0xc0, !PT ;  /* 0x0000ffff3c297812 */ /* 0x010fe400078ec0ff */
[----:B------:R-:W-:-:S02]  /*d52d0*/  PRMT R48, R25, 0x5410, R22 ;  /* 0x0000541019307816 */ /* 0x000fc40000000016 */
[----:B------:R-:W-:Y:S02]  /*d52e0*/  PRMT R22, R18, 0x3340, R0 ;  /* 0x0000334012167816 */ /* 0x000fe40000000000 */
[----:B------:R-:W-:Y:S01]  /*d52f0*/  PRMT R25, R40, 0x3340, R41 ;  /* 0x0000334028197816 */ /* 0x000fe20000000029 */
[----:B------:R-:W-:Y:S03]  /*d5300*/  STL [R1+0x197c], R48 ;  /* 0x00197c3001007387 */ /* 0x000fe60000100800 */
[----:B------:R-:W-:Y:S01]  /*d5310*/  PRMT R22, R25, 0x5410, R22 ;  /* 0x0000541019167816 */ /* 0x000fe20000000016 */
[----:B------:R-:W3:Y:S04]  /*d5320*/  LDL.LU R59, [R1+0x160] ;  /* 0x00016000013b7983 */ /* 0x000ee80000300800 */
[----:B------:R-:W3:Y:S04]  /*d5330*/  LDL.LU R54, [R1+0x818] ;  /* 0x0008180001367983 */ /* 0x000ee80000300800 */
[----:B------:R1:W-:Y:S04]  /*d5340*/  STL [R1+0x1978], R22 ;  /* 0x0019781601007387 */ /* 0x0003e80000100800 */
[----:B------:R-:W4:Y:S04]  /*d5350*/  LDL.LU R61, [R1+0x15c] ;  /* 0x00015c00013d7983 */ /* 0x000f280000300800 */
[----:B------:R-:W3:Y:S04]  /*d5360*/  LDL.LU R60, [R1+0x1888] ;  /* 0x00188800013c7983 */ /* 0x000ee80000300800 */
[----:B------:R-:W3:Y:S01]  /*d5370*/  LDL.LU R25, [R1+0x710] ;  /* 0x0007100001197983 */ /* 0x000ee20000300800 */
[----:B------:R-:W-:-:S02]  /*d5380*/  SHF.R.U32.HI R46, RZ, 0x8, R46 ;  /* 0x00000008ff2e7819 */ /* 0x000fc4000001162e */
[----:B-1----:R-:W-:Y:S02]  /*d5390*/  SHF.R.U32.HI R22, RZ, 0x8, R47 ;  /* 0x00000008ff167819 */ /* 0x002fe4000001162f */
[----:B------:R-:W-:Y:S02]  /*d53a0*/  SHF.R.U32.HI R40, RZ, 0x8, R40 ;  /* 0x00000008ff287819 */ /* 0x000fe40000011628 */
[----:B------:R-:W-:Y:S02]  /*d53b0*/  SHF.R.U32.HI R41, RZ, 0x8, R41 ;  /* 0x00000008ff297819 */ /* 0x000fe40000011629 */
[----:B------:R-:W-:Y:S02]  /*d53c0*/  IADD3 R48, P1, PT, R20, R3, RZ ;  /* 0x0000000314307210 */ /* 0x000fe40007f3e0ff */
[----:B------:R-:W-:Y:S02]  /*d53d0*/  LOP3.LUT R46, R46, 0xffff, RZ, 0xc0, !PT ;  /* 0x0000ffff2e2e7812 */ /* 0x000fe400078ec0ff */
[----:B------:R-:W-:-:S02]  /*d53e0*/  LOP3.LUT R22, R22, 0xffff, RZ, 0xc0, !PT ;  /* 0x0000ffff16167812 */ /* 0x000fc400078ec0ff */
[----:B------:R-:W-:Y:S02]  /*d53f0*/  LOP3.LUT R40, R40, 0xffff, RZ, 0xc0, !PT ;  /* 0x0000ffff28287812 */ /* 0x000fe400078ec0ff */
[----:B------:R-:W-:Y:S01]  /*d5400*/  LOP3.LUT R41, R41, 0xffff, RZ, 0xc0, !PT ;  /* 0x0000ffff29297812 */ /* 0x000fe200078ec0ff */
[C---:B------:R-:W-:Y:S01]  /*d5410*/  IMAD.X R49, R21.reuse, 0x1, R4, P1 ;  /* 0x0000000115317824 */ /* 0x040fe200008e0604 */
[----:B------:R-:W-:Y:S02]  /*d5420*/  PRMT R46, R46, 0x3340, R22 ;  /* 0x000033402e2e7816 */ /* 0x000fe40000000016 */
[----:B------:R-:W-:Y:S02]  /*d5430*/  PRMT R22, R40, 0x3340, R41 ;  /* 0x0000334028167816 */ /* 0x000fe40000000029 */
[----:B------:R-:W-:Y:S01]  /*d5440*/  IADD3 R40, P1, PT, R20, R5, RZ ;  /* 0x0000000514287210 */ /* 0x000fe20007f3e0ff */
[----:B------:R-:W-:Y:S04]  /*d5450*/  STL.64 [R1+0x990], R48 ;  /* 0x0009903001007387 */ /* 0x000fe80000100a00 */
[----:B------:R-:W-:Y:S01]  /*d5460*/  STL [R1+0x488], R46 ;  /* 0x0004882e01007387 */ /* 0x000fe20000100800 */
[----:B------:R-:W-:-:S03]  /*d5470*/  IMAD.X R41, R21, 0x1, R6, P1 ;  /* 0x0000000115297824 */ /* 0x000fc600008e0606 */
[----:B------:R-:W-:Y:S01]  /*d5480*/  STL [R1+0x484], R22 ;  /* 0x0004841601007387 */ /* 0x000fe20000100800 */
[----:B------:R-:W-:-:S03]  /*d5490*/  SHF.R.U32.HI R17, RZ, 0x8, R17 ;  /* 0x00000008ff117819 */ /* 0x000fc60000011611 */
[----:B------:R1:W-:Y:S01]  /*d54a0*/  STL.64 [R1+0x9c8], R40 ;  /* 0x0009c82801007387 */ /* 0x0003e20000100a00 */
[----:B------:R-:W-:Y:S02]  /*d54b0*/  LOP3.LUT R17, R17, 0xffff, RZ, 0xc0, !PT ;  /* 0x0000ffff11117812 */ /* 0x000fe400078ec0ff */
[----:B-1----:R-:W-:Y:S02]  /*d54c0*/  IADD3 R40, P1, PT, R20, R13, RZ ;  /* 0x0000000d14287210 */ /* 0x002fe40007f3e0ff */
[----:B--2---:R-:W-:-:S05]  /*d54d0*/  PRMT R22, R19, 0x5410, R50 ;  /* 0x0000541013167816 */ /* 0x004fca0000000032 */
[----:B------:R1:W-:Y:S01]  /*d54e0*/  STL [R1+0x18cc], R22 ;  /* 0x0018cc1601007387 */ /* 0x0003e20000100800 */
[----:B------:R-:W-:Y:S01]  /*d54f0*/  IMAD.X R41, R21, 0x1, R15, P1 ;  /* 0x0000000115297824 */ /* 0x000fe200008e060f */
[----:B------:R-:W-:Y:S02]  /*d5500*/  PRMT R19, R24, 0x5410, R57 ;  /* 0x0000541018137816 */ /* 0x000fe40000000039 */
[----:B-1----:R-:W-:Y:S02]  /*d5510*/  SHF.R.U32.HI R22, RZ, 0x8, R18 ;  /* 0x00000008ff167819 */ /* 0x002fe40000011612 */
[----:B------:R-:W-:Y:S02]  /*d5520*/  IADD3 R18, P1, PT, R20, R14, RZ ;  /* 0x0000000e14127210 */ /* 0x000fe40007f3e0ff */
[----:B------:R-:W-:Y:S01]  /*d5530*/  LOP3.LUT R22, R22, 0xffff, RZ, 0xc0, !PT ;  /* 0x0000ffff16167812 */ /* 0x000fe200078ec0ff */
[----:B------:R1:W-:Y:S01]  /*d5540*/  STL [R1+0x18c8], R19 ;  /* 0x0018c81301007387 */ /* 0x0003e20000100800 */
[----:B------:R-:W-:-:S02]  /*d5550*/  PRMT R17, R17, 0x3340, R0 ;  /* 0x0000334011117816 */ /* 0x000fc40000000000 */
[----:B------:R-:W-:Y:S01]  /*d5560*/  PRMT R22, R22, 0x3340, R0 ;  /* 0x0000334016167816 */ /* 0x000fe20000000000 */
[----:B------:R-:W2:Y:S04]  /*d5570*/  LDL.LU R57, [R1+0x158] ;  /* 0x0001580001397983 */ /* 0x000ea80000300800 */
[----:B------:R-:W-:Y:S01]  /*d5580*/  STL.64 [R1+0x9c0], R40 ;  /* 0x0009c02801007387 */ /* 0x000fe20000100a00 */
[----:B-1----:R-:W-:-:S03]  /*d5590*/  IMAD.X R19, R21, 0x1, R16, P1 ;  /* 0x0000000115137824 */ /* 0x002fc600008e0610 */
[----:B------:R-:W2:Y:S04]  /*d55a0*/  LDL.LU R24, [R1+0x814] ;  /* 0x0008140001187983 */ /* 0x000ea80000300800 */
[----:B------:R-:W-:Y:S04]  /*d55b0*/  STL [R1+0x230], R22 ;  /* 0x0002301601007387 */ /* 0x000fe80000100800 */
[----:B------:R4:W-:Y:S04]  /*d55c0*/  STL [R1+0x22c], R17 ;  /* 0x00022c1101007387 */ /* 0x0009e80000100800 */
[----:B------:R3:W-:Y:S01]  /*d55d0*/  STL.64 [R1+0x9f8], R18 ;  /* 0x0009f81201007387 */ /* 0x0007e20000100a00 */
[----:B----4-:R-:W-:-:S03]  /*d55e0*/  PRMT R17, R42, 0x5410, R61 ;  /* 0x000054102a117816 */ /* 0x010fc6000000003d */
[----:B------:R-:W4:Y:S01]  /*d55f0*/  LDL.LU R42, [R1+0x56d0] ;  /* 0x0056d000012a7983 */ /* 0x000f220000300800 */
[----:B---3--:R-:W-:-:S05]  /*d5600*/  PRMT R18, R54, 0x5410, R59 ;  /* 0x0000541036127816 */ /* 0x008fca000000003b */
[----:B------:R-:W-:Y:S04]  /*d5610*/  STL [R1+0x18bc], R18 ;  /* 0x0018bc1201007387 */ /* 0x000fe80000100800 */
[----:B------:R1:W-:Y:S04]  /*d5620*/  STL [R1+0x18b8], R17 ;  /* 0x0018b81101007387 */ /* 0x0003e80000100800 */
[----:B------:R-:W3:Y:S04]  /*d5630*/  LDL.LU R49, [R1+0x154] ;  /* 0x0001540001317983 */ /* 0x000ee80000300800 */
[----:B------:R-:W3:Y:S04]  /*d5640*/  LDL.LU R47, [R1+0x810] ;  /* 0x00081000012f7983 */ /* 0x000ee80000300800 */
[----:B------:R-:W2:Y:S04]  /*d5650*/  LDL.LU R48, [R1+0x150] ;  /* 0x0001500001307983 */ /* 0x000ea80000300800 */
[----:B------:R-:W2:Y:S04]  /*d5660*/  LDL.LU R50, [R1+0x808] ;  /* 0x0008080001327983 */ /* 0x000ea80000300800 */
[----:B-1----:R-:W2:Y:S04]  /*d5670*/  LDL.LU R17, [R1+0x14c] ;  /* 0x00014c0001117983 */ /* 0x002ea80000300800 */
[----:B------:R-:W3:Y:S01]  /*d5680*/  LDL.LU R19, [R1+0x80c] ;  /* 0x00080c0001137983 */ /* 0x000ee20000300800 */
[----:B------:R-:W-:-:S03]  /*d5690*/  LOP3.LUT R18, R25, 0xffff, RZ, 0xc0, !PT ;  /* 0x0000ffff19127812 */ /* 0x000fc600078ec0ff */
[----:B------:R-:W3:Y:S04]  /*d56a0*/  LDL.LU R59, [R1+0x714] ;  /* 0x00071400013b7983 */ /* 0x000ee80000300800 */
[----:B------:R-:W3:Y:S04]  /*d56b0*/  LDL.LU R54, [R1+0x188c] ;  /* 0x00188c0001367983 */ /* 0x000ee80000300800 */
[----:B------:R-:W3:Y:S01]  /*d56c0*/  LDL.LU R25, [R1+0x1838] ;  /* 0x0018380001197983 */ /* 0x000ee20000300800 */
[----:B------:R-:W-:Y:S02]  /*d56d0*/  LOP3.LUT R40, R60, 0xffff, RZ, 0xc0, !PT ;  /* 0x0000ffff3c287812 */ /* 0x000fe400078ec0ff */
[----:B------:R-:W-:-:S02]  /*d56e0*/  PRMT R22, R18, 0x3340, R0 ;  /* 0x0000334012167816 */ /* 0x000fc40000000000 */
[----:B------:R-:W-:-:S05]  /*d56f0*/  IADD3 R52, P1, PT, R20, R7, RZ ;  /* 0x0000000714347210 */ /* 0x000fca0007f3e0ff */
[----:B------:R-:W-:Y:S01]  /*d5700*/  IMAD.X R53, R21, 0x1, R8, P1 ;  /* 0x0000000115357824 */ /* 0x000fe200008e0608 */
[----:B----4-:R-:W-:-:S04]  /*d5710*/  LOP3.LUT R41, R42, 0xffff, RZ, 0xc0, !PT ;  /* 0x0000ffff2a297812 */ /* 0x010fc800078ec0ff */
[----:B------:R-:W-:-:S04]  /*d5720*/  PRMT R42, R40, 0x3340, R41 ;  /* 0x00003340282a7816 */ /* 0x000fc80000000029 */
[----:B------:R-:W-:Y:S02]  /*d5730*/  PRMT R22, R42, 0x5410, R22 ;  /* 0x000054102a167816 */ /* 0x000fe40000000016 */
[----:B------:R-:W-:-:S03]  /*d5740*/  SHF.R.U32.HI R40, RZ, 0x8, R40 ;  /* 0x00000008ff287819 */ /* 0x000fc60000011628 */
[----:B------:R1:W-:Y:S01]  /*d5750*/  STL [R1+0x196c], R22 ;  /* 0x00196c1601007387 */ /* 0x0003e20000100800 */
[----:B------:R-:W-:Y:S02]  /*d5760*/  LOP3.LUT R40, R40, 0xffff, RZ, 0xc0, !PT ;  /* 0x0000ffff28287812 */ /* 0x000fe400078ec0ff */
[----:B-1----:R-:W-:-:S04]  /*d5770*/  SHF.R.U32.HI R22, RZ, 0x8, R41 ;  /* 0x00000008ff167819 */ /* 0x002fc80000011629 */
[----:B------:R-:W-:-:S04]  /*d5780*/  LOP3.LUT R22, R22, 0xffff, RZ, 0xc0, !PT ;  /* 0x0000ffff16167812 */ /* 0x000fc800078ec0ff */
[----:B------:R-:W-:Y:S02]  /*d5790*/  PRMT R42, R40, 0x3340, R22 ;  /* 0x00003340282a7816 */ /* 0x000fe40000000016 */
[----:B--2---:R-:W-:Y:S02]  /*d57a0*/  PRMT R22, R24, 0x5410, R57 ;  /* 0x0000541018167816 */ /* 0x004fe40000000039 */
[----:B------:R-:W-:Y:S01]  /*d57b0*/  IADD3 R40, P1, PT, R20, R9, RZ ;  /* 0x0000000914287210 */ /* 0x000fe20007f3e0ff */
[----:B------:R-:W-:Y:S04]  /*d57c0*/  STL.64 [R1+0x9f0], R52 ;  /* 0x0009f03401007387 */ /* 0x000fe80000100a00 */
[----:B------:R-:W-:Y:S01]  /*d57d0*/  STL [R1+0x55d4], R42 ;  /* 0x0055d42a01007387 */ /* 0x000fe20000100800 */
[----:B------:R-:W-:-:S03]  /*d57e0*/  IMAD.X R41, R21, 0x1, R11, P1 ;  /* 0x0000000115297824 */ /* 0x000fc600008e060b */
[----:B------:R1:W-:Y:S04]  /*d57f0*/  STL [R1+0x18ac], R22 ;  /* 0x0018ac1601007387 */ /* 0x0003e80000100800 */
[----:B------:R-:W2:Y:S04]  /*d5800*/  LDL.LU R61, [R1+0x148] ;  /* 0x00014800013d7983 */ /* 0x000ea80000300800 */
[----:B------:R-:W2:Y:S01]  /*d5810*/  LDL.LU R60, [R1+0x804] ;  /* 0x00080400013c7983 */ /* 0x000ea20000300800 */
[----:B-1----:R-:W-:-:S03]  /*d5820*/  SHF.R.U32.HI R22, RZ, 0x8, R18 ;  /* 0x00000008ff167819 */ /* 0x002fc60000011612 */
[----:B------:R1:W-:Y:S04]  /*d5830*/  STL.64 [R1+0xa28], R40 ;  /* 0x000a282801007387 */ /* 0x0003e80000100a00 */
[----:B------:R-:W4:Y:S01]  /*d5840*/  LDL.LU R57, [R1+0x13c] ;  /* 0x00013c0001397983 */ /* 0x000f220000300800 */
[----:B------:R-:W-:-:S03]  /*d5850*/  LOP3.LUT R22, R22, 0xffff, RZ, 0xc0, !PT ;  /* 0x0000ffff16167812 */ /* 0x000fc600078ec0ff */
[----:B------:R-:W4:Y:S01]  /*d5860*/  LDL.LU R24, [R1+0x224] ;  /* 0x0002240001187983 */ /* 0x000f220000300800 */
[----:B------:R-:W-:Y:S02]  /*d5870*/  PRMT R18, R22, 0x3340, R0 ;  /* 0x0000334016127816 */ /* 0x000fe40000000000 */
[----:B-1----:R-:W-:Y:S02]  /*d5880*/  IADD3 R40, P1, PT, R20, R10, RZ ;  /* 0x0000000a14287210 */ /* 0x002fe40007f3e0ff */
[----:B---3--:R-:W-:Y:S01]  /*d5890*/  PRMT R22, R47, 0x5410, R49 ;  /* 0x000054102f167816 */ /* 0x008fe20000000031 */
[----:B------:R1:W-:Y:S02]  /*d58a0*/  STL [R1+0x228], R18 ;  /* 0x0002281201007387 */ /* 0x0003e40000100800 */
[----:B------:R-:W-:Y:S01]  /*d58b0*/  IMAD.X R41, R21, 0x1, R12, P1 ;  /* 0x0000000115297824 */ /* 0x000fe200008e060c */
[----:B------:R-:W-:-:S04]  /*d58c0*/  PRMT R21, R50, 0x5410, R48 ;  /* 0x0000541032157816 */ /* 0x000fc80000000030 */
[----:B------:R-:W-:Y:S01]  /*d58d0*/  STL.64 [R1+0xa20], R40 ;  /* 0x000a202801007387 */ /* 0x000fe20000100a00 */
[----:B-1----:R-:W-:-:S03]  /*d58e0*/  PRMT R18, R19, 0x5410, R17 ;  /* 0x0000541013127816 */ /* 0x002fc60000000011 */
[----:B------:R-:W-:Y:S04]  /*d58f0*/  STL [R1+0x189c], R22 ;  /* 0x00189c1601007387 */ /* 0x000fe80000100800 */
[----:B------:R-:W-:Y:S04]  /*d5900*/  STL [R1+0x18a8], R21 ;  /* 0x0018a81501007387 */ /* 0x000fe80000100800 */
[----:B------:R1:W-:Y:S04]  /*d5910*/  STL [R1+0x1898], R18 ;  /* 0x0018981201007387 */ /* 0x0003e80000100800 */
[----:B------:R-:W3:Y:S04]  /*d5920*/  LDL.LU R46, [R1+0x138] ;  /* 0x00013800012e7983 */ /* 0x000ee80000300800 */
[----:B------:R-:W3:Y:S01]  /*d5930*/  LDL.LU R51, [R1+0x800] ;  /* 0x0008000001337983 */ /* 0x000ee20000300800 */
[----:B-1----:R-:W-:-:S03]  /*d5940*/  LOP3.LUT R18, R25, 0xffff, RZ, 0xc0, !PT ;  /* 0x0000ffff19127812 */ /* 0x002fc600078ec0ff */
[----:B------:R-:W3:Y:S04]  /*d5950*/  LDL.LU R52, [R1+0x50b4] ;  /* 0x0050b40001347983 */ /* 0x000ee80000300800 */
[----:B------:R-:W3:Y:S04]  /*d5960*/  LDL.LU R53, [R1+0x2098] ;  /* 0x0020980001357983 */ /* 0x000ee80000300800 */
[----:B------:R-:W3:Y:S01]  /*d5970*/  LDL.LU R25, [R1+0x4f10] ;  /* 0x004f100001197983 */ /* 0x000ee20000300800 */
[----:B------:R-:W-:Y:S02]  /*d5980*/  LOP3.LUT R58, R59, 0xffff, RZ, 0xc0, !PT ;  /* 0x0000ffff3b3a7812 */ /* 0x000fe400078ec0ff */
[----:B------:R-:W-:-:S02]  /*d5990*/  LOP3.LUT R17, R54, 0xffff, RZ, 0xc0, !PT ;  /* 0x0000ffff36117812 */ /* 0x000fc400078ec0ff */
[----:B------:R-:W-:Y:S02]  /*d59a0*/  PRMT R21, R58, 0x3340, R0 ;  /* 0x000033403a157816 */ /* 0x000fe40000000000 */
[--C-:B------:R-:W-:Y:S01]  /*d59b0*/  PRMT R22, R17, 0x3340, R18.reuse ;  /* 0x0000334011167816 */ /* 0x100fe20000000012 */
[----:B0-----:R-:W-:Y:S01]  /*d59c0*/  VIADD R20, R20, UR6 ;  /* 0x0000000614147c36 */ /* 0x001fe20008000000 */
[----:B------:R-:W-:Y:S01]  /*d59d0*/  SHF.R.U32.HI R17, RZ, 0x8, R17 ;  /* 0x00000008ff117819 */ /* 0x000fe20000011611 */
[----:B------:R-:W-:Y:S01]  /*d59e0*/  STL [R1+0x5674], R58 ;  /* 0x0056743a01007387 */ /* 0x000fe20000100800 */
[----:B------:R-:W-:Y:S01]  /*d59f0*/  PRMT R19, R22, 0x5410, R21 ;  /* 0x0000541016137816 */ /* 0x000fe20000000015 */
[----:B------:R-:W0:Y:S01]  /*d5a00*/  LDCU UR6, c[0x0][0x3b8] ;  /* 0x00007700ff0677ac */ /* 0x000e220008000800 */
[----:B------:R-:W-:Y:S02]  /*d5a10*/  SHF.R.U32.HI R22, RZ, 0x8, R18 ;  /* 0x00000008ff167819 */ /* 0x000fe40000011612 */
[----:B------:R-:W-:-:S02]  /*d5a20*/  SHF.R.S32.HI R21, RZ, 0x1f, R20 ;  /* 0x0000001fff157819 */ /* 0x000fc40000011414 */
[----:B------:R-:W-:Y:S02]  /*d5a30*/  IADD3 R40, P1, PT, R20, R0, RZ ;  /* 0x0000000014287210 */ /* 0x000fe40007f3e0ff */
[----:B------:R-:W-:Y:S02]  /*d5a40*/  LOP3.LUT R17, R17, 0xffff, RZ, 0xc0, !PT ;  /* 0x0000ffff11117812 */ /* 0x000fe400078ec0ff */
[----:B------:R-:W-:Y:S01]  /*d5a50*/  LOP3.LUT R22, R22, 0xffff, RZ, 0xc0, !PT ;  /* 0x0000ffff16167812 */ /* 0x000fe200078ec0ff */
[----:B------:R-:W-:Y:S01]  /*d5a60*/  IMAD.X R41, R21, 0x1, R2, P1 ;  /* 0x0000000115297824 */ /* 0x000fe200008e0602 */
[----:B------:R-:W-:Y:S02]  /*d5a70*/  IADD3 R18, P1, PT, R20, R3, RZ ;  /* 0x0000000314127210 */ /* 0x000fe40007f3e0ff */
[----:B------:R-:W-:Y:S01]  /*d5a80*/  PRMT R22, R17, 0x3340, R22 ;  /* 0x0000334011167816 */ /* 0x000fe20000000016 */
[----:B------:R1:W-:Y:S04]  /*d5a90*/  STL [R1+0x1968], R19 ;  /* 0x0019681301007387 */ /* 0x0003e80000100800 */
[----:B------:R-:W-:Y:S04]  /*d5aa0*/  STL.64 [R1+0xa18], R40 ;  /* 0x000a182801007387 */ /* 0x000fe80000100a00 */
[----:B------:R-:W-:Y:S01]  /*d5ab0*/  STL [R1+0x4f4], R22 ;  /* 0x0004f41601007387 */ /* 0x000fe20000100800 */
[----:B-1----:R-:W-:Y:S01]  /*d5ac0*/  IMAD.X R19, R21, 0x1, R4, P1 ;  /* 0x0000000115137824 */ /* 0x002fe200008e0604 */
[----:B--2---:R-:W-:-:S05]  /*d5ad0*/  PRMT R17, R60, 0x5410, R61 ;  /* 0x000054103c117816 */ /* 0x004fca000000003d */
[----:B------:R4:W-:Y:S04]  /*d5ae0*/  STL [R1+0x188c], R17 ;  /* 0x00188c1101007387 */ /* 0x0009e80000100800 */
[----:B------:R-:W2:Y:S04]  /*d5af0*/  LDL.LU R55, [R1+0x144] ;  /* 0x0001440001377983 */ /* 0x000ea80000300800 */
[----:B------:R-:W2:Y:S01]  /*d5b00*/  LDL.LU R49, [R1+0x7ec] ;  /* 0x0007ec0001317983 */ /* 0x000ea20000300800 */
[----:B----4-:R-:W-:-:S03]  /*d5b10*/  PRMT R17, R24, 0x5410, R57 ;  /* 0x0000541018117816 */ /* 0x010fc60000000039 */
[----:B------:R-:W-:Y:S04]  /*d5b20*/  STL.64 [R1+0xa10], R18 ;  /* 0x000a101201007387 */ /* 0x000fe80000100a00 */
[----:B------:R1:W-:Y:S04]  /*d5b30*/  STL [R1+0x1888], R17 ;  /* 0x0018881101007387 */ /* 0x0003e80000100800 */
[----:B------:R-:W4:Y:S04]  /*d5b40*/  LDL.LU R47, [R1+0x130] ;  /* 0x00013000012f7983 */ /* 0x000f280000300800 */
[----:B------:R-:W4:Y:S04]  /*d5b50*/  LDL.LU R48, [R1+0x7dc] ;  /* 0x0007dc0001307983 */ /* 0x000f280000300800 */
[----:B------:R-:W4:Y:S04]  /*d5b60*/  LDL.LU R50, [R1+0x134] ;  /* 0x0001340001327983 */ /* 0x000f280000300800 */
[----:B-1----:R-:W4:Y:S04]  /*d5b70*/  LDL.LU R17, [R1+0x7e4] ;  /* 0x0007e40001117983 */ /* 0x002f280000300800 */
[----:B------:R-:W4:Y:S04]  /*d5b80*/  LDL.LU R19, [R1+0x128] ;  /* 0x0001280001137983 */ /* 0x000f280000300800 */
[----:B------:R-:W4:Y:S04]  /*d5b90*/  LDL.LU R59, [R1+0x220] ;  /* 0x00022000013b7983 */ /* 0x000f280000300800 */
[----:B------:R-:W4:Y:S04]  /*d5ba0*/  LDL.LU R54, [R1+0x50bc] ;  /* 0x0050bc0001367983 */ /* 0x000f280000300800 */
[----:B------:R-:W4:Y:S01]  /*d5bb0*/  LDL.LU R61, [R1+0x20ac] ;  /* 0x0020ac00013d7983 */ /* 0x000f220000300800 */
[----:B---3--:R-:W-:-:S03]  /*d5bc0*/  PRMT R22, R51, 0x5410, R46 ;  /* 0x0000541033167816 */ /* 0x008fc6000000002e */
[----:B------:R-:W3:Y:S01]  /*d5bd0*/  LDL.LU R60, [R1+0x4f2c] ;  /* 0x004f2c00013c7983 */ /* 0x000ee20000300800 */
[----:B------:R-:W-:-:S03]  /*d5be0*/  LOP3.LUT R41, R25, 0xffff, RZ, 0xc0, !PT ;  /* 0x0000ffff19297812 */ /* 0x000fc600078ec0ff */
[----:B------:R-:W3:Y:S04]  /*d5bf0*/  LDL.LU R57, [R1+0x5068] ;  /* 0x0050680001397983 */ /* 0x000ee80000300800 */
[----:B------:R-:W3:Y:S04]  /*d5c00*/  LDL.LU R24, [R1+0x1ecc] ;  /* 0x001ecc0001187983 */ /* 0x000ee80000300800 */
[----:B------:R1:W-:Y:S04]  /*d5c10*/  STL [R1+0x187c], R22 ;  /* 0x00187c1601007387 */ /* 0x0003e80000100800 */
[----:B------:R-:W3:Y:S01]  /*d5c20*/  LDL.LU R25, [R1+0x4eac] ;  /* 0x004eac0001197983 */ /* 0x000ee20000300800 */
[----:B------:R-:W-:-:S02]  /*d5c30*/  LOP3.LUT R40, R52, 0xffff, RZ, 0xc0, !PT ;  /* 0x0000ffff34287812 */ /* 0x000fc400078ec0ff */
[----:B------:R-:W-:Y:S02]  /*d5c40*/  LOP3.LUT R18, R53, 0xffff, RZ, 0xc0, !PT ;  /* 0x0000ffff35127812 */ /* 0x000fe400078ec0ff */
[----:B------:R-:W-:Y:S02]  /*d5c50*/  PRMT R42, R40, 0x3340, R41 ;  /* 0x00003340282a7816 */ /* 0x000fe40000000029 */
[----:B-1----:R-:W-:-:S04]  /*d5c60*/  PRMT R22, R18, 0x3340, R0 ;  /* 0x0000334012167816 */ /* 0x002fc80000000000 */
[----:B------:R-:W-:Y:S02]  /*d5c70*/  PRMT R22, R42, 0x5410, R22 ;  /* 0x000054102a167816 */ /* 0x000fe40000000016 */
[----:B------:R-:W-:-:S03]  /*d5c80*/  SHF.R.U32.HI R40, RZ, 0x8, R40 ;  /* 0x00000008ff287819 */ /* 0x000fc60000011628 */
[----:B------:R1:W-:Y:S01]  /*d5c90*/  STL [R1+0x195c], R22 ;  /* 0x00195c1601007387 */ /* 0x0003e20000100800 */
[----:B------:R-:W-:Y:S02]  /*d5ca0*/  IADD3 R52, P1, PT, R20, R5, RZ ;  /* 0x0000000514347210 */ /* 0x000fe40007f3e0ff */
[----:B------:R-:W-:Y:S02]  /*d5cb0*/  LOP3.LUT R40, R40, 0xffff, RZ, 0xc0, !PT ;  /* 0x0000ffff28287812 */ /* 0x000fe400078ec0ff */
[----:B------:R-:W-:Y:S02]  /*d5cc0*/  SHF.R.U32.HI R18, RZ, 0x8, R18 ;  /* 0x00000008ff127819 */ /* 0x000fe40000011612 */
[----:B-1----:R-:W-:-:S04]  /*d5cd0*/  SHF.R.U32.HI R22, RZ, 0x8, R41 ;  /* 0x00000008ff167819 */ /* 0x002fc80000011629 */
[----:B------:R-:W-:Y:S01]  /*d5ce0*/  LOP3.LUT R22, R22, 0xffff, RZ, 0xc0, !PT ;  /* 0x0000ffff16167812 */ /* 0x000fe200078ec0ff */
[C---:B------:R-:W-:Y:S01]  /*d5cf0*/  IMAD.X R53, R21.reuse, 0x1, R6, P1 ;  /* 0x0000000115357824 */ /* 0x040fe200008e0606 */
[----:B------:R-:W-:Y:S02]  /*d5d00*/  LOP3.LUT R18, R18, 0xffff, RZ, 0xc0, !PT ;  /* 0x0000ffff12127812 */ /* 0x000fe400078ec0ff */
[----:B------:R-:W-:Y:S02]  /*d5d10*/  PRMT R22, R40, 0x3340, R22 ;  /* 0x0000334028167816 */ /* 0x000fe40000000016 */
[----:B------:R-:W-:Y:S02]  /*d5d20*/  IADD3 R40, P1, PT, R20, R13, RZ ;  /* 0x0000000d14287210 */ /* 0x000fe40007f3e0ff */
[----:B------:R-:W-:Y:S01]  /*d5d30*/  PRMT R18, R18, 0x3340, R0 ;  /* 0x0000334012127816 */ /* 0x000fe20000000000 */
[----:B------:R-:W-:Y:S02]  /*d5d40*/  STL.64 [R1+0xa48], R52 ;  /* 0x000a483401007387 */ /* 0x000fe40000100a00 */
[----:B------:R-:W-:-:S02]  /*d5d50*/  IMAD.X R41, R21, 0x1, R15, P1 ;  /* 0x0000000115297824 */ /* 0x000fc400008e060f */
[----:B------:R-:W-:Y:S04]  /*d5d60*/  STL [R1+0x46c], R22 ;  /* 0x00046c1601007387 */ /* 0x000fe80000100800 */
[----:B------:R-:W-:Y:S04]  /*d5d70*/  STL [R1+0x224], R18 ;  /* 0x0002241201007387 */ /* 0x000fe80000100800 */
[----:B------:R1:W-:Y:S02]  /*d5d80*/  STL.64 [R1+0xa40], R40 ;  /* 0x000a402801007387 */ /* 0x0003e40000100a00 */
[----:B-1----:R-:W-:-:S05]  /*d5d90*/  IADD3 R40, P1, PT, R20, R14, RZ ;  /* 0x0000000e14287210 */ /* 0x002fca0007f3e0ff */
[----:B------:R-:W-:Y:S01]  /*d5da0*/  IMAD.X R41, R21, 0x1, R16, P1 ;  /* 0x0000000115297824 */ /* 0x000fe200008e0610 */
[----:B--2---:R-:W-:-:S05]  /*d5db0*/  PRMT R22, R49, 0x5410, R55 ;  /* 0x0000541031167816 */ /* 0x004fca0000000037 */
[----:B------:R-:W-:Y:S01]  /*d5dc0*/  STL [R1+0x1878], R22 ;  /* 0x0018781601007387 */ /* 0x000fe20000100800 */
[----:B----4-:R-:W-:-:S05]  /*d5dd0*/  PRMT R18, R48, 0x5410, R47 ;  /* 0x0000541030127816 */ /* 0x010fca000000002f */
[----:B------:R1:W-:Y:S04]  /*d5de0*/  STL [R1+0x186c], R18 ;  /* 0x00186c1201007387 */ /* 0x0003e80000100800 */
[----:B------:R2:W-:Y:S01]  /*d5df0*/  STL.64 [R1+0xa50], R40 ;  /* 0x000a502801007387 */ /* 0x0005e20000100a00 */
[----:B-1----:R-:W-:Y:S02]  /*d5e00*/  PRMT R18, R17, 0x5410, R50 ;  /* 0x0000541011127816 */ /* 0x002fe40000000032 */
[----:B------:R-:W-:Y:S02]  /*d5e10*/  PRMT R17, R59, 0x5410, R19 ;  /* 0x000054103b117816 */ /* 0x000fe40000000013 */
[----:B------:R-:W-:Y:S01]  /*d5e20*/  LOP3.LUT R42, R54, 0xffff, RZ, 0xc0, !PT ;  /* 0x0000ffff362a7812 */ /* 0x000fe200078ec0ff */
[----:B------:R-:W-:Y:S01]  /*d5e30*/  STL [R1+0x1868], R18 ;  /* 0x0018681201007387 */ /* 0x000fe20000100800 */
[----:B------:R-:W-:-:S03]  /*d5e40*/  LOP3.LUT R19, R61, 0xffff, RZ, 0xc0, !PT ;  /* 0x0000ffff3d137812 */ /* 0x000fc600078ec0ff */
[----:B------:R1:W-:Y:S01]  /*d5e50*/  STL [R1+0x185c], R17 ;  /* 0x00185c1101007387 */ /* 0x0003e20000100800 */
[----:B---3--:R-:W-:-:S03]  /*d5e60*/  LOP3.LUT R46, R60, 0xffff, RZ, 0xc0, !PT ;  /* 0x0000ffff3c2e7812 */ /* 0x008fc600078ec0ff */
[----:B------:R-:W3:Y:S01]  /*d5e70*/  LDL.LU R52, [R1+0x12c] ;  /* 0x00012c0001347983 */ /* 0x000ee20000300800 */
[----:B------:R-:W-:Y:S02]  /*d5e80*/  PRMT R22, R19, 0x3340, R0 ;  /* 0x0000334013167816 */ /* 0x000fe40000000000 */
[----:B--2---:R-:W-:Y:S01]  /*d5e90*/  LOP3.LUT R40, R57, 0xffff, RZ, 0xc0, !PT ;  /* 0x0000ffff39287812 */ /* 0x004fe200078ec0ff */
[----:B------:R-:W3:Y:S01]  /*d5ea0*/  LDL.LU R53, [R1+0x7e0] ;  /* 0x0007e00001357983 */ /* 0x000ee20000300800 */
[----:B-1----:R-:W-:Y:S02]  /*d5eb0*/  PRMT R17, R42, 0x3340, R46 ;  /* 0x000033402a117816 */ /* 0x002fe4000000002e */
[----:B------:R-:W-:Y:S02]  /*d5ec0*/  LOP3.LUT R18, R24, 0xffff, RZ, 0xc0, !PT ;  /* 0x0000ffff18127812 */ /* 0x000fe400078ec0ff */
[----:B------:R-:W-:Y:S02]  /*d5ed0*/  PRMT R24, R17, 0x5410, R22 ;  /* 0x0000541011187816 */ /* 0x000fe40000000016 */
[----:B------:R-:W-:-:S03]  /*d5ee0*/  LOP3.LUT R41, R25, 0xffff, RZ, 0xc0, !PT ;  /* 0x0000ffff19297812 */ /* 0x000fc600078ec0ff */
[----:B------:R-:W-:Y:S01]  /*d5ef0*/  STL [R1+0x1958], R24 ;  /* 0x0019581801007387 */ /* 0x000fe20000100800 */
[----:B------:R-:W-:Y:S02]  /*d5f00*/  PRMT R22, R18, 0x3340, R0 ;  /* 0x0000334012167816 */ /* 0x000fe40000000000 */
[----:B------:R-:W-:Y:S01]  /*d5f10*/  PRMT R17, R40, 0x3340, R41 ;  /* 0x0000334028117816 */ /* 0x000fe20000000029 */
[----:B------:R-:W2:Y:S04]  /*d5f20*/  LDL.LU R55, [R1+0x124] ;  /* 0x0001240001377983 */ /* 0x000ea80000300800 */
[----:B------:R-:W2:Y:S01]  /*d5f30*/  LDL.LU R49, [R1+0x7d4] ;  /* 0x0007d40001317983 */ /* 0x000ea20000300800 */
[----:B------:R-:W-:-:S05]  /*d5f40*/  PRMT R17, R17, 0x5410, R22 ;  /* 0x0000541011117816 */ /* 0x000fca0000000016 */
[----:B------:R1:W-:Y:S04]  /*d5f50*/  STL [R1+0x193c], R17 ;  /* 0x00193c1101007387 */ /* 0x0003e80000100800 */
[----:B------:R-:W4:Y:S04]  /*d5f60*/  LDL.LU R47, [R1+0x120] ;  /* 0x00012000012f7983 */ /* 0x000f280000300800 */
[----:B------:R-:W4:Y:S04]  /*d5f70*/  LDL.LU R48, [R1+0x7d8] ;  /* 0x0007d80001307983 */ /* 0x000f280000300800 */
[----:B------:R-:W4:Y:S04]  /*d5f80*/  LDL.LU R50, [R1+0x11c] ;  /* 0x00011c0001327983 */ /* 0x000f280000300800 */
[----:B-1----:R-:W4:Y:S04]  /*d5f90*/  LDL.LU R17, [R1+0x7d0] ;  /* 0x0007d00001117983 */ /* 0x002f280000300800 */
[----:B------:R-:W4:Y:S04]  /*d5fa0*/  LDL.LU R59, [R1+0x114] ;  /* 0x00011400013b7983 */ /* 0x000f280000300800 */
[----:B------:R-:W4:Y:S01]  /*d5fb0*/  LDL.LU R54, [R1+0x7bc] ;  /* 0x0007bc0001367983 */ /* 0x000f220000300800 */
[----:B------:R-:W-:-:S03]  /*d5fc0*/  IADD3 R24, P1, PT, R20, R7, RZ ;  /* 0x0000000714187210 */ /* 0x000fc60007f3e0ff */
[----:B------:R-:W4:Y:S02]  /*d5fd0*/  LDL.LU R61, [R1+0x5084] ;  /* 0x00508400013d7983 */ /* 0x000f240000300800 */
[----:B------:R-:W-:Y:S02]  /*d5fe0*/  IMAD.X R25, R21, 0x1, R8, P1 ;  /* 0x0000000115197824 */ /* 0x000fe400008e0608 */
[----:B------:R-:W4:Y:S04]  /*d5ff0*/  LDL.LU R57, [R1+0x1edc] ;  /* 0x001edc0001397983 */ /* 0x000f280000300800 */
[----:B------:R1:W-:Y:S04]  /*d6000*/  STL.64 [R1+0xa68], R24 ;  /* 0x000a681801007387 */ /* 0x0003e80000100a00 */
[----:B-1----:R-:W4:Y:S04]  /*d6010*/  LDL.LU.64 R24, [R1+0x56c8] ;  /* 0x0056c80001187983 */ /* 0x002f280000300a00 */
[----:B------:R-:W4:Y:S01]  /*d6020*/  LDL.LU R60, [R1+0x4ecc] ;  /* 0x004ecc00013c7983 */ /* 0x000f220000300800 */
[----:B------:R-:W-:-:S02]  /*d6030*/  SHF.R.U32.HI R42, RZ, 0x8, R42 ;  /* 0x00000008ff2a7819 */ /* 0x000fc4000001162a */
[----:B------:R-:W-:Y:S02]  /*d6040*/  SHF.R.U32.HI R22, RZ, 0x8, R46 ;  /* 0x00000008ff167819 */ /* 0x000fe4000001162e */
[----:B------:R-:W-:Y:S02]  /*d6050*/  SHF.R.U32.HI R40, RZ, 0x8, R40 ;  /* 0x00000008ff287819 */ /* 0x000fe40000011628 */
[----:B------:R-:W-:Y:S02]  /*d6060*/  SHF.R.U32.HI R41, RZ, 0x8, R41 ;  /* 0x00000008ff297819 */ /* 0x000fe40000011629 */
[----:B------:R-:W-:Y:S02]  /*d6070*/  LOP3.LUT R42, R42, 0xffff, RZ, 0xc0, !PT ;  /* 0x0000ffff2a2a7812 */ /* 0x000fe400078ec0ff */
[----:B------:R-:W-:Y:S02]  /*d6080*/  LOP3.LUT R22, R22, 0xffff, RZ, 0xc0, !PT ;  /* 0x0000ffff16167812 */ /* 0x000fe400078ec0ff */
[----:B------:R-:W-:-:S02]  /*d6090*/  LOP3.LUT R40, R40, 0xffff, RZ, 0xc0, !PT ;  /* 0x0000ffff28287812 */ /* 0x000fc400078ec0ff */
[----:B------:R-:W-:Y:S02]  /*d60a0*/  LOP3.LUT R41, R41, 0xffff, RZ, 0xc0, !PT ;  /* 0x0000ffff29297812 */ /* 0x000fe400078ec0ff */
[----:B------:R-:W-:Y:S02]  /*d60b0*/  PRMT R42, R42, 0x3340, R22 ;  /* 0x000033402a2a7816 */ /* 0x000fe40000000016 */
[----:B------:R-:W-:Y:S02]  /*d60c0*/  PRMT R22, R40, 0x3340, R41 ;  /* 0x0000334028167816 */ /* 0x000fe40000000029 */
[C---:B------:R-:W-:Y:S01]  /*d60d0*/  IADD3 R40, P1, PT, R20.reuse, R9, RZ ;  /* 0x0000000914287210 */ /* 0x040fe20007f3e0ff */
[----:B------:R-:W-:Y:S04]  /*d60e0*/  STL [R1+0x468], R42 ;  /* 0x0004682a01007387 */ /* 0x000fe80000100800 */
[----:B------:R-:W-:Y:S01]  /*d60f0*/  IMAD.X R41, R21, 0x1, R11, P1 ;  /* 0x0000000115297824 */ /* 0x000fe200008e060b */
[----:B------:R-:W-:Y:S04]  /*d6100*/  STL [R1+0x460], R22 ;  /* 0x0004601601007387 */ /* 0x000fe80000100800 */
[----:B------:R1:W-:Y:S02]  /*d6110*/  STL.64 [R1+0xa60], R40 ;  /* 0x000a602801007387 */ /* 0x0003e40000100a00 */
[----:B-1----:R-:W-:-:S05]  /*d6120*/  IADD3 R40, P1, PT, R20, R10, RZ ;  /* 0x0000000a14287210 */ /* 0x002fca0007f3e0ff */
[----:B------:R-:W-:Y:S01]  /*d6130*/  IMAD.X R41, R21, 0x1, R12, P1 ;  /* 0x0000000115297824 */ /* 0x000fe200008e060c */
[----:B------:R-:W-:-:S04]  /*d6140*/  SHF.R.U32.HI R21, RZ, 0x8, R18 ;  /* 0x00000008ff157819 */ /* 0x000fc80000011612 */
[----:B------:R-:W-:Y:S01]  /*d6150*/  LOP3.LUT R21, R21, 0xffff, RZ, 0xc0, !PT ;  /* 0x0000ffff15157812 */ /* 0x000fe200078ec0ff */
[----:B0-----:R-:W-:Y:S01]  /*d6160*/  VIADD R20, R20, UR6 ;  /* 0x0000000614147c36 */ /* 0x001fe20008000000 */
[----:B------:R-:W0:Y:S02]  /*d6170*/  LDCU UR6, c[0x0][0x3b8] ;  /* 0x00007700ff0677ac */ /* 0x000e240008000800 */
[----:B------:R-:W-:Y:S02]  /*d6180*/  PRMT R18, R21, 0x3340, R0 ;  /* 0x0000334015127816 */ /* 0x000fe40000000000 */
[----:B---3--:R-:W-:-:S05]  /*d6190*/  PRMT R22, R53, 0x5410, R52 ;  /* 0x0000541035167816 */ /* 0x008fca0000000034 */
[----:B------:R-:W-:Y:S04]  /*d61a0*/  STL [R1+0x1858], R22 ;  /* 0x0018581601007387 */ /* 0x000fe80000100800 */
[----:B------:R1:W-:Y:S04]  /*d61b0*/  STL.64 [R1+0xa80], R40 ;  /* 0x000a802801007387 */ /* 0x0003e80000100a00 */
[----:B------:R-:W-:Y:S01]  /*d61c0*/  STL [R1+0x220], R18 ;  /* 0x0002201201007387 */ /* 0x000fe20000100800 */
[----:B--2---:R-:W-:Y:S02]  /*d61d0*/  PRMT R21, R49, 0x5410, R55 ;  /* 0x0000541031157816 */ /* 0x004fe40000000037 */
[----:B-1----:R-:W-:-:S03]  /*d61e0*/  IADD3 R40, P1, PT, R20, R0, RZ ;  /* 0x0000000014287210 */ /* 0x002fc60007f3e0ff */
[----:B------:R1:W-:Y:S02]  /*d61f0*/  STL [R1+0x184c], R21 ;  /* 0x00184c1501007387 */ /* 0x0003e40000100800 */
[----:B-1----:R-:W-:Y:S02]  /*d6200*/  SHF.R.S32.HI R21, RZ, 0x1f, R20 ;  /* 0x0000001fff157819 */ /* 0x002fe40000011414 */
[----:B----4-:R-:W-:-:S03]  /*d6210*/  PRMT R18, R48, 0x5410, R47 ;  /* 0x0000541030127816 */ /* 0x010fc6000000002f */
[----:B------:R-:W-:Y:S01]  /*d6220*/  IMAD.X R41, R21, 0x1, R2, P1 ;  /* 0x0000000115297824 */ /* 0x000fe200008e0602 */
[----:B------:R-:W-:Y:S01]  /*d6230*/  PRMT R22, R17, 0x5410, R50 ;  /* 0x0000541011167816 */ /* 0x000fe20000000032 */
[----:B------:R-:W-:Y:S04]  /*d6240*/  STL [R1+0x1848], R18 ;  /* 0x0018481201007387 */ /* 0x000fe80000100800 */
[----:B------:R1:W-:Y:S01]  /*d6250*/  STL.64 [R1+0xa58], R40 ;  /* 0x000a582801007387 */ /* 0x0003e20000100a00 */
[----:B------:R-:W-:-:S03]  /*d6260*/  PRMT R17, R54, 0x5410, R59 ;  /* 0x0000541036117816 */ /* 0x000fc6000000003b */
[----:B------:R-:W-:Y:S04]  /*d6270*/  STL [R1+0x183c], R22 ;  /* 0x00183c1601007387 */ /* 0x000fe80000100800 */
[----:B------:R2:W-:Y:S04]  /*d6280*/  STL [R1+0x1838], R17 ;  /* 0x0018381101007387 */ /* 0x0005e80000100800 */
[----:B-1----:R-:W3:Y:S04]  /*d6290*/  LDL.LU R40, [R1+0x118] ;  /* 0x0001180001287983 */ /* 0x002ee80000300800 */
[----:B------:R-:W3:Y:S04]  /*d62a0*/  LDL.LU R46, [R1+0x7c0] ;  /* 0x0007c000012e7983 */ /* 0x000ee80000300800 */
[----:B------:R-:W4:Y:S04]  /*d62b0*/  LDL.LU R51, [R1+0x108] ;  /* 0x0001080001337983 */ /* 0x000f280000300800 */
[----:B------:R-:W4:Y:S04]  /*d62c0*/  LDL.LU R52, [R1+0x7b0] ;  /* 0x0007b00001347983 */ /* 0x000f280000300800 */
[----:B------:R-:W4:Y:S04]  /*d62d0*/  LDL.LU R53, [R1+0x191c] ;  /* 0x00191c0001357983 */ /* 0x000f280000300800 */
[----:B------:R-:W4:Y:S04]  /*d62e0*/  LDL.LU R55, [R1+0x180c] ;  /* 0x00180c0001377983 */ /* 0x000f280000300800 */
[----:B------:R-:W4:Y:S01]  /*d62f0*/  LDL.LU R49, [R1+0x190c] ;  /* 0x00190c0001317983 */ /* 0x000f220000300800 */
[----:B------:R-:W-:-:S02]  /*d6300*/  LOP3.LUT R18, R61, 0xffff, RZ, 0xc0, !PT ;  /* 0x0000ffff3d127812 */ /* 0x000fc400078ec0ff */
[----:B------:R-:W-:Y:S02]  /*d6310*/  LOP3.LUT R57, R57, 0xffff, RZ, 0xc0, !PT ;  /* 0x0000ffff39397812 */ /* 0x000fe400078ec0ff */
[----:B--2---:R-:W-:Y:S02]  /*d6320*/  LOP3.LUT R17, R60, 0xffff, RZ, 0xc0, !PT ;  /* 0x0000ffff3c117812 */ /* 0x004fe400078ec0ff */
[----:B------:R-:W-:Y:S02]  /*d6330*/  PRMT R22, R57, 0x3340, R0 ;  /* 0x0000334039167816 */ /* 0x000fe40000000000 */
[----:B------:R-:W-:Y:S02]  /*d6340*/  PRMT R41, R18, 0x3340, R17 ;  /* 0x0000334012297816 */ /* 0x000fe40000000011 */
[----:B------:R-:W-:Y:S01]  /*d6350*/  IADD3 R56, P1, PT, R20, R3, RZ ;  /* 0x0000000314387210 */ /* 0x000fe20007f3e0ff */
[----:B------:R1:W-:Y:S01]  /*d6360*/  STL [R1+0x5678], R57 ;  /* 0x0056783901007387 */ /* 0x0003e20000100800 */
[----:B------:R-:W-:-:S05]  /*d6370*/  PRMT R22, R41, 0x5410, R22 ;  /* 0x0000541029167816 */ /* 0x000fca0000000016 */
[----:B------:R2:W-:Y:S01]  /*d6380*/  STL [R1+0x1938], R22 ;  /* 0x0019381601007387 */ /* 0x0005e20000100800 */
[----:B-1----:R-:W-:-:S03]  /*d6390*/  IMAD.X R57, R21, 0x1, R4, P1 ;  /* 0x0000000115397824 */ /* 0x002fc600008e0604 */
[----:B------:R-:W4:Y:S04]  /*d63a0*/  LDL.LU R47, [R1+0x110] ;  /* 0x00011000012f7983 */ /* 0x000f280000300800 */
[----:B------:R1:W-:Y:S04]  /*d63b0*/  STL.64 [R1+0xa78], R56 ;  /* 0x000a783801007387 */ /* 0x0003e80000100a00 */
[----:B------:R-:W4:Y:S01]  /*d63c0*/  LDL.LU R48, [R1+0x7c8] ;  /* 0x0007c80001307983 */ /* 0x000f220000300800 */
[----:B------:R-:W-:Y:S02]  /*d63d0*/  SHF.R.U32.HI R41, RZ, 0x8, R17 ;  /* 0x00000008ff297819 */ /* 0x000fe40000011611 */
[----:B--2---:R-:W-:Y:S01]  /*d63e0*/  SHF.R.U32.HI R22, RZ, 0x8, R19 ;  /* 0x00000008ff167819 */ /* 0x004fe20000011613 */
[----:B------:R-:W2:Y:S04]  /*d63f0*/  LDL.LU R50, [R1+0x104] ;  /* 0x0001040001327983 */ /* 0x000ea80000300800 */
[----:B------:R-:W2:Y:S04]  /*d6400*/  LDL.LU R17, [R1+0x6c8] ;  /* 0x0006c80001117983 */ /* 0x000ea80000300800 */
[----:B------:R-:W2:Y:S04]  /*d6410*/  LDL.LU R19, [R1+0xf8] ;  /* 0x0000f80001137983 */ /* 0x000ea80000300800 */
[----:B------:R-:W2:Y:S04]  /*d6420*/  LDL.LU R59, [R1+0x6c0] ;  /* 0x0006c000013b7983 */ /* 0x000ea80000300800 */
[----:B------:R-:W2:Y:S04]  /*d6430*/  LDL.LU R54, [R1+0x1c8c] ;  /* 0x001c8c0001367983 */ /* 0x000ea80000300800 */
[----:B------:R-:W2:Y:S04]  /*d6440*/  LDL.LU R61, [R1+0x18f8] ;  /* 0x0018f800013d7983 */ /* 0x000ea80000300800 */
[----:B------:R-:W2:Y:S01]  /*d6450*/  LDL.LU R60, [R1+0x1918] ;  /* 0x00191800013c7983 */ /* 0x000ea20000300800 */
[----:B------:R-:W-:-:S02]  /*d6460*/  SHF.R.U32.HI R18, RZ, 0x8, R18 ;  /* 0x00000008ff127819 */ /* 0x000fc40000011612 */
[----:B------:R-:W-:Y:S02]  /*d6470*/  LOP3.LUT R22, R22, 0xffff, RZ, 0xc0, !PT ;  /* 0x0000ffff16167812 */ /* 0x000fe400078ec0ff */
[----:B------:R-:W-:Y:S02]  /*d6480*/  LOP3.LUT R18, R18, 0xffff, RZ, 0xc0, !PT ;  /* 0x0000ffff12127812 */ /* 0x000fe400078ec0ff */
[----:B------:R-:W-:Y:S02]  /*d6490*/  LOP3.LUT R41, R41, 0xffff, RZ, 0xc0, !PT ;  /* 0x0000ffff29297812 */ /* 0x000fe400078ec0ff */
[----:B------:R-:W-:Y:S02]  /*d64a0*/  PRMT R22, R22, 0x3340, R0 ;  /* 0x0000334016167816 */ /* 0x000fe40000000000 */
[----:B------:R-:W-:Y:S02]  /*d64b0*/  PRMT R18, R18, 0x3340, R41 ;  /* 0x0000334012127816 */ /* 0x000fe40000000029 */
[----:B-1----:R-:W-:Y:S01]  /*d64c0*/  IADD3 R56, P1, PT, R20, R5, RZ ;  /* 0x0000000514387210 */ /* 0x002fe20007f3e0ff */
[----:B------:R-:W-:Y:S04]  /*d64d0*/  STL [R1+0x21c], R22 ;  /* 0x00021c1601007387 */ /* 0x000fe80000100800 */
[----:B------:R-:W-:Y:S01]  /*d64e0*/  IMAD.X R57, R21, 0x1, R6, P1 ;  /* 0x0000000115397824 */ /* 0x000fe200008e0606 */
[----:B------:R3:W-:Y:S04]  /*d64f0*/  STL [R1+0x4d8], R18 ;  /* 0x0004d81201007387 */ /* 0x0007e80000100800 */
[----:B------:R-:W-:Y:S01]  /*d6500*/  STL.64 [R1+0xa08], R56 ;  /* 0x000a083801007387 */ /* 0x000fe20000100a00 */
[----:B---3--:R-:W-:-:S05]  /*d6510*/  PRMT R18, R46, 0x5410, R40 ;  /* 0x000054102e127816 */ /* 0x008fca0000000028 */
[----:B------:R1:W-:Y:S01]  /*d6520*/  STL [R1+0x182c], R18 ;  /* 0x00182c1201007387 */ /* 0x0003e20000100800 */
[----:B----4-:R-:W-:Y:S02]  /*d6530*/  PRMT R22, R52, 0x5410, R51 ;  /* 0x0000541034167816 */ /* 0x010fe40000000033 */
[----:B------:R-:W-:-:S03]  /*d6540*/  LOP3.LUT R40, R53, 0xffff, RZ, 0xc0, !PT ;  /* 0x0000ffff35287812 */ /* 0x000fc600078ec0ff */
[----:B------:R3:W-:Y:S01]  /*d6550*/  STL [R1+0x1828], R22 ;  /* 0x0018281601007387 */ /* 0x0007e20000100800 */
[----:B-1----:R-:W-:Y:S02]  /*d6560*/  LOP3.LUT R18, R55, 0xffff, RZ, 0xc0, !PT ;  /* 0x0000ffff37127812 */ /* 0x002fe400078ec0ff */
[----:B------:R-:W-:Y:S02]  /*d6570*/  LOP3.LUT R41, R49, 0xffff, RZ, 0xc0, !PT ;  /* 0x0000ffff31297812 */ /* 0x000fe400078ec0ff */
[----:B---3--:R-:W-:Y:S02]  /*d6580*/  PRMT R22, R18, 0x3340, R0 ;  /* 0x0000334012167816 */ /* 0x008fe40000000000 */
[----:B------:R-:W-:-:S04]  /*d6590*/  PRMT R42, R40, 0x3340, R41 ;  /* 0x00003340282a7816 */ /* 0x000fc80000000029 */
[----:B------:R-:W-:Y:S02]  /*d65a0*/  PRMT R22, R42, 0x5410, R22 ;  /* 0x000054102a167816 */ /* 0x000fe40000000016 */
[----:B------:R-:W-:-:S03]  /*d65b0*/  SHF.R.U32.HI R40, RZ, 0x8, R40 ;  /* 0x00000008ff287819 */ /* 0x000fc60000011628 */
[----:B------:R1:W-:Y:S01]  /*d65c0*/  STL [R1+0x192c], R22 ;  /* 0x00192c1601007387 */ /* 0x0003e20000100800 */
[----:B------:R-:W-:Y:S02]  /*d65d0*/  IADD3 R52, P1, PT, R20, R13, RZ ;  /* 0x0000000d14347210 */ /* 0x000fe40007f3e0ff */
[----:B------:R-:W-:Y:S02]  /*d65e0*/  LOP3.LUT R40, R40, 0xffff, RZ, 0xc0, !PT ;  /* 0x0000ffff28287812 */ /* 0x000fe400078ec0ff */
[----:B-1----:R-:W-:Y:S01]  /*d65f0*/  SHF.R.U32.HI R22, RZ, 0x8, R41 ;  /* 0x00000008ff167819 */ /* 0x002fe20000011629 */
[----:B------:R-:W-:-:S03]  /*d6600*/  IMAD.X R53, R21, 0x1, R15, P1 ;  /* 0x0000000115357824 */ /* 0x000fc600008e060f */
[----:B------:R-:W-:-:S04]  /*d6610*/  LOP3.LUT R22, R22, 0xffff, RZ, 0xc0, !PT ;  /* 0x0000ffff16167812 */ /* 0x000fc800078ec0ff */
[----:B------:R-:W-:Y:S01]  /*d6620*/  PRMT R40, R40, 0x3340, R22 ;  /* 0x0000334028287816 */ /* 0x000fe20000000016 */
[----:B------:R-:W-:Y:S01]  /*d6630*/  STL.64 [R1+0x9b0], R52 ;  /* 0x0009b03401007387 */ /* 0x000fe20000100a00 */
[----:B------:R-:W-:-:S03]  /*d6640*/  PRMT R22, R48, 0x5410, R47 ;  /* 0x0000541030167816 */ /* 0x000fc6000000002f */
[----:B------:R-:W3:Y:S04]  /*d6650*/  LDL.LU R49, [R1+0x100] ;  /* 0x0001000001317983 */ /* 0x000ee80000300800 */
[----:B------:R1:W-:Y:S04]  /*d6660*/  STL [R1+0x45c], R40 ;  /* 0x00045c2801007387 */ /* 0x0003e80000100800 */
[----:B------:R-:W3:Y:S01]  /*d6670*/  LDL.LU R47, [R1+0x6c4] ;  /* 0x0006c400012f7983 */ /* 0x000ee20000300800 */
[----:B-1----:R-:W-:-:S03]  /*d6680*/  IADD3 R40, P1, PT, R20, R14, RZ ;  /* 0x0000000e14287210 */ /* 0x002fc60007f3e0ff */
[----:B------:R2:W-:Y:S02]  /*d6690*/  STL [R1+0x181c], R22 ;  /* 0x00181c1601007387 */ /* 0x0005e40000100800 */
[----:B------:R-:W-:Y:S01]  /*d66a0*/  IMAD.X R41, R21, 0x1, R16, P1 ;  /* 0x0000000115297824 */ /* 0x000fe200008e0610 */
[----:B--2---:R-:W-:Y:S02]  /*d66b0*/  PRMT R22, R17, 0x5410, R50 ;  /* 0x0000541011167816 */ /* 0x004fe40000000032 */
[----:B------:R-:W-:Y:S02]  /*d66c0*/  PRMT R17, R59, 0x5410, R19 ;  /* 0x000054103b117816 */ /* 0x000fe40000000013 */
[----:B------:R1:W-:Y:S01]  /*d66d0*/  STL.64 [R1+0x900], R40 ;  /* 0x0009002801007387 */ /* 0x0003e20000100a00 */
[----:B------:R-:W-:-:S03]  /*d66e0*/  LOP3.LUT R42, R60, 0xffff, RZ, 0xc0, !PT ;  /* 0x0000ffff3c2a7812 */ /* 0x000fc600078ec0ff */
[----:B------:R2:W-:Y:S04]  /*d66f0*/  STL [R1+0x180c], R22 ;  /* 0x00180c1601007387 */ /* 0x0005e80000100800 */
[----:B------:R-:W4:Y:S01]  /*d6700*/  LDL.LU R50, [R1+0xf0] ;  /* 0x0000f00001327983 */ /* 0x000f220000300800 */
[----:B-1----:R-:W-:-:S03]  /*d6710*/  LOP3.LUT R41, R54, 0xffff, RZ, 0xc0, !PT ;  /* 0x0000ffff36297812 */ /* 0x002fc600078ec0ff */
[----:B------:R1:W-:Y:S01]  /*d6720*/  STL [R1+0x1818], R17 ;  /* 0x0018181101007387 */ /* 0x0003e20000100800 */
[----:B------:R-:W-:Y:S02]  /*d6730*/  LOP3.LUT R40, R61, 0xffff, RZ, 0xc0, !PT ;  /* 0x0000ffff3d287812 */ /* 0x000fe400078ec0ff */
[----:B------:R-:W-:Y:S02]  /*d6740*/  PRMT R46, R41, 0x3340, R42 ;  /* 0x00003340292e7816 */ /* 0x000fe4000000002a */
[----:B--2---:R-:W-:Y:S01]  /*d6750*/  PRMT R22, R40, 0x3340, R0 ;  /* 0x0000334028167816 */ /* 0x004fe20000000000 */
[----:B-1----:R-:W4:Y:S03]  /*d6760*/  LDL.LU R17, [R1+0x6b4] ;  /* 0x0006b40001117983 */ /* 0x002f260000300800 */
[----:B------:R-:W-:Y:S01]  /*d6770*/  PRMT R22, R46, 0x5410, R22 ;  /* 0x000054102e167816 */ /* 0x000fe20000000016 */
[----:B------:R-:W2:Y:S04]  /*d6780*/  LDL.LU R19, [R1+0xe8] ;  /* 0x0000e80001137983 */ /* 0x000ea80000300800 */
[----:B------:R-:W2:Y:S04]  /*d6790*/  LDL.LU R59, [R1+0x6b8] ;  /* 0x0006b800013b7983 */ /* 0x000ea80000300800 */
[----:B------:R1:W-:Y:S04]  /*d67a0*/  STL [R1+0x191c], R22 ;  /* 0x00191c1601007387 */ /* 0x0003e80000100800 */
[----:B------:R-:W2:Y:S01]  /*d67b0*/  LDL.LU R48, [R1+0xd4] ;  /* 0x0000d40001307983 */ /* 0x000ea20000300800 */
[----:B------:R-:W-:-:S03]  /*d67c0*/  IADD3 R52, P1, PT, R20, R7, RZ ;  /* 0x0000000714347210 */ /* 0x000fc60007f3e0ff */
[----:B------:R-:W2:Y:S02]  /*d67d0*/  LDL.LU R54, [R1+0x6b0] ;  /* 0x0006b00001367983 */ /* 0x000ea40000300800 */
[----:B------:R-:W-:-:S05]  /*d67e0*/  IMAD.X R53, R21, 0x1, R8, P1 ;  /* 0x0000000115357824 */ /* 0x000fca00008e0608 */
[----:B------:R-:W-:Y:S04]  /*d67f0*/  STL.64 [R1+0x890], R52 ;  /* 0x0008903401007387 */ /* 0x000fe80000100a00 */
[----:B------:R-:W2:Y:S04]  /*d6800*/  LDL.LU R61, [R1+0x1b48] ;  /* 0x001b4800013d7983 */ /* 0x000ea80000300800 */
[----:B------:R-:W2:Y:S01]  /*d6810*/  LDL.LU R60, [R1+0x718] ;  /* 0x00071800013c7983 */ /* 0x000ea20000300800 */
[----:B------:R-:W-:Y:S02]  /*d6820*/  SHF.R.U32.HI R41, RZ, 0x8, R41 ;  /* 0x00000008ff297819 */ /* 0x000fe40000011629 */
[----:B-1----:R-:W-:-:S02]  /*d6830*/  SHF.R.U32.HI R22, RZ, 0x8, R42 ;  /* 0x00000008ff167819 */ /* 0x002fc4000001162a */
[----:B------:R-:W-:Y:S02]  /*d6840*/  SHF.R.U32.HI R40, RZ, 0x8, R40 ;  /* 0x00000008ff287819 */ /* 0x000fe40000011628 */
[----:B------:R-:W-:Y:S02]  /*d6850*/  LOP3.LUT R41, R41, 0xffff, RZ, 0xc0, !PT ;  /* 0x0000ffff29297812 */ /* 0x000fe400078ec0ff */
[----:B------:R-:W-:Y:S02]  /*d6860*/  LOP3.LUT R22, R22, 0xffff, RZ, 0xc0, !PT ;  /* 0x0000ffff16167812 */ /* 0x000fe400078ec0ff */
[----:B------:R-:W-:Y:S02]  /*d6870*/  LOP3.LUT R40, R40, 0xffff, RZ, 0xc0, !PT ;  /* 0x0000ffff28287812 */ /* 0x000fe400078ec0ff */
[----:B------:R-:W-:Y:S02]  /*d6880*/  PRMT R42, R41, 0x3340, R22 ;  /* 0x00003340292a7816 */ /* 0x000fe40000000016 */
[----:B------:R-:W-:-:S02]  /*d6890*/  PRMT R22, R40, 0x3340, R0 ;  /* 0x0000334028167816 */ /* 0x000fc40000000000 */
        /* <DEDUP_REMOVED lines=8> */
[----:B------:R-:W-:-:S04]  /*d6920*/  LOP3.LUT R21, R21, 0xffff, RZ, 0xc0, !PT ;  /* 0x0000ffff15157812 */ /* 0x000fc800078ec0ff */
[--C-:B------:R-:W-:Y:S01]  /*d6930*/  PRMT R21, R21, 0x3340, R0.reuse ;  /* 0x0000334015157816 */ /* 0x100fe20000000000 */
[----:B0-----:R-:W-:Y:S01]  /*d6940*/  VIADD R20, R20, UR6 ;  /* 0x0000000614147c36 */ /* 0x001fe20008000000 */
[----:B------:R-:W-:Y:S01]  /*d6950*/  LOP3.LUT R23, R23, 0xffff, RZ, 0xc0, !PT ;  /* 0x0000ffff17177812 */ /* 0x000fe200078ec0ff */
[----:B------:R-:W0:Y:S03]  /*d6960*/  LDCU UR6, c[0x0][0x3b8] ;  /* 0x00007700ff0677ac */ /* 0x000e260008000800 */
[----:B------:R-:W-:Y:S02]  /*d6970*/  PRMT R23, R23, 0x3340, R0 ;  /* 0x0000334017177816 */ /* 0x000fe40000000000 */
[----:B---3--:R-:W-:-:S05]  /*d6980*/  PRMT R22, R47, 0x5410, R49 ;  /* 0x000054102f167816 */ /* 0x008fca0000000031 */
[----:B------:R-:W-:Y:S04]  /*d6990*/  STL [R1+0x1808], R22 ;  /* 0x0018081601007387 */ /* 0x000fe80000100800 */
[----:B------:R-:W-:Y:S01]  /*d69a0*/  STL.64 [R1+0x880], R40 ;  /* 0x0008802801007387 */ /* 0x000fe20000100a00 */
[----:B----4-:R-:W-:-:S03]  /*d69b0*/  PRMT R18, R17, 0x5410, R50 ;  /* 0x0000541011127816 */ /* 0x010fc60000000032 */
[----:B------:R-:W3:Y:S04]  /*d69c0*/  LDL.LU R50, [R1+0xc8] ;  /* 0x0000c80001327983 */ /* 0x000ee80000300800 */
[----:B------:R-:W-:Y:S04]  /*d69d0*/  STL [R1+0x214], R21 ;  /* 0x0002141501007387 */ /* 0x000fe80000100800 */
[----:B------:R-:W3:Y:S04]  /*d69e0*/  LDL.LU R17, [R1+0x6a0] ;  /* 0x0006a00001117983 */ /* 0x000ee80000300800 */
[----:B------:R2:W-:Y:S02]  /*d69f0*/  STL [R1+0x7e4], R18 ;  /* 0x0007e41201007387 */ /* 0x0005e40000100800 */
[----:B--2---:R-:W-:-:S02]  /*d6a00*/  PRMT R18, R59, 0x5410, R19 ;  /* 0x000054103b127816 */ /* 0x004fc40000000013 */
[----:B------:R-:W2:Y:S04]  /*d6a10*/  LDL.LU R19, [R1+0xe0] ;  /* 0x0000e00001137983 */ /* 0x000ea80000300800 */
[----:B------:R-:W2:Y:S04]  /*d6a20*/  LDL.LU R59, [R1+0x6a4] ;  /* 0x0006a400013b7983 */ /* 0x000ea80000300800 */
[----:B------:R1:W-:Y:S02]  /*d6a30*/  STL [R1+0x7dc], R18 ;  /* 0x0007dc1201007387 */ /* 0x0003e40000100800 */
[----:B-1----:R-:W-:-:S02]  /*d6a40*/  PRMT R18, R43, 0x5410, R48 ;  /* 0x000054102b127816 */ /* 0x002fc40000000030 */
[----:B------:R-:W4:Y:S01]  /*d6a50*/  LDL.LU R43, [R1+0x56c4] ;  /* 0x0056c400012b7983 */ /* 0x000f220000300800 */
[----:B------:R-:W-:Y:S02]  /*d6a60*/  SHF.R.S32.HI R21, RZ, 0x1f, R20 ;  /* 0x0000001fff157819 */ /* 0x000fe40000011414 */
[----:B------:R-:W-:Y:S02]  /*d6a70*/  IADD3 R40, P1, PT, R20, R0, RZ ;  /* 0x0000000014287210 */ /* 0x000fe40007f3e0ff */
[----:B------:R-:W-:-:S03]  /*d6a80*/  PRMT R22, R54, 0x5410, R23 ;  /* 0x0000541036167816 */ /* 0x000fc60000000017 */
[----:B------:R-:W-:-:S05]  /*d6a90*/  IMAD.X R41, R21, 0x1, R2, P1 ;  /* 0x0000000115297824 */ /* 0x000fca00008e0602 */
[----:B------:R1:W-:Y:S04]  /*d6aa0*/  STL.64 [R1+0x878], R40 ;  /* 0x0008782801007387 */ /* 0x0003e80000100a00 */
[----:B------:R0:W-:Y:S04]  /*d6ab0*/  STL [R1+0x7e0], R18 ;  /* 0x0007e01201007387 */ /* 0x0001e80000100800 */
[----:B------:R0:W-:Y:S04]  /*d6ac0*/  STL [R1+0x7d8], R22 ;  /* 0x0007d81601007387 */ /* 0x0001e80000100800 */
[----:B------:R-:W2:Y:S01]  /*d6ad0*/  LDL.LU R53, [R1+0xc4] ;  /* 0x0000c40001357983 */ /* 0x000ea20000300800 */
[----:B-1----:R-:W-:-:S02]  /*d6ae0*/  LOP3.LUT R41, R61, 0xffff, RZ, 0xc0, !PT ;  /* 0x0000ffff3d297812 */ /* 0x002fc400078ec0ff */
[----:B0-----:R-:W-:Y:S01]  /*d6af0*/  LOP3.LUT R18, R60, 0xffff, RZ, 0xc0, !PT ;  /* 0x0000ffff3c127812 */ /* 0x001fe200078ec0ff */
[----:B------:R-:W2:Y:S04]  /*d6b00*/  LDL.LU R55, [R1+0x698] ;  /* 0x0006980001377983 */ /* 0x000ea80000300800 */
[----:B------:R-:W2:Y:S04]  /*d6b10*/  LDL.LU R54, [R1+0x1b6c] ;  /* 0x001b6c0001367983 */ /* 0x000ea80000300800 */
[----:B------:R-:W2:Y:S04]  /*d6b20*/  LDL.LU R60, [R1+0x71c] ;  /* 0x00071c00013c7983 */ /* 0x000ea80000300800 */
[----:B------:R-:W2:Y:S01]  /*d6b30*/  LDL.LU R61, [R1+0x1908] ;  /* 0x00190800013d7983 */ /* 0x000ea20000300800 */
[----:B------:R-:W-:-:S02]  /*d6b40*/  PRMT R22, R18, 0x3340, R0 ;  /* 0x0000334012167816 */ /* 0x000fc40000000000 */
[----:B------:R-:W-:Y:S02]  /*d6b50*/  SHF.R.U32.HI R35, RZ, 0x8, R35 ;  /* 0x00000008ff237819 */ /* 0x000fe40000011623 */
[----:B------:R-:W-:Y:S02]  /*d6b60*/  LOP3.LUT R26, R26, 0xffff, RZ, 0xc0, !PT ;  /* 0x0000ffff1a1a7812 */ /* 0x000fe400078ec0ff */
[----:B------:R-:W-:Y:S02]  /*d6b70*/  LOP3.LUT R27, R27, 0xffff, RZ, 0xc0, !PT ;  /* 0x0000ffff1b1b7812 */ /* 0x000fe400078ec0ff */
[----:B------:R-:W-:Y:S02]  /*d6b80*/  LOP3.LUT R29, R29, 0xffff, RZ, 0xc0, !PT ;  /* 0x0000ffff1d1d7812 */ /* 0x000fe400078ec0ff */
[----:B------:R-:W-:Y:S02]  /*d6b90*/  LOP3.LUT R28, R28, 0xffff, RZ, 0xc0, !PT ;  /* 0x0000ffff1c1c7812 */ /* 0x000fe400078ec0ff */
[----:B------:R-:W-:-:S02]  /*d6ba0*/  LOP3.LUT R30, R30, 0xffff, RZ, 0xc0, !PT ;  /* 0x0000ffff1e1e7812 */ /* 0x000fc400078ec0ff */
[----:B------:R-:W-:Y:S02]  /*d6bb0*/  LOP3.LUT R31, R31, 0xffff, RZ, 0xc0, !PT ;  /* 0x0000ffff1f1f7812 */ /* 0x000fe400078ec0ff */
        /* <DEDUP_REMOVED lines=8> */
[--C-:B------:R-:W-:Y:S02]  /*d6c40*/  PRMT R26, R26, 0x3340, R0.reuse ;  /* 0x000033401a1a7816 */ /* 0x100fe40000000000 */
[--C-:B------:R-:W-:Y:S02]  /*d6c50*/  PRMT R27, R27, 0x3340, R0.reuse ;  /* 0x000033401b1b7816 */ /* 0x100fe40000000000 */
[----:B------:R-:W-:-:S02]  /*d6c60*/  PRMT R29, R29, 0x3340, R0 ;  /* 0x000033401d1d7816 */ /* 0x000fc40000000000 */
[--C-:B------:R-:W-:Y:S02]  /*d6c70*/  PRMT R28, R28, 0x3340, R0.reuse ;  /* 0x000033401c1c7816 */ /* 0x100fe40000000000 */
[--C-:B------:R-:W-:Y:S02]  /*d6c80*/  PRMT R30, R30, 0x3340, R0.reuse ;  /* 0x000033401e1e7816 */ /* 0x100fe40000000000 */
[--C-:B------:R-:W-:Y:S02]  /*d6c90*/  PRMT R31, R31, 0x3340, R0.reuse ;  /* 0x000033401f1f7816 */ /* 0x100fe40000000000 */
[--C-:B------:R-:W-:Y:S02]  /*d6ca0*/  PRMT R32, R32, 0x3340, R0.reuse ;  /* 0x0000334020207816 */ /* 0x100fe40000000000 */
[--C-:B------:R-:W-:Y:S02]  /*d6cb0*/  PRMT R33, R33, 0x3340, R0.reuse ;  /* 0x0000334021217816 */ /* 0x100fe40000000000 */
[----:B------:R-:W-:-:S02]  /*d6cc0*/  PRMT R35, R35, 0x3340, R0 ;  /* 0x0000334023237816 */ /* 0x000fc40000000000 */
[--C-:B------:R-:W-:Y:S02]  /*d6cd0*/  PRMT R34, R34, 0x3340, R0.reuse ;  /* 0x0000334022227816 */ /* 0x100fe40000000000 */
[--C-:B------:R-:W-:Y:S02]  /*d6ce0*/  PRMT R36, R36, 0x3340, R0.reuse ;  /* 0x0000334024247816 */ /* 0x100fe40000000000 */
[--C-:B------:R-:W-:Y:S02]  /*d6cf0*/  PRMT R38, R38, 0x3340, R0.reuse ;  /* 0x0000334026267816 */ /* 0x100fe40000000000 */
[--C-:B------:R-:W-:Y:S02]  /*d6d00*/  PRMT R37, R37, 0x3340, R0.reuse ;  /* 0x0000334025257816 */ /* 0x100fe40000000000 */
[----:B------:R-:W-:Y:S02]  /*d6d10*/  PRMT R39, R39, 0x3340, R0 ;  /* 0x0000334027277816 */ /* 0x000fe40000000000 */
[----:B----4-:R-:W-:-:S04]  /*d6d20*/  LOP3.LUT R40, R43, 0xffff, RZ, 0xc0, !PT ;  /* 0x0000ffff2b287812 */ /* 0x010fc800078ec0ff */
[----:B------:R-:W-:-:S04]  /*d6d30*/  PRMT R23, R41, 0x3340, R40 ;  /* 0x0000334029177816 */ /* 0x000fc80000000028 */
[----:B------:R-:W-:Y:S01]  /*d6d40*/  PRMT R42, R23, 0x5410, R22 ;  /* 0x00005410172a7816 */ /* 0x000fe20000000016 */
[----:B------:R-:W-:Y:S01]  /*d6d50*/  VIADD R22, R20, UR6 ;  /* 0x0000000614167c36 */ /* 0x000fe20008000000 */
[----:B------:R-:W0:Y:S03]  /*d6d60*/  LDCU UR6, c[0x0][0x398] ;  /* 0x00007300ff0677ac */ /* 0x000e260008000800 */
[----:B------:R1:W-:Y:S01]  /*d6d70*/  STL [R1+0x1918], R42 ;  /* 0x0019182a01007387 */ /* 0x0003e20000100800 */
[----:B------:R-:W-:Y:S02]  /*d6d80*/  SHF.R.S32.HI R23, RZ, 0x1f, R22 ;  /* 0x0000001fff177819 */ /* 0x000fe40000011416 */
[----:B-1----:R-:W-:Y:S02]  /*d6d90*/  IADD3 R42, P1, PT, R22, R0, RZ ;  /* 0x00000000162a7210 */ /* 0x002fe40007f3e0ff */
[----:B------:R-:W-:-:S03]  /*d6da0*/  SHF.R.U32.HI R0, RZ, 0x8, R40 ;  /* 0x00000008ff007819 */ /* 0x000fc60000011628 */
[----:B------:R-:W-:Y:S01]  /*d6db0*/  IMAD.X R43, R23, 0x1, R2, P1 ;  /* 0x00000001172b7824 */ /* 0x000fe200008e0602 */
[----:B------:R-:W-:Y:S02]  /*d6dc0*/  SHF.R.U32.HI R2, RZ, 0x8, R41 ;  /* 0x00000008ff027819 */ /* 0x000fe40000011629 */
[----:B------:R-:W-:Y:S02]  /*d6dd0*/  IADD3 R40, P1, PT, R20, R3, RZ ;  /* 0x0000000314287210 */ /* 0x000fe40007f3e0ff */
[----:B------:R-:W-:Y:S02]  /*d6de0*/  LOP3.LUT R2, R2, 0xffff, RZ, 0xc0, !PT ;  /* 0x0000ffff02027812 */ /* 0x000fe400078ec0ff */
[----:B------:R-:W-:Y:S01]  /*d6df0*/  LOP3.LUT R0, R0, 0xffff, RZ, 0xc0, !PT ;  /* 0x0000ffff00007812 */ /* 0x000fe200078ec0ff */
[----:B------:R1:W-:Y:S01]  /*d6e00*/  STL.64 [R1+0x870], R42 ;  /* 0x0008702a01007387 */ /* 0x0003e20000100a00 */
[----:B------:R-:W-:Y:S02]  /*d6e10*/  IMAD.X R41, R21, 0x1, R4, P1 ;  /* 0x0000000115297824 */ /* 0x000fe400008e0604 */
[----:B-1----:R-:W-:-:S02]  /*d6e20*/  PRMT R43, R2, 0x3340, R0 ;  /* 0x00003340022b7816 */ /* 0x002fc40000000000 */
[----:B---3--:R-:W-:Y:S02]  /*d6e30*/  PRMT R0, R17, 0x5410, R50 ;  /* 0x0000541011007816 */ /* 0x008fe40000000032 */
[----:B------:R-:W-:Y:S01]  /*d6e40*/  IADD3 R2, P1, PT, R22, R3, RZ ;  /* 0x0000000316027210 */ /* 0x000fe20007f3e0ff */
[----:B------:R-:W-:Y:S04]  /*d6e50*/  STL [R1+0x55d8], R43 ;  /* 0x0055d82b01007387 */ /* 0x000fe80000100800 */
[----:B------:R2:W-:Y:S01]  /*d6e60*/  STL [R1+0x7d4], R0 ;  /* 0x0007d40001007387 */ /* 0x0005e20000100800 */
[----:B------:R-:W-:-:S03]  /*d6e70*/  IMAD.X R3, R23, 0x1, R4, P1 ;  /* 0x0000000117037824 */ /* 0x000fc600008e0604 */
[----:B------:R-:W-:Y:S04]  /*d6e80*/  STL.64 [R1+0x868], R40 ;  /* 0x0008682801007387 */ /* 0x000fe80000100a00 */
[----:B------:R-:W3:Y:S01]  /*d6e90*/  LDL.LU R49, [R1+0xd0] ;  /* 0x0000d00001317983 */ /* 0x000ee20000300800 */
[----:B--2---:R-:W-:-:S03]  /*d6ea0*/  PRMT R0, R59, 0x5410, R19 ;  /* 0x000054103b007816 */ /* 0x004fc60000000013 */
[----:B------:R-:W3:Y:S04]  /*d6eb0*/  LDL.LU R47, [R1+0x40c] ;  /* 0x00040c00012f7983 */ /* 0x000ee80000300800 */
[----:B------:R-:W-:Y:S04]  /*d6ec0*/  STL.64 [R1+0x860], R2 ;  /* 0x0008600201007387 */ /* 0x000fe80000100a00 */
[----:B------:R1:W-:Y:S04]  /*d6ed0*/  STL [R1+0x7d0], R0 ;  /* 0x0007d00001007387 */ /* 0x0003e80000100800 */
[----:B------:R-:W2:Y:S04]  /*d6ee0*/  LDL.LU R48, [R1+0xbc] ;  /* 0x0000bc0001307983 */ /* 0x000ea80000300800 */
[----:B------:R-:W2:Y:S04]  /*d6ef0*/  LDL.LU R50, [R1+0x690] ;  /* 0x0006900001327983 */ /* 0x000ea80000300800 */
[----:B------:R-:W4:Y:S04]  /*d6f00*/  LDL.LU R17, [R1+0x513c] ;  /* 0x00513c0001117983 */ /* 0x000f280000300800 */
[----:B------:R-:W4:Y:S04]  /*d6f10*/  LDL.LU R19, [R1+0x4ec0] ;  /* 0x004ec00001137983 */ /* 0x000f280000300800 */
[----:B------:R-:W4:Y:S01]  /*d6f20*/  LDL.LU R59, [R1+0x4fd8] ;  /* 0x004fd800013b7983 */ /* 0x000f220000300800 */
[----:B-1----:R-:W-:-:S02]  /*d6f30*/  PRMT R0, R55, 0x5410, R53 ;  /* 0x0000541037007816 */ /* 0x002fc40000000035 */
[----:B------:R-:W-:Y:S02]  /*d6f40*/  LOP3.LUT R4, R54, 0xffff, RZ, 0xc0, !PT ;  /* 0x0000ffff36047812 */ /* 0x000fe400078ec0ff */
[----:B------:R-:W-:Y:S02]  /*d6f50*/  LOP3.LUT R60, R60, 0xffff, RZ, 0xc0, !PT ;  /* 0x0000ffff3c3c7812 */ /* 0x000fe400078ec0ff */
[----:B------:R-:W-:Y:S01]  /*d6f60*/  LOP3.LUT R3, R61, 0xffff, RZ, 0xc0, !PT ;  /* 0x0000ffff3d037812 */ /* 0x000fe200078ec0ff */
[----:B------:R1:W-:Y:S01]  /*d6f70*/  STL [R1+0x7cc], R0 ;  /* 0x0007cc0001007387 */ /* 0x0003e20000100800 */
[----:B------:R-:W-:Y:S02]  /*d6f80*/  IADD3 R40, P1, PT, R20, R5, RZ ;  /* 0x0000000514287210 */ /* 0x000fe40007f3e0ff */
[----:B------:R-:W-:Y:S02]  /*d6f90*/  PRMT R2, R4, 0x3340, R3 ;  /* 0x0000334004027816 */ /* 0x000fe40000000003 */
[----:B-1----:R-:W-:Y:S01]  /*d6fa0*/  PRMT R0, R60, 0x3340, R1 ;  /* 0x000033403c007816 */ /* 0x002fe20000000001 */
[----:B------:R-:W-:-:S03]  /*d6fb0*/  IMAD.X R41, R21, 0x1, R6, P1 ;  /* 0x0000000115297824 */ /* 0x000fc600008e0606 */
[----:B------:R-:W-:Y:S01]  /*d6fc0*/  PRMT R0, R2, 0x5410, R0 ;  /* 0x0000541002007816 */ /* 0x000fe20000000000 */
[----:B------:R-:W-:Y:S04]  /*d6fd0*/  STL [R1+0x567c], R60 ;  /* 0x00567c3c01007387 */ /* 0x000fe80000100800 */
[----:B------:R-:W-:Y:S04]  /*d6fe0*/  STL [R1+0x190c], R0 ;  /* 0x00190c0001007387 */ /* 0x000fe80000100800 */
[----:B------:R1:W-:Y:S04]  /*d6ff0*/  STL.64 [R1+0x858], R40 ;  /* 0x0008582801007387 */ /* 0x0003e80000100a00 */
[----:B------:R-:W4:Y:S04]  /*d7000*/  LDL.LU R54, [R1+0xb8] ;  /* 0x0000b80001367983 */ /* 0x000f280000300800 */
[----:B------:R-:W4:Y:S01]  /*d7010*/  LDL.LU R61, [R1+0x3dc] ;  /* 0x0003dc00013d7983 */ /* 0x000f220000300800 */
[----:B------:R-:W-:-:S02]  /*d7020*/  SHF.R.U32.HI R4, RZ, 0x8, R4 ;  /* 0x00000008ff047819 */ /* 0x000fc40000011604 */
[----:B-1----:R-:W-:Y:S02]  /*d7030*/  IADD3 R40, P1, PT, R22, R5, RZ ;  /* 0x0000000516287210 */ /* 0x002fe40007f3e0ff */
[----:B------:R-:W-:Y:S02]  /*d7040*/  SHF.R.U32.HI R0, RZ, 0x8, R18 ;  /* 0x00000008ff007819 */ /* 0x000fe40000011612 */
[----:B------:R-:W-:Y:S01]  /*d7050*/  SHF.R.U32.HI R2, RZ, 0x8, R3 ;  /* 0x00000008ff027819 */ /* 0x000fe20000011603 */
[----:B------:R-:W-:Y:S01]  /*d7060*/  IMAD.X R41, R23, 0x1, R6, P1 ;  /* 0x0000000117297824 */ /* 0x000fe200008e0606 */
[----:B------:R-:W-:Y:S02]  /*d7070*/  LOP3.LUT R3, R4, 0xffff, RZ, 0xc0, !PT ;  /* 0x0000ffff04037812 */ /* 0x000fe400078ec0ff */
[----:B------:R-:W-:Y:S02]  /*d7080*/  LOP3.LUT R0, R0, 0xffff, RZ, 0xc0, !PT ;  /* 0x0000ffff00007812 */ /* 0x000fe400078ec0ff */
[----:B------:R-:W-:-:S02]  /*d7090*/  IADD3 R4, P1, PT, R20, R13, RZ ;  /* 0x0000000d14047210 */ /* 0x000fc40007f3e0ff */
[----:B------:R-:W-:Y:S02]  /*d70a0*/  LOP3.LUT R2, R2, 0xffff, RZ, 0xc0, !PT ;  /* 0x0000ffff02027812 */ /* 0x000fe400078ec0ff */
[----:B------:R-:W-:Y:S01]  /*d70b0*/  PRMT R6, R0, 0x3340, R1 ;  /* 0x0000334000067816 */ /* 0x000fe20000000001 */
[--C-:B------:R-:W-:Y:S01]  /*d70c0*/  IMAD.X R5, R21, 0x1, R15.reuse, P1 ;  /* 0x0000000115057824 */ /* 0x100fe200008e060f */
[----:B------:R-:W-:Y:S02]  /*d70d0*/  PRMT R0, R3, 0x3340, R2 ;  /* 0x0000334003007816 */ /* 0x000fe40000000002 */
[----:B------:R-:W-:Y:S01]  /*d70e0*/  IADD3 R2, P1, PT, R22, R13, RZ ;  /* 0x0000000d16027210 */ /* 0x000fe20007f3e0ff */
[----:B------:R-:W-:Y:S04]  /*d70f0*/  STL.64 [R1+0x850], R40 ;  /* 0x0008502801007387 */ /* 0x000fe80000100a00 */
[----:B------:R-:W-:Y:S01]  /*d7100*/  IMAD.X R3, R23, 0x1, R15, P1 ;  /* 0x0000000117037824 */ /* 0x000fe200008e060f */
[----:B------:R-:W-:Y:S04]  /*d7110*/  STL [R1+0x210], R6 ;  /* 0x0002100601007387 */ /* 0x000fe80000100800 */
[----:B------:R-:W-:Y:S04]  /*d7120*/  STL [R1+0x480], R0 ;  /* 0x0004800001007387 */ /* 0x000fe80000100800 */
[----:B------:R3:W-:Y:S04]  /*d7130*/  STL.64 [R1+0x840], R2 ;  /* 0x0008400201007387 */ /* 0x0007e80000100a00 */
[----:B------:R4:W-:Y:S01]  /*d7140*/  STL.64 [R1+0x848], R4 ;  /* 0x0008480401007387 */ /* 0x0009e20000100a00 */
[----:B------:R-:W-:-:S02]  /*d7150*/  IADD3 R18, P1, PT, R20, R14, RZ ;  /* 0x0000000e14127210 */ /* 0x000fc40007f3e0ff */
[----:B---3--:R-:W-:-:S05]  /*d7160*/  PRMT R2, R47, 0x5410, R49 ;  /* 0x000054102f027816 */ /* 0x008fca0000000031 */
[----:B------:R-:W-:Y:S01]  /*d7170*/  STL [R1+0x7c8], R2 ;  /* 0x0007c80201007387 */ /* 0x000fe20000100800 */
[----:B--2---:R-:W-:Y:S02]  /*d7180*/  PRMT R0, R50, 0x5410, R48 ;  /* 0x0000541032007816 */ /* 0x004fe40000000030 */
[----:B----4-:R-:W-:-:S03]  /*d7190*/  LOP3.LUT R4, R17, 0xffff, RZ, 0xc0, !PT ;  /* 0x0000ffff11047812 */ /* 0x010fc600078ec0ff */
[----:B------:R1:W-:Y:S01]  /*d71a0*/  STL [R1+0x7c4], R0 ;  /* 0x0007c40001007387 */ /* 0x0003e20000100800 */
[----:B------:R-:W-:Y:S02]  /*d71b0*/  LOP3.LUT R5, R19, 0xffff, RZ, 0xc0, !PT ;  /* 0x0000ffff13057812 */ /* 0x000fe400078ec0ff */
[----:B------:R-:W-:Y:S02]  /*d71c0*/  LOP3.LUT R3, R59, 0xffff, RZ, 0xc0, !PT ;  /* 0x0000ffff3b037812 */ /* 0x000fe400078ec0ff */
[----:B-1----:R-:W-:Y:S02]  /*d71d0*/  PRMT R0, R5, 0x3340, R1 ;  /* 0x0000334005007816 */ /* 0x002fe40000000001 */
[----:B------:R-:W-:-:S04]  /*d71e0*/  PRMT R2, R4, 0x3340, R3 ;  /* 0x0000334004027816 */ /* 0x000fc80000000003 */
[----:B------:R-:W-:Y:S01]  /*d71f0*/  PRMT R0, R2, 0x5410, R0 ;  /* 0x0000541002007816 */ /* 0x000fe20000000000 */
[----:B------:R-:W-:-:S04]  /*d7200*/  IMAD.X R19, R21, 0x1, R16, P1 ;  /* 0x0000000115137824 */ /* 0x000fc800008e0610 */
[----:B------:R1:W-:Y:S04]  /*d7210*/  STL [R1+0x1908], R0 ;  /* 0x0019080001007387 */ /* 0x0003e80000100800 */
[----:B------:R-:W2:Y:S04]  /*d7220*/  LDL.LU R53, [R1+0x1f08] ;  /* 0x001f080001357983 */ /* 0x000ea80000300800 */
[----:B------:R3:W-:Y:S04]  /*d7230*/  STL.64 [R1+0x838], R18 ;  /* 0x0008381201007387 */ /* 0x0007e80000100a00 */
[----:B------:R-:W4:Y:S04]  /*d7240*/  LDL.LU R55, [R1+0x53ec] ;  /* 0x0053ec0001377983 */ /* 0x000f280000300800 */
[----:B------:R-:W4:Y:S01]  /*d7250*/  LDL.LU R49, [R1+0x1efc] ;  /* 0x001efc0001317983 */ /* 0x000f220000300800 */
[----:B------:R-:W-:-:S02]  /*d7260*/  SHF.R.U32.HI R2, RZ, 0x8, R4 ;  /* 0x00000008ff027819 */ /* 0x000fc40000011604 */
[----:B-1----:R-:W-:Y:S01]  /*d7270*/  SHF.R.U32.HI R0, RZ, 0x8, R3 ;  /* 0x00000008ff007819 */ /* 0x002fe20000011603 */
[----:B------:R-:W4:Y:S01]  /*d7280*/  LDL.LU R47, [R1+0x540c] ;  /* 0x00540c00012f7983 */ /* 0x000f220000300800 */
[----:B------:R-:W-:Y:S02]  /*d7290*/  IADD3 R14, P1, PT, R22, R14, RZ ;  /* 0x0000000e160e7210 */ /* 0x000fe40007f3e0ff */
[----:B------:R-:W-:Y:S02]  /*d72a0*/  LOP3.LUT R2, R2, 0xffff, RZ, 0xc0, !PT ;  /* 0x0000ffff02027812 */ /* 0x000fe400078ec0ff */
[----:B------:R-:W-:Y:S01]  /*d72b0*/  LOP3.LUT R0, R0, 0xffff, RZ, 0xc0, !PT ;  /* 0x0000ffff00007812 */ /* 0x000fe200078ec0ff */
[----:B------:R-:W-:-:S03]  /*d72c0*/  IMAD.X R15, R23, 0x1, R16, P1 ;  /* 0x00000001170f7824 */ /* 0x000fc600008e0610 */
[----:B------:R-:W-:Y:S02]  /*d72d0*/  PRMT R4, R2, 0x3340, R0 ;  /* 0x0000334002047816 */ /* 0x000fe40000000000 */
[-C--:B------:R-:W-:Y:S02]  /*d72e0*/  IADD3 R2, P1, PT, R20, R7.reuse, RZ ;  /* 0x0000000714027210 */ /* 0x080fe40007f3e0ff */
[----:B------:R-:W-:Y:S01]  /*d72f0*/  PRMT R0, R61, 0x5410, R54 ;  /* 0x000054103d007816 */ /* 0x000fe20000000036 */
[----:B------:R-:W-:Y:S02]  /*d7300*/  STL.64 [R1+0x830], R14 ;  /* 0x0008300e01007387 */ /* 0x000fe40000100a00 */
[----:B------:R-:W-:Y:S02]  /*d7310*/  IMAD.X R3, R21, 0x1, R8, P1 ;  /* 0x0000000115037824 */ /* 0x000fe400008e0608 */
[----:B------:R-:W-:Y:S04]  /*d7320*/  STL [R1+0x5594], R16 ;  /* 0x0055941001007387 */ /* 0x000fe80000100800 */
[----:B------:R-:W-:Y:S04]  /*d7330*/  STL [R1+0x40c], R4 ;  /* 0x00040c0401007387 */ /* 0x000fe80000100800 */
[----:B------:R-:W-:Y:S04]  /*d7340*/  STL [R1+0x7c0], R0 ;  /* 0x0007c00001007387 */ /* 0x000fe80000100800 */
[----:B------:R-:W4:Y:S04]  /*d7350*/  LDL.LU R48, [R1+0xf4] ;  /* 0x0000f40001307983 */ /* 0x000f280000300800 */
[----:B------:R-:W4:Y:S04]  /*d7360*/  LDL.LU R50, [R1+0x694] ;  /* 0x0006940001327983 */ /* 0x000f280000300800 */
[----:B------:R-:W4:Y:S04]  /*d7370*/  LDL.LU R17, [R1+0xe4] ;  /* 0x0000e40001117983 */ /* 0x000f280000300800 */
[----:B------:R1:W-:Y:S04]  /*d7380*/  STL.64 [R1+0x828], R2 ;  /* 0x0008280201007387 */ /* 0x0003e80000100a00 */
[----:B---3--:R-:W3:Y:S04]  /*d7390*/  LDL.LU R19, [R1+0x20c] ;  /* 0x00020c0001137983 */ /* 0x008ee80000300800 */
[----:B------:R-:W3:Y:S04]  /*d73a0*/  LDL.LU R59, [R1+0x5154] ;  /* 0x00515400013b7983 */ /* 0x000ee80000300800 */
[----:B------:R-:W3:Y:S04]  /*d73b0*/  LDL.LU R54, [R1+0x4ee4] ;  /* 0x004ee40001367983 */ /* 0x000ee80000300800 */
[----:B------:R-:W3:Y:S01]  /*d73c0*/  LDL.LU R61, [R1+0x5008] ;  /* 0x00500800013d7983 */ /* 0x000ee20000300800 */
[----:B-1----:R-:W-:-:S05]  /*d73d0*/  IADD3 R2, P1, PT, R22, R7, RZ ;  /* 0x0000000716027210 */ /* 0x002fca0007f3e0ff */
[----:B------:R-:W-:-:S05]  /*d73e0*/  IMAD.X R3, R23, 0x1, R8, P1 ;  /* 0x0000000117037824 */ /* 0x000fca00008e0608 */
[----:B------:R1:W-:Y:S02]  /*d73f0*/  STL.64 [R1+0x820], R2 ;  /* 0x0008200201007387 */ /* 0x0003e40000100a00 */
        /* <DEDUP_REMOVED lines=10> */
[----:B------:R-:W-:Y:S01]  /*d74a0*/  IMAD.X R3, R21, 0x1, R12, P1 ;  /* 0x0000000115037824 */ /* 0x000fe200008e060c */
[----:B--2---:R-:W-:-:S04]  /*d74b0*/  LOP3.LUT R41, R53, 0xffff, RZ, 0xc0, !PT ;  /* 0x0000ffff35297812 */ /* 0x004fc800078ec0ff */
[--C-:B------:R-:W-:Y:S01]  /*d74c0*/  PRMT R0, R41, 0x3340, R1.reuse ;  /* 0x0000334029007816 */ /* 0x100fe20000000001 */
[----:B------:R-:W-:Y:S04]  /*d74d0*/  STL [R1+0x5680], R41 ;  /* 0x0056802901007387 */ /* 0x000fe80000100800 */
[----:B------:R1:W-:Y:S01]  /*d74e0*/  STL.64 [R1+0x800], R2 ;  /* 0x0008000201007387 */ /* 0x0003e20000100a00 */
[----:B----4-:R-:W-:Y:S02]  /*d74f0*/  LOP3.LUT R40, R49, 0xffff, RZ, 0xc0, !PT ;  /* 0x0000ffff31287812 */ /* 0x010fe400078ec0ff */
[----:B-1----:R-:W-:Y:S02]  /*d7500*/  PRMT R2, R55, 0x5410, R0 ;  /* 0x0000541037027816 */ /* 0x002fe40000000000 */
[----:B------:R-:W-:-:S03]  /*d7510*/  PRMT R0, R40, 0x3340, R1 ;  /* 0x0000334028007816 */ /* 0x000fc60000000001 */
[----:B------:R1:W-:Y:S01]  /*d7520*/  STL [R1+0x1adc], R2 ;  /* 0x001adc0201007387 */ /* 0x0003e20000100800 */
[----:B------:R-:W-:-:S03]  /*d7530*/  PRMT R0, R47, 0x5410, R0 ;  /* 0x000054102f007816 */ /* 0x000fc60000000000 */
[----:B------:R-:W-:Y:S04]  /*d7540*/  STL [R1+0x5684], R40 ;  /* 0x0056842801007387 */ /* 0x000fe80000100800 */
[----:B------:R-:W2:Y:S04]  /*d7550*/  LDL.LU R58, [R1+0xd8] ;  /* 0x0000d800013a7983 */ /* 0x000ea80000300800 */
[----:B------:R-:W2:Y:S04]  /*d7560*/  LDL.LU R42, [R1+0x684] ;  /* 0x00068400012a7983 */ /* 0x000ea80000300800 */
[----:B------:R3:W-:Y:S04]  /*d7570*/  STL [R1+0x1af8], R0 ;  /* 0x001af80001007387 */ /* 0x0007e80000100800 */
[----:B------:R-:W4:Y:S04]  /*d7580*/  LDL.LU R56, [R1+0xc0] ;  /* 0x0000c00001387983 */ /* 0x000f280000300800 */
[----:B------:R-:W4:Y:S04]  /*d7590*/  LDL.LU R18, [R1+0x3d0] ;  /* 0x0003d00001127983 */ /* 0x000f280000300800 */
[----:B------:R-:W4:Y:S04]  /*d75a0*/  LDL.LU R46, [R1+0xb4] ;  /* 0x0000b400012e7983 */ /* 0x000f280000300800 */
[----:B------:R-:W4:Y:S04]  /*d75b0*/  LDL.LU R51, [R1+0x208] ;  /* 0x0002080001337983 */ /* 0x000f280000300800 */
[----:B------:R-:W4:Y:S04]  /*d75c0*/  LDL.LU R52, [R1+0x50fc] ;  /* 0x0050fc0001347983 */ /* 0x000f280000300800 */
[----:B------:R-:W4:Y:S04]  /*d75d0*/  LDL.LU R53, [R1+0x4c9c] ;  /* 0x004c9c0001357983 */ /* 0x000f280000300800 */
[----:B------:R-:W4:Y:S01]  /*d75e0*/  LDL.LU R55, [R1+0x4f84] ;  /* 0x004f840001377983 */ /* 0x000f220000300800 */
[----:B-1----:R-:W-:-:S02]  /*d75f0*/  PRMT R2, R50, 0x5410, R48 ;  /* 0x0000541032027816 */ /* 0x002fc40000000030 */
[----:B---3--:R-:W-:Y:S02]  /*d7600*/  PRMT R0, R19, 0x5410, R17 ;  /* 0x0000541013007816 */ /* 0x008fe40000000011 */
[----:B------:R-:W-:Y:S02]  /*d7610*/  LOP3.LUT R4, R59, 0xffff, RZ, 0xc0, !PT ;  /* 0x0000ffff3b047812 */ /* 0x000fe400078ec0ff */
[----:B------:R-:W-:Y:S02]  /*d7620*/  LOP3.LUT R6, R54, 0xffff, RZ, 0xc0, !PT ;  /* 0x0000ffff36067812 */ /* 0x000fe400078ec0ff */
[----:B------:R-:W-:Y:S01]  /*d7630*/  LOP3.LUT R3, R61, 0xffff, RZ, 0xc0, !PT ;  /* 0x0000ffff3d037812 */ /* 0x000fe200078ec0ff */
[----:B------:R1:W-:Y:S04]  /*d7640*/  STL [R1+0x7bc], R2 ;  /* 0x0007bc0201007387 */ /* 0x0003e80000100800 */
[----:B------:R3:W-:Y:S04]  /*d7650*/  STL [R1+0x7b8], R0 ;  /* 0x0007b80001007387 */ /* 0x0007e80000100800 */
[----:B------:R-:W4:Y:S01]  /*d7660*/  LDL.LU R49, [R1+0xb0] ;  /* 0x0000b00001317983 */ /* 0x000f220000300800 */
[----:B-1----:R-:W-:-:S03]  /*d7670*/  PRMT R2, R4, 0x3340, R3 ;  /* 0x0000334004027816 */ /* 0x002fc60000000003 */
[----:B------:R-:W4:Y:S01]  /*d7680*/  LDL.LU R47, [R1+0x680] ;  /* 0x00068000012f7983 */ /* 0x000f220000300800 */
[----:B---3--:R-:W-:-:S04]  /*d7690*/  PRMT R0, R6, 0x3340, R1 ;  /* 0x0000334006007816 */ /* 0x008fc80000000001 */
[----:B------:R-:W-:-:S05]  /*d76a0*/  PRMT R0, R2, 0x5410, R0 ;  /* 0x0000541002007816 */ /* 0x000fca0000000000 */
[----:B------:R1:W-:Y:S04]  /*d76b0*/  STL [R1+0x18fc], R0 ;  /* 0x0018fc0001007387 */ /* 0x0003e80000100800 */
[----:B------:R-:W3:Y:S04]  /*d76c0*/  LDL.LU R48, [R1+0xac] ;  /* 0x0000ac0001307983 */ /* 0x000ee80000300800 */
[----:B------:R-:W3:Y:S04]  /*d76d0*/  LDL.LU R50, [R1+0x204] ;  /* 0x0002040001327983 */ /* 0x000ee80000300800 */
[----:B------:R-:W3:Y:S04]  /*d76e0*/  LDL.LU R17, [R1+0xa8] ;  /* 0x0000a80001117983 */ /* 0x000ee80000300800 */
[----:B------:R-:W3:Y:S04]  /*d76f0*/  LDL.LU R19, [R1+0x67c] ;  /* 0x00067c0001137983 */ /* 0x000ee80000300800 */
[----:B------:R-:W3:Y:S01]  /*d7700*/  LDL.LU R59, [R1+0x5108] ;  /* 0x00510800013b7983 */ /* 0x000ee20000300800 */
[----:B-1----:R-:W-:-:S02]  /*d7710*/  SHF.R.U32.HI R0, RZ, 0x8, R5 ;  /* 0x00000008ff007819 */ /* 0x002fc40000011605 */
[----:B------:R-:W-:Y:S01]  /*d7720*/  SHF.R.U32.HI R4, RZ, 0x8, R4 ;  /* 0x00000008ff047819 */ /* 0x000fe20000011604 */
[----:B------:R-:W3:Y:S01]  /*d7730*/  LDL.LU R61, [R1+0x4e84] ;  /* 0x004e8400013d7983 */ /* 0x000ee20000300800 */
[----:B------:R-:W-:Y:S02]  /*d7740*/  SHF.R.U32.HI R2, RZ, 0x8, R3 ;  /* 0x00000008ff027819 */ /* 0x000fe40000011603 */
[----:B------:R-:W-:Y:S01]  /*d7750*/  LOP3.LUT R0, R0, 0xffff, RZ, 0xc0, !PT ;  /* 0x0000ffff00007812 */ /* 0x000fe200078ec0ff */
[----:B------:R-:W3:Y:S01]  /*d7760*/  LDL.LU R54, [R1+0x4f98] ;  /* 0x004f980001367983 */ /* 0x000ee20000300800 */
[----:B------:R-:W-:Y:S02]  /*d7770*/  LOP3.LUT R3, R4, 0xffff, RZ, 0xc0, !PT ;  /* 0x0000ffff04037812 */ /* 0x000fe400078ec0ff */
[----:B------:R-:W-:Y:S02]  /*d7780*/  LOP3.LUT R2, R2, 0xffff, RZ, 0xc0, !PT ;  /* 0x0000ffff02027812 */ /* 0x000fe400078ec0ff */
[----:B------:R-:W-:-:S02]  /*d7790*/  PRMT R4, R0, 0x3340, R1 ;  /* 0x0000334000047816 */ /* 0x000fc40000000001 */
[----:B------:R-:W-:-:S03]  /*d77a0*/  PRMT R0, R3, 0x3340, R2 ;  /* 0x0000334003007816 */ /* 0x000fc60000000002 */
[----:B------:R-:W-:Y:S04]  /*d77b0*/  STL [R1+0x20c], R4 ;  /* 0x00020c0401007387 */ /* 0x000fe80000100800 */
[----:B------:R1:W-:Y:S01]  /*d77c0*/  STL [R1+0x3dc], R0 ;  /* 0x0003dc0001007387 */ /* 0x0003e20000100800 */
[----:B--2---:R-:W-:-:S05]  /*d77d0*/  PRMT R3, R42, 0x5410, R58 ;  /* 0x000054102a037816 */ /* 0x004fca000000003a */
[----:B------:R2:W-:Y:S01]  /*d77e0*/  STL [R1+0x7b4], R3 ;  /* 0x0007b40301007387 */ /* 0x0005e20000100800 */
[----:B----4-:R-:W-:Y:S02]  /*d77f0*/  PRMT R2, R18, 0x5410, R56 ;  /* 0x0000541012027816 */ /* 0x010fe40000000038 */
[----:B-1----:R-:W-:-:S03]  /*d7800*/  PRMT R0, R51, 0x5410, R46 ;  /* 0x0000541033007816 */ /* 0x002fc6000000002e */
[----:B------:R-:W-:Y:S01]  /*d7810*/  STL [R1+0x7b0], R2 ;  /* 0x0007b00201007387 */ /* 0x000fe20000100800 */
[----:B------:R-:W-:-:S03]  /*d7820*/  LOP3.LUT R5, R52, 0xffff, RZ, 0xc0, !PT ;  /* 0x0000ffff34057812 */ /* 0x000fc600078ec0ff */
[----:B------:R1:W-:Y:S01]  /*d7830*/  STL [R1+0x7ac], R0 ;  /* 0x0007ac0001007387 */ /* 0x0003e20000100800 */
[----:B--2---:R-:W-:Y:S02]  /*d7840*/  LOP3.LUT R3, R53, 0xffff, RZ, 0xc0, !PT ;  /* 0x0000ffff35037812 */ /* 0x004fe400078ec0ff */
[----:B------:R-:W-:Y:S02]  /*d7850*/  LOP3.LUT R4, R55, 0xffff, RZ, 0xc0, !PT ;  /* 0x0000ffff37047812 */ /* 0x000fe400078ec0ff */
[----:B-1----:R-:W-:Y:S02]  /*d7860*/  PRMT R0, R3, 0x3340, R1 ;  /* 0x0000334003007816 */ /* 0x002fe40000000001 */
[----:B------:R-:W-:Y:S02]  /*d7870*/  PRMT R2, R5, 0x3340, R4 ;  /* 0x0000334005027816 */ /* 0x000fe40000000004 */
[----:B------:R-:W-:Y:S02]  /*d7880*/  SHF.R.U32.HI R3, RZ, 0x8, R3 ;  /* 0x00000008ff037819 */ /* 0x000fe40000011603 */
[----:B------:R-:W-:-:S02]  /*d7890*/  PRMT R7, R2, 0x5410, R0 ;  /* 0x0000541002077816 */ /* 0x000fc40000000000 */
[----:B------:R-:W-:Y:S02]  /*d78a0*/  SHF.R.U32.HI R2, RZ, 0x8, R5 ;  /* 0x00000008ff027819 */ /* 0x000fe40000011605 */
[----:B------:R-:W-:Y:S02]  /*d78b0*/  SHF.R.U32.HI R0, RZ, 0x8, R4 ;  /* 0x00000008ff007819 */ /* 0x000fe40000011604 */
[----:B------:R-:W-:Y:S02]  /*d78c0*/  LOP3.LUT R2, R2, 0xffff, RZ, 0xc0, !PT ;  /* 0x0000ffff02027812 */ /* 0x000fe400078ec0ff */
[----:B------:R-:W-:Y:S02]  /*d78d0*/  LOP3.LUT R0, R0, 0xffff, RZ, 0xc0, !PT ;  /* 0x0000ffff00007812 */ /* 0x000fe400078ec0ff */
[----:B------:R-:W-:Y:S02]  /*d78e0*/  LOP3.LUT R3, R3, 0xffff, RZ, 0xc0, !PT ;  /* 0x0000ffff03037812 */ /* 0x000fe400078ec0ff */
[----:B------:R-:W-:-:S02]  /*d78f0*/  PRMT R2, R2, 0x3340, R0 ;  /* 0x0000334002027816 */ /* 0x000fc40000000000 */
[----:B------:R-:W-:Y:S01]  /*d7900*/  PRMT R0, R3, 0x3340, R1 ;  /* 0x0000334003007816 */ /* 0x000fe20000000001 */
[----:B------:R-:W-:Y:S01]  /*d7910*/  STL [R1+0x18f8], R7 ;  /* 0x0018f80701007387 */ /* 0x000fe20000100800 */
[----:B------:R-:W-:-:S03]  /*d7920*/  PRMT R3, R47, 0x5410, R49 ;  /* 0x000054102f037816 */ /* 0x000fc60000000031 */
[----:B------:R3:W-:Y:S04]  /*d7930*/  STL [R1+0x3d0], R2 ;  /* 0x0003d00201007387 */ /* 0x0007e80000100800 */
[----:B------:R1:W-:Y:S04]  /*d7940*/  STL [R1+0x208], R0 ;  /* 0x0002080001007387 */ /* 0x0003e80000100800 */
[----:B------:R2:W-:Y:S01]  /*d7950*/  STL [R1+0x7a4], R3 ;  /* 0x0007a40301007387 */ /* 0x0005e20000100800 */
[----:B---3--:R-:W-:Y:S02]  /*d7960*/  PRMT R2, R50, 0x5410, R48 ;  /* 0x0000541032027816 */ /* 0x008fe40000000030 */
[----:B-1----:R-:W-:-:S03]  /*d7970*/  PRMT R0, R19, 0x5410, R17 ;  /* 0x0000541013007816 */ /* 0x002fc60000000011 */
[----:B------:R-:W-:Y:S04]  /*d7980*/  STL [R1+0x7a8], R2 ;  /* 0x0007a80201007387 */ /* 0x000fe80000100800 */
[----:B------:R1:W-:Y:S04]  /*d7990*/  STL [R1+0x7a0], R0 ;  /* 0x0007a00001007387 */ /* 0x0003e80000100800 */
[----:B------:R-:W3:Y:S04]  /*d79a0*/  LDL.LU R15, [R1+0xa4] ;  /* 0x0000a400010f7983 */ /* 0x000ee80000300800 */
[----:B------:R-:W3:Y:S04]  /*d79b0*/  LDL.LU R13, [R1+0x3bc] ;  /* 0x0003bc00010d7983 */ /* 0x000ee80000300800 */
[----:B------:R-:W4:Y:S04]  /*d79c0*/  LDL.LU R60, [R1+0xa0] ;  /* 0x0000a000013c7983 */ /* 0x000f280000300800 */
[----:B------:R-:W4:Y:S04]  /*d79d0*/  LDL.LU R43, [R1+0x564] ;  /* 0x00056400012b7983 */ /* 0x000f280000300800 */
[----:B------:R-:W4:Y:S04]  /*d79e0*/  LDL.LU R57, [R1+0x9c] ;  /* 0x00009c0001397983 */ /* 0x000f280000300800 */
[----:B------:R-:W4:Y:S01]  /*d79f0*/  LDL.LU R58, [R1+0x200] ;  /* 0x00020000013a7983 */ /* 0x000f220000300800 */
[----:B------:R-:W-:-:S03]  /*d7a00*/  LOP3.LUT R4, R59, 0xffff, RZ, 0xc0, !PT ;  /* 0x0000ffff3b047812 */ /* 0x000fc600078ec0ff */
[----:B------:R-:W4:Y:S04]  /*d7a10*/  LDL.LU R42, [R1+0x1d1c] ;  /* 0x001d1c00012a7983 */ /* 0x000f280000300800 */
[----:B------:R-:W4:Y:S01]  /*d7a20*/  LDL.LU R59, [R1+0x198c] ;  /* 0x00198c00013b7983 */ /* 0x000f220000300800 */
[----:B------:R-:W-:Y:S02]  /*d7a30*/  LOP3.LUT R61, R61, 0xffff, RZ, 0xc0, !PT ;  /* 0x0000ffff3d3d7812 */ /* 0x000fe400078ec0ff */
[----:B--2---:R-:W-:Y:S01]  /*d7a40*/  LOP3.LUT R3, R54, 0xffff, RZ, 0xc0, !PT ;  /* 0x0000ffff36037812 */ /* 0x004fe200078ec0ff */
[----:B------:R-:W2:Y:S01]  /*d7a50*/  LDL.LU R56, [R1+0x1b2c] ;  /* 0x001b2c0001387983 */ /* 0x000ea20000300800 */
[----:B-1----:R-:W-:Y:S02]  /*d7a60*/  PRMT R0, R61, 0x3340, R1 ;  /* 0x000033403d007816 */ /* 0x002fe40000000001 */
[----:B------:R-:W-:-:S04]  /*d7a70*/  PRMT R2, R4, 0x3340, R3 ;  /* 0x0000334004027816 */ /* 0x000fc80000000003 */
[----:B------:R-:W-:Y:S02]  /*d7a80*/  PRMT R2, R2, 0x5410, R0 ;  /* 0x0000541002027816 */ /* 0x000fe40000000000 */
[----:B------:R-:W-:-:S04]  /*d7a90*/  SHF.R.U32.HI R0, RZ, 0x8, R6 ;  /* 0x00000008ff007819 */ /* 0x000fc80000011606 */
[----:B------:R-:W-:Y:S01]  /*d7aa0*/  LOP3.LUT R0, R0, 0xffff, RZ, 0xc0, !PT ;  /* 0x0000ffff00007812 */ /* 0x000fe200078ec0ff */
[----:B------:R-:W-:Y:S03]  /*d7ab0*/  STL [R1+0x5688], R61 ;  /* 0x0056883d01007387 */ /* 0x000fe60000100800 */
[----:B------:R-:W-:Y:S01]  /*d7ac0*/  PRMT R0, R0, 0x3340, R1 ;  /* 0x0000334000007816 */ /* 0x000fe20000000001 */
[----:B------:R1:W-:Y:S04]  /*d7ad0*/  STL [R1+0x7ec], R2 ;  /* 0x0007ec0201007387 */ /* 0x0003e80000100800 */
[----:B------:R-:W2:Y:S04]  /*d7ae0*/  LDL.LU R18, [R1+0x98] ;  /* 0x0000980001127983 */ /* 0x000ea80000300800 */
[----:B------:R-:W2:Y:S04]  /*d7af0*/  LDL.LU R46, [R1+0x65c] ;  /* 0x00065c00012e7983 */ /* 0x000ea80000300800 */
[----:B------:R0:W-:Y:S04]  /*d7b00*/  STL [R1+0x204], R0 ;  /* 0x0002040001007387 */ /* 0x0001e80000100800 */
[----:B------:R-:W2:Y:S04]  /*d7b10*/  LDL.LU R51, [R1+0x94] ;  /* 0x0000940001337983 */ /* 0x000ea80000300800 */
[----:B------:R-:W2:Y:S04]  /*d7b20*/  LDL.LU R52, [R1+0x560] ;  /* 0x0005600001347983 */ /* 0x000ea80000300800 */
[----:B------:R-:W2:Y:S04]  /*d7b30*/  LDL.LU R53, [R1+0x90] ;  /* 0x0000900001357983 */ /* 0x000ea80000300800 */
[----:B------:R-:W2:Y:S04]  /*d7b40*/  LDL.LU R55, [R1+0x3b8] ;  /* 0x0003b80001377983 */ /* 0x000ea80000300800 */
[----:B------:R-:W2:Y:S04]  /*d7b50*/  LDL.LU R49, [R1+0x8c] ;  /* 0x00008c0001317983 */ /* 0x000ea80000300800 */
[----:B------:R-:W2:Y:S01]  /*d7b60*/  LDL.LU R47, [R1+0x3b4] ;  /* 0x0003b400012f7983 */ /* 0x000ea20000300800 */
[----:B------:R-:W-:-:S02]  /*d7b70*/  SHF.R.U32.HI R4, RZ, 0x8, R4 ;  /* 0x00000008ff047819 */ /* 0x000fc40000011604 */
[----:B-1----:R-:W-:Y:S01]  /*d7b80*/  SHF.R.U32.HI R2, RZ, 0x8, R3 ;  /* 0x00000008ff027819 */ /* 0x002fe20000011603 */
[----:B------:R-:W2:Y:S01]  /*d7b90*/  LDL.LU R48, [R1+0x1d4c] ;  /* 0x001d4c0001307983 */ /* 0x000ea20000300800 */
[----:B------:R-:W-:Y:S02]  /*d7ba0*/  LOP3.LUT R3, R4, 0xffff, RZ, 0xc0, !PT ;  /* 0x0000ffff04037812 */ /* 0x000fe400078ec0ff */
[----:B------:R-:W-:Y:S01]  /*d7bb0*/  LOP3.LUT R2, R2, 0xffff, RZ, 0xc0, !PT ;  /* 0x0000ffff02027812 */ /* 0x000fe200078ec0ff */
[----:B------:R-:W2:Y:S04]  /*d7bc0*/  LDL.LU R50, [R1+0x199c] ;  /* 0x00199c0001327983 */ /* 0x000ea80000300800 */
[----:B------:R-:W2:Y:S01]  /*d7bd0*/  LDL.LU R17, [R1+0x1b68] ;  /* 0x001b680001117983 */ /* 0x000ea20000300800 */
[----:B0-----:R-:W-:-:S03]  /*d7be0*/  PRMT R0, R3, 0x3340, R2 ;  /* 0x0000334003007816 */ /* 0x001fc60000000002 */
[----:B------:R-:W2:Y:S04]  /*d7bf0*/  LDL.LU R19, [R1+0x1cdc] ;  /* 0x001cdc0001137983 */ /* 0x000ea80000300800 */
[----:B------:R-:W2:Y:S04]  /*d7c00*/  LDL.LU R54, [R1+0x1928] ;  /* 0x0019280001367983 */ /* 0x000ea80000300800 */
[----:B------:R0:W-:Y:S01]  /*d7c10*/  STL [R1+0x454], R0 ;  /* 0x0004540001007387 */ /* 0x0001e20000100800 */
[----:B---3--:R-:W-:Y:S02]  /*d7c20*/  PRMT R3, R13, 0x5410, R15 ;  /* 0x000054100d037816 */ /* 0x008fe4000000000f */
[----:B----4-:R-:W-:-:S03]  /*d7c30*/  PRMT R2, R43, 0x5410, R60 ;  /* 0x000054102b027816 */ /* 0x010fc6000000003c */
[----:B------:R1:W-:Y:S01]  /*d7c40*/  STL [R1+0x79c], R3 ;  /* 0x00079c0301007387 */ /* 0x0003e20000100800 */
[----:B0-----:R-:W-:-:S03]  /*d7c50*/  PRMT R0, R58, 0x5410, R57 ;  /* 0x000054103a007816 */ /* 0x001fc60000000039 */
[----:B------:R-:W-:Y:S04]  /*d7c60*/  STL [R1+0x794], R2 ;  /* 0x0007940201007387 */ /* 0x000fe80000100800 */
[----:B------:R0:W-:Y:S01]  /*d7c70*/  STL [R1+0x798], R0 ;  /* 0x0007980001007387 */ /* 0x0001e20000100800 */
[----:B-1----:R-:W-:-:S03]  /*d7c80*/  LOP3.LUT R3, R59, 0xffff, RZ, 0xc0, !PT ;  /* 0x0000ffff3b037812 */ /* 0x002fc600078ec0ff */
[----:B------:R-:W3:Y:S01]  /*d7c90*/  LDL.LU R59, [R1+0x1abc] ;  /* 0x001abc00013b7983 */ /* 0x000ee20000300800 */
[----:B------:R-:W-:Y:S02]  /*d7ca0*/  LOP3.LUT R5, R42, 0xffff, RZ, 0xc0, !PT ;  /* 0x0000ffff2a057812 */ /* 0x000fe400078ec0ff */
[----:B--2---:R-:W-:Y:S02]  /*d7cb0*/  LOP3.LUT R4, R56, 0xffff, RZ, 0xc0, !PT ;  /* 0x0000ffff38047812 */ /* 0x004fe400078ec0ff */
[----:B0-----:R-:W-:Y:S02]  /*d7cc0*/  PRMT R0, R3, 0x3340, R1 ;  /* 0x0000334003007816 */ /* 0x001fe40000000001 */
        /* <DEDUP_REMOVED lines=9> */
[----:B------:R-:W-:Y:S02]  /*d7d60*/  PRMT R0, R3, 0x3340, R1 ;  /* 0x0000334003007816 */ /* 0x000fe40000000001 */
[----:B------:R-:W-:Y:S01]  /*d7d70*/  PRMT R3, R46, 0x5410, R18 ;  /* 0x000054102e037816 */ /* 0x000fe20000000012 */
[----:B------:R-:W-:Y:S04]  /*d7d80*/  STL [R1+0x564], R6 ;  /* 0x0005640601007387 */ /* 0x000fe80000100800 */
[----:B------:R0:W-:Y:S04]  /*d7d90*/  STL [R1+0x3bc], R2 ;  /* 0x0003bc0201007387 */ /* 0x0001e80000100800 */
[----:B------:R-:W-:Y:S04]  /*d7da0*/  STL [R1+0x56a4], R3 ;  /* 0x0056a40301007387 */ /* 0x000fe80000100800 */
[----:B------:R1:W-:Y:S01]  /*d7db0*/  STL [R1+0x200], R0 ;  /* 0x0002000001007387 */ /* 0x0003e20000100800 */
[----:B0-----:R-:W-:-:S02]  /*d7dc0*/  PRMT R2, R52, 0x5410, R51 ;  /* 0x0000541034027816 */ /* 0x001fc40000000033 */
[----:B------:R-:W-:-:S03]  /*d7dd0*/  PRMT R5, R55, 0x5410, R53 ;  /* 0x0000541037057816 */ /* 0x000fc60000000035 */
[----:B------:R-:W-:Y:S01]  /*d7de0*/  STL [R1+0x56a8], R2 ;  /* 0x0056a80201007387 */ /* 0x000fe20000100800 */
[----:B-1----:R-:W-:-:S03]  /*d7df0*/  PRMT R0, R47, 0x5410, R49 ;  /* 0x000054102f007816 */ /* 0x002fc60000000031 */
[----:B------:R-:W-:Y:S04]  /*d7e00*/  STL [R1+0x569c], R5 ;  /* 0x00569c0501007387 */ /* 0x000fe80000100800 */
[----:B------:R0:W-:Y:S04]  /*d7e10*/  STL [R1+0x790], R0 ;  /* 0x0007900001007387 */ /* 0x0001e80000100800 */
[----:B------:R-:W2:Y:S04]  /*d7e20*/  LDL.LU R58, [R1+0x88] ;  /* 0x00008800013a7983 */ /* 0x000ea80000300800 */
[----:B------:R-:W2:Y:S04]  /*d7e30*/  LDL.LU R42, [R1+0x644] ;  /* 0x00064400012a7983 */ /* 0x000ea80000300800 */
[----:B------:R-:W4:Y:S01]  /*d7e40*/  LDL.LU R56, [R1+0x84] ;  /* 0x0000840001387983 */ /* 0x000f220000300800 */
[----:B------:R-:W-:-:S03]  /*d7e50*/  LOP3.LUT R10, R54, 0xffff, RZ, 0xc0, !PT ;  /* 0x0000ffff360a7812 */ /* 0x000fc600078ec0ff */
[----:B------:R-:W4:Y:S01]  /*d7e60*/  LDL.LU R54, [R1+0x1f8] ;  /* 0x0001f80001367983 */ /* 0x000f220000300800 */
[----:B------:R-:W-:Y:S02]  /*d7e70*/  LOP3.LUT R9, R48, 0xffff, RZ, 0xc0, !PT ;  /* 0x0000ffff30097812 */ /* 0x000fe400078ec0ff */
[----:B------:R-:W-:Y:S02]  /*d7e80*/  LOP3.LUT R11, R50, 0xffff, RZ, 0xc0, !PT ;  /* 0x0000ffff320b7812 */ /* 0x000fe400078ec0ff */
[----:B------:R-:W-:Y:S02]  /*d7e90*/  LOP3.LUT R7, R17, 0xffff, RZ, 0xc0, !PT ;  /* 0x0000ffff11077812 */ /* 0x000fe400078ec0ff */
[----:B0-----:R-:W-:Y:S02]  /*d7ea0*/  PRMT R0, R11, 0x3340, R1 ;  /* 0x000033400b007816 */ /* 0x001fe40000000001 */
[----:B------:R-:W-:Y:S02]  /*d7eb0*/  PRMT R4, R9, 0x3340, R7 ;  /* 0x0000334009047816 */ /* 0x000fe40000000007 */
[----:B------:R-:W-:-:S02]  /*d7ec0*/  LOP3.LUT R8, R19, 0xffff, RZ, 0xc0, !PT ;  /* 0x0000ffff13087812 */ /* 0x000fc400078ec0ff */
[----:B------:R-:W-:Y:S02]  /*d7ed0*/  PRMT R2, R4, 0x5410, R0 ;  /* 0x0000541004027816 */ /* 0x000fe40000000000 */
[----:B------:R-:W-:-:S03]  /*d7ee0*/  PRMT R0, R10, 0x3340, R1 ;  /* 0x000033400a007816 */ /* 0x000fc60000000001 */
[----:B------:R-:W-:Y:S04]  /*d7ef0*/  STL [R1+0x560], R2 ;  /* 0x0005600201007387 */ /* 0x000fe80000100800 */
[----:B------:R-:W4:Y:S04]  /*d7f00*/  LDL.LU R18, [R1+0x80] ;  /* 0x0000800001127983 */ /* 0x000f280000300800 */
[----:B------:R-:W4:Y:S01]  /*d7f10*/  LDL.LU R46, [R1+0x63c] ;  /* 0x00063c00012e7983 */ /* 0x000f220000300800 */
[----:B---3--:R-:W-:-:S04]  /*d7f20*/  LOP3.LUT R6, R59, 0xffff, RZ, 0xc0, !PT ;  /* 0x0000ffff3b067812 */ /* 0x008fc800078ec0ff */
[----:B------:R-:W-:-:S04]  /*d7f30*/  PRMT R4, R8, 0x3340, R6 ;  /* 0x0000334008047816 */ /* 0x000fc80000000006 */
[----:B------:R-:W-:-:S05]  /*d7f40*/  PRMT R0, R4, 0x5410, R0 ;  /* 0x0000541004007816 */ /* 0x000fca0000000000 */
[----:B------:R0:W-:Y:S04]  /*d7f50*/  STL [R1+0x55c], R0 ;  /* 0x00055c0001007387 */ /* 0x0001e80000100800 */
[----:B------:R-:W3:Y:S04]  /*d7f60*/  LDL.LU R51, [R1+0x7c] ;  /* 0x00007c0001337983 */ /* 0x000ee80000300800 */
[----:B------:R-:W3:Y:S04]  /*d7f70*/  LDL.LU R52, [R1+0x550] ;  /* 0x0005500001347983 */ /* 0x000ee80000300800 */
[----:B------:R-:W3:Y:S04]  /*d7f80*/  LDL.LU R53, [R1+0x78] ;  /* 0x0000780001357983 */ /* 0x000ee80000300800 */
[----:B------:R-:W3:Y:S04]  /*d7f90*/  LDL.LU R55, [R1+0x39c] ;  /* 0x00039c0001377983 */ /* 0x000ee80000300800 */
[----:B------:R-:W3:Y:S04]  /*d7fa0*/  LDL.LU R49, [R1+0x74] ;  /* 0x0000740001317983 */ /* 0x000ee80000300800 */
[----:B------:R-:W3:Y:S01]  /*d7fb0*/  LDL.LU R47, [R1+0x408] ;  /* 0x00040800012f7983 */ /* 0x000ee20000300800 */
[----:B------:R-:W-:-:S02]  /*d7fc0*/  SHF.R.U32.HI R4, RZ, 0x8, R9 ;  /* 0x00000008ff047819 */ /* 0x000fc40000011609 */
[----:B0-----:R-:W-:Y:S01]  /*d7fd0*/  SHF.R.U32.HI R0, RZ, 0x8, R7 ;  /* 0x00000008ff007819 */ /* 0x001fe20000011607 */
[----:B------:R-:W3:Y:S01]  /*d7fe0*/  LDL.LU R48, [R1+0x1cf8] ;  /* 0x001cf80001307983 */ /* 0x000ee20000300800 */
[----:B------:R-:W-:Y:S02]  /*d7ff0*/  SHF.R.U32.HI R8, RZ, 0x8, R8 ;  /* 0x00000008ff087819 */ /* 0x000fe40000011608 */
[----:B------:R-:W-:Y:S01]  /*d8000*/  SHF.R.U32.HI R6, RZ, 0x8, R6 ;  /* 0x00000008ff067819 */ /* 0x000fe20000011606 */
[----:B------:R-:W3:Y:S01]  /*d8010*/  LDL.LU R59, [R1+0x1988] ;  /* 0x00198800013b7983 */ /* 0x000ee20000300800 */
[----:B------:R-:W-:Y:S02]  /*d8020*/  LOP3.LUT R4, R4, 0xffff, RZ, 0xc0, !PT ;  /* 0x0000ffff04047812 */ /* 0x000fe400078ec0ff */
[----:B------:R-:W-:Y:S01]  /*d8030*/  LOP3.LUT R0, R0, 0xffff, RZ, 0xc0, !PT ;  /* 0x0000ffff00007812 */ /* 0x000fe200078ec0ff */
[----:B------:R-:W3:Y:S01]  /*d8040*/  LDL.LU R50, [R1+0x1ad8] ;  /* 0x001ad80001327983 */ /* 0x000ee20000300800 */
[----:B------:R-:W-:-:S02]  /*d8050*/  LOP3.LUT R7, R8, 0xffff, RZ, 0xc0, !PT ;  /* 0x0000ffff08077812 */ /* 0x000fc400078ec0ff */
[----:B------:R-:W-:Y:S01]  /*d8060*/  LOP3.LUT R6, R6, 0xffff, RZ, 0xc0, !PT ;  /* 0x0000ffff06067812 */ /* 0x000fe200078ec0ff */
[----:B------:R-:W3:Y:S01]  /*d8070*/  LDL.LU R17, [R1+0x5190] ;  /* 0x0051900001117983 */ /* 0x000ee20000300800 */
[----:B------:R-:W-:Y:S02]  /*d8080*/  PRMT R2, R4, 0x3340, R0 ;  /* 0x0000334004027816 */ /* 0x000fe40000000000 */
[----:B------:R-:W-:Y:S01]  /*d8090*/  PRMT R0, R7, 0x3340, R6 ;  /* 0x0000334007007816 */ /* 0x000fe20000000006 */
[----:B------:R-:W3:Y:S04]  /*d80a0*/  LDL.LU R19, [R1+0x4f5c] ;  /* 0x004f5c0001137983 */ /* 0x000ee80000300800 */
[----:B------:R-:W-:Y:S01]  /*d80b0*/  STL [R1+0x3b8], R2 ;  /* 0x0003b80201007387 */ /* 0x000fe20000100800 */
[----:B--2---:R-:W-:-:S05]  /*d80c0*/  PRMT R4, R42, 0x5410, R58 ;  /* 0x000054102a047816 */ /* 0x004fca000000003a */
[----:B------:R-:W-:Y:S04]  /*d80d0*/  STL [R1+0x56a0], R4 ;  /* 0x0056a00401007387 */ /* 0x000fe80000100800 */
[----:B------:R0:W-:Y:S01]  /*d80e0*/  STL [R1+0x3b4], R0 ;  /* 0x0003b40001007387 */ /* 0x0001e20000100800 */
[----:B----4-:R-:W-:-:S03]  /*d80f0*/  PRMT R7, R54, 0x5410, R56 ;  /* 0x0000541036077816 */ /* 0x010fc60000000038 */
[----:B------:R-:W2:Y:S01]  /*d8100*/  LDL.LU R54, [R1+0x506c] ;  /* 0x00506c0001367983 */ /* 0x000ea20000300800 */
[----:B------:R-:W-:Y:S02]  /*d8110*/  SHF.R.U32.HI R6, RZ, 0x8, R11 ;  /* 0x00000008ff067819 */ /* 0x000fe4000001160b */
[----:B0-----:R-:W-:Y:S02]  /*d8120*/  SHF.R.U32.HI R0, RZ, 0x8, R10 ;  /* 0x00000008ff007819 */ /* 0x001fe4000001160a */
[----:B------:R-:W-:Y:S02]  /*d8130*/  LOP3.LUT R6, R6, 0xffff, RZ, 0xc0, !PT ;  /* 0x0000ffff06067812 */ /* 0x000fe400078ec0ff */
[----:B------:R-:W-:-:S04]  /*d8140*/  LOP3.LUT R0, R0, 0xffff, RZ, 0xc0, !PT ;  /* 0x0000ffff00007812 */ /* 0x000fc800078ec0ff */
[--C-:B------:R-:W-:Y:S02]  /*d8150*/  PRMT R2, R0, 0x3340, R1.reuse ;  /* 0x0000334000027816 */ /* 0x100fe40000000001 */
[----:B------:R-:W-:Y:S01]  /*d8160*/  PRMT R0, R6, 0x3340, R1 ;  /* 0x0000334006007816 */ /* 0x000fe20000000001 */
[----:B------:R-:W-:Y:S01]  /*d8170*/  STL [R1+0x56ac], R7 ;  /* 0x0056ac0701007387 */ /* 0x000fe20000100800 */
[----:B------:R-:W-:-:S03]  /*d8180*/  PRMT R6, R46, 0x5410, R18 ;  /* 0x000054102e067816 */ /* 0x000fc60000000012 */
[----:B------:R-:W-:Y:S04]  /*d8190*/  STL [R1+0x1fc], R2 ;  /* 0x0001fc0201007387 */ /* 0x000fe80000100800 */
[----:B------:R-:W-:Y:S04]  /*d81a0*/  STL [R1+0x56b0], R6 ;  /* 0x0056b00601007387 */ /* 0x000fe80000100800 */
[----:B------:R0:W-:Y:S01]  /*d81b0*/  STL [R1+0x1f8], R0 ;  /* 0x0001f80001007387 */ /* 0x0001e20000100800 */
[----:B---3--:R-:W-:Y:S02]  /*d81c0*/  PRMT R8, R52, 0x5410, R51 ;  /* 0x0000541034087816 */ /* 0x008fe40000000033 */
[----:B------:R-:W-:-:S03]  /*d81d0*/  PRMT R9, R55, 0x5410, R53 ;  /* 0x0000541037097816 */ /* 0x000fc60000000035 */
[----:B------:R-:W-:Y:S04]  /*d81e0*/  STL [R1+0x56b4], R8 ;  /* 0x0056b40801007387 */ /* 0x000fe80000100800 */
[----:B------:R-:W-:Y:S04]  /*d81f0*/  STL [R1+0x56b8], R9 ;  /* 0x0056b80901007387 */ /* 0x000fe80000100800 */
[----:B------:R-:W3:Y:S04]  /*d8200*/  LDL.LU R43, [R1+0x70] ;  /* 0x00007000012b7983 */ /* 0x000ee80000300800 */
[----:B------:R-:W3:Y:S04]  /*d8210*/  LDL.LU R18, [R1+0x48c] ;  /* 0x00048c0001127983 */ /* 0x000ee80000300800 */
[----:B------:R-:W4:Y:S01]  /*d8220*/  LDL.LU R46, [R1+0x6c] ;  /* 0x00006c00012e7983 */ /* 0x000f220000300800 */
[----:B------:R-:W-:-:S03]  /*d8230*/  PRMT R10, R47, 0x5410, R49 ;  /* 0x000054102f0a7816 */ /* 0x000fc60000000031 */
[----:B------:R-:W4:Y:S04]  /*d8240*/  LDL.LU R51, [R1+0x398] ;  /* 0x0003980001337983 */ /* 0x000f280000300800 */
[----:B------:R-:W4:Y:S04]  /*d8250*/  LDL.LU R52, [R1+0x68] ;  /* 0x0000680001347983 */ /* 0x000f280000300800 */
[----:B------:R-:W4:Y:S04]  /*d8260*/  LDL.LU R53, [R1+0x470] ;  /* 0x0004700001357983 */ /* 0x000f280000300800 */
[----:B------:R-:W4:Y:S04]  /*d8270*/  LDL.LU R55, [R1+0x5158] ;  /* 0x0051580001377983 */ /* 0x000f280000300800 */
[----:B------:R-:W4:Y:S04]  /*d8280*/  LDL.LU R49, [R1+0x4ee0] ;  /* 0x004ee00001317983 */ /* 0x000f280000300800 */
[----:B------:R-:W4:Y:S01]  /*d8290*/  LDL.LU R47, [R1+0x5000] ;  /* 0x00500000012f7983 */ /* 0x000f220000300800 */
[----:B------:R-:W-:-:S02]  /*d82a0*/  LOP3.LUT R13, R48, 0xffff, RZ, 0xc0, !PT ;  /* 0x0000ffff300d7812 */ /* 0x000fc400078ec0ff */
[----:B------:R-:W-:Y:S02]  /*d82b0*/  LOP3.LUT R59, R59, 0xffff, RZ, 0xc0, !PT ;  /* 0x0000ffff3b3b7812 */ /* 0x000fe400078ec0ff */
[----:B------:R-:W-:Y:S02]  /*d82c0*/  LOP3.LUT R12, R50, 0xffff, RZ, 0xc0, !PT ;  /* 0x0000ffff320c7812 */ /* 0x000fe400078ec0ff */
[----:B0-----:R-:W-:Y:S02]  /*d82d0*/  PRMT R0, R59, 0x3340, R1 ;  /* 0x000033403b007816 */ /* 0x001fe40000000001 */
[----:B------:R-:W-:Y:S02]  /*d82e0*/  PRMT R11, R13, 0x3340, R12 ;  /* 0x000033400d0b7816 */ /* 0x000fe4000000000c */
[----:B------:R-:W-:Y:S02]  /*d82f0*/  LOP3.LUT R15, R17, 0xffff, RZ, 0xc0, !PT ;  /* 0x0000ffff110f7812 */ /* 0x000fe400078ec0ff */
[----:B------:R-:W-:-:S02]  /*d8300*/  LOP3.LUT R21, R19, 0xffff, RZ, 0xc0, !PT ;  /* 0x0000ffff13157812 */ /* 0x000fc400078ec0ff */
[----:B--2---:R-:W-:Y:S02]  /*d8310*/  LOP3.LUT R14, R54, 0xffff, RZ, 0xc0, !PT ;  /* 0x0000ffff360e7812 */ /* 0x004fe400078ec0ff */
[----:B------:R-:W-:Y:S02]  /*d8320*/  PRMT R2, R11, 0x5410, R0 ;  /* 0x000054100b027816 */ /* 0x000fe40000000000 */
[----:B------:R-:W-:Y:S02]  /*d8330*/  PRMT R0, R21, 0x3340, R1 ;  /* 0x0000334015007816 */ /* 0x000fe40000000001 */
[----:B------:R-:W-:Y:S01]  /*d8340*/  PRMT R11, R15, 0x3340, R14 ;  /* 0x000033400f0b7816 */ /* 0x000fe2000000000e */
[----:B------:R-:W-:Y:S04]  /*d8350*/  STL [R1+0x568c], R59 ;  /* 0x00568c3b01007387 */ /* 0x000fe80000100800 */
[----:B------:R0:W-:Y:S02]  /*d8360*/  STL [R1+0x558], R2 ;  /* 0x0005580201007387 */ /* 0x0001e40000100800 */
[----:B0-----:R-:W-:-:S02]  /*d8370*/  PRMT R2, R11, 0x5410, R0 ;  /* 0x000054100b027816 */ /* 0x001fc40000000000 */
[----:B------:R-:W-:Y:S02]  /*d8380*/  SHF.R.U32.HI R11, RZ, 0x8, R13 ;  /* 0x00000008ff0b7819 */ /* 0x000fe4000001160d */
[----:B------:R-:W-:Y:S02]  /*d8390*/  SHF.R.U32.HI R0, RZ, 0x8, R12 ;  /* 0x00000008ff007819 */ /* 0x000fe4000001160c */
[----:B------:R-:W-:Y:S02]  /*d83a0*/  SHF.R.U32.HI R13, RZ, 0x8, R15 ;  /* 0x00000008ff0d7819 */ /* 0x000fe4000001160f */
[----:B------:R-:W-:Y:S02]  /*d83b0*/  SHF.R.U32.HI R12, RZ, 0x8, R14 ;  /* 0x00000008ff0c7819 */ /* 0x000fe4000001160e */
[----:B------:R-:W-:Y:S02]  /*d83c0*/  LOP3.LUT R11, R11, 0xffff, RZ, 0xc0, !PT ;  /* 0x0000ffff0b0b7812 */ /* 0x000fe400078ec0ff */
[----:B------:R-:W-:Y:S01]  /*d83d0*/  LOP3.LUT R0, R0, 0xffff, RZ, 0xc0, !PT ;  /* 0x0000ffff00007812 */ /* 0x000fe200078ec0ff */
[----:B------:R0:W-:Y:S01]  /*d83e0*/  STL [R1+0x550], R2 ;  /* 0x0005500201007387 */ /* 0x0001e20000100800 */
[----:B------:R-:W-:-:S02]  /*d83f0*/  LOP3.LUT R13, R13, 0xffff, RZ, 0xc0, !PT ;  /* 0x0000ffff0d0d7812 */ /* 0x000fc400078ec0ff */
[----:B------:R-:W-:Y:S01]  /*d8400*/  LOP3.LUT R12, R12, 0xffff, RZ, 0xc0, !PT ;  /* 0x0000ffff0c0c7812 */ /* 0x000fe200078ec0ff */
[----:B------:R-:W2:Y:S01]  /*d8410*/  LDL.LU R57, [R1+0x64] ;  /* 0x0000640001397983 */ /* 0x000ea20000300800 */
[----:B0-----:R-:W-:Y:S02]  /*d8420*/  PRMT R2, R11, 0x3340, R0 ;  /* 0x000033400b027816 */ /* 0x001fe40000000000 */
[----:B------:R-:W-:-:S03]  /*d8430*/  PRMT R0, R13, 0x3340, R12 ;  /* 0x000033400d007816 */ /* 0x000fc6000000000c */
[----:B------:R-:W-:Y:S04]  /*d8440*/  STL [R1+0x408], R2 ;  /* 0x0004080201007387 */ /* 0x000fe80000100800 */
[----:B------:R-:W2:Y:S04]  /*d8450*/  LDL.LU R58, [R1+0x448] ;  /* 0x00044800013a7983 */ /* 0x000ea80000300800 */
[----:B------:R0:W-:Y:S04]  /*d8460*/  STL [R1+0x39c], R0 ;  /* 0x00039c0001007387 */ /* 0x0001e80000100800 */
[----:B------:R-:W2:Y:S04]  /*d8470*/  LDL.LU R42, [R1+0x60] ;  /* 0x00006000012a7983 */ /* 0x000ea80000300800 */
[----:B------:R-:W2:Y:S04]  /*d8480*/  LDL.LU R56, [R1+0x404] ;  /* 0x0004040001387983 */ /* 0x000ea80000300800 */
[----:B------:R-:W2:Y:S04]  /*d8490*/  LDL.LU R48, [R1+0x58] ;  /* 0x0000580001307983 */ /* 0x000ea80000300800 */
[----:B------:R-:W2:Y:S04]  /*d84a0*/  LDL.LU R50, [R1+0x394] ;  /* 0x0003940001327983 */ /* 0x000ea80000300800 */
[----:B------:R-:W2:Y:S04]  /*d84b0*/  LDL.LU R17, [R1+0x51b0] ;  /* 0x0051b00001117983 */ /* 0x000ea80000300800 */
[----:B------:R-:W2:Y:S04]  /*d84c0*/  LDL.LU R19, [R1+0x4f7c] ;  /* 0x004f7c0001137983 */ /* 0x000ea80000300800 */
[----:B------:R-:W2:Y:S01]  /*d84d0*/  LDL.LU R54, [R1+0x5088] ;  /* 0x0050880001367983 */ /* 0x000ea20000300800 */
[----:B---3--:R-:W-:-:S03]  /*d84e0*/  PRMT R11, R18, 0x5410, R43 ;  /* 0x00005410120b7816 */ /* 0x008fc6000000002b */
[----:B------:R-:W3:Y:S01]  /*d84f0*/  LDL.LU R18, [R1+0x5c] ;  /* 0x00005c0001127983 */ /* 0x000ee20000300800 */
[----:B----4-:R-:W-:-:S03]  /*d8500*/  PRMT R13, R51, 0x5410, R46 ;  /* 0x00005410330d7816 */ /* 0x010fc6000000002e */
[----:B------:R-:W3:Y:S01]  /*d8510*/  LDL.LU R46, [R1+0x400] ;  /* 0x00040000012e7983 */ /* 0x000ee20000300800 */
[----:B------:R-:W-:Y:S02]  /*d8520*/  LOP3.LUT R20, R55, 0xffff, RZ, 0xc0, !PT ;  /* 0x0000ffff37147812 */ /* 0x000fe400078ec0ff */
[----:B------:R-:W-:Y:S02]  /*d8530*/  LOP3.LUT R5, R49, 0xffff, RZ, 0xc0, !PT ;  /* 0x0000ffff31057812 */ /* 0x000fe400078ec0ff */
[----:B------:R-:W-:Y:S02]  /*d8540*/  LOP3.LUT R15, R47, 0xffff, RZ, 0xc0, !PT ;  /* 0x0000ffff2f0f7812 */ /* 0x000fe400078ec0ff */
[----:B0-----:R-:W-:Y:S02]  /*d8550*/  PRMT R0, R5, 0x3340, R1 ;  /* 0x0000334005007816 */ /* 0x001fe40000000001 */
[----:B------:R-:W-:-:S04]  /*d8560*/  PRMT R14, R20, 0x3340, R15 ;  /* 0x00003340140e7816 */ /* 0x000fc8000000000f */
[----:B------:R-:W-:Y:S02]  /*d8570*/  PRMT R0, R14, 0x5410, R0 ;  /* 0x000054100e007816 */ /* 0x000fe40000000000 */
[----:B------:R-:W-:-:S03]  /*d8580*/  PRMT R12, R53, 0x5410, R52 ;  /* 0x00005410350c7816 */ /* 0x000fc60000000034 */
[----:B------:R0:W-:Y:S04]  /*d8590*/  STL [R1+0x54c], R0 ;  /* 0x00054c0001007387 */ /* 0x0001e80000100800 */
[----:B------:R-:W4:Y:S04]  /*d85a0*/  LDL.LU R51, [R1+0x54] ;  /* 0x0000540001337983 */ /* 0x000f280000300800 */
[----:B------:R-:W4:Y:S04]  /*d85b0*/  LDL.LU R52, [R1+0x1ec] ;  /* 0x0001ec0001347983 */ /* 0x000f280000300800 */
[----:B------:R-:W3:Y:S01]  /*d85c0*/  LDL.LU R53, [R1+0x50] ;  /* 0x0000500001357983 */ /* 0x000ee20000300800 */
[----:B0-----:R-:W-:-:S02]  /*d85d0*/  SHF.R.U32.HI R0, RZ, 0x8, R21 ;  /* 0x00000008ff007819 */ /* 0x001fc40000011615 */
[----:B------:R-:W-:Y:S01]  /*d85e0*/  SHF.R.U32.HI R20, RZ, 0x8, R20 ;  /* 0x00000008ff147819 */ /* 0x000fe20000011614 */
[----:B------:R-:W4:Y:S01]  /*d85f0*/  LDL.LU R55, [R1+0x1e98] ;  /* 0x001e980001377983 */ /* 0x000f220000300800 */
[----:B------:R-:W-:Y:S02]  /*d8600*/  SHF.R.U32.HI R14, RZ, 0x8, R15 ;  /* 0x00000008ff0e7819 */ /* 0x000fe4000001160f */
[----:B------:R-:W-:Y:S01]  /*d8610*/  LOP3.LUT R0, R0, 0xffff, RZ, 0xc0, !PT ;  /* 0x0000ffff00007812 */ /* 0x000fe200078ec0ff */
[----:B------:R-:W4:Y:S01]  /*d8620*/  LDL.LU R49, [R1+0x1a98] ;  /* 0x001a980001317983 */ /* 0x000f220000300800 */
[----:B------:R-:W-:Y:S02]  /*d8630*/  LOP3.LUT R15, R20, 0xffff, RZ, 0xc0, !PT ;  /* 0x0000ffff140f7812 */ /* 0x000fe400078ec0ff */
[----:B------:R-:W-:Y:S01]  /*d8640*/  LOP3.LUT R14, R14, 0xffff, RZ, 0xc0, !PT ;  /* 0x0000ffff0e0e7812 */ /* 0x000fe200078ec0ff */
[----:B------:R-:W4:Y:S01]  /*d8650*/  LDL.LU R47, [R1+0x1ca8] ;  /* 0x001ca800012f7983 */ /* 0x000f220000300800 */
[----:B------:R-:W-:-:S02]  /*d8660*/  PRMT R2, R0, 0x3340, R1 ;  /* 0x0000334000027816 */ /* 0x000fc40000000001 */
[----:B------:R-:W-:-:S03]  /*d8670*/  PRMT R0, R15, 0x3340, R14 ;  /* 0x000033400f007816 */ /* 0x000fc6000000000e */
[----:B------:R2:W-:Y:S04]  /*d8680*/  STL [R1+0x1f4], R2 ;  /* 0x0001f40201007387 */ /* 0x0005e80000100800 */
[----:B------:R0:W-:Y:S01]  /*d8690*/  STL [R1+0x398], R0 ;  /* 0x0003980001007387 */ /* 0x0001e20000100800 */
[----:B--2---:R-:W-:Y:S02]  /*d86a0*/  LOP3.LUT R2, R17, 0xffff, RZ, 0xc0, !PT ;  /* 0x0000ffff11027812 */ /* 0x004fe400078ec0ff */
[----:B------:R-:W-:Y:S02]  /*d86b0*/  LOP3.LUT R22, R19, 0xffff, RZ, 0xc0, !PT ;  /* 0x0000ffff13167812 */ /* 0x000fe400078ec0ff */
[----:B------:R-:W-:Y:S02]  /*d86c0*/  LOP3.LUT R23, R54, 0xffff, RZ, 0xc0, !PT ;  /* 0x0000ffff36177812 */ /* 0x000fe400078ec0ff */
[----:B0-----:R-:W-:-:S02]  /*d86d0*/  PRMT R0, R22, 0x3340, R1 ;  /* 0x0000334016007816 */ /* 0x001fc40000000001 */
[----:B------:R-:W-:-:S04]  /*d86e0*/  PRMT R21, R2, 0x3340, R23 ;  /* 0x0000334002157816 */ /* 0x000fc80000000017 */
[----:B------:R-:W-:Y:S02]  /*d86f0*/  PRMT R0, R21, 0x5410, R0 ;  /* 0x0000541015007816 */ /* 0x000fe40000000000 */
[----:B------:R-:W-:Y:S02]  /*d8700*/  PRMT R20, R50, 0x5410, R48 ;  /* 0x0000541032147816 */ /* 0x000fe40000000030 */
[----:B------:R-:W2:Y:S01]  /*d8710*/  LDL.LU R48, [R1+0x3b0] ;  /* 0x0003b00001307983 */ /* 0x000ea20000300800 */
[----:B------:R-:W-:-:S03]  /*d8720*/  SHF.R.U32.HI R21, RZ, 0x8, R2 ;  /* 0x00000008ff157819 */ /* 0x000fc60000011602 */
[----:B------:R0:W-:Y:S01]  /*d8730*/  STL [R1+0x548], R0 ;  /* 0x0005480001007387 */ /* 0x0001e20000100800 */
[----:B------:R-:W-:Y:S02]  /*d8740*/  SHF.R.U32.HI R22, RZ, 0x8, R22 ;  /* 0x00000008ff167819 */ /* 0x000fe40000011616 */
[----:B------:R-:W-:Y:S01]  /*d8750*/  LOP3.LUT R21, R21, 0xffff, RZ, 0xc0, !PT ;  /* 0x0000ffff15157812 */ /* 0x000fe200078ec0ff */
[----:B------:R-:W2:Y:S01]  /*d8760*/  LDL.LU R50, [R1+0x1e8] ;  /* 0x0001e80001327983 */ /* 0x000ea20000300800 */
[----:B------:R-:W-:-:S03]  /*d8770*/  LOP3.LUT R22, R22, 0xffff, RZ, 0xc0, !PT ;  /* 0x0000ffff16167812 */ /* 0x000fc600078ec0ff */
[----:B------:R-:W2:Y:S01]  /*d8780*/  LDL.LU R17, [R1+0x380] ;  /* 0x0003800001117983 */ /* 0x000ea20000300800 */
[----:B0-----:R-:W-:-:S03]  /*d8790*/  SHF.R.U32.HI R0, RZ, 0x8, R23 ;  /* 0x00000008ff007819 */ /* 0x001fc60000011617 */
[----:B------:R-:W2:Y:S01]  /*d87a0*/  LDL.LU R19, [R1+0x1ea8] ;  /* 0x001ea80001137983 */ /* 0x000ea20000300800 */
[----:B------:R-:W-:-:S03]  /*d87b0*/  LOP3.LUT R0, R0, 0xffff, RZ, 0xc0, !PT ;  /* 0x0000ffff00007812 */ /* 0x000fc600078ec0ff */
[----:B------:R-:W2:Y:S01]  /*d87c0*/  LDL.LU R54, [R1+0x1cb8] ;  /* 0x001cb80001367983 */ /* 0x000ea20000300800 */
[----:B------:R-:W-:Y:S02]  /*d87d0*/  PRMT R2, R21, 0x3340, R0 ;  /* 0x0000334015027816 */ /* 0x000fe40000000000 */
[----:B------:R-:W-:-:S03]  /*d87e0*/  PRMT R0, R22, 0x3340, R1 ;  /* 0x0000334016007816 */ /* 0x000fc60000000001 */
[----:B------:R4:W-:Y:S04]  /*d87f0*/  STL [R1+0x394], R2 ;  /* 0x0003940201007387 */ /* 0x0009e80000100800 */
[----:B------:R0:W-:Y:S01]  /*d8800*/  STL [R1+0x1f0], R0 ;  /* 0x0001f00001007387 */ /* 0x0001e20000100800 */
[----:B---3--:R-:W-:-:S03]  /*d8810*/  PRMT R22, R44, 0x5410, R53 ;  /* 0x000054102c167816 */ /* 0x008fc60000000035 */
[----:B------:R-:W3:Y:S01]  /*d8820*/  LDL.LU R44, [R1+0x56c0] ;  /* 0x0056c000012c7983 */ /* 0x000ee20000300800 */
[----:B----4-:R-:W-:Y:S02]  /*d8830*/  LOP3.LUT R2, R55, 0xffff, RZ, 0xc0, !PT ;  /* 0x0000ffff37027812 */ /* 0x010fe400078ec0ff */
[----:B------:R-:W-:Y:S02]  /*d8840*/  LOP3.LUT R4, R49, 0xffff, RZ, 0xc0, !PT ;  /* 0x0000ffff31047812 */ /* 0x000fe400078ec0ff */
[----:B------:R-:W-:Y:S02]  /*d8850*/  LOP3.LUT R3, R47, 0xffff, RZ, 0xc0, !PT ;  /* 0x0000ffff2f037812 */ /* 0x000fe400078ec0ff */
[----:B0-----:R-:W-:Y:S02]  /*d8860*/  PRMT R0, R4, 0x3340, R1 ;  /* 0x0000334004007816 */ /* 0x001fe40000000001 */
[----:B------:R-:W-:Y:S02]  /*d8870*/  PRMT R6, R2, 0x3340, R3 ;  /* 0x0000334002067816 */ /* 0x000fe40000000003 */
[----:B------:R-:W-:-:S02]  /*d8880*/  SHF.R.U32.HI R2, RZ, 0x8, R2 ;  /* 0x00000008ff027819 */ /* 0x000fc40000011602 */
[----:B------:R-:W-:Y:S02]  /*d8890*/  PRMT R6, R6, 0x5410, R0 ;  /* 0x0000541006067816 */ /* 0x000fe40000000000 */
[----:B------:R-:W-:Y:S02]  /*d88a0*/  SHF.R.U32.HI R0, RZ, 0x8, R5 ;  /* 0x00000008ff007819 */ /* 0x000fe40000011605 */
[----:B------:R-:W-:Y:S02]  /*d88b0*/  SHF.R.U32.HI R3, RZ, 0x8, R3 ;  /* 0x00000008ff037819 */ /* 0x000fe40000011603 */
[----:B------:R-:W-:Y:S02]  /*d88c0*/  LOP3.LUT R0, R0, 0xffff, RZ, 0xc0, !PT ;  /* 0x0000ffff00007812 */ /* 0x000fe400078ec0ff */
[----:B------:R-:W-:Y:S02]  /*d88d0*/  LOP3.LUT R2, R2, 0xffff, RZ, 0xc0, !PT ;  /* 0x0000ffff02027812 */ /* 0x000fe400078ec0ff */
[----:B------:R-:W-:Y:S01]  /*d88e0*/  LOP3.LUT R3, R3, 0xffff, RZ, 0xc0, !PT ;  /* 0x0000ffff03037812 */ /* 0x000fe200078ec0ff */
[----:B------:R-:W-:Y:S01]  /*d88f0*/  STL [R1+0x538], R6 ;  /* 0x0005380601007387 */ /* 0x000fe20000100800 */
[----:B------:R-:W-:-:S02]  /*d8900*/  PRMT R23, R52, 0x5410, R51 ;  /* 0x0000541034177816 */ /* 0x000fc40000000033 */
[----:B------:R-:W-:Y:S01]  /*d8910*/  PRMT R5, R0, 0x3340, R1 ;  /* 0x0000334000057816 */ /* 0x000fe20000000001 */
[----:B------:R-:W4:Y:S01]  /*d8920*/  LDL.LU R51, [R1+0x38c] ;  /* 0x00038c0001337983 */ /* 0x000f220000300800 */
[----:B------:R-:W-:-:S03]  /*d8930*/  PRMT R0, R2, 0x3340, R3 ;  /* 0x0000334002007816 */ /* 0x000fc60000000003 */
[----:B------:R-:W4:Y:S04]  /*d8940*/  LDL.LU R52, [R1+0x1e4] ;  /* 0x0001e40001347983 */ /* 0x000f280000300800 */
[----:B------:R-:W4:Y:S04]  /*d8950*/  LDL.LU R53, [R1+0x37c] ;  /* 0x00037c0001357983 */ /* 0x000f280000300800 */
[----:B------:R-:W4:Y:S04]  /*d8960*/  LDL.LU R55, [R1+0x1d48] ;  /* 0x001d480001377983 */ /* 0x000f280000300800 */
[----:B------:R-:W4:Y:S04]  /*d8970*/  LDL.LU R49, [R1+0x1998] ;  /* 0x0019980001317983 */ /* 0x000f280000300800 */
[----:B------:R0:W-:Y:S04]  /*d8980*/  STL [R1+0x1ec], R5 ;  /* 0x0001ec0501007387 */ /* 0x0001e80000100800 */
[----:B------:R1:W-:Y:S01]  /*d8990*/  STL [R1+0x390], R0 ;  /* 0x0003900001007387 */ /* 0x0003e20000100800 */
[----:B--2---:R-:W-:-:S02]  /*d89a0*/  LOP3.LUT R3, R19, 0xffff, RZ, 0xc0, !PT ;  /* 0x0000ffff13037812 */ /* 0x004fc400078ec0ff */
[----:B0-----:R-:W-:-:S04]  /*d89b0*/  LOP3.LUT R5, R54, 0xffff, RZ, 0xc0, !PT ;  /* 0x0000ffff36057812 */ /* 0x001fc800078ec0ff */
[----:B------:R-:W-:Y:S02]  /*d89c0*/  PRMT R6, R3, 0x3340, R5 ;  /* 0x0000334003067816 */ /* 0x000fe40000000005 */
[----:B---3--:R-:W-:Y:S02]  /*d89d0*/  LOP3.LUT R2, R44, 0xffff, RZ, 0xc0, !PT ;  /* 0x0000ffff2c027812 */ /* 0x008fe400078ec0ff */
[----:B------:R-:W2:Y:S02]  /*d89e0*/  LDL.LU R44, [R1+0x56bc] ;  /* 0x0056bc00012c7983 */ /* 0x000ea40000300800 */
[----:B-1----:R-:W-:Y:S02]  /*d89f0*/  PRMT R0, R2, 0x3340, R1 ;  /* 0x0000334002007816 */ /* 0x002fe40000000001 */
[----:B------:R-:W3:Y:S02]  /*d8a00*/  LDL.LU R47, [R1+0x378] ;  /* 0x00037800012f7983 */ /* 0x000ee40000300800 */
[----:B------:R-:W-:-:S05]  /*d8a10*/  PRMT R0, R6, 0x5410, R0 ;  /* 0x0000541006007816 */ /* 0x000fca0000000000 */
[----:B------:R0:W-:Y:S04]  /*d8a20*/  STL [R1+0x534], R0 ;  /* 0x0005340001007387 */ /* 0x0001e80000100800 */
[----:B------:R-:W3:Y:S01]  /*d8a30*/  LDL.LU R54, [R1+0x374] ;  /* 0x0003740001367983 */ /* 0x000ee20000300800 */
[----:B------:R-:W-:Y:S02]  /*d8a40*/  SHF.R.U32.HI R3, RZ, 0x8, R3 ;  /* 0x00000008ff037819 */ /* 0x000fe40000011603 */
[----:B0-----:R-:W-:Y:S02]  /*d8a50*/  SHF.R.U32.HI R0, RZ, 0x8, R5 ;  /* 0x00000008ff007819 */ /* 0x001fe40000011605 */
[----:B------:R-:W-:Y:S02]  /*d8a60*/  LOP3.LUT R3, R3, 0xffff, RZ, 0xc0, !PT ;  /* 0x0000ffff03037812 */ /* 0x000fe400078ec0ff */
[----:B------:R-:W-:-:S02]  /*d8a70*/  LOP3.LUT R0, R0, 0xffff, RZ, 0xc0, !PT ;  /* 0x0000ffff00007812 */ /* 0x000fc400078ec0ff */
[----:B------:R-:W-:Y:S02]  /*d8a80*/  PRMT R24, R48, 0x5410, R24 ;  /* 0x0000541030187816 */ /* 0x000fe40000000018 */
[----:B------:R-:W-:Y:S01]  /*d8a90*/  PRMT R0, R3, 0x3340, R0 ;  /* 0x0000334003007816 */ /* 0x000fe20000000000 */
[----:B------:R-:W3:Y:S01]  /*d8aa0*/  LDL.LU R48, [R1+0x1e0] ;  /* 0x0001e00001307983 */ /* 0x000ee20000300800 */
[----:B------:R-:W-:Y:S02]  /*d8ab0*/  PRMT R25, R50, 0x5410, R25 ;  /* 0x0000541032197816 */ /* 0x000fe40000000019 */
[----:B------:R-:W-:Y:S01]  /*d8ac0*/  PRMT R26, R17, 0x5410, R26 ;  /* 0x00005410111a7816 */ /* 0x000fe2000000001a */
[----:B------:R-:W3:Y:S04]  /*d8ad0*/  LDL.LU R50, [R1+0x51dc] ;  /* 0x0051dc0001327983 */ /* 0x000ee80000300800 */
[----:B------:R-:W3:Y:S01]  /*d8ae0*/  LDL.LU R17, [R1+0x4fc4] ;  /* 0x004fc40001117983 */ /* 0x000ee20000300800 */
[----:B------:R-:W-:-:S03]  /*d8af0*/  SHF.R.U32.HI R2, RZ, 0x8, R2 ;  /* 0x00000008ff027819 */ /* 0x000fc60000011602 */
[----:B------:R0:W-:Y:S04]  /*d8b00*/  STL [R1+0x380], R0 ;  /* 0x0003800001007387 */ /* 0x0001e80000100800 */
[----:B------:R-:W3:Y:S01]  /*d8b10*/  LDL.LU R19, [R1+0x50b8] ;  /* 0x0050b80001137983 */ /* 0x000ee20000300800 */
[----:B------:R-:W-:Y:S02]  /*d8b20*/  LOP3.LUT R2, R2, 0xffff, RZ, 0xc0, !PT ;  /* 0x0000ffff02027812 */ /* 0x000fe400078ec0ff */
[----:B----4-:R-:W-:Y:S02]  /*d8b30*/  LOP3.LUT R5, R49, 0xffff, RZ, 0xc0, !PT ;  /* 0x0000ffff31057812 */ /* 0x010fe400078ec0ff */
[----:B0-----:R-:W-:Y:S02]  /*d8b40*/  PRMT R0, R2, 0x3340, R1 ;  /* 0x0000334002007816 */ /* 0x001fe40000000001 */
[----:B------:R-:W-:-:S03]  /*d8b50*/  LOP3.LUT R2, R55, 0xffff, RZ, 0xc0, !PT ;  /* 0x0000ffff37027812 */ /* 0x000fc600078ec0ff */
[----:B------:R0:W-:Y:S02]  /*d8b60*/  STL [R1+0x1e8], R0 ;  /* 0x0001e80001007387 */ /* 0x0001e40000100800 */
[----:B0-----:R-:W-:Y:S02]  /*d8b70*/  PRMT R0, R5, 0x3340, R1 ;  /* 0x0000334005007816 */ /* 0x001fe40000000001 */
[----:B------:R-:W-:Y:S02]  /*d8b80*/  PRMT R14, R58, 0x5410, R57 ;  /* 0x000054103a0e7816 */ /* 0x000fe40000000039 */
[----:B--2---:R-:W-:-:S04]  /*d8b90*/  LOP3.LUT R3, R44, 0xffff, RZ, 0xc0, !PT ;  /* 0x0000ffff2c037812 */ /* 0x004fc800078ec0ff */
[--C-:B------:R-:W-:Y:S02]  /*d8ba0*/  PRMT R6, R2, 0x3340, R3.reuse ;  /* 0x0000334002067816 */ /* 0x100fe40000000003 */
[----:B------:R-:W-:Y:S02]  /*d8bb0*/  SHF.R.U32.HI R2, RZ, 0x8, R2 ;  /* 0x00000008ff027819 */ /* 0x000fe40000011602 */
[----:B------:R-:W-:Y:S02]  /*d8bc0*/  PRMT R6, R6, 0x5410, R0 ;  /* 0x0000541006067816 */ /* 0x000fe40000000000 */
[----:B------:R-:W-:Y:S02]  /*d8bd0*/  SHF.R.U32.HI R3, RZ, 0x8, R3 ;  /* 0x00000008ff037819 */ /* 0x000fe40000011603 */
[----:B------:R-:W-:Y:S02]  /*d8be0*/  SHF.R.U32.HI R0, RZ, 0x8, R4 ;  /* 0x00000008ff007819 */ /* 0x000fe40000011604 */
[----:B------:R-:W-:-:S02]  /*d8bf0*/  LOP3.LUT R2, R2, 0xffff, RZ, 0xc0, !PT ;  /* 0x0000ffff02027812 */ /* 0x000fc400078ec0ff */
[----:B------:R-:W-:Y:S02]  /*d8c00*/  LOP3.LUT R3, R3, 0xffff, RZ, 0xc0, !PT ;  /* 0x0000ffff03037812 */ /* 0x000fe400078ec0ff */
[----:B------:R-:W-:Y:S02]  /*d8c10*/  LOP3.LUT R0, R0, 0xffff, RZ, 0xc0, !PT ;  /* 0x0000ffff00007812 */ /* 0x000fe400078ec0ff */
[----:B------:R-:W-:Y:S02]  /*d8c20*/  PRMT R44, R2, 0x3340, R3 ;  /* 0x00003340022c7816 */ /* 0x000fe40000000003 */
[----:B------:R-:W-:Y:S01]  /*d8c30*/  PRMT R0, R0, 0x3340, R1 ;  /* 0x0000334000007816 */ /* 0x000fe20000000001 */
[----:B------:R-:W-:Y:S01]  /*d8c40*/  STL [R1+0x52c], R6 ;  /* 0x00052c0601007387 */ /* 0x000fe20000100800 */
[----:B---3--:R-:W-:-:S03]  /*d8c50*/  PRMT R31, R54, 0x5410, R31 ;  /* 0x00005410361f7816 */ /* 0x008fc6000000001f */
[----:B------:R-:W-:Y:S04]  /*d8c60*/  STL [R1+0x55dc], R44 ;  /* 0x0055dc2c01007387 */ /* 0x000fe80000100800 */
[----:B------:R0:W-:Y:S04]  /*d8c70*/  STL [R1+0x1e4], R0 ;  /* 0x0001e40001007387 */ /* 0x0001e80000100800 */
[----:B------:R-:W2:Y:S04]  /*d8c80*/  LDL.LU R58, [R1+0x370] ;  /* 0x00037000013a7983 */ /* 0x000ea80000300800 */
[----:B------:R-:W3:Y:S01]  /*d8c90*/  LDL.LU R54, [R1+0x354] ;  /* 0x0003540001367983 */ /* 0x000ee20000300800 */
[----:B------:R-:W-:-:S02]  /*d8ca0*/  PRMT R15, R56, 0x5410, R42 ;  /* 0x00005410380f7816 */ /* 0x000fc4000000002a */
[----:B------:R-:W-:Y:S01]  /*d8cb0*/  PRMT R21, R46, 0x5410, R18 ;  /* 0x000054102e157816 */ /* 0x000fe20000000012 */
[----:B------:R-:W4:Y:S04]  /*d8cc0*/  LDL.LU R42, [R1+0x368] ;  /* 0x00036800012a7983 */ /* 0x000f280000300800 */
[----:B------:R-:W2:Y:S04]  /*d8cd0*/  LDL.LU R56, [R1+0x1e0c] ;  /* 0x001e0c0001387983 */ /* 0x000ea80000300800 */
[----:B------:R-:W4:Y:S04]  /*d8ce0*/  LDL.LU R46, [R1+0x19a8] ;  /* 0x0019a800012e7983 */ /* 0x000f280000300800 */
[----:B------:R-:W4:Y:S01]  /*d8cf0*/  LDL.LU R18, [R1+0x1b8c] ;  /* 0x001b8c0001127983 */ /* 0x000f220000300800 */
[----:B------:R-:W-:-:S02]  /*d8d00*/  LOP3.LUT R2, R50, 0xffff, RZ, 0xc0, !PT ;  /* 0x0000ffff32027812 */ /* 0x000fc400078ec0ff */
[----:B------:R-:W-:Y:S02]  /*d8d10*/  LOP3.LUT R4, R17, 0xffff, RZ, 0xc0, !PT ;  /* 0x0000ffff11047812 */ /* 0x000fe400078ec0ff */
[----:B------:R-:W-:Y:S02]  /*d8d20*/  LOP3.LUT R3, R19, 0xffff, RZ, 0xc0, !PT ;  /* 0x0000ffff13037812 */ /* 0x000fe400078ec0ff */
[----:B0-----:R-:W-:Y:S02]  /*d8d30*/  PRMT R0, R4, 0x3340, R1 ;  /* 0x0000334004007816 */ /* 0x001fe40000000001 */
[----:B------:R-:W-:-:S04]  /*d8d40*/  PRMT R6, R2, 0x3340, R3 ;  /* 0x0000334002067816 */ /* 0x000fc80000000003 */
[----:B------:R-:W-:Y:S02]  /*d8d50*/  PRMT R6, R6, 0x5410, R0 ;  /* 0x0000541006067816 */ /* 0x000fe40000000000 */
[----:B------:R-:W-:Y:S02]  /*d8d60*/  PRMT R27, R51, 0x5410, R27 ;  /* 0x00005410331b7816 */ /* 0x000fe4000000001b */
[----:B------:R-:W-:Y:S01]  /*d8d70*/  PRMT R29, R52, 0x5410, R29 ;  /* 0x00005410341d7816 */ /* 0x000fe2000000001d */
[----:B------:R-:W-:Y:S01]  /*d8d80*/  STL [R1+0x520], R6 ;  /* 0x0005200601007387 */ /* 0x000fe20000100800 */
[----:B------:R-:W-:-:S03]  /*d8d90*/  PRMT R28, R53, 0x5410, R28 ;  /* 0x00005410351c7816 */ /* 0x000fc6000000001c */
[----:B------:R-:W4:Y:S01]  /*d8da0*/  LDL.LU R51, [R1+0x350] ;  /* 0x0003500001337983 */ /* 0x000f220000300800 */
[----:B------:R-:W-:-:S03]  /*d8db0*/  PRMT R30, R47, 0x5410, R30 ;  /* 0x000054102f1e7816 */ /* 0x000fc6000000001e */
[----:B------:R-:W4:Y:S01]  /*d8dc0*/  LDL.LU R52, [R1+0x340] ;  /* 0x0003400001347983 */ /* 0x000f220000300800 */
[----:B------:R-:W-:-:S03]  /*d8dd0*/  PRMT R32, R48, 0x5410, R32 ;  /* 0x0000541030207816 */ /* 0x000fc60000000020 */
[----:B------:R-:W4:Y:S04]  /*d8de0*/  LDL.LU R53, [R1+0x348] ;  /* 0x0003480001357983 */ /* 0x000f280000300800 */
[----:B------:R-:W4:Y:S04]  /*d8df0*/  LDL.LU R55, [R1] ;  /* 0x0000000001377983 */ /* 0x000f280000300800 */
[----:B------:R-:W4:Y:S01]  /*d8e00*/  LDL.LU R49, [R1+0x334] ;  /* 0x0003340001317983 */ /* 0x000f220000300800 */
[----:B------:R-:W-:-:S03]  /*d8e10*/  SHF.R.U32.HI R0, RZ, 0x8, R5 ;  /* 0x00000008ff007819 */ /* 0x000fc60000011605 */
[----:B------:R-:W4:Y:S01]  /*d8e20*/  LDL.LU R47, [R1+0x51f0] ;  /* 0x0051f000012f7983 */ /* 0x000f220000300800 */
[----:B------:R-:W-:-:S03]  /*d8e30*/  SHF.R.U32.HI R2, RZ, 0x8, R2 ;  /* 0x00000008ff027819 */ /* 0x000fc60000011602 */
[----:B------:R-:W4:Y:S01]  /*d8e40*/  LDL.LU R48, [R1+0x4ff0] ;  /* 0x004ff00001307983 */ /* 0x000f220000300800 */
[----:B------:R-:W-:-:S03]  /*d8e50*/  SHF.R.U32.HI R3, RZ, 0x8, R3 ;  /* 0x00000008ff037819 */ /* 0x000fc60000011603 */
[----:B------:R-:W4:Y:S01]  /*d8e60*/  LDL.LU R50, [R1+0x50cc] ;  /* 0x0050cc0001327983 */ /* 0x000f220000300800 */
[----:B------:R-:W-:Y:S02]  /*d8e70*/  LOP3.LUT R0, R0, 0xffff, RZ, 0xc0, !PT ;  /* 0x0000ffff00007812 */ /* 0x000fe400078ec0ff */
[----:B------:R-:W-:Y:S01]  /*d8e80*/  LOP3.LUT R2, R2, 0xffff, RZ, 0xc0, !PT ;  /* 0x0000ffff02027812 */ /* 0x000fe200078ec0ff */
[----:B------:R-:W4:Y:S01]  /*d8e90*/  LDL.LU R17, [R1+0x5198] ;  /* 0x0051980001117983 */ /* 0x000f220000300800 */
[----:B------:R-:W-:Y:S02]  /*d8ea0*/  LOP3.LUT R3, R3, 0xffff, RZ, 0xc0, !PT ;  /* 0x0000ffff03037812 */ /* 0x000fe400078ec0ff */
[----:B------:R-:W-:Y:S01]  /*d8eb0*/  PRMT R5, R0, 0x3340, R1 ;  /* 0x0000334000057816 */ /* 0x000fe20000000001 */
[----:B------:R-:W4:Y:S01]  /*d8ec0*/  LDL.LU R19, [R1+0x4f64] ;  /* 0x004f640001137983 */ /* 0x000f220000300800 */
[----:B------:R-:W-:-:S03]  /*d8ed0*/  PRMT R0, R2, 0x3340, R3 ;  /* 0x0000334002007816 */ /* 0x000fc60000000003 */
[----:B------:R-:W-:Y:S04]  /*d8ee0*/  STL [R1+0x1e0], R5 ;  /* 0x0001e00501007387 */ /* 0x000fe80000100800 */
[----:B------:R0:W-:Y:S01]  /*d8ef0*/  STL [R1+0x374], R0 ;  /* 0x0003740001007387 */ /* 0x0001e20000100800 */
[----:B---3--:R-:W-:-:S03]  /*d8f00*/  PRMT R35, R54, 0x5410, R35 ;  /* 0x0000541036237816 */ /* 0x008fc60000000023 */
[----:B------:R-:W3:Y:S01]  /*d8f10*/  LDL.LU R54, [R1+0x5078] ;  /* 0x0050780001367983 */ /* 0x000ee20000300800 */
[----:B--2---:R-:W-:Y:S02]  /*d8f20*/  LOP3.LUT R2, R56, 0xffff, RZ, 0xc0, !PT ;  /* 0x0000ffff38027812 */ /* 0x004fe400078ec0ff */
[----:B----4-:R-:W-:Y:S02]  /*d8f30*/  LOP3.LUT R46, R46, 0xffff, RZ, 0xc0, !PT ;  /* 0x0000ffff2e2e7812 */ /* 0x010fe400078ec0ff */
        /* <DEDUP_REMOVED lines=12> */
[----:B------:R-:W-:Y:S04]  /*d9000*/  STL [R1+0x5690], R46 ;  /* 0x0056902e01007387 */ /* 0x000fe80000100800 */
[----:B------:R-:W-:Y:S04]  /*d9010*/  STL [R1+0x528], R5 ;  /* 0x0005280501007387 */ /* 0x000fe80000100800 */
[----:B------:R-:W-:Y:S04]  /*d9020*/  STL [R1+0x1dc], R4 ;  /* 0x0001dc0401007387 */ /* 0x000fe80000100800 */
[----:B------:R0:W-:Y:S01]  /*d9030*/  STL [R1+0x3b0], R0 ;  /* 0x0003b00001007387 */ /* 0x0001e20000100800 */
[----:B------:R-:W-:-:S02]  /*d9040*/  LOP3.LUT R6, R47, 0xffff, RZ, 0xc0, !PT ;  /* 0x0000ffff2f067812 */ /* 0x000fc400078ec0ff */
[----:B0-----:R-:W-:Y:S02]  /*d9050*/  PRMT R0, R49, 0x5410, R55 ;  /* 0x0000541031007816 */ /* 0x001fe40000000037 */
[----:B------:R-:W-:Y:S02]  /*d9060*/  LOP3.LUT R2, R48, 0xffff, RZ, 0xc0, !PT ;  /* 0x0000ffff30027812 */ /* 0x000fe400078ec0ff */
[----:B------:R-:W-:Y:S01]  /*d9070*/  LOP3.LUT R7, R50, 0xffff, RZ, 0xc0, !PT ;  /* 0x0000ffff32077812 */ /* 0x000fe200078ec0ff */
[----:B------:R0:W-:Y:S03]  /*d9080*/  STL [R1], R0 ;  /* 0x0000000001007387 */ /* 0x0001e60000100800 */
[----:B------:R-:W-:Y:S01]  /*d9090*/  PRMT R8, R6, 0x3340, R7 ;  /* 0x0000334006087816 */ /* 0x000fe20000000007 */
[----:B------:R-:W2:Y:S01]  /*d90a0*/  LDL.LU R43, [R1+0x8] ;  /* 0x00000800012b7983 */ /* 0x000ea20000300800 */
[----:B------:R-:W-:-:S02]  /*d90b0*/  PRMT R33, R58, 0x5410, R33 ;  /* 0x000054103a217816 */ /* 0x000fc40000000021 */
[----:B------:R-:W-:Y:S01]  /*d90c0*/  PRMT R34, R42, 0x5410, R34 ;  /* 0x000054102a227816 */ /* 0x000fe20000000022 */
[----:B------:R-:W2:Y:S01]  /*d90d0*/  LDL.LU R57, [R1+0x1d4] ;  /* 0x0001d40001397983 */ /* 0x000ea20000300800 */
[----:B0-----:R-:W-:-:S03]  /*d90e0*/  PRMT R0, R2, 0x3340, R1 ;  /* 0x0000334002007816 */ /* 0x001fc60000000001 */
[----:B------:R-:W4:Y:S01]  /*d90f0*/  LDL.LU R58, [R1+0x33c] ;  /* 0x00033c00013a7983 */ /* 0x000f220000300800 */
[----:B------:R-:W-:-:S03]  /*d9100*/  PRMT R0, R8, 0x5410, R0 ;  /* 0x0000541008007816 */ /* 0x000fc60000000000 */
[----:B------:R-:W4:Y:S01]  /*d9110*/  LDL.LU R42, [R1+0xc] ;  /* 0x00000c00012a7983 */ /* 0x000f220000300800 */
[----:B------:R-:W-:-:S03]  /*d9120*/  PRMT R36, R51, 0x5410, R36 ;  /* 0x0000541033247816 */ /* 0x000fc60000000024 */
[----:B------:R-:W4:Y:S04]  /*d9130*/  LDL.LU R56, [R1+0x330] ;  /* 0x0003300001387983 */ /* 0x000f280000300800 */
[----:B------:R0:W-:Y:S04]  /*d9140*/  STL [R1+0x510], R0 ;  /* 0x0005100001007387 */ /* 0x0001e80000100800 */
[----:B------:R-:W4:Y:S04]  /*d9150*/  LDL.LU R18, [R1+0x2c] ;  /* 0x00002c0001127983 */ /* 0x000f280000300800 */
[----:B------:R-:W4:Y:S04]  /*d9160*/  LDL.LU R51, [R1+0x320] ;  /* 0x0003200001337983 */ /* 0x000f280000300800 */
[----:B------:R-:W4:Y:S01]  /*d9170*/  LDL.LU R50, [R1+0x1c] ;  /* 0x00001c0001327983 */ /* 0x000f220000300800 */
[----:B---3--:R-:W-:-:S03]  /*d9180*/  LOP3.LUT R5, R54, 0xffff, RZ, 0xc0, !PT ;  /* 0x0000ffff36057812 */ /* 0x008fc600078ec0ff */
[----:B------:R-:W4:Y:S01]  /*d9190*/  LDL.LU R54, [R1+0x314] ;  /* 0x0003140001367983 */ /* 0x000f220000300800 */
[----:B------:R-:W-:Y:S02]  /*d91a0*/  PRMT R38, R52, 0x5410, R38 ;  /* 0x0000541034267816 */ /* 0x000fe40000000026 */
[----:B------:R-:W-:Y:S01]  /*d91b0*/  PRMT R37, R53, 0x5410, R37 ;  /* 0x0000541035257816 */ /* 0x000fe20000000025 */
[----:B------:R-:W3:Y:S01]  /*d91c0*/  LDL.LU R52, [R1+0x4c] ;  /* 0x00004c0001347983 */ /* 0x000ee20000300800 */
[----:B------:R-:W-:-:S03]  /*d91d0*/  LOP3.LUT R3, R19, 0xffff, RZ, 0xc0, !PT ;  /* 0x0000ffff13037812 */ /* 0x000fc600078ec0ff */
[----:B------:R-:W3:Y:S01]  /*d91e0*/  LDL.LU R53, [R1+0x30c] ;  /* 0x00030c0001357983 */ /* 0x000ee20000300800 */
[----:B------:R-:W-:-:S03]  /*d91f0*/  LOP3.LUT R4, R17, 0xffff, RZ, 0xc0, !PT ;  /* 0x0000ffff11047812 */ /* 0x000fc600078ec0ff */
[----:B------:R-:W3:Y:S04]  /*d9200*/  LDL.LU R55, [R1+0x51bc] ;  /* 0x0051bc0001377983 */ /* 0x000ee80000300800 */
[----:B------:R-:W3:Y:S01]  /*d9210*/  LDL.LU R19, [R1+0x4f80] ;  /* 0x004f800001137983 */ /* 0x000ee20000300800 */
[----:B0-----:R-:W-:-:S03]  /*d9220*/  PRMT R0, R3, 0x3340, R1 ;  /* 0x0000334003007816 */ /* 0x001fc60000000001 */
[----:B------:R-:W3:Y:S01]  /*d9230*/  LDL.LU R49, [R1+0x5090] ;  /* 0x0050900001317983 */ /* 0x000ee20000300800 */
[----:B------:R-:W-:-:S03]  /*d9240*/  PRMT R8, R4, 0x3340, R5 ;  /* 0x0000334004087816 */ /* 0x000fc60000000005 */
[----:B------:R-:W3:Y:S04]  /*d9250*/  LDL.LU R47, [R1+0x1f0c] ;  /* 0x001f0c00012f7983 */ /* 0x000ee80000300800 */
[----:B------:R-:W3:Y:S01]  /*d9260*/  LDL.LU R17, [R1+0x1b0c] ;  /* 0x001b0c0001117983 */ /* 0x000ee20000300800 */
[----:B------:R-:W-:Y:S02]  /*d9270*/  PRMT R0, R8, 0x5410, R0 ;  /* 0x0000541008007816 */ /* 0x000fe40000000000 */
[----:B------:R-:W-:-:S03]  /*d9280*/  SHF.R.U32.HI R6, RZ, 0x8, R6 ;  /* 0x00000008ff067819 */ /* 0x000fc60000011606 */
[----:B------:R0:W-:Y:S01]  /*d9290*/  STL [R1+0x50c], R0 ;  /* 0x00050c0001007387 */ /* 0x0001e20000100800 */
[----:B------:R-:W-:Y:S02]  /*d92a0*/  SHF.R.U32.HI R4, RZ, 0x8, R4 ;  /* 0x00000008ff047819 */ /* 0x000fe40000011604 */
[----:B------:R-:W-:Y:S01]  /*d92b0*/  SHF.R.U32.HI R5, RZ, 0x8, R5 ;  /* 0x00000008ff057819 */ /* 0x000fe20000011605 */
[----:B------:R-:W3:Y:S01]  /*d92c0*/  LDL.LU R48, [R1+0x1d08] ;  /* 0x001d080001307983 */ /* 0x000ee20000300800 */
[----:B------:R-:W-:Y:S02]  /*d92d0*/  LOP3.LUT R6, R6, 0xffff, RZ, 0xc0, !PT ;  /* 0x0000ffff06067812 */ /* 0x000fe400078ec0ff */
[----:B0-----:R-:W-:Y:S02]  /*d92e0*/  SHF.R.U32.HI R0, RZ, 0x8, R7 ;  /* 0x00000008ff007819 */ /* 0x001fe40000011607 */
[----:B------:R-:W-:Y:S02]  /*d92f0*/  LOP3.LUT R4, R4, 0xffff, RZ, 0xc0, !PT ;  /* 0x0000ffff04047812 */ /* 0x000fe400078ec0ff */
[----:B------:R-:W-:-:S02]  /*d9300*/  LOP3.LUT R0, R0, 0xffff, RZ, 0xc0, !PT ;  /* 0x0000ffff00007812 */ /* 0x000fc400078ec0ff */
[----:B------:R-:W-:Y:S02]  /*d9310*/  LOP3.LUT R5, R5, 0xffff, RZ, 0xc0, !PT ;  /* 0x0000ffff05057812 */ /* 0x000fe400078ec0ff */
[----:B------:R-:W-:Y:S02]  /*d9320*/  PRMT R6, R6, 0x3340, R0 ;  /* 0x0000334006067816 */ /* 0x000fe40000000000 */
[----:B------:R-:W-:-:S03]  /*d9330*/  PRMT R0, R4, 0x3340, R5 ;  /* 0x0000334004007816 */ /* 0x000fc60000000005 */
[----:B------:R-:W-:Y:S01]  /*d9340*/  STL [R1+0x36c], R6 ;  /* 0x00036c0601007387 */ /* 0x000fe20000100800 */
[----:B------:R-:W-:-:S03]  /*d9350*/  SHF.R.U32.HI R2, RZ, 0x8, R2 ;  /* 0x00000008ff027819 */ /* 0x000fc60000011602 */
[----:B------:R0:W-:Y:S01]  /*d9360*/  STL [R1+0x364], R0 ;  /* 0x0003640001007387 */ /* 0x0001e20000100800 */
[----:B------:R-:W-:Y:S02]  /*d9370*/  LOP3.LUT R2, R2, 0xffff, RZ, 0xc0, !PT ;  /* 0x0000ffff02027812 */ /* 0x000fe400078ec0ff */
[----:B0-----:R-:W-:-:S04]  /*d9380*/  SHF.R.U32.HI R0, RZ, 0x8, R3 ;  /* 0x00000008ff007819 */ /* 0x001fc80000011603 */
[----:B------:R-:W-:Y:S02]  /*d9390*/  LOP3.LUT R0, R0, 0xffff, RZ, 0xc0, !PT ;  /* 0x0000ffff00007812 */ /* 0x000fe400078ec0ff */
[----:B--2---:R-:W-:Y:S02]  /*d93a0*/  PRMT R4, R57, 0x5410, R43 ;  /* 0x0000541039047816 */ /* 0x004fe4000000002b */
[--C-:B------:R-:W-:Y:S02]  /*d93b0*/  PRMT R3, R0, 0x3340, R1.reuse ;  /* 0x0000334000037816 */ /* 0x100fe40000000001 */
[----:B------:R-:W-:Y:S01]  /*d93c0*/  PRMT R0, R2, 0x3340, R1 ;  /* 0x0000334002007816 */ /* 0x000fe20000000001 */
[----:B------:R0:W-:Y:S04]  /*d93d0*/  STL [R1+0x8], R4 ;  /* 0x0000080401007387 */ /* 0x0001e80000100800 */
[----:B------:R-:W-:Y:S04]  /*d93e0*/  STL [R1+0x1d8], R3 ;  /* 0x0001d80301007387 */ /* 0x000fe80000100800 */
[----:B------:R1:W-:Y:S01]  /*d93f0*/  STL [R1+0x1d4], R0 ;  /* 0x0001d40001007387 */ /* 0x0003e20000100800 */
[----:B----4-:R-:W-:-:S03]  /*d9400*/  PRMT R59, R54, 0x5410, R50 ;  /* 0x00005410363b7816 */ /* 0x010fc60000000032 */
[----:B------:R-:W2:Y:S04]  /*d9410*/  LDL.LU R50, [R1+0x48] ;  /* 0x0000480001327983 */ /* 0x000ea80000300800 */
[----:B------:R-:W2:Y:S01]  /*d9420*/  LDL.LU R54, [R1+0x300] ;  /* 0x0003000001367983 */ /* 0x000ea20000300800 */
[----:B------:R-:W-:Y:S02]  /*d9430*/  PRMT R46, R56, 0x5410, R42 ;  /* 0x00005410382e7816 */ /* 0x000fe4000000002a */
[----:B------:R-:W-:Y:S02]  /*d9440*/  PRMT R44, R51, 0x5410, R18 ;  /* 0x00005410332c7816 */ /* 0x000fe40000000012 */
[----:B---3--:R-:W-:Y:S01]  /*d9450*/  PRMT R42, R53, 0x5410, R52 ;  /* 0x00005410352a7816 */ /* 0x008fe20000000034 */
[----:B------:R-:W3:Y:S01]  /*d9460*/  LDL.LU R51, [R1+0x3c] ;  /* 0x00003c0001337983 */ /* 0x000ee20000300800 */
[----:B0-----:R-:W-:-:S03]  /*d9470*/  LOP3.LUT R4, R55, 0xffff, RZ, 0xc0, !PT ;  /* 0x0000ffff37047812 */ /* 0x001fc600078ec0ff */
[----:B------:R-:W3:Y:S04]  /*d9480*/  LDL.LU R52, [R1+0x308] ;  /* 0x0003080001347983 */ /* 0x000ee80000300800 */
[----:B------:R-:W4:Y:S01]  /*d9490*/  LDL.LU R53, [R1+0x44] ;  /* 0x0000440001357983 */ /* 0x000f220000300800 */
[----:B------:R-:W-:-:S03]  /*d94a0*/  LOP3.LUT R6, R49, 0xffff, RZ, 0xc0, !PT ;  /* 0x0000ffff31067812 */ /* 0x000fc600078ec0ff */
[----:B------:R-:W4:Y:S01]  /*d94b0*/  LDL.LU R55, [R1+0x2fc] ;  /* 0x0002fc0001377983 */ /* 0x000f220000300800 */
[----:B------:R-:W-:-:S03]  /*d94c0*/  LOP3.LUT R2, R47, 0xffff, RZ, 0xc0, !PT ;  /* 0x0000ffff2f027812 */ /* 0x000fc600078ec0ff */
[----:B------:R-:W3:Y:S01]  /*d94d0*/  LDL.LU R49, [R1+0x1f2c] ;  /* 0x001f2c0001317983 */ /* 0x000ee20000300800 */
[----:B------:R-:W-:-:S03]  /*d94e0*/  LOP3.LUT R5, R17, 0xffff, RZ, 0xc0, !PT ;  /* 0x0000ffff11057812 */ /* 0x000fc600078ec0ff */
[----:B------:R-:W3:Y:S04]  /*d94f0*/  LDL.LU R47, [R1+0x1b1c] ;  /* 0x001b1c00012f7983 */ /* 0x000ee80000300800 */
[----:B------:R-:W3:Y:S01]  /*d9500*/  LDL.LU R17, [R1+0x1d18] ;  /* 0x001d180001117983 */ /* 0x000ee20000300800 */
[----:B------:R-:W-:Y:S02]  /*d9510*/  LOP3.LUT R19, R19, 0xffff, RZ, 0xc0, !PT ;  /* 0x0000ffff13137812 */ /* 0x000fe400078ec0ff */
[----:B------:R-:W-:Y:S02]  /*d9520*/  PRMT R7, R4, 0x3340, R6 ;  /* 0x0000334004077816 */ /* 0x000fe40000000006 */
[----:B-1----:R-:W-:Y:S02]  /*d9530*/  PRMT R0, R19, 0x3340, R1 ;  /* 0x0000334013007816 */ /* 0x002fe40000000001 */
[----:B------:R-:W-:-:S02]  /*d9540*/  LOP3.LUT R3, R48, 0xffff, RZ, 0xc0, !PT ;  /* 0x0000ffff30037812 */ /* 0x000fc400078ec0ff */
[----:B------:R-:W-:Y:S02]  /*d9550*/  PRMT R8, R7, 0x5410, R0 ;  /* 0x0000541007087816 */ /* 0x000fe40000000000 */
[----:B------:R-:W-:Y:S02]  /*d9560*/  PRMT R0, R5, 0x3340, R1 ;  /* 0x0000334005007816 */ /* 0x000fe40000000001 */
[----:B------:R-:W-:Y:S02]  /*d9570*/  PRMT R7, R2, 0x3340, R3 ;  /* 0x0000334002077816 */ /* 0x000fe40000000003 */
[----:B------:R-:W-:Y:S02]  /*d9580*/  SHF.R.U32.HI R4, RZ, 0x8, R4 ;  /* 0x00000008ff047819 */ /* 0x000fe40000011604 */
[----:B------:R-:W-:Y:S02]  /*d9590*/  PRMT R7, R7, 0x5410, R0 ;  /* 0x0000541007077816 */ /* 0x000fe40000000000 */
[----:B------:R-:W-:-:S02]  /*d95a0*/  SHF.R.U32.HI R0, RZ, 0x8, R6 ;  /* 0x00000008ff007819 */ /* 0x000fc40000011606 */
[----:B------:R-:W-:Y:S02]  /*d95b0*/  LOP3.LUT R4, R4, 0xffff, RZ, 0xc0, !PT ;  /* 0x0000ffff04047812 */ /* 0x000fe400078ec0ff */
[----:B------:R-:W-:Y:S01]  /*d95c0*/  LOP3.LUT R0, R0, 0xffff, RZ, 0xc0, !PT ;  /* 0x0000ffff00007812 */ /* 0x000fe200078ec0ff */
[----:B------:R-:W-:Y:S03]  /*d95d0*/  STL [R1+0x504], R8 ;  /* 0x0005040801007387 */ /* 0x000fe60000100800 */
[----:B------:R-:W-:Y:S01]  /*d95e0*/  PRMT R4, R4, 0x3340, R0 ;  /* 0x0000334004047816 */ /* 0x000fe20000000000 */
[----:B------:R-:W-:Y:S04]  /*d95f0*/  STL [R1+0x4dc], R7 ;  /* 0x0004dc0701007387 */ /* 0x000fe80000100800 */
[----:B------:R0:W-:Y:S01]  /*d9600*/  STL [R1+0x38c], R4 ;  /* 0x00038c0401007387 */ /* 0x0001e20000100800 */
[----:B------:R-:W-:-:S02]  /*d9610*/  SHF.R.U32.HI R2, RZ, 0x8, R2 ;  /* 0x00000008ff027819 */ /* 0x000fc40000011602 */
[----:B------:R-:W-:Y:S02]  /*d9620*/  SHF.R.U32.HI R3, RZ, 0x8, R3 ;  /* 0x00000008ff037819 */ /* 0x000fe40000011603 */
[----:B--2---:R-:W-:Y:S02]  /*d9630*/  PRMT R40, R54, 0x5410, R50 ;  /* 0x0000541036287816 */ /* 0x004fe40000000032 */
[----:B------:R-:W2:Y:S01]  /*d9640*/  LDL.LU R54, [R1+0x40] ;  /* 0x0000400001367983 */ /* 0x000ea20000300800 */
[----:B------:R-:W-:Y:S02]  /*d9650*/  LOP3.LUT R2, R2, 0xffff, RZ, 0xc0, !PT ;  /* 0x0000ffff02027812 */ /* 0x000fe400078ec0ff */
[----:B------:R-:W-:-:S04]  /*d9660*/  LOP3.LUT R3, R3, 0xffff, RZ, 0xc0, !PT ;  /* 0x0000ffff03037812 */ /* 0x000fc800078ec0ff */
[----:B------:R-:W-:Y:S02]  /*d9670*/  PRMT R0, R2, 0x3340, R3 ;  /* 0x0000334002007816 */ /* 0x000fe40000000003 */
[----:B------:R-:W-:-:S03]  /*d9680*/  PRMT R39, R58, 0x5410, R39 ;  /* 0x000054103a277816 */ /* 0x000fc60000000027 */
        /* <DEDUP_REMOVED lines=8> */
[----:B---3--:R-:W-:-:S02]  /*d9710*/  LOP3.LUT R2, R49, 0xffff, RZ, 0xc0, !PT ;  /* 0x0000ffff31027812 */ /* 0x008fc400078ec0ff */
[----:B0-----:R-:W-:Y:S02]  /*d9720*/  LOP3.LUT R4, R47, 0xffff, RZ, 0xc0, !PT ;  /* 0x0000ffff2f047812 */ /* 0x001fe400078ec0ff */
[----:B------:R-:W-:Y:S02]  /*d9730*/  LOP3.LUT R3, R17, 0xffff, RZ, 0xc0, !PT ;  /* 0x0000ffff11037812 */ /* 0x000fe400078ec0ff */
[----:B-1----:R-:W-:Y:S02]  /*d9740*/  PRMT R0, R4, 0x3340, R1 ;  /* 0x0000334004007816 */ /* 0x002fe40000000001 */
[----:B------:R-:W-:-:S04]  /*d9750*/  PRMT R6, R2, 0x3340, R3 ;  /* 0x0000334002067816 */ /* 0x000fc80000000003 */
[----:B------:R-:W-:Y:S02]  /*d9760*/  PRMT R6, R6, 0x5410, R0 ;  /* 0x0000541006067816 */ /* 0x000fe40000000000 */
[----:B------:R-:W-:Y:S02]  /*d9770*/  PRMT R61, R52, 0x5410, R51 ;  /* 0x00005410343d7816 */ /* 0x000fe40000000033 */
[----:B----4-:R-:W-:Y:S01]  /*d9780*/  PRMT R41, R55, 0x5410, R53 ;  /* 0x0000541037297816 */ /* 0x010fe20000000035 */
[----:B------:R-:W-:Y:S04]  /*d9790*/  STL [R1+0x4d4], R6 ;  /* 0x0004d40601007387 */ /* 0x000fe80000100800 */
[----:B------:R-:W3:Y:S04]  /*d97a0*/  LDL.LU R51, [R1+0x30] ;  /* 0x0000300001337983 */ /* 0x000ee80000300800 */
[----:B------:R-:W3:Y:S04]  /*d97b0*/  LDL.LU R53, [R1+0x1b4] ;  /* 0x0001b40001357983 */ /* 0x000ee80000300800 */
[----:B------:R-:W4:Y:S04]  /*d97c0*/  LDL.LU R52, [R1+0x28] ;  /* 0x0000280001347983 */ /* 0x000f280000300800 */
[----:B------:R-:W4:Y:S04]  /*d97d0*/  LDL.LU R55, [R1+0x1b8] ;  /* 0x0001b80001377983 */ /* 0x000f280000300800 */
[----:B------:R-:W3:Y:S04]  /*d97e0*/  LDL.LU R49, [R1+0x24] ;  /* 0x0000240001317983 */ /* 0x000ee80000300800 */
[----:B------:R-:W3:Y:S04]  /*d97f0*/  LDL.LU R47, [R1+0x1b0] ;  /* 0x0001b000012f7983 */ /* 0x000ee80000300800 */
        /* <DEDUP_REMOVED lines=8> */
[----:B------:R-:W-:-:S03]  /*d9880*/  PRMT R0, R2, 0x3340, R3 ;  /* 0x0000334002007816 */ /* 0x000fc60000000003 */
[----:B------:R0:W-:Y:S01]  /*d9890*/  STL [R1+0x1d0], R5 ;  /* 0x0001d00501007387 */ /* 0x0001e20000100800 */
[----:B--2---:R-:W-:-:S03]  /*d98a0*/  PRMT R60, R45, 0x5410, R54 ;  /* 0x000054102d3c7816 */ /* 0x004fc60000000036 */
[----:B------:R-:W2:Y:S04]  /*d98b0*/  LDL.LU R54, [R1+0x5050] ;  /* 0x0050500001367983 */ /* 0x000ea80000300800 */
[----:B------:R1:W-:Y:S04]  /*d98c0*/  STL [R1+0x354], R0 ;  /* 0x0003540001007387 */ /* 0x0003e80000100800 */
[----:B------:R-:W2:Y:S01]  /*d98d0*/  LDL.LU R45, [R1+0x5120] ;  /* 0x00512000012d7983 */ /* 0x000ea20000300800 */
[----:B------:R-:W-:Y:S02]  /*d98e0*/  LOP3.LUT R3, R18, 0xffff, RZ, 0xc0, !PT ;  /* 0x0000ffff12037812 */ /* 0x000fe400078ec0ff */
[----:B------:R-:W-:-:S02]  /*d98f0*/  LOP3.LUT R2, R48, 0xffff, RZ, 0xc0, !PT ;  /* 0x0000ffff30027812 */ /* 0x000fc400078ec0ff */
[----:B0-----:R-:W-:Y:S02]  /*d9900*/  LOP3.LUT R5, R50, 0xffff, RZ, 0xc0, !PT ;  /* 0x0000ffff32057812 */ /* 0x001fe400078ec0ff */
[----:B-1----:R-:W-:Y:S02]  /*d9910*/  PRMT R0, R2, 0x3340, R1 ;  /* 0x0000334002007816 */ /* 0x002fe40000000001 */
[----:B------:R-:W-:Y:S02]  /*d9920*/  PRMT R6, R3, 0x3340, R5 ;  /* 0x0000334003067816 */ /* 0x000fe40000000005 */
[----:B------:R-:W-:Y:S02]  /*d9930*/  SHF.R.U32.HI R3, RZ, 0x8, R3 ;  /* 0x00000008ff037819 */ /* 0x000fe40000011603 */
[----:B------:R-:W-:Y:S02]  /*d9940*/  PRMT R6, R6, 0x5410, R0 ;  /* 0x0000541006067816 */ /* 0x000fe40000000000 */
[----:B------:R-:W-:-:S02]  /*d9950*/  SHF.R.U32.HI R0, RZ, 0x8, R5 ;  /* 0x00000008ff007819 */ /* 0x000fc40000011605 */
[----:B------:R-:W-:Y:S02]  /*d9960*/  SHF.R.U32.HI R2, RZ, 0x8, R2 ;  /* 0x00000008ff027819 */ /* 0x000fe40000011602 */
[----:B------:R-:W-:Y:S02]  /*d9970*/  LOP3.LUT R3, R3, 0xffff, RZ, 0xc0, !PT ;  /* 0x0000ffff03037812 */ /* 0x000fe400078ec0ff */
[----:B------:R-:W-:Y:S02]  /*d9980*/  LOP3.LUT R0, R0, 0xffff, RZ, 0xc0, !PT ;  /* 0x0000ffff00007812 */ /* 0x000fe400078ec0ff */
[----:B------:R-:W-:Y:S02]  /*d9990*/  LOP3.LUT R2, R2, 0xffff, RZ, 0xc0, !PT ;  /* 0x0000ffff02027812 */ /* 0x000fe400078ec0ff */
[----:B------:R-:W-:Y:S01]  /*d99a0*/  PRMT R3, R3, 0x3340, R0 ;  /* 0x0000334003037816 */ /* 0x000fe20000000000 */
[----:B------:R0:W-:Y:S01]  /*d99b0*/  STL [R1+0x4c8], R6 ;  /* 0x0004c80601007387 */ /* 0x0001e20000100800 */
[----:B------:R-:W-:-:S03]  /*d99c0*/  PRMT R0, R2, 0x3340, R1 ;  /* 0x0000334002007816 */ /* 0x000fc60000000001 */
[----:B------:R-:W2:Y:S01]  /*d99d0*/  LDL.LU R48, [R1+0x20] ;  /* 0x0000200001307983 */ /* 0x000ea20000300800 */
[----:B------:R-:W-:-:S03]  /*d99e0*/  PRMT R58, R56, 0x5410, R58 ;  /* 0x00005410383a7816 */ /* 0x000fc6000000003a */
[----:B------:R-:W-:Y:S01]  /*d99f0*/  STL [R1+0x348], R3 ;  /* 0x0003480301007387 */ /* 0x000fe20000100800 */
[----:B------:R-:W-:-:S03]  /*d9a00*/  PRMT R57, R57, 0x5410, R43 ;  /* 0x0000541039397816 */ /* 0x000fc6000000002b */
[----:B------:R-:W2:Y:S01]  /*d9a10*/  LDL.LU R50, [R1+0x1a8] ;  /* 0x0001a80001327983 */ /* 0x000ea20000300800 */
[----:B----4-:R-:W-:-:S03]  /*d9a20*/  PRMT R56, R55, 0x5410, R52 ;  /* 0x0000541037387816 */ /* 0x010fc60000000034 */
[----:B------:R1:W-:Y:S04]  /*d9a30*/  STL [R1+0x1bc], R0 ;  /* 0x0001bc0001007387 */ /* 0x0003e80000100800 */
[----:B------:R-:W4:Y:S01]  /*d9a40*/  LDL.LU R9, [R1+0x18] ;  /* 0x0000180001097983 */ /* 0x000f220000300800 */
[----:B---3--:R-:W-:-:S03]  /*d9a50*/  PRMT R18, R47, 0x5410, R49 ;  /* 0x000054102f127816 */ /* 0x008fc60000000031 */
[----:B------:R-:W4:Y:S01]  /*d9a60*/  LDL.LU R52, [R1+0x1ac] ;  /* 0x0001ac0001347983 */ /* 0x000f220000300800 */
[----:B------:R-:W-:-:S03]  /*d9a70*/  LOP3.LUT R2, R17, 0xffff, RZ, 0xc0, !PT ;  /* 0x0000ffff11027812 */ /* 0x000fc600078ec0ff */
[----:B------:R-:W3:Y:S04]  /*d9a80*/  LDL.LU R43, [R1+0x14] ;  /* 0x00001400012b7983 */ /* 0x000ee80000300800 */
[----:B------:R-:W3:Y:S04]  /*d9a90*/  LDL.LU R49, [R1+0x17c] ;  /* 0x00017c0001317983 */ /* 0x000ee80000300800 */
[----:B------:R-:W3:Y:S04]  /*d9aa0*/  LDL.LU R8, [R1+0x1ed8] ;  /* 0x001ed80001087983 */ /* 0x000ee80000300800 */
[----:B------:R-:W3:Y:S04]  /*d9ab0*/  LDL.LU R17, [R1+0x1acc] ;  /* 0x001acc0001117983 */ /* 0x000ee80000300800 */
[----:B0-----:R-:W3:Y:S01]  /*d9ac0*/  LDL.LU R6, [R1+0x1cec] ;  /* 0x001cec0001067983 */ /* 0x001ee20000300800 */
[----:B--2---:R-:W-:-:S04]  /*d9ad0*/  LOP3.LUT R7, R54, 0xffff, RZ, 0xc0, !PT ;  /* 0x0000ffff36077812 */ /* 0x004fc800078ec0ff */
[----:B-1----:R-:W-:Y:S02]  /*d9ae0*/  PRMT R0, R7, 0x3340, R1 ;  /* 0x0000334007007816 */ /* 0x002fe40000000001 */
[----:B------:R-:W-:-:S04]  /*d9af0*/  LOP3.LUT R3, R45, 0xffff, RZ, 0xc0, !PT ;  /* 0x0000ffff2d037812 */ /* 0x000fc800078ec0ff */
[----:B------:R-:W-:Y:S02]  /*d9b00*/  PRMT R5, R2, 0x3340, R3 ;  /* 0x0000334002057816 */ /* 0x000fe40000000003 */
[----:B------:R-:W-:Y:S02]  /*d9b10*/  SHF.R.U32.HI R2, RZ, 0x8, R2 ;  /* 0x00000008ff027819 */ /* 0x000fe40000011602 */
[----:B------:R-:W-:-:S05]  /*d9b20*/  PRMT R5, R5, 0x5410, R0 ;  /* 0x0000541005057816 */ /* 0x000fca0000000000 */
[----:B------:R0:W-:Y:S02]  /*d9b30*/  STL [R1+0x48c], R5 ;  /* 0x00048c0501007387 */ /* 0x0001e40000100800 */
[----:B0-----:R-:W-:Y:S02]  /*d9b40*/  LOP3.LUT R5, R2, 0xffff, RZ, 0xc0, !PT ;  /* 0x0000ffff02057812 */ /* 0x001fe400078ec0ff */
[----:B------:R-:W2:Y:S04]  /*d9b50*/  LDL.LU R2, [R1+0x10] ;  /* 0x0000100001027983 */ /* 0x000ea80000300800 */
[----:B------:R-:W2:Y:S01]  /*d9b60*/  LDL.LU R55, [R1+0x140] ;  /* 0x0001400001377983 */ /* 0x000ea20000300800 */
[----:B------:R-:W-:Y:S02]  /*d9b70*/  SHF.R.U32.HI R0, RZ, 0x8, R4 ;  /* 0x00000008ff007819 */ /* 0x000fe40000011604 */
[----:B------:R-:W-:-:S02]  /*d9b80*/  SHF.R.U32.HI R16, RZ, 0x8, R3 ;  /* 0x00000008ff107819 */ /* 0x000fc40000011603 */
[----:B------:R-:W-:Y:S01]  /*d9b90*/  LOP3.LUT R0, R0, 0xffff, RZ, 0xc0, !PT ;  /* 0x0000ffff00007812 */ /* 0x000fe200078ec0ff */
[----:B------:R-:W2:Y:S01]  /*d9ba0*/  LDL.LU R3, [R1+0x4] ;  /* 0x0000040001037983 */ /* 0x000ea20000300800 */
[----:B------:R-:W-:Y:S02]  /*d9bb0*/  LOP3.LUT R16, R16, 0xffff, RZ, 0xc0, !PT ;  /* 0x0000ffff10107812 */ /* 0x000fe400078ec0ff */
[----:B------:R-:W-:Y:S01]  /*d9bc0*/  PRMT R47, R0, 0x3340, R1 ;  /* 0x00003340002f7816 */ /* 0x000fe20000000001 */
[----:B------:R-:W2:Y:S01]  /*d9bd0*/  LDL.LU R54, [R1+0x174] ;  /* 0x0001740001367983 */ /* 0x000ea20000300800 */
[----:B------:R-:W-:-:S03]  /*d9be0*/  PRMT R0, R5, 0x3340, R16 ;  /* 0x0000334005007816 */ /* 0x000fc60000000010 */
[----:B------:R-:W2:Y:S04]  /*d9bf0*/  LDL.LU R4, [R1+0x700] ;  /* 0x0007000001047983 */ /* 0x000ea80000300800 */
[----:B------:R-:W2:Y:S04]  /*d9c00*/  LDL.LU R45, [R1+0x1d7c] ;  /* 0x001d7c00012d7983 */ /* 0x000ea80000300800 */
[----:B------:R0:W-:Y:S01]  /*d9c10*/  STL [R1+0x1b8], R47 ;  /* 0x0001b82f01007387 */ /* 0x0001e20000100800 */
[----:B------:R-:W-:-:S03]  /*d9c20*/  PRMT R53, R53, 0x5410, R51 ;  /* 0x0000541035357816 */ /* 0x000fc60000000033 */
[----:B0-----:R-:W2:Y:S04]  /*d9c30*/  LDL.LU R47, [R1+0x524c] ;  /* 0x00524c00012f7983 */ /* 0x001ea80000300800 */
[----:B------:R0:W-:Y:S01]  /*d9c40*/  STL [R1+0x344], R0 ;  /* 0x0003440001007387 */ /* 0x0001e20000100800 */
[----:B------:R-:W-:-:S03]  /*d9c50*/  PRMT R51, R50, 0x5410, R48 ;  /* 0x0000541032337816 */ /* 0x000fc60000000030 */
[----:B------:R-:W2:Y:S04]  /*d9c60*/  LDL.LU R16, [R1+0x5074] ;  /* 0x0050740001107983 */ /* 0x000ea80000300800 */
[----:B------:R-:W2:Y:S01]  /*d9c70*/  LDL.LU R5, [R1+0x5140] ;  /* 0x0051400001057983 */ /* 0x000ea20000300800 */
[----:B----4-:R-:W-:-:S03]  /*d9c80*/  PRMT R52, R52, 0x5410, R9 ;  /* 0x0000541034347816 */ /* 0x010fc60000000009 */
[----:B------:R-:W4:Y:S04]  /*d9c90*/  LDL.LU R50, [R1+0x51f4] ;  /* 0x0051f40001327983 */ /* 0x000f280000300800 */
[----:B------:R-:W4:Y:S01]  /*d9ca0*/  LDL.LU R48, [R1+0x4ff4] ;  /* 0x004ff40001307983 */ /* 0x000f220000300800 */
[----:B---3--:R-:W-:Y:S02]  /*d9cb0*/  LOP3.LUT R8, R8, 0xffff, RZ, 0xc0, !PT ;  /* 0x0000ffff08087812 */ /* 0x008fe400078ec0ff */
[----:B------:R-:W-:Y:S02]  /*d9cc0*/  LOP3.LUT R17, R17, 0xffff, RZ, 0xc0, !PT ;  /* 0x0000ffff11117812 */ /* 0x000fe400078ec0ff */
[----:B------:R-:W-:Y:S02]  /*d9cd0*/  LOP3.LUT R6, R6, 0xffff, RZ, 0xc0, !PT ;  /* 0x0000ffff06067812 */ /* 0x000fe400078ec0ff */
[----:B0-----:R-:W-:-:S02]  /*d9ce0*/  PRMT R0, R17, 0x3340, R1 ;  /* 0x0000334011007816 */ /* 0x001fc40000000001 */
[----:B------:R-:W-:Y:S02]  /*d9cf0*/  PRMT R9, R8, 0x3340, R6 ;  /* 0x0000334008097816 */ /* 0x000fe40000000006 */
[----:B------:R-:W-:Y:S02]  /*d9d00*/  PRMT R43, R49, 0x5410, R43 ;  /* 0x00005410312b7816 */ /* 0x000fe4000000002b */
[----:B------:R-:W-:Y:S01]  /*d9d10*/  PRMT R0, R9, 0x5410, R0 ;  /* 0x0000541009007816 */ /* 0x000fe20000000000 */
[----:B------:R-:W3:Y:S04]  /*d9d20*/  LDL.LU R49, [R1+0x50d0] ;  /* 0x0050d00001317983 */ /* 0x000ee80000300800 */
[----:B------:R-:W3:Y:S04]  /*d9d30*/  LDL.LU R9, [R1+0x56b8] ;  /* 0x0056b80001097983 */ /* 0x000ee80000300800 */
[----:B------:R0:W-:Y:S02]  /*d9d40*/  STL [R1+0x4a8], R0 ;  /* 0x0004a80001007387 */ /* 0x0001e40000100800 */
[----:B0-----:R-:W-:-:S02]  /*d9d50*/  SHF.R.U32.HI R0, RZ, 0x8, R8 ;  /* 0x00000008ff007819 */ /* 0x001fc40000011608 */
[----:B------:R-:W-:Y:S02]  /*d9d60*/  SHF.R.U32.HI R8, RZ, 0x8, R7 ;  /* 0x00000008ff087819 */ /* 0x000fe40000011607 */
[----:B------:R-:W-:Y:S02]  /*d9d70*/  LOP3.LUT R7, R0, 0xffff, RZ, 0xc0, !PT ;  /* 0x0000ffff00077812 */ /* 0x000fe400078ec0ff */
[----:B------:R-:W-:Y:S02]  /*d9d80*/  LOP3.LUT R0, R8, 0xffff, RZ, 0xc0, !PT ;  /* 0x0000ffff08007812 */ /* 0x000fe400078ec0ff */
[----:B------:R-:W-:Y:S01]  /*d9d90*/  SHF.R.U32.HI R6, RZ, 0x8, R6 ;  /* 0x00000008ff067819 */ /* 0x000fe20000011606 */
[----:B------:R-:W3:Y:S01]  /*d9da0*/  LDL.LU R8, [R1+0x56b4] ;  /* 0x0056b40001087983 */ /* 0x000ee20000300800 */
[----:B------:R-:W-:Y:S02]  /*d9db0*/  PRMT R0, R0, 0x3340, R1 ;  /* 0x0000334000007816 */ /* 0x000fe40000000001 */
[----:B------:R-:W-:-:S03]  /*d9dc0*/  LOP3.LUT R6, R6, 0xffff, RZ, 0xc0, !PT ;  /* 0x0000ffff06067812 */ /* 0x000fc600078ec0ff */
[----:B------:R0:W-:Y:S01]  /*d9dd0*/  STL [R1+0x1b4], R0 ;  /* 0x0001b40001007387 */ /* 0x0001e20000100800 */
[----:B------:R-:W-:-:S03]  /*d9de0*/  PRMT R7, R7, 0x3340, R6 ;  /* 0x0000334007077816 */ /* 0x000fc60000000006 */
[----:B0-----:R-:W3:Y:S04]  /*d9df0*/  LDL.LU R0, [R1+0x704] ;  /* 0x0007040001007983 */ /* 0x001ee80000300800 */
[----:B------:R-:W4:Y:S04]  /*d9e00*/  LDL.LU R6, [R1+0x56b0] ;  /* 0x0056b00001067983 */ /* 0x000f280000300800 */
[----:B------:R0:W-:Y:S04]  /*d9e10*/  STL [R1+0x368], R7 ;  /* 0x0003680701007387 */ /* 0x0001e80000100800 */
[----:B0-----:R-:W4:Y:S01]  /*d9e20*/  LDL.LU R7, [R1+0x56ac] ;  /* 0x0056ac0001077983 */ /* 0x001f220000300800 */
[----:B--2---:R-:W-:-:S03]  /*d9e30*/  PRMT R55, R55, 0x5410, R2 ;  /* 0x0000541037377816 */ /* 0x004fc60000000002 */
[----:B------:R-:W2:Y:S01]  /*d9e40*/  LDL.LU R2, [R1+0x56a8] ;  /* 0x0056a80001027983 */ /* 0x000ea20000300800 */
[----:B------:R-:W-:-:S03]  /*d9e50*/  PRMT R54, R54, 0x5410, R3 ;  /* 0x0000541036367816 */ /* 0x000fc60000000003 */
[----:B------:R-:W4:Y:S01]  /*d9e60*/  LDL.LU R3, [R1+0x56a4] ;  /* 0x0056a40001037983 */ /* 0x000f220000300800 */
[----:B---3--:R-:W-:-:S04]  /*d9e70*/  LOP3.LUT R0, R0, 0xffff, RZ, 0xc0, !PT ;  /* 0x0000ffff00007812 */ /* 0x008fc800078ec0ff */
[----:B------:R-:W-:-:S05]  /*d9e80*/  PRMT R45, R45, 0x4210, R0 ;  /* 0x000042102d2d7816 */ /* 0x000fca0000000000 */
[----:B------:R0:W-:Y:S04]  /*d9e90*/  STL [R1+0x740], R45 ;  /* 0x0007402d01007387 */ /* 0x0001e80000100800 */
[----:B0-----:R-:W3:Y:S01]  /*d9ea0*/  LDL.LU R45, [R1+0x1d88] ;  /* 0x001d8800012d7983 */ /* 0x001ee20000300800 */
[----:B--2---:R-:W-:-:S03]  /*d9eb0*/  PRMT R2, R2, 0x5210, R0 ;  /* 0x0000521002027816 */ /* 0x004fc60000000000 */
[----:B------:R-:W2:Y:S01]  /*d9ec0*/  LDL.LU R0, [R1+0x1d8c] ;  /* 0x001d8c0001007983 */ /* 0x000ea20000300800 */
[----:B------:R-:W-:-:S03]  /*d9ed0*/  LOP3.LUT R4, R4, 0xffff, RZ, 0xc0, !PT ;  /* 0x0000ffff04047812 */ /* 0x000fc600078ec0ff */
[----:B------:R2:W-:Y:S01]  /*d9ee0*/  STL [R1+0x6c0], R2 ;  /* 0x0006c00201007387 */ /* 0x0005e20000100800 */
[----:B------:R-:W-:Y:S02]  /*d9ef0*/  LOP3.LUT R47, R47, 0xffff, RZ, 0xc0, !PT ;  /* 0x0000ffff2f2f7812 */ /* 0x000fe400078ec0ff */
[----:B------:R-:W-:Y:S02]  /*d9f00*/  LOP3.LUT R16, R16, 0xffff, RZ, 0xc0, !PT ;  /* 0x0000ffff10107812 */ /* 0x000fe400078ec0ff */
[----:B------:R-:W-:Y:S02]  /*d9f10*/  LOP3.LUT R5, R5, 0xffff, RZ, 0xc0, !PT ;  /* 0x0000ffff05057812 */ /* 0x000fe400078ec0ff */
[----:B----4-:R-:W-:Y:S02]  /*d9f20*/  LOP3.LUT R50, R50, 0xffff, RZ, 0xc0, !PT ;  /* 0x0000ffff32327812 */ /* 0x010fe400078ec0ff */
[----:B------:R-:W-:Y:S02]  /*d9f30*/  LOP3.LUT R48, R48, 0xffff, RZ, 0xc0, !PT ;  /* 0x0000ffff30307812 */ /* 0x000fe400078ec0ff */
[----:B--2---:R-:W-:-:S02]  /*d9f40*/  PRMT R2, R0, 0x4210, R4 ;  /* 0x0000421000027816 */ /* 0x004fc40000000004 */
[----:B------:R-:W-:Y:S02]  /*d9f50*/  PRMT R0, R3, 0x5210, R4 ;  /* 0x0000521003007816 */ /* 0x000fe40000000004 */
[----:B------:R-:W2:Y:S01]  /*d9f60*/  LDL.LU R4, [R1+0x56a0] ;  /* 0x0056a00001047983 */ /* 0x000ea20000300800 */
[----:B------:R-:W-:-:S03]  /*d9f70*/  LOP3.LUT R3, R49, 0xffff, RZ, 0xc0, !PT ;  /* 0x0000ffff31037812 */ /* 0x000fc600078ec0ff */
[----:B------:R0:W-:Y:S04]  /*d9f80*/  STL [R1+0x744], R2 ;  /* 0x0007440201007387 */ /* 0x0001e80000100800 */
[----:B------:R1:W-:Y:S01]  /*d9f90*/  STL [R1+0x6c4], R0 ;  /* 0x0006c40001007387 */ /* 0x0003e20000100800 */
[----:B0-----:R-:W-:Y:S02]  /*d9fa0*/  PRMT R2, R47, 0x3340, R5 ;  /* 0x000033402f027816 */ /* 0x001fe40000000005 */
[----:B-1----:R-:W-:-:S04]  /*d9fb0*/  PRMT R0, R16, 0x3340, R1 ;  /* 0x0000334010007816 */ /* 0x002fc80000000001 */
[----:B------:R-:W-:Y:S02]  /*d9fc0*/  PRMT R49, R2, 0x5410, R0 ;  /* 0x0000541002317816 */ /* 0x000fe40000000000 */
[----:B------:R-:W-:Y:S02]  /*d9fd0*/  PRMT R0, R48, 0x3340, R1 ;  /* 0x0000334030007816 */ /* 0x000fe40000000001 */
[----:B------:R-:W-:Y:S01]  /*d9fe0*/  PRMT R2, R50, 0x3340, R3 ;  /* 0x0000334032027816 */ /* 0x000fe20000000003 */
[----:B------:R0:W-:Y:S03]  /*d9ff0*/  STL [R1+0x478], R49 ;  /* 0x0004783101007387 */ /* 0x0001e60000100800 */
[----:B------:R-:W-:Y:S02]  /*da000*/  PRMT R0, R2, 0x5410, R0 ;  /* 0x0000541002007816 */ /* 0x000fe40000000000 */
[----:B------:R-:W-:-:S02]  /*da010*/  SHF.R.U32.HI R2, RZ, 0x8, R50 ;  /* 0x00000008ff027819 */ /* 0x000fc40000011632 */
[----:B------:R-:W-:Y:S01]  /*da020*/  SHF.R.U32.HI R47, RZ, 0x8, R47 ;  /* 0x00000008ff2f7819 */ /* 0x000fe2000001162f */
[----:B0-----:R-:W4:Y:S04]  /*da030*/  LDL.LU R49, [R1+0x7fc] ;  /* 0x0007fc0001317983 */ /* 0x001f280000300800 */
[----:B------:R0:W-:Y:S01]  /*da040*/  STL [R1+0x474], R0 ;  /* 0x0004740001007387 */ /* 0x0001e20000100800 */
[----:B------:R-:W-:-:S03]  /*da050*/  SHF.R.U32.HI R3, RZ, 0x8, R3 ;  /* 0x00000008ff037819 */ /* 0x000fc60000011603 */
[----:B------:R-:W2:Y:S01]  /*da060*/  LDL.LU R50, [R1+0x7f8] ;  /* 0x0007f80001327983 */ /* 0x000ea20000300800 */
[----:B0-----:R-:W-:Y:S02]  /*da070*/  SHF.R.U32.HI R0, RZ, 0x8, R5 ;  /* 0x00000008ff007819 */ /* 0x001fe40000011605 */
[----:B------:R-:W-:Y:S02]  /*da080*/  LOP3.LUT R5, R2, 0xffff, RZ, 0xc0, !PT ;  /* 0x0000ffff02057812 */ /* 0x000fe400078ec0ff */
[----:B------:R-:W-:Y:S02]  /*da090*/  LOP3.LUT R0, R0, 0xffff, RZ, 0xc0, !PT ;  /* 0x0000ffff00007812 */ /* 0x000fe400078ec0ff */
[----:B------:R-:W-:Y:S02]  /*da0a0*/  LOP3.LUT R2, R47, 0xffff, RZ, 0xc0, !PT ;  /* 0x0000ffff2f027812 */ /* 0x000fe400078ec0ff */
[----:B------:R-:W2:Y:S02]  /*da0b0*/  LDL.LU R47, [R1+0x5018] ;  /* 0x00501800012f7983 */ /* 0x000ea40000300800 */
[----:B------:R-:W-:-:S02]  /*da0c0*/  PRMT R2, R2, 0x3340, R0 ;  /* 0x0000334002027816 */ /* 0x000fc40000000000 */
[----:B------:R-:W2:Y:S01]  /*da0d0*/  LDL.LU R0, [R1+0x3d4] ;  /* 0x0003d40001007983 */ /* 0x000ea20000300800 */
[----:B------:R-:W-:-:S03]  /*da0e0*/  LOP3.LUT R3, R3, 0xffff, RZ, 0xc0, !PT ;  /* 0x0000ffff03037812 */ /* 0x000fc600078ec0ff */
[----:B------:R0:W-:Y:S01]  /*da0f0*/  STL [R1+0x33c], R2 ;  /* 0x00033c0201007387 */ /* 0x0001e20000100800 */
[----:B------:R-:W-:-:S03]  /*da100*/  PRMT R3, R5, 0x3340, R3 ;  /* 0x0000334005037816 */ /* 0x000fc60000000003 */
[----:B0-----:R-:W4:Y:S04]  /*da110*/  LDL.LU R2, [R1+0x4f14] ;  /* 0x004f140001027983 */ /* 0x001f280000300800 */
[----:B------:R-:W4:Y:S04]  /*da120*/  LDL.LU R5, [R1+0x569c] ;  /* 0x00569c0001057983 */ /* 0x000f280000300800 */
[----:B------:R0:W-:Y:S04]  /*da130*/  STL [R1+0x338], R3 ;  /* 0x0003380301007387 */ /* 0x0001e80000100800 */
[----:B0-----:R-:W4:Y:S01]  /*da140*/  LDL.LU R3, [R1+0x50e8] ;  /* 0x0050e80001037983 */ /* 0x001f220000300800 */
[----:B--2---:R-:W-:-:S04]  /*da150*/  LOP3.LUT R0, R0, 0xffff, RZ, 0xc0, !PT ;  /* 0x0000ffff00007812 */ /* 0x004fc800078ec0ff */
[----:B---3--:R-:W-:-:S05]  /*da160*/  PRMT R45, R45, 0x4210, R0 ;  /* 0x000042102d2d7816 */ /* 0x008fca0000000000 */
[----:B------:R0:W-:Y:S01]  /*da170*/  STL [R1+0x748], R45 ;  /* 0x0007482d01007387 */ /* 0x0001e20000100800 */
[----:B----4-:R-:W-:-:S03]  /*da180*/  PRMT R5, R5, 0x5210, R0 ;  /* 0x0000521005057816 */ /* 0x010fc60000000000 */
[----:B0-----:R-:W2:Y:S04]  /*da190*/  LDL.LU R45, [R1+0x5698] ;  /* 0x00569800012d7983 */ /* 0x001ea80000300800 */
[----:B------:R-:W3:Y:S01]  /*da1a0*/  LDL.LU R0, [R1+0x1d68] ;  /* 0x001d680001007983 */ /* 0x000ee20000300800 */
[----:B------:R-:W-:-:S03]  /*da1b0*/  LOP3.LUT R2, R2, 0xffff, RZ, 0xc0, !PT ;  /* 0x0000ffff02027812 */ /* 0x000fc600078ec0ff */
[----:B------:R0:W-:Y:S04]  /*da1c0*/  STL [R1+0x6c8], R5 ;  /* 0x0006c80501007387 */ /* 0x0001e80000100800 */
[----:B0-----:R-:W4:Y:S01]  /*da1d0*/  LDL.LU R5, [R1+0x4ea4] ;  /* 0x004ea40001057983 */ /* 0x001f220000300800 */
[--C-:B---3--:R-:W-:Y:S02]  /*da1e0*/  PRMT R0, R0, 0x4210, R2.reuse ;  /* 0x0000421000007816 */ /* 0x108fe40000000002 */
[----:B------:R-:W-:Y:S02]  /*da1f0*/  PRMT R2, R4, 0x5210, R2 ;  /* 0x0000521004027816 */ /* 0x000fe40000000002 */
[----:B------:R-:W3:Y:S04]  /*da200*/  LDL.LU R4, [R1+0x5210] ;  /* 0x0052100001047983 */ /* 0x000ee80000300800 */
[----:B------:R0:W-:Y:S02]  /*da210*/  STL [R1+0x730], R0 ;  /* 0x0007300001007387 */ /* 0x0001e40000100800 */
[----:B0-----:R-:W-:-:S02]  /*da220*/  SHF.R.U32.HI R0, RZ, 0x8, R48 ;  /* 0x00000008ff007819 */ /* 0x001fc40000011630 */
[----:B------:R0:W-:Y:S02]  /*da230*/  STL [R1+0x6b0], R2 ;  /* 0x0006b00201007387 */ /* 0x0001e40000100800 */
[----:B------:R-:W-:-:S04]  /*da240*/  LOP3.LUT R0, R0, 0xffff, RZ, 0xc0, !PT ;  /* 0x0000ffff00007812 */ /* 0x000fc800078ec0ff */
[----:B------:R-:W-:Y:S02]  /*da250*/  PRMT R48, R0, 0x3340, R1 ;  /* 0x0000334000307816 */ /* 0x000fe40000000001 */
[----:B0-----:R-:W-:Y:S02]  /*da260*/  SHF.R.U32.HI R2, RZ, 0x8, R16 ;  /* 0x00000008ff027819 */ /* 0x001fe40000011610 */
[----:B------:R-:W2:Y:S04]  /*da270*/  LDL.LU R16, [R1+0x6fc] ;  /* 0x0006fc0001107983 */ /* 0x000ea80000300800 */
[----:B------:R-:W2:Y:S01]  /*da280*/  LDL.LU R0, [R1+0x4f20] ;  /* 0x004f200001007983 */ /* 0x000ea20000300800 */
[----:B------:R-:W-:-:S04]  /*da290*/  LOP3.LUT R2, R2, 0xffff, RZ, 0xc0, !PT ;  /* 0x0000ffff02027812 */ /* 0x000fc800078ec0ff */
[----:B------:R-:W-:Y:S01]  /*da2a0*/  PRMT R2, R2, 0x3340, R1 ;  /* 0x0000334002027816 */ /* 0x000fe20000000001 */
[----:B------:R0:W-:Y:S04]  /*da2b0*/  STL [R1+0x1b0], R48 ;  /* 0x0001b03001007387 */ /* 0x0001e80000100800 */
[----:B0-----:R-:W2:Y:S04]  /*da2c0*/  LDL.LU R48, [R1+0x6f8] ;  /* 0x0006f80001307983 */ /* 0x001ea80000300800 */
[----:B------:R4:W-:Y:S02]  /*da2d0*/  STL [R1+0x1ac], R2 ;  /* 0x0001ac0201007387 */ /* 0x0009e40000100800 */
[----:B----4-:R-:W-:-:S02]  /*da2e0*/  LOP3.LUT R2, R5, 0xffff, RZ, 0xc0, !PT ;  /* 0x0000ffff05027812 */ /* 0x010fc400078ec0ff */
[----:B------:R-:W-:Y:S02]  /*da2f0*/  LOP3.LUT R47, R47, 0xffff, RZ, 0xc0, !PT ;  /* 0x0000ffff2f2f7812 */ /* 0x000fe400078ec0ff */
[----:B------:R-:W-:Y:S02]  /*da300*/  LOP3.LUT R3, R3, 0xffff, RZ, 0xc0, !PT ;  /* 0x0000ffff03037812 */ /* 0x000fe400078ec0ff */
[----:B---3--:R-:W-:Y:S02]  /*da310*/  LOP3.LUT R4, R4, 0xffff, RZ, 0xc0, !PT ;  /* 0x0000ffff04047812 */ /* 0x008fe400078ec0ff */
[----:B--2---:R-:W-:-:S04]  /*da320*/  LOP3.LUT R0, R0, 0xffff, RZ, 0xc0, !PT ;  /* 0x0000ffff00007812 */ /* 0x004fc800078ec0ff */
[--C-:B------:R-:W-:Y:S02]  /*da330*/  PRMT R49, R49, 0x4210, R0.reuse ;  /* 0x0000421031317816 */ /* 0x100fe40000000000 */
[----:B------:R-:W-:Y:S02]  /*da340*/  PRMT R5, R6, 0x5210, R0 ;  /* 0x0000521006057816 */ /* 0x000fe40000000000 */
[----:B------:R-:W2:Y:S01]  /*da350*/  LDL.LU R6, [R1+0x3d8] ;  /* 0x0003d80001067983 */ /* 0x000ea20000300800 */
[----:B------:R-:W-:-:S03]  /*da360*/  PRMT R0, R50, 0x4210, R2 ;  /* 0x0000421032007816 */ /* 0x000fc60000000002 */
[----:B------:R-:W-:Y:S04]  /*da370*/  STL [R1+0x734], R49 ;  /* 0x0007343101007387 */ /* 0x000fe80000100800 */
[----:B------:R0:W-:Y:S04]  /*da380*/  STL [R1+0x6b4], R5 ;  /* 0x0006b40501007387 */ /* 0x0001e80000100800 */
[----:B0-----:R-:W3:Y:S04]  /*da390*/  LDL.LU R5, [R1+0x4e94] ;  /* 0x004e940001057983 */ /* 0x001ee80000300800 */
[----:B------:R-:W4:Y:S04]  /*da3a0*/  LDL.LU R49, [R1+0x1cac] ;  /* 0x001cac0001317983 */ /* 0x000f280000300800 */
[----:B------:R0:W-:Y:S04]  /*da3b0*/  STL [R1+0x738], R0 ;  /* 0x0007380001007387 */ /* 0x0001e80000100800 */
[----:B------:R-:W2:Y:S01]  /*da3c0*/  LDL.LU R50, [R1+0x1eac] ;  /* 0x001eac0001327983 */ /* 0x000ea20000300800 */
[----:B0-----:R-:W-:-:S03]  /*da3d0*/  PRMT R0, R7, 0x5210, R2 ;  /* 0x0000521007007816 */ /* 0x001fc60000000002 */
[----:B------:R-:W2:Y:S01]  /*da3e0*/  LDL.LU R7, [R1+0x70c] ;  /* 0x00070c0001077983 */ /* 0x000ea20000300800 */
[----:B------:R-:W-:-:S03]  /*da3f0*/  PRMT R2, R4, 0x3340, R3 ;  /* 0x0000334004027816 */ /* 0x000fc60000000003 */
[----:B------:R0:W-:Y:S02]  /*da400*/  STL [R1+0x6b8], R0 ;  /* 0x0006b80001007387 */ /* 0x0001e40000100800 */
[----:B0-----:R-:W-:-:S04]  /*da410*/  PRMT R0, R47, 0x3340, R1 ;  /* 0x000033402f007816 */ /* 0x001fc80000000001 */
[----:B------:R-:W-:Y:S02]  /*da420*/  PRMT R0, R2, 0x5410, R0 ;  /* 0x0000541002007816 */ /* 0x000fe40000000000 */
[----:B------:R-:W-:Y:S02]  /*da430*/  SHF.R.U32.HI R2, RZ, 0x8, R4 ;  /* 0x00000008ff027819 */ /* 0x000fe40000011604 */
[----:B------:R-:W4:Y:S04]  /*da440*/  LDL.LU R4, [R1+0x7e8] ;  /* 0x0007e80001047983 */ /* 0x000f280000300800 */
[----:B------:R0:W-:Y:S02]  /*da450*/  STL [R1+0x470], R0 ;  /* 0x0004700001007387 */ /* 0x0001e40000100800 */
[----:B0-----:R-:W-:-:S02]  /*da460*/  SHF.R.U32.HI R0, RZ, 0x8, R3 ;  /* 0x00000008ff007819 */ /* 0x001fc40000011603 */
[----:B------:R-:W4:Y:S01]  /*da470*/  LDL.LU R3, [R1+0x708] ;  /* 0x0007080001037983 */ /* 0x000f220000300800 */
[----:B------:R-:W-:Y:S02]  /*da480*/  LOP3.LUT R2, R2, 0xffff, RZ, 0xc0, !PT ;  /* 0x0000ffff02027812 */ /* 0x000fe400078ec0ff */
[----:B------:R-:W-:-:S04]  /*da490*/  LOP3.LUT R0, R0, 0xffff, RZ, 0xc0, !PT ;  /* 0x0000ffff00007812 */ /* 0x000fc800078ec0ff */
[----:B------:R-:W-:-:S05]  /*da4a0*/  PRMT R0, R2, 0x3340, R0 ;  /* 0x0000334002007816 */ /* 0x000fca0000000000 */
[----:B------:R2:W-:Y:S01]  /*da4b0*/  STL [R1+0x350], R0 ;  /* 0x0003500001007387 */ /* 0x0005e20000100800 */
[----:B---3--:R-:W-:Y:S02]  /*da4c0*/  LOP3.LUT R5, R5, 0xffff, RZ, 0xc0, !PT ;  /* 0x0000ffff05057812 */ /* 0x008fe400078ec0ff */
[----:B--2---:R-:W-:Y:S02]  /*da4d0*/  LOP3.LUT R0, R7, 0xffff, RZ, 0xc0, !PT ;  /* 0x0000ffff07007812 */ /* 0x004fe400078ec0ff */
[----:B----4-:R-:W-:-:S04]  /*da4e0*/  LOP3.LUT R3, R3, 0xffff, RZ, 0xc0, !PT ;  /* 0x0000ffff03037812 */ /* 0x010fc800078ec0ff */
[--C-:B------:R-:W-:Y:S02]  /*da4f0*/  PRMT R2, R4, 0x4210, R3.reuse ;  /* 0x0000421004027816 */ /* 0x100fe40000000003 */
[----:B------:R-:W-:-:S03]  /*da500*/  PRMT R3, R8, 0x5210, R3 ;  /* 0x0000521008037816 */ /* 0x000fc60000000003 */
[----:B------:R0:W-:Y:S04]  /*da510*/  STL [R1+0x720], R2 ;  /* 0x0007200201007387 */ /* 0x0001e80000100800 */
[----:B------:R1:W-:Y:S04]  /*da520*/  STL [R1+0x6a0], R3 ;  /* 0x0006a00301007387 */ /* 0x0003e80000100800 */
[----:B------:R-:W2:Y:S01]  /*da530*/  LDL.LU R8, [R1+0x1a6c] ;  /* 0x001a6c0001087983 */ /* 0x000ea20000300800 */
[----:B0-----:R-:W-:-:S03]  /*da540*/  LOP3.LUT R2, R6, 0xffff, RZ, 0xc0, !PT ;  /* 0x0000ffff06027812 */ /* 0x001fc600078ec0ff */
[----:B------:R-:W3:Y:S01]  /*da550*/  LDL.LU R7, [R1+0x6ec] ;  /* 0x0006ec0001077983 */ /* 0x000ee20000300800 */
[--C-:B-1----:R-:W-:Y:S02]  /*da560*/  PRMT R3, R16, 0x4210, R0.reuse ;  /* 0x0000421010037816 */ /* 0x102fe40000000000 */
[----:B------:R-:W-:-:S03]  /*da570*/  PRMT R0, R9, 0x5210, R0 ;  /* 0x0000521009007816 */ /* 0x000fc60000000000 */
[----:B------:R0:W-:Y:S04]  /*da580*/  STL [R1+0x724], R3 ;  /* 0x0007240301007387 */ /* 0x0001e80000100800 */
[----:B------:R-:W4:Y:S04]  /*da590*/  LDL.LU R9, [R1+0x4ec8] ;  /* 0x004ec80001097983 */ /* 0x000f280000300800 */
[----:B------:R1:W-:Y:S01]  /*da5a0*/  STL [R1+0x6a4], R0 ;  /* 0x0006a40001007387 */ /* 0x0003e20000100800 */
[----:B0-----:R-:W-:Y:S02]  /*da5b0*/  PRMT R3, R48, 0x4210, R2 ;  /* 0x0000421030037816 */ /* 0x001fe40000000002 */
[----:B------:R-:W-:-:S02]  /*da5c0*/  LOP3.LUT R4, R50, 0xffff, RZ, 0xc0, !PT ;  /* 0x0000ffff32047812 */ /* 0x000fc400078ec0ff */
[----:B-1----:R-:W-:Y:S02]  /*da5d0*/  PRMT R0, R10, 0x5210, R2 ;  /* 0x000052100a007816 */ /* 0x002fe40000000002 */
[----:B------:R-:W2:Y:S04]  /*da5e0*/  LDL.LU R10, [R1+0x6f0] ;  /* 0x0006f000010a7983 */ /* 0x000ea80000300800 */
[----:B------:R0:W-:Y:S01]  /*da5f0*/  STL [R1+0x728], R3 ;  /* 0x0007280301007387 */ /* 0x0001e20000100800 */
[----:B------:R-:W-:-:S03]  /*da600*/  PRMT R2, R5, 0x3340, R4 ;  /* 0x0000334005027816 */ /* 0x000fc60000000004 */
[----:B------:R-:W2:Y:S01]  /*da610*/  LDL.LU R6, [R1+0x4ea8] ;  /* 0x004ea80001067983 */ /* 0x000ea20000300800 */
[----:B0-----:R-:W-:-:S03]  /*da620*/  LOP3.LUT R3, R49, 0xffff, RZ, 0xc0, !PT ;  /* 0x0000ffff31037812 */ /* 0x001fc600078ec0ff */
[----:B------:R0:W-:Y:S04]  /*da630*/  STL [R1+0x6a8], R0 ;  /* 0x0006a80001007387 */ /* 0x0001e80000100800 */
[----:B------:R-:W2:Y:S04]  /*da640*/  LDL.LU R16, [R1+0x1cd8] ;  /* 0x001cd80001107983 */ /* 0x000ea80000300800 */
[----:B------:R-:W2:Y:S01]  /*da650*/  LDL.LU R48, [R1+0x1ec8] ;  /* 0x001ec80001307983 */ /* 0x000ea20000300800 */
[----:B0-----:R-:W-:-:S03]  /*da660*/  PRMT R0, R3, 0x3340, R1 ;  /* 0x0000334003007816 */ /* 0x001fc60000000001 */
[----:B------:R-:W2:Y:S01]  /*da670*/  LDL.LU R50, [R1+0x20b8] ;  /* 0x0020b80001327983 */ /* 0x000ea20000300800 */
[----:B------:R-:W-:-:S03]  /*da680*/  PRMT R0, R2, 0x5410, R0 ;  /* 0x0000541002007816 */ /* 0x000fc60000000000 */
[----:B------:R-:W2:Y:S01]  /*da690*/  LDL.LU R49, [R1+0x1b7c] ;  /* 0x001b7c0001317983 */ /* 0x000ea20000300800 */
[----:B------:R-:W-:-:S03]  /*da6a0*/  SHF.R.U32.HI R2, RZ, 0x8, R5 ;  /* 0x00000008ff027819 */ /* 0x000fc60000011605 */
[----:B------:R-:W2:Y:S04]  /*da6b0*/  LDL.LU R5, [R1+0x6f4] ;  /* 0x0006f40001057983 */ /* 0x000ea80000300800 */
[----:B------:R0:W-:Y:S01]  /*da6c0*/  STL [R1+0x44c], R0 ;  /* 0x00044c0001007387 */ /* 0x0001e20000100800 */
[----:B------:R-:W-:Y:S02]  /*da6d0*/  LOP3.LUT R2, R2, 0xffff, RZ, 0xc0, !PT ;  /* 0x0000ffff02027812 */ /* 0x000fe400078ec0ff */
[----:B0-----:R-:W-:Y:S02]  /*da6e0*/  SHF.R.U32.HI R0, RZ, 0x8, R4 ;  /* 0x00000008ff007819 */ /* 0x001fe40000011604 */
[----:B------:R-:W2:Y:S02]  /*da6f0*/  LDL.LU R4, [R1+0x4f54] ;  /* 0x004f540001047983 */ /* 0x000ea40000300800 */
[----:B------:R-:W-:-:S04]  /*da700*/  LOP3.LUT R0, R0, 0xffff, RZ, 0xc0, !PT ;  /* 0x0000ffff00007812 */ /* 0x000fc800078ec0ff */
[----:B------:R-:W-:Y:S02]  /*da710*/  PRMT R2, R2, 0x3340, R0 ;  /* 0x0000334002027816 */ /* 0x000fe40000000000 */
[----:B------:R-:W3:Y:S01]  /*da720*/  LDL.LU R0, [R1+0x4f58] ;  /* 0x004f580001007983 */ /* 0x000ee20000300800 */
[----:B------:R-:W-:-:S04]  /*da730*/  SHF.R.U32.HI R3, RZ, 0x8, R3 ;  /* 0x00000008ff037819 */ /* 0x000fc80000011603 */
[----:B------:R-:W-:-:S04]  /*da740*/  LOP3.LUT R3, R3, 0xffff, RZ, 0xc0, !PT ;  /* 0x0000ffff03037812 */ /* 0x000fc800078ec0ff */
[----:B------:R-:W-:Y:S01]  /*da750*/  PRMT R3, R3, 0x3340, R1 ;  /* 0x0000334003037816 */ /* 0x000fe20000000001 */
[----:B------:R2:W-:Y:S04]  /*da760*/  STL [R1+0x334], R2 ;  /* 0x0003340201007387 */ /* 0x0005e80000100800 */
[----:B------:R0:W-:Y:S01]  /*da770*/  STL [R1+0x1a8], R3 ;  /* 0x0001a80301007387 */ /* 0x0001e20000100800 */
[----:B--2---:R-:W-:Y:S02]  /*da780*/  LOP3.LUT R2, R4, 0xffff, RZ, 0xc0, !PT ;  /* 0x0000ffff04027812 */ /* 0x004fe400078ec0ff */
[----:B---3--:R-:W-:-:S04]  /*da790*/  LOP3.LUT R0, R0, 0xffff, RZ, 0xc0, !PT ;  /* 0x0000ffff00007812 */ /* 0x008fc800078ec0ff */
[--C-:B0-----:R-:W-:Y:S02]  /*da7a0*/  PRMT R3, R5, 0x4210, R0.reuse ;  /* 0x0000421005037816 */ /* 0x101fe40000000000 */
[----:B------:R-:W-:Y:S02]  /*da7b0*/  PRMT R0, R11, 0x5210, R0 ;  /* 0x000052100b007816 */ /* 0x000fe40000000000 */
[--C-:B------:R-:W-:Y:S01]  /*da7c0*/  PRMT R4, R10, 0x4210, R2.reuse ;  /* 0x000042100a047816 */ /* 0x100fe20000000002 */
[----:B------:R0:W-:Y:S04]  /*da7d0*/  STL [R1+0x710], R3 ;  /* 0x0007100301007387 */ /* 0x0001e80000100800 */
[----:B------:R4:W-:Y:S04]  /*da7e0*/  STL [R1+0x690], R0 ;  /* 0x0006900001007387 */ /* 0x0009e80000100800 */
[----:B------:R1:W-:Y:S01]  /*da7f0*/  STL [R1+0x714], R4 ;  /* 0x0007140401007387 */ /* 0x0003e20000100800 */
[----:B0-----:R-:W-:-:S02]  /*da800*/  PRMT R3, R12, 0x5210, R2 ;  /* 0x000052100c037816 */ /* 0x001fc40000000002 */
[----:B----4-:R-:W-:Y:S02]  /*da810*/  LOP3.LUT R0, R9, 0xffff, RZ, 0xc0, !PT ;  /* 0x0000ffff09007812 */ /* 0x010fe400078ec0ff */
[----:B------:R-:W-:Y:S02]  /*da820*/  LOP3.LUT R2, R8, 0xffff, RZ, 0xc0, !PT ;  /* 0x0000ffff08027812 */ /* 0x000fe400078ec0ff */
[----:B-1----:R-:W-:Y:S01]  /*da830*/  PRMT R4, R7, 0x4210, R0 ;  /* 0x0000421007047816 */ /* 0x002fe20000000000 */
[----:B------:R0:W-:Y:S04]  /*da840*/  STL [R1+0x694], R3 ;  /* 0x0006940301007387 */ /* 0x0001e80000100800 */
[----:B------:R-:W-:Y:S01]  /*da850*/  STL [R1+0x718], R4 ;  /* 0x0007180401007387 */ /* 0x000fe20000100800 */
[----:B0-----:R-:W-:-:S03]  /*da860*/  PRMT R3, R45, 0x4210, R2 ;  /* 0x000042102d037816 */ /* 0x001fc60000000002 */
[----:B------:R-:W2:Y:S01]  /*da870*/  LDL.LU R45, [R1+0x5694] ;  /* 0x00569400012d7983 */ /* 0x000ea20000300800 */
[----:B------:R-:W-:-:S05]  /*da880*/  PRMT R0, R13, 0x5210, R0 ;  /* 0x000052100d007816 */ /* 0x000fca0000000000 */
[----:B------:R0:W-:Y:S04]  /*da890*/  STL [R1+0x698], R0 ;  /* 0x0006980001007387 */ /* 0x0001e80000100800 */
[----:B------:R-:W-:Y:S01]  /*da8a0*/  STL [R1+0x700], R3 ;  /* 0x0007000301007387 */ /* 0x000fe20000100800 */
[----:B0-----:R-:W-:Y:S02]  /*da8b0*/  PRMT R0, R14, 0x5210, R2 ;  /* 0x000052100e007816 */ /* 0x001fe40000000002 */
[----:B------:R-:W-:-:S03]  /*da8c0*/  LOP3.LUT R8, R16, 0xffff, RZ, 0xc0, !PT ;  /* 0x0000ffff10087812 */ /* 0x000fc600078ec0ff */
[----:B------:R0:W-:Y:S01]  /*da8d0*/  STL [R1+0x680], R0 ;  /* 0x0006800001007387 */ /* 0x0001e20000100800 */
[----:B------:R-:W-:-:S03]  /*da8e0*/  LOP3.LUT R4, R48, 0xffff, RZ, 0xc0, !PT ;  /* 0x0000ffff30047812 */ /* 0x000fc600078ec0ff */
[----:B------:R-:W3:Y:S04]  /*da8f0*/  LDL.LU R9, [R1+0x1a7c] ;  /* 0x001a7c0001097983 */ /* 0x000ee80000300800 */
[----:B------:R-:W4:Y:S01]  /*da900*/  LDL.LU R16, [R1+0x5f0] ;  /* 0x0005f00001107983 */ /* 0x000f220000300800 */
[----:B------:R-:W-:-:S03]  /*da910*/  LOP3.LUT R5, R50, 0xffff, RZ, 0xc0, !PT ;  /* 0x0000ffff32057812 */ /* 0x000fc600078ec0ff */
[----:B------:R-:W3:Y:S04]  /*da920*/  LDL.LU R48, [R1+0x6e8] ;  /* 0x0006e80001307983 */ /* 0x000ee80000300800 */
[----:B------:R-:W3:Y:S01]  /*da930*/  LDL.LU R50, [R1+0x688] ;  /* 0x0006880001327983 */ /* 0x000ee20000300800 */
[----:B------:R-:W-:Y:S02]  /*da940*/  LOP3.LUT R6, R6, 0xffff, RZ, 0xc0, !PT ;  /* 0x0000ffff06067812 */ /* 0x000fe400078ec0ff */
[----:B0-----:R-:W-:Y:S02]  /*da950*/  PRMT R0, R8, 0x3340, R1 ;  /* 0x0000334008007816 */ /* 0x001fe40000000001 */
[----:B------:R-:W-:Y:S02]  /*da960*/  PRMT R2, R6, 0x3340, R4 ;  /* 0x0000334006027816 */ /* 0x000fe40000000004 */
[----:B------:R-:W-:-:S02]  /*da970*/  LOP3.LUT R7, R49, 0xffff, RZ, 0xc0, !PT ;  /* 0x0000ffff31077812 */ /* 0x000fc400078ec0ff */
[----:B------:R-:W-:Y:S02]  /*da980*/  PRMT R10, R2, 0x5410, R0 ;  /* 0x00005410020a7816 */ /* 0x000fe40000000000 */
[----:B------:R-:W-:-:S03]  /*da990*/  PRMT R0, R7, 0x3340, R1 ;  /* 0x0000334007007816 */ /* 0x000fc60000000001 */
[----:B------:R0:W-:Y:S04]  /*da9a0*/  STL [R1+0x448], R10 ;  /* 0x0004480a01007387 */ /* 0x0001e80000100800 */
[----:B------:R-:W4:Y:S04]  /*da9b0*/  LDL.LU R11, [R1+0x4f88] ;  /* 0x004f8800010b7983 */ /* 0x000f280000300800 */
[----:B0-----:R-:W4:Y:S01]  /*da9c0*/  LDL.LU R10, [R1+0x6e0] ;  /* 0x0006e000010a7983 */ /* 0x001f220000300800 */
[----:B--2---:R-:W-:-:S04]  /*da9d0*/  LOP3.LUT R3, R45, 0xffff, RZ, 0xc0, !PT ;  /* 0x0000ffff2d037812 */ /* 0x004fc800078ec0ff */
[----:B------:R-:W-:-:S04]  /*da9e0*/  PRMT R2, R5, 0x3340, R3 ;  /* 0x0000334005027816 */ /* 0x000fc80000000003 */
[----:B------:R-:W-:Y:S02]  /*da9f0*/  PRMT R0, R2, 0x5410, R0 ;  /* 0x0000541002007816 */ /* 0x000fe40000000000 */
[----:B------:R-:W-:-:S03]  /*daa00*/  SHF.R.U32.HI R2, RZ, 0x8, R6 ;  /* 0x00000008ff027819 */ /* 0x000fc60000011606 */
[----:B------:R0:W-:Y:S01]  /*daa10*/  STL [R1+0x444], R0 ;  /* 0x0004440001007387 */ /* 0x0001e20000100800 */
[----:B------:R-:W-:Y:S02]  /*daa20*/  LOP3.LUT R2, R2, 0xffff, RZ, 0xc0, !PT ;  /* 0x0000ffff02027812 */ /* 0x000fe400078ec0ff */
[----:B------:R-:W-:Y:S01]  /*daa30*/  SHF.R.U32.HI R5, RZ, 0x8, R5 ;  /* 0x00000008ff057819 */ /* 0x000fe20000011605 */
[----:B------:R-:W2:Y:S04]  /*daa40*/  LDL.LU R49, [R1+0x6dc] ;  /* 0x0006dc0001317983 */ /* 0x000ea80000300800 */
[----:B------:R-:W2:Y:S01]  /*daa50*/  LDL.LU R14, [R1+0x5194] ;  /* 0x00519400010e7983 */ /* 0x000ea20000300800 */
[----:B0-----:R-:W-:-:S03]  /*daa60*/  SHF.R.U32.HI R0, RZ, 0x8, R4 ;  /* 0x00000008ff007819 */ /* 0x001fc60000011604 */
[----:B------:R-:W2:Y:S01]  /*daa70*/  LDL.LU R6, [R1+0x50c8] ;  /* 0x0050c80001067983 */ /* 0x000ea20000300800 */
[----:B------:R-:W-:-:S04]  /*daa80*/  LOP3.LUT R0, R0, 0xffff, RZ, 0xc0, !PT ;  /* 0x0000ffff00007812 */ /* 0x000fc800078ec0ff */
[----:B------:R-:W-:Y:S02]  /*daa90*/  PRMT R45, R2, 0x3340, R0 ;  /* 0x00003340022d7816 */ /* 0x000fe40000000000 */
[----:B------:R-:W-:Y:S02]  /*daaa0*/  LOP3.LUT R4, R5, 0xffff, RZ, 0xc0, !PT ;  /* 0x0000ffff05047812 */ /* 0x000fe400078ec0ff */
[----:B------:R-:W2:Y:S04]  /*daab0*/  LDL.LU R5, [R1+0x5298] ;  /* 0x0052980001057983 */ /* 0x000ea80000300800 */
[----:B------:R0:W-:Y:S04]  /*daac0*/  STL [R1+0x55e4], R45 ;  /* 0x0055e42d01007387 */ /* 0x0001e80000100800 */
[----:B0-----:R-:W2:Y:S01]  /*daad0*/  LDL.LU R45, [R1+0x4f8c] ;  /* 0x004f8c00012d7983 */ /* 0x001ea20000300800 */
[----:B------:R-:W-:-:S02]  /*daae0*/  SHF.R.U32.HI R3, RZ, 0x8, R3 ;  /* 0x00000008ff037819 */ /* 0x000fc40000011603 */
[----:B---3--:R-:W-:Y:S02]  /*daaf0*/  LOP3.LUT R0, R9, 0xffff, RZ, 0xc0, !PT ;  /* 0x0000ffff09007812 */ /* 0x008fe400078ec0ff */
[----:B------:R-:W-:Y:S02]  /*dab00*/  LOP3.LUT R3, R3, 0xffff, RZ, 0xc0, !PT ;  /* 0x0000ffff03037812 */ /* 0x000fe400078ec0ff */
[----:B----4-:R-:W-:Y:S02]  /*dab10*/  LOP3.LUT R2, R16, 0xffff, RZ, 0xc0, !PT ;  /* 0x0000ffff10027812 */ /* 0x010fe400078ec0ff */
[----:B------:R-:W-:Y:S02]  /*dab20*/  PRMT R3, R4, 0x3340, R3 ;  /* 0x0000334004037816 */ /* 0x000fe40000000003 */
[--C-:B------:R-:W-:Y:S02]  /*dab30*/  PRMT R9, R48, 0x4210, R0.reuse ;  /* 0x0000421030097816 */ /* 0x100fe40000000000 */
[----:B------:R-:W-:Y:S01]  /*dab40*/  PRMT R4, R15, 0x5210, R0 ;  /* 0x000052100f047816 */ /* 0x000fe20000000000 */
[----:B------:R0:W-:Y:S01]  /*dab50*/  STL [R1+0x328], R3 ;  /* 0x0003280301007387 */ /* 0x0001e20000100800 */
[----:B------:R-:W-:-:S03]  /*dab60*/  PRMT R0, R20, 0x5210, R2 ;  /* 0x0000521014007816 */ /* 0x000fc60000000002 */
[----:B------:R1:W-:Y:S04]  /*dab70*/  STL [R1+0x704], R9 ;  /* 0x0007040901007387 */ /* 0x0003e80000100800 */
[----:B------:R-:W-:Y:S01]  /*dab80*/  STL [R1+0x684], R4 ;  /* 0x0006840401007387 */ /* 0x000fe20000100800 */
[----:B0-----:R-:W-:-:S03]  /*dab90*/  PRMT R3, R50, 0x4210, R2 ;  /* 0x0000421032037816 */ /* 0x001fc60000000002 */
[----:B-1----:R-:W3:Y:S04]  /*daba0*/  LDL.LU R9, [R1+0x4f08] ;  /* 0x004f080001097983 */ /* 0x002ee80000300800 */
[----:B------:R-:W-:Y:S04]  /*dabb0*/  STL [R1+0x708], R3 ;  /* 0x0007080301007387 */ /* 0x000fe80000100800 */
[----:B------:R-:W4:Y:S04]  /*dabc0*/  LDL.LU R16, [R1+0x6d8] ;  /* 0x0006d80001107983 */ /* 0x000f280000300800 */
[----:B------:R0:W-:Y:S04]  /*dabd0*/  STL [R1+0x688], R0 ;  /* 0x0006880001007387 */ /* 0x0001e80000100800 */
[----:B------:R-:W3:Y:S04]  /*dabe0*/  LDL.LU R48, [R1+0x1aa8] ;  /* 0x001aa80001307983 */ /* 0x000ee80000300800 */
[----:B------:R-:W3:Y:S01]  /*dabf0*/  LDL.LU R13, [R1+0x1a9c] ;  /* 0x001a9c00010d7983 */ /* 0x000ee20000300800 */
[----:B0-----:R-:W-:-:S03]  /*dac00*/  SHF.R.U32.HI R0, RZ, 0x8, R7 ;  /* 0x00000008ff007819 */ /* 0x001fc60000011607 */
[----:B------:R-:W3:Y:S01]  /*dac10*/  LDL.LU R12, [R1+0x6d0] ;  /* 0x0006d000010c7983 */ /* 0x000ee20000300800 */
[----:B------:R-:W-:-:S04]  /*dac20*/  LOP3.LUT R0, R0, 0xffff, RZ, 0xc0, !PT ;  /* 0x0000ffff00007812 */ /* 0x000fc800078ec0ff */
[----:B------:R-:W-:-:S05]  /*dac30*/  PRMT R0, R0, 0x3340, R1 ;  /* 0x0000334000007816 */ /* 0x000fca0000000001 */
[----:B------:R-:W-:Y:S04]  /*dac40*/  STL [R1+0x1a4], R0 ;  /* 0x0001a40001007387 */ /* 0x000fe80000100800 */
[----:B------:R-:W4:Y:S01]  /*dac50*/  LDL.LU R50, [R1+0x6bc] ;  /* 0x0006bc0001327983 */ /* 0x000f220000300800 */
[----:B------:R-:W-:-:S04]  /*dac60*/  SHF.R.U32.HI R2, RZ, 0x8, R8 ;  /* 0x00000008ff027819 */ /* 0x000fc80000011608 */
[----:B------:R-:W-:-:S04]  /*dac70*/  LOP3.LUT R2, R2, 0xffff, RZ, 0xc0, !PT ;  /* 0x0000ffff02027812 */ /* 0x000fc800078ec0ff */
[----:B------:R-:W-:-:S05]  /*dac80*/  PRMT R2, R2, 0x3340, R1 ;  /* 0x0000334002027816 */ /* 0x000fca0000000001 */
[----:B------:R0:W-:Y:S02]  /*dac90*/  STL [R1+0x1a0], R2 ;  /* 0x0001a00201007387 */ /* 0x0001e40000100800 */
[----:B0-----:R-:W-:Y:S02]  /*daca0*/  LOP3.LUT R2, R11, 0xffff, RZ, 0xc0, !PT ;  /* 0x0000ffff0b027812 */ /* 0x001fe400078ec0ff */
[----:B------:R-:W4:Y:S01]  /*dacb0*/  LDL.LU R11, [R1+0x20fc] ;  /* 0x0020fc00010b7983 */ /* 0x000f220000300800 */
[----:B--2---:R-:W-:-:S04]  /*dacc0*/  LOP3.LUT R0, R45, 0xffff, RZ, 0xc0, !PT ;  /* 0x0000ffff2d007812 */ /* 0x004fc800078ec0ff */
[--C-:B------:R-:W-:Y:S02]  /*dacd0*/  PRMT R4, R10, 0x4210, R0.reuse ;  /* 0x000042100a047816 */ /* 0x100fe40000000000 */
[----:B------:R-:W-:Y:S02]  /*dace0*/  PRMT R3, R21, 0x5210, R0 ;  /* 0x0000521015037816 */ /* 0x000fe40000000000 */
[----:B------:R-:W-:Y:S01]  /*dacf0*/  PRMT R0, R49, 0x4210, R2 ;  /* 0x0000421031007816 */ /* 0x000fe20000000002 */
[----:B------:R0:W-:Y:S04]  /*dad00*/  STL [R1+0x6f0], R4 ;  /* 0x0006f00401007387 */ /* 0x0001e80000100800 */
[----:B------:R-:W2:Y:S04]  /*dad10*/  LDL.LU R49, [R1+0x1bbc] ;  /* 0x001bbc0001317983 */ /* 0x000ea80000300800 */
[----:B------:R1:W-:Y:S04]  /*dad20*/  STL [R1+0x70], R3 ;  /* 0x0000700301007387 */ /* 0x0003e80000100800 */
[----:B------:R-:W2:Y:S01]  /*dad30*/  LDL.LU R10, [R1+0x1e4c] ;  /* 0x001e4c00010a7983 */ /* 0x000ea20000300800 */
[----:B0-----:R-:W-:-:S03]  /*dad40*/  LOP3.LUT R4, R5, 0xffff, RZ, 0xc0, !PT ;  /* 0x0000ffff05047812 */ /* 0x001fc600078ec0ff */
[----:B------:R0:W-:Y:S01]  /*dad50*/  STL [R1+0x6f4], R0 ;  /* 0x0006f40001007387 */ /* 0x0001e20000100800 */
[----:B------:R-:W-:Y:S02]  /*dad60*/  LOP3.LUT R5, R6, 0xffff, RZ, 0xc0, !PT ;  /* 0x0000ffff06057812 */ /* 0x000fe400078ec0ff */
[----:B-1----:R-:W-:Y:S02]  /*dad70*/  LOP3.LUT R3, R14, 0xffff, RZ, 0xc0, !PT ;  /* 0x0000ffff0e037812 */ /* 0x002fe400078ec0ff */
[----:B0-----:R-:W-:Y:S02]  /*dad80*/  PRMT R0, R22, 0x5210, R2 ;  /* 0x0000521016007816 */ /* 0x001fe40000000002 */
[----:B------:R-:W-:-:S03]  /*dad90*/  PRMT R2, R4, 0x3340, R3 ;  /* 0x0000334004027816 */ /* 0x000fc60000000003 */
[----:B------:R0:W-:Y:S02]  /*dada0*/  STL [R1+0x74], R0 ;  /* 0x0000740001007387 */ /* 0x0001e40000100800 */
[----:B0-----:R-:W-:-:S04]  /*dadb0*/  PRMT R0, R5, 0x3340, R1 ;  /* 0x0000334005007816 */ /* 0x001fc80000000001 */
[----:B------:R-:W-:Y:S02]  /*dadc0*/  PRMT R6, R2, 0x5410, R0 ;  /* 0x0000541002067816 */ /* 0x000fe40000000000 */
[----:B------:R-:W-:Y:S02]  /*dadd0*/  SHF.R.U32.HI R2, RZ, 0x8, R4 ;  /* 0x00000008ff027819 */ /* 0x000fe40000011604 */
[----:B------:R-:W-:Y:S01]  /*dade0*/  SHF.R.U32.HI R0, RZ, 0x8, R3 ;  /* 0x00000008ff007819 */ /* 0x000fe20000011603 */
[----:B------:R-:W-:Y:S01]  /*dadf0*/  STL [R1+0x404], R6 ;  /* 0x0004040601007387 */ /* 0x000fe20000100800 */
[----:B------:R-:W-:Y:S02]  /*dae00*/  LOP3.LUT R2, R2, 0xffff, RZ, 0xc0, !PT ;  /* 0x0000ffff02027812 */ /* 0x000fe400078ec0ff */
[----:B------:R-:W-:Y:S02]  /*dae10*/  LOP3.LUT R0, R0, 0xffff, RZ, 0xc0, !PT ;  /* 0x0000ffff00007812 */ /* 0x000fe400078ec0ff */
[----:B---3--:R-:W-:-:S02]  /*dae20*/  LOP3.LUT R3, R9, 0xffff, RZ, 0xc0, !PT ;  /* 0x0000ffff09037812 */ /* 0x008fc400078ec0ff */
[----:B------:R-:W3:Y:S01]  /*dae30*/  LDL.LU R9, [R1+0x604] ;  /* 0x0006040001097983 */ /* 0x000ee20000300800 */
[----:B------:R-:W-:Y:S02]  /*dae40*/  PRMT R0, R2, 0x3340, R0 ;  /* 0x0000334002007816 */ /* 0x000fe40000000000 */
[--C-:B----4-:R-:W-:Y:S02]  /*dae50*/  PRMT R4, R16, 0x4210, R3.reuse ;  /* 0x0000421010047816 */ /* 0x110fe40000000003 */
[----:B------:R-:W-:Y:S01]  /*dae60*/  PRMT R2, R23, 0x5210, R3 ;  /* 0x0000521017027816 */ /* 0x000fe20000000003 */
[----:B------:R0:W-:Y:S04]  /*dae70*/  STL [R1+0x324], R0 ;  /* 0x0003240001007387 */ /* 0x0001e80000100800 */
[----:B------:R1:W-:Y:S04]  /*dae80*/  STL [R1+0x6f8], R4 ;  /* 0x0006f80401007387 */ /* 0x0003e80000100800 */
[----:B------:R-:W4:Y:S01]  /*dae90*/  LDL.LU R16, [R1+0x4fb0] ;  /* 0x004fb00001107983 */ /* 0x000f220000300800 */
[----:B0-----:R-:W-:-:S03]  /*daea0*/  LOP3.LUT R0, R48, 0xffff, RZ, 0xc0, !PT ;  /* 0x0000ffff30007812 */ /* 0x001fc600078ec0ff */
[----:B------:R0:W-:Y:S01]  /*daeb0*/  STL [R1+0x78], R2 ;  /* 0x0000780201007387 */ /* 0x0001e20000100800 */
[----:B-1----:R-:W-:-:S03]  /*daec0*/  PRMT R4, R12, 0x4210, R0 ;  /* 0x000042100c047816 */ /* 0x002fc60000000000 */
[----:B------:R-:W4:Y:S01]  /*daed0*/  LDL.LU R48, [R1+0x6d4] ;  /* 0x0006d40001307983 */ /* 0x000f220000300800 */
[----:B0-----:R-:W-:-:S03]  /*daee0*/  LOP3.LUT R2, R13, 0xffff, RZ, 0xc0, !PT ;  /* 0x0000ffff0d027812 */ /* 0x001fc600078ec0ff */
[----:B------:R-:W-:Y:S01]  /*daef0*/  STL [R1+0x6e0], R4 ;  /* 0x0006e00401007387 */ /* 0x000fe20000100800 */
[----:B------:R-:W-:-:S03]  /*daf00*/  PRMT R3, R50, 0x4210, R2 ;  /* 0x0000421032037816 */ /* 0x000fc60000000002 */
[----:B------:R-:W4:Y:S01]  /*daf10*/  LDL.LU R50, [R1+0x6cc] ;  /* 0x0006cc0001327983 */ /* 0x000f220000300800 */
[----:B------:R-:W-:-:S05]  /*daf20*/  PRMT R0, R24, 0x5210, R0 ;  /* 0x0000521018007816 */ /* 0x000fca0000000000 */
[----:B------:R0:W-:Y:S04]  /*daf30*/  STL [R1+0x50], R0 ;  /* 0x0000500001007387 */ /* 0x0001e80000100800 */
[----:B------:R-:W-:Y:S04]  /*daf40*/  STL [R1+0x6e4], R3 ;  /* 0x0006e40301007387 */ /* 0x000fe80000100800 */
[----:B------:R-:W4:Y:S01]  /*daf50*/  LDL.LU R14, [R1+0x52ac] ;  /* 0x0052ac00010e7983 */ /* 0x000f220000300800 */
[----:B0-----:R-:W-:-:S05]  /*daf60*/  PRMT R0, R25, 0x5210, R2 ;  /* 0x0000521019007816 */ /* 0x001fca0000000002 */
[----:B------:R0:W-:Y:S04]  /*daf70*/  STL [R1+0x54], R0 ;  /* 0x0000540001007387 */ /* 0x0001e80000100800 */
[----:B------:R-:W4:Y:S04]  /*daf80*/  LDL.LU R13, [R1+0x50e0] ;  /* 0x0050e000010d7983 */ /* 0x000f280000300800 */
[----:B------:R-:W4:Y:S01]  /*daf90*/  LDL.LU R12, [R1+0x51b4] ;  /* 0x0051b400010c7983 */ /* 0x000f220000300800 */
[----:B------:R-:W-:-:S03]  /*dafa0*/  LOP3.LUT R4, R11, 0xffff, RZ, 0xc0, !PT ;  /* 0x0000ffff0b047812 */ /* 0x000fc600078ec0ff */
[----:B------:R-:W4:Y:S01]  /*dafb0*/  LDL.LU R11, [R1+0x4fbc] ;  /* 0x004fbc00010b7983 */ /* 0x000f220000300800 */
[----:B--2---:R-:W-:-:S04]  /*dafc0*/  LOP3.LUT R49, R49, 0xffff, RZ, 0xc0, !PT ;  /* 0x0000ffff31317812 */ /* 0x004fc800078ec0ff */
[----:B0-----:R-:W-:Y:S02]  /*dafd0*/  PRMT R0, R49, 0x3340, R1 ;  /* 0x0000334031007816 */ /* 0x001fe40000000001 */
[----:B------:R-:W-:Y:S02]  /*dafe0*/  LOP3.LUT R3, R10, 0xffff, RZ, 0xc0, !PT ;  /* 0x0000ffff0a037812 */ /* 0x000fe400078ec0ff */
[----:B------:R-:W2:Y:S02]  /*daff0*/  LDL.LU R10, [R1+0x69c] ;  /* 0x00069c00010a7983 */ /* 0x000ea40000300800 */
        /* <DEDUP_REMOVED lines=10> */
[----:B------:R-:W-:-:S03]  /*db0a0*/  PRMT R2, R3, 0x3340, R2 ;  /* 0x0000334003027816 */ /* 0x000fc60000000002 */
[----:B------:R-:W-:Y:S04]  /*db0b0*/  STL [R1+0x19c], R4 ;  /* 0x00019c0401007387 */ /* 0x000fe80000100800 */
[----:B------:R-:W2:Y:S01]  /*db0c0*/  LDL.LU R20, [R1+0x4f30] ;  /* 0x004f300001147983 */ /* 0x000ea20000300800 */
[----:B---3--:R-:W-:-:S03]  /*db0d0*/  LOP3.LUT R0, R9, 0xffff, RZ, 0xc0, !PT ;  /* 0x0000ffff09007812 */ /* 0x008fc600078ec0ff */
[----:B------:R4:W-:Y:S04]  /*db0e0*/  STL [R1+0x330], R2 ;  /* 0x0003300201007387 */ /* 0x0009e80000100800 */
[----:B------:R-:W3:Y:S04]  /*db0f0*/  LDL.LU R15, [R1+0x1ac8] ;  /* 0x001ac800010f7983 */ /* 0x000ee80000300800 */
[----:B------:R-:W3:Y:S04]  /*db100*/  LDL.LU R9, [R1+0x6ac] ;  /* 0x0006ac0001097983 */ /* 0x000ee80000300800 */
[----:B------:R-:W3:Y:S01]  /*db110*/  LDL.LU R45, [R1+0x678] ;  /* 0x00067800012d7983 */ /* 0x000ee20000300800 */
[----:B----4-:R-:W-:-:S02]  /*db120*/  LOP3.LUT R2, R16, 0xffff, RZ, 0xc0, !PT ;  /* 0x0000ffff10027812 */ /* 0x010fc400078ec0ff */
[--C-:B------:R-:W-:Y:S02]  /*db130*/  PRMT R3, R48, 0x4210, R0.reuse ;  /* 0x0000421030037816 */ /* 0x100fe40000000000 */
[----:B------:R-:W-:-:S03]  /*db140*/  PRMT R0, R26, 0x5210, R0 ;  /* 0x000052101a007816 */ /* 0x000fc60000000000 */
[----:B------:R0:W-:Y:S04]  /*db150*/  STL [R1+0x6e8], R3 ;  /* 0x0006e80301007387 */ /* 0x0001e80000100800 */
[----:B------:R-:W4:Y:S04]  /*db160*/  LDL.LU R16, [R1+0x5270] ;  /* 0x0052700001107983 */ /* 0x000f280000300800 */
[----:B------:R-:W4:Y:S01]  /*db170*/  LDL.LU R48, [R1+0x509c] ;  /* 0x00509c0001307983 */ /* 0x000f220000300800 */
[----:B0-----:R-:W-:-:S03]  /*db180*/  PRMT R3, R50, 0x4210, R2 ;  /* 0x0000421032037816 */ /* 0x001fc60000000002 */
[----:B------:R0:W-:Y:S04]  /*db190*/  STL [R1+0x58], R0 ;  /* 0x0000580001007387 */ /* 0x0001e80000100800 */
[----:B------:R-:W4:Y:S04]  /*db1a0*/  LDL.LU R50, [R1+0x516c] ;  /* 0x00516c0001327983 */ /* 0x000f280000300800 */
[----:B------:R1:W-:Y:S01]  /*db1b0*/  STL [R1+0x6d0], R3 ;  /* 0x0006d00301007387 */ /* 0x0003e20000100800 */
[----:B0-----:R-:W-:Y:S02]  /*db1c0*/  PRMT R0, R27, 0x5210, R2 ;  /* 0x000052101b007816 */ /* 0x001fe40000000002 */
[----:B------:R-:W-:-:S03]  /*db1d0*/  LOP3.LUT R4, R14, 0xffff, RZ, 0xc0, !PT ;  /* 0x0000ffff0e047812 */ /* 0x000fc600078ec0ff */
[----:B------:R0:W-:Y:S01]  /*db1e0*/  STL [R1+0x40], R0 ;  /* 0x0000400001007387 */ /* 0x0001e20000100800 */
[----:B------:R-:W-:Y:S02]  /*db1f0*/  LOP3.LUT R6, R13, 0xffff, RZ, 0xc0, !PT ;  /* 0x0000ffff0d067812 */ /* 0x000fe400078ec0ff */
[----:B-1----:R-:W-:Y:S02]  /*db200*/  LOP3.LUT R3, R12, 0xffff, RZ, 0xc0, !PT ;  /* 0x0000ffff0c037812 */ /* 0x002fe400078ec0ff */
[----:B0-----:R-:W-:Y:S02]  /*db210*/  PRMT R0, R6, 0x3340, R1 ;  /* 0x0000334006007816 */ /* 0x001fe40000000001 */
[----:B------:R-:W-:-:S04]  /*db220*/  PRMT R2, R4, 0x3340, R3 ;  /* 0x0000334004027816 */ /* 0x000fc80000000003 */
[----:B------:R-:W-:Y:S02]  /*db230*/  PRMT R5, R2, 0x5410, R0 ;  /* 0x0000541002057816 */ /* 0x000fe40000000000 */
[----:B------:R-:W-:Y:S02]  /*db240*/  SHF.R.U32.HI R2, RZ, 0x8, R4 ;  /* 0x00000008ff027819 */ /* 0x000fe40000011604 */
[----:B------:R-:W-:Y:S02]  /*db250*/  SHF.R.U32.HI R0, RZ, 0x8, R3 ;  /* 0x00000008ff007819 */ /* 0x000fe40000011603 */
[----:B------:R-:W-:Y:S02]  /*db260*/  LOP3.LUT R2, R2, 0xffff, RZ, 0xc0, !PT ;  /* 0x0000ffff02027812 */ /* 0x000fe400078ec0ff */
[----:B------:R-:W-:Y:S01]  /*db270*/  LOP3.LUT R0, R0, 0xffff, RZ, 0xc0, !PT ;  /* 0x0000ffff00007812 */ /* 0x000fe200078ec0ff */
[----:B------:R-:W-:Y:S01]  /*db280*/  STL [R1+0x400], R5 ;  /* 0x0004000501007387 */ /* 0x000fe20000100800 */
[----:B------:R-:W-:-:S02]  /*db290*/  LOP3.LUT R3, R11, 0xffff, RZ, 0xc0, !PT ;  /* 0x0000ffff0b037812 */ /* 0x000fc400078ec0ff */
[----:B------:R-:W-:Y:S01]  /*db2a0*/  PRMT R2, R2, 0x3340, R0 ;  /* 0x0000334002027816 */ /* 0x000fe20000000000 */
[----:B------:R-:W4:Y:S04]  /*db2b0*/  LDL.LU R14, [R1+0x1ae8] ;  /* 0x001ae800010e7983 */ /* 0x000f280000300800 */
[----:B------:R-:W4:Y:S04]  /*db2c0*/  LDL.LU R13, [R1+0x674] ;  /* 0x00067400010d7983 */ /* 0x000f280000300800 */
[----:B------:R-:W-:Y:S04]  /*db2d0*/  STL [R1+0x314], R2 ;  /* 0x0003140201007387 */ /* 0x000fe80000100800 */
[----:B------:R-:W4:Y:S04]  /*db2e0*/  LDL.LU R12, [R1+0x61c] ;  /* 0x00061c00010c7983 */ /* 0x000f280000300800 */
[----:B------:R-:W4:Y:S01]  /*db2f0*/  LDL.LU R11, [R1+0x4fe4] ;  /* 0x004fe400010b7983 */ /* 0x000f220000300800 */
[----:B--2---:R-:W-:-:S05]  /*db300*/  PRMT R0, R10, 0x4210, R3 ;  /* 0x000042100a007816 */ /* 0x004fca0000000003 */
[----:B------:R0:W-:Y:S04]  /*db310*/  STL [R1+0x6d4], R0 ;  /* 0x0006d40001007387 */ /* 0x0001e80000100800 */
[----:B------:R-:W2:Y:S01]  /*db320*/  LDL.LU R10, [R1+0x66c] ;  /* 0x00066c00010a7983 */ /* 0x000ea20000300800 */
[----:B------:R-:W-:-:S05]  /*db330*/  PRMT R3, R28, 0x5210, R3 ;  /* 0x000052101c037816 */ /* 0x000fca0000000003 */
[----:B------:R3:W-:Y:S01]  /*db340*/  STL [R1+0x44], R3 ;  /* 0x0000440301007387 */ /* 0x0007e20000100800 */
[----:B0-----:R-:W-:-:S04]  /*db350*/  LOP3.LUT R0, R20, 0xffff, RZ, 0xc0, !PT ;  /* 0x0000ffff14007812 */ /* 0x001fc800078ec0ff */
[--C-:B---3--:R-:W-:Y:S02]  /*db360*/  PRMT R3, R9, 0x4210, R0.reuse ;  /* 0x0000421009037816 */ /* 0x108fe40000000000 */
[----:B------:R-:W3:Y:S01]  /*db370*/  LDL.LU R9, [R1+0x668] ;  /* 0x0006680001097983 */ /* 0x000ee20000300800 */
[----:B------:R-:W-:Y:S02]  /*db380*/  LOP3.LUT R2, R15, 0xffff, RZ, 0xc0, !PT ;  /* 0x0000ffff0f027812 */ /* 0x000fe400078ec0ff */
[----:B------:R-:W-:Y:S01]  /*db390*/  PRMT R4, R29, 0x5210, R0 ;  /* 0x000052101d047816 */ /* 0x000fe20000000000 */
[----:B------:R0:W-:Y:S01]  /*db3a0*/  STL [R1+0x6d8], R3 ;  /* 0x0006d80301007387 */ /* 0x0001e20000100800 */
[----:B------:R-:W-:-:S03]  /*db3b0*/  PRMT R0, R30, 0x5210, R2 ;  /* 0x000052101e007816 */ /* 0x000fc60000000002 */
[----:B------:R-:W-:Y:S01]  /*db3c0*/  STL [R1+0x48], R4 ;  /* 0x0000480401007387 */ /* 0x000fe20000100800 */
[----:B0-----:R-:W-:-:S05]  /*db3d0*/  PRMT R3, R45, 0x4210, R2 ;  /* 0x000042102d037816 */ /* 0x001fca0000000002 */
[----:B------:R0:W-:Y:S04]  /*db3e0*/  STL [R1+0x100], R3 ;  /* 0x0001000301007387 */ /* 0x0001e80000100800 */
[----:B------:R1:W-:Y:S01]  /*db3f0*/  STL [R1+0x30], R0 ;  /* 0x0000300001007387 */ /* 0x0003e20000100800 */
[----:B----4-:R-:W-:-:S03]  /*db400*/  LOP3.LUT R5, R48, 0xffff, RZ, 0xc0, !PT ;  /* 0x0000ffff30057812 */ /* 0x010fc600078ec0ff */
[----:B------:R-:W4:Y:S01]  /*db410*/  LDL.LU R48, [R1+0x5284] ;  /* 0x0052840001307983 */ /* 0x000f220000300800 */
[----:B0-----:R-:W-:-:S03]  /*db420*/  LOP3.LUT R3, R50, 0xffff, RZ, 0xc0, !PT ;  /* 0x0000ffff32037812 */ /* 0x001fc600078ec0ff */
[----:B------:R-:W4:Y:S01]  /*db430*/  LDL.LU R50, [R1+0x50a8] ;  /* 0x0050a80001327983 */ /* 0x000f220000300800 */
[----:B------:R-:W-:Y:S02]  /*db440*/  LOP3.LUT R4, R16, 0xffff, RZ, 0xc0, !PT ;  /* 0x0000ffff10047812 */ /* 0x000fe400078ec0ff */
[----:B-1----:R-:W-:Y:S01]  /*db450*/  PRMT R0, R5, 0x3340, R1 ;  /* 0x0000334005007816 */ /* 0x002fe20000000001 */
[----:B------:R-:W4:Y:S01]  /*db460*/  LDL.LU R16, [R1+0x5174] ;  /* 0x0051740001107983 */ /* 0x000f220000300800 */
[----:B------:R-:W-:-:S04]  /*db470*/  PRMT R2, R4, 0x3340, R3 ;  /* 0x0000334004027816 */ /* 0x000fc80000000003 */
[----:B------:R-:W-:Y:S02]  /*db480*/  PRMT R0, R2, 0x5410, R0 ;  /* 0x0000541002007816 */ /* 0x000fe40000000000 */
[----:B------:R-:W-:-:S03]  /*db490*/  SHF.R.U32.HI R2, RZ, 0x8, R4 ;  /* 0x00000008ff027819 */ /* 0x000fc60000011604 */
[----:B------:R0:W-:Y:S01]  /*db4a0*/  STL [R1+0x3d8], R0 ;  /* 0x0003d80001007387 */ /* 0x0001e20000100800 */
[----:B------:R-:W-:Y:S02]  /*db4b0*/  LOP3.LUT R2, R2, 0xffff, RZ, 0xc0, !PT ;  /* 0x0000ffff02027812 */ /* 0x000fe400078ec0ff */
[----:B------:R-:W-:Y:S02]  /*db4c0*/  SHF.R.U32.HI R5, RZ, 0x8, R5 ;  /* 0x00000008ff057819 */ /* 0x000fe40000011605 */
[----:B0-----:R-:W-:-:S04]  /*db4d0*/  SHF.R.U32.HI R0, RZ, 0x8, R3 ;  /* 0x00000008ff007819 */ /* 0x001fc80000011603 */
[----:B------:R-:W-:-:S04]  /*db4e0*/  LOP3.LUT R0, R0, 0xffff, RZ, 0xc0, !PT ;  /* 0x0000ffff00007812 */ /* 0x000fc800078ec0ff */
[----:B------:R-:W-:Y:S02]  /*db4f0*/  PRMT R3, R2, 0x3340, R0 ;  /* 0x0000334002037816 */ /* 0x000fe40000000000 */
[----:B------:R-:W-:-:S04]  /*db500*/  LOP3.LUT R0, R5, 0xffff, RZ, 0xc0, !PT ;  /* 0x0000ffff05007812 */ /* 0x000fc800078ec0ff */
[----:B------:R-:W-:Y:S02]  /*db510*/  PRMT R0, R0, 0x3340, R1 ;  /* 0x0000334000007816 */ /* 0x000fe40000000001 */
[----:B------:R-:W-:Y:S01]  /*db520*/  LOP3.LUT R2, R14, 0xffff, RZ, 0xc0, !PT ;  /* 0x0000ffff0e027812 */ /* 0x000fe200078ec0ff */
[----:B------:R0:W-:Y:S03]  /*db530*/  STL [R1+0x310], R3 ;  /* 0x0003100301007387 */ /* 0x0001e60000100800 */
[--C-:B------:R-:W-:Y:S01]  /*db540*/  PRMT R4, R13, 0x4210, R2.reuse ;  /* 0x000042100d047816 */ /* 0x100fe20000000002 */
[----:B------:R1:W-:Y:S01]  /*db550*/  STL [R1+0x198], R0 ;  /* 0x0001980001007387 */ /* 0x0003e20000100800 */
[----:B0-----:R-:W-:-:S03]  /*db560*/  PRMT R3, R31, 0x5210, R2 ;  /* 0x000052101f037816 */ /* 0x001fc60000000002 */
[----:B------:R-:W-:Y:S01]  /*db570*/  STL [R1+0x104], R4 ;  /* 0x0001040401007387 */ /* 0x000fe20000100800 */
[----:B-1----:R-:W-:-:S03]  /*db580*/  LOP3.LUT R0, R12, 0xffff, RZ, 0xc0, !PT ;  /* 0x0000ffff0c007812 */ /* 0x002fc600078ec0ff */
[----:B------:R2:W-:Y:S01]  /*db590*/  STL [R1+0x34], R3 ;  /* 0x0000340301007387 */ /* 0x0005e20000100800 */
[----:B------:R-:W-:-:S03]  /*db5a0*/  LOP3.LUT R2, R11, 0xffff, RZ, 0xc0, !PT ;  /* 0x0000ffff0b027812 */ /* 0x000fc600078ec0ff */
[----:B------:R-:W4:Y:S01]  /*db5b0*/  LDL.LU R22, [R1+0x4ffc] ;  /* 0x004ffc0001167983 */ /* 0x000f220000300800 */
[--C-:B--2---:R-:W-:Y:S02]  /*db5c0*/  PRMT R3, R10, 0x4210, R0.reuse ;  /* 0x000042100a037816 */ /* 0x104fe40000000000 */
[----:B------:R-:W-:-:S03]  /*db5d0*/  PRMT R0, R32, 0x5210, R0 ;  /* 0x0000521020007816 */ /* 0x000fc60000000000 */
[----:B------:R-:W-:Y:S04]  /*db5e0*/  STL [R1+0x108], R3 ;  /* 0x0001080301007387 */ /* 0x000fe80000100800 */
[----:B------:R-:W2:Y:S04]  /*db5f0*/  LDL.LU R21, [R1+0x4f74] ;  /* 0x004f740001157983 */ /* 0x000ea80000300800 */
[----:B------:R3:W-:Y:S04]  /*db600*/  STL [R1+0x38], R0 ;  /* 0x0000380001007387 */ /* 0x0007e80000100800 */
[----:B------:R-:W2:Y:S04]  /*db610*/  LDL.LU R8, [R1+0x664] ;  /* 0x0006640001087983 */ /* 0x000ea80000300800 */
[----:B------:R-:W2:Y:S04]  /*db620*/  LDL.LU R7, [R1+0x658] ;  /* 0x0006580001077983 */ /* 0x000ea80000300800 */
[----:B------:R-:W2:Y:S01]  /*db630*/  LDL.LU R20, [R1+0x1b08] ;  /* 0x001b080001147983 */ /* 0x000ea20000300800 */
[----:B---3--:R-:W-:-:S05]  /*db640*/  PRMT R0, R9, 0x4210, R2 ;  /* 0x0000421009007816 */ /* 0x008fca0000000002 */
[----:B------:R0:W-:Y:S04]  /*db650*/  STL [R1+0xf0], R0 ;  /* 0x0000f00001007387 */ /* 0x0001e80000100800 */
[----:B------:R-:W3:Y:S04]  /*db660*/  LDL.LU R15, [R1+0x1afc] ;  /* 0x001afc00010f7983 */ /* 0x000ee80000300800 */
[----:B------:R-:W3:Y:S01]  /*db670*/  LDL.LU R45, [R1+0x64c] ;  /* 0x00064c00012d7983 */ /* 0x000ee20000300800 */
[----:B0-----:R-:W-:-:S03]  /*db680*/  PRMT R0, R33, 0x5210, R2 ;  /* 0x0000521021007816 */ /* 0x001fc60000000002 */
[----:B------:R-:W3:Y:S04]  /*db690*/  LDL.LU R14, [R1+0x634] ;  /* 0x00063400010e7983 */ /* 0x000ee80000300800 */
[----:B------:R0:W-:Y:S04]  /*db6a0*/  STL [R1+0x20], R0 ;  /* 0x0000200001007387 */ /* 0x0001e80000100800 */
[----:B------:R-:W3:Y:S04]  /*db6b0*/  LDL.LU R13, [R1+0x4f3c] ;  /* 0x004f3c00010d7983 */ /* 0x000ee80000300800 */
[----:B------:R-:W3:Y:S01]  /*db6c0*/  LDL.LU R12, [R1+0x1dbc] ;  /* 0x001dbc00010c7983 */ /* 0x000ee20000300800 */
[----:B----4-:R-:W-:-:S03]  /*db6d0*/  LOP3.LUT R4, R48, 0xffff, RZ, 0xc0, !PT ;  /* 0x0000ffff30047812 */ /* 0x010fc600078ec0ff */
[----:B------:R-:W4:Y:S01]  /*db6e0*/  LDL.LU R10, [R1+0x20dc] ;  /* 0x0020dc00010a7983 */ /* 0x000f220000300800 */
[----:B------:R-:W-:-:S03]  /*db6f0*/  LOP3.LUT R9, R50, 0xffff, RZ, 0xc0, !PT ;  /* 0x0000ffff32097812 */ /* 0x000fc600078ec0ff */
[----:B------:R-:W4:Y:S04]  /*db700*/  LDL.LU R48, [R1+0x4f40] ;  /* 0x004f400001307983 */ /* 0x000f280000300800 */
[----:B------:R-:W4:Y:S01]  /*db710*/  LDL.LU R50, [R1+0x1dcc] ;  /* 0x001dcc0001327983 */ /* 0x000f220000300800 */
[----:B------:R-:W-:Y:S02]  /*db720*/  LOP3.LUT R3, R16, 0xffff, RZ, 0xc0, !PT ;  /* 0x0000ffff10037812 */ /* 0x000fe400078ec0ff */
[----:B0-----:R-:W-:Y:S01]  /*db730*/  PRMT R0, R9, 0x3340, R1 ;  /* 0x0000334009007816 */ /* 0x001fe20000000001 */
[----:B------:R-:W4:Y:S01]  /*db740*/  LDL.LU R11, [R1+0x20e8] ;  /* 0x0020e800010b7983 */ /* 0x000f220000300800 */
[----:B------:R-:W-:-:S04]  /*db750*/  PRMT R2, R4, 0x3340, R3 ;  /* 0x0000334004027816 */ /* 0x000fc80000000003 */
[----:B------:R-:W-:Y:S02]  /*db760*/  PRMT R2, R2, 0x5410, R0 ;  /* 0x0000541002027816 */ /* 0x000fe40000000000 */
[----:B------:R-:W-:-:S03]  /*db770*/  SHF.R.U32.HI R4, RZ, 0x8, R4 ;  /* 0x00000008ff047819 */ /* 0x000fc60000011604 */
[----:B------:R0:W-:Y:S01]  /*db780*/  STL [R1+0x3d4], R2 ;  /* 0x0003d40201007387 */ /* 0x0001e20000100800 */
[----:B------:R-:W-:-:S04]  /*db790*/  SHF.R.U32.HI R0, RZ, 0x8, R6 ;  /* 0x00000008ff007819 */ /* 0x000fc80000011606 */
[----:B------:R-:W-:Y:S02]  /*db7a0*/  LOP3.LUT R0, R0, 0xffff, RZ, 0xc0, !PT ;  /* 0x0000ffff00007812 */ /* 0x000fe400078ec0ff */
[----:B0-----:R-:W-:Y:S02]  /*db7b0*/  SHF.R.U32.HI R2, RZ, 0x8, R3 ;  /* 0x00000008ff027819 */ /* 0x001fe40000011603 */
[----:B------:R-:W-:Y:S02]  /*db7c0*/  LOP3.LUT R3, R4, 0xffff, RZ, 0xc0, !PT ;  /* 0x0000ffff04037812 */ /* 0x000fe400078ec0ff */
[----:B------:R-:W-:Y:S02]  /*db7d0*/  LOP3.LUT R2, R2, 0xffff, RZ, 0xc0, !PT ;  /* 0x0000ffff02027812 */ /* 0x000fe400078ec0ff */
[----:B------:R-:W-:Y:S02]  /*db7e0*/  PRMT R0, R0, 0x3340, R1 ;  /* 0x0000334000007816 */ /* 0x000fe40000000001 */
[----:B------:R-:W-:-:S05]  /*db7f0*/  PRMT R16, R3, 0x3340, R2 ;  /* 0x0000334003107816 */ /* 0x000fca0000000002 */
[----:B------:R-:W-:Y:S04]  /*db800*/  STL [R1+0x5598], R16 ;  /* 0x0055981001007387 */ /* 0x000fe80000100800 */
[----:B------:R0:W-:Y:S02]  /*db810*/  STL [R1+0x190], R0 ;  /* 0x0001900001007387 */ /* 0x0001e40000100800 */
[----:B0-----:R-:W-:Y:S02]  /*db820*/  LOP3.LUT R0, R22, 0xffff, RZ, 0xc0, !PT ;  /* 0x0000ffff16007812 */ /* 0x001fe400078ec0ff */
[----:B--2---:R-:W-:Y:S02]  /*db830*/  LOP3.LUT R2, R21, 0xffff, RZ, 0xc0, !PT ;  /* 0x0000ffff15027812 */ /* 0x004fe400078ec0ff */
[----:B------:R-:W-:-:S02]  /*db840*/  PRMT R3, R8, 0x4210, R0 ;  /* 0x0000421008037816 */ /* 0x000fc40000000000 */
[----:B------:R-:W-:Y:S02]  /*db850*/  PRMT R0, R34, 0x5210, R0 ;  /* 0x0000521022007816 */ /* 0x000fe40000000000 */
[--C-:B------:R-:W-:Y:S01]  /*db860*/  PRMT R4, R7, 0x4210, R2.reuse ;  /* 0x0000421007047816 */ /* 0x100fe20000000002 */
[----:B------:R0:W-:Y:S04]  /*db870*/  STL [R1+0xf4], R3 ;  /* 0x0000f40301007387 */ /* 0x0001e80000100800 */
[----:B------:R1:W-:Y:S01]  /*db880*/  STL [R1+0x24], R0 ;  /* 0x0000240001007387 */ /* 0x0003e20000100800 */
[----:B0-----:R-:W-:Y:S02]  /*db890*/  PRMT R3, R35, 0x5210, R2 ;  /* 0x0000521023037816 */ /* 0x001fe40000000002 */
[----:B-1----:R-:W-:Y:S01]  /*db8a0*/  LOP3.LUT R0, R20, 0xffff, RZ, 0xc0, !PT ;  /* 0x0000ffff14007812 */ /* 0x002fe200078ec0ff */
[----:B------:R0:W-:Y:S04]  /*db8b0*/  STL [R1+0xf8], R4 ;  /* 0x0000f80401007387 */ /* 0x0001e80000100800 */
[----:B------:R1:W-:Y:S01]  /*db8c0*/  STL [R1+0x28], R3 ;  /* 0x0000280301007387 */ /* 0x0003e20000100800 */
[----:B0-----:R-:W-:-:S02]  /*db8d0*/  PRMT R4, R36, 0x5210, R0 ;  /* 0x0000521024047816 */ /* 0x001fc40000000000 */
[----:B---3--:R-:W-:Y:S02]  /*db8e0*/  LOP3.LUT R2, R15, 0xffff, RZ, 0xc0, !PT ;  /* 0x0000ffff0f027812 */ /* 0x008fe400078ec0ff */
[----:B------:R-:W-:Y:S02]  /*db8f0*/  PRMT R5, R45, 0x4210, R0 ;  /* 0x000042102d057816 */ /* 0x000fe40000000000 */
[--C-:B------:R-:W-:Y:S02]  /*db900*/  PRMT R0, R37, 0x5210, R2.reuse ;  /* 0x0000521025007816 */ /* 0x100fe40000000002 */
[----:B-1----:R-:W-:Y:S01]  /*db910*/  PRMT R3, R14, 0x4210, R2 ;  /* 0x000042100e037816 */ /* 0x002fe20000000002 */
[----:B------:R-:W-:Y:S04]  /*db920*/  STL [R1+0xe0], R5 ;  /* 0x0000e00501007387 */ /* 0x000fe80000100800 */
[----:B------:R4:W-:Y:S04]  /*db930*/  STL [R1+0x10], R4 ;  /* 0x0000100401007387 */ /* 0x0009e80000100800 */
[----:B------:R-:W-:Y:S04]  /*db940*/  STL [R1+0xe4], R3 ;  /* 0x0000e40301007387 */ /* 0x000fe80000100800 */
[----:B------:R0:W-:Y:S01]  /*db950*/  STL [R1+0x14], R0 ;  /* 0x0000140001007387 */ /* 0x0001e20000100800 */
[----:B----4-:R-:W-:-:S03]  /*db960*/  LOP3.LUT R4, R10, 0xffff, RZ, 0xc0, !PT ;  /* 0x0000ffff0a047812 */ /* 0x010fc600078ec0ff */
[----:B------:R-:W2:Y:S01]  /*db970*/  LDL.LU R10, [R1+0x62c] ;  /* 0x00062c00010a7983 */ /* 0x000ea20000300800 */
[----:B------:R-:W-:-:S03]  /*db980*/  LOP3.LUT R5, R48, 0xffff, RZ, 0xc0, !PT ;  /* 0x0000ffff30057812 */ /* 0x000fc600078ec0ff */
[----:B------:R-:W3:Y:S01]  /*db990*/  LDL.LU R48, [R1+0x5028] ;  /* 0x0050280001307983 */ /* 0x000ee20000300800 */
[----:B------:R-:W-:-:S03]  /*db9a0*/  LOP3.LUT R7, R50, 0xffff, RZ, 0xc0, !PT ;  /* 0x0000ffff32077812 */ /* 0x000fc600078ec0ff */
[----:B------:R-:W4:Y:S01]  /*db9b0*/  LDL.LU R50, [R1+0x648] ;  /* 0x0006480001327983 */ /* 0x000f220000300800 */
[----:B------:R-:W-:-:S03]  /*db9c0*/  LOP3.LUT R8, R12, 0xffff, RZ, 0xc0, !PT ;  /* 0x0000ffff0c087812 */ /* 0x000fc600078ec0ff */
[----:B------:R-:W4:Y:S01]  /*db9d0*/  LDL.LU R26, [R1+0x630] ;  /* 0x00063000011a7983 */ /* 0x000f220000300800 */
[----:B------:R-:W-:-:S03]  /*db9e0*/  LOP3.LUT R6, R13, 0xffff, RZ, 0xc0, !PT ;  /* 0x0000ffff0d067812 */ /* 0x000fc600078ec0ff */
[----:B------:R-:W4:Y:S01]  /*db9f0*/  LDL.LU R12, [R1] ;  /* 0x00000000010c7983 */ /* 0x000f220000300800 */
[----:B0-----:R-:W-:Y:S02]  /*dba00*/  PRMT R0, R8, 0x3340, R1 ;  /* 0x0000334008007816 */ /* 0x001fe40000000001 */
[----:B------:R-:W-:Y:S02]  /*dba10*/  PRMT R2, R6, 0x3340, R4 ;  /* 0x0000334006027816 */ /* 0x000fe40000000004 */
[----:B------:R-:W-:Y:S02]  /*dba20*/  LOP3.LUT R3, R11, 0xffff, RZ, 0xc0, !PT ;  /* 0x0000ffff0b037812 */ /* 0x000fe400078ec0ff */
[----:B------:R-:W-:Y:S02]  /*dba30*/  PRMT R0, R2, 0x5410, R0 ;  /* 0x0000541002007816 */ /* 0x000fe40000000000 */
[----:B------:R-:W-:-:S03]  /*dba40*/  PRMT R2, R5, 0x3340, R3 ;  /* 0x0000334005027816 */ /* 0x000fc60000000003 */
[----:B------:R0:W-:Y:S04]  /*dba50*/  STL [R1+0x388], R0 ;  /* 0x0003880001007387 */ /* 0x0001e80000100800 */
[----:B------:R-:W4:Y:S04]  /*dba60*/  LDL.LU R25, [R1+0x5030] ;  /* 0x0050300001197983 */ /* 0x000f280000300800 */
[----:B------:R-:W4:Y:S01]  /*dba70*/  LDL.LU R24, [R1+0x4fa4] ;  /* 0x004fa40001187983 */ /* 0x000f220000300800 */
[----:B0-----:R-:W-:-:S04]  /*dba80*/  PRMT R0, R7, 0x3340, R1 ;  /* 0x0000334007007816 */ /* 0x001fc80000000001 */
[----:B------:R-:W-:-:S05]  /*dba90*/  PRMT R0, R2, 0x5410, R0 ;  /* 0x0000541002007816 */ /* 0x000fca0000000000 */
[----:B------:R0:W-:Y:S04]  /*dbaa0*/  STL [R1+0x384], R0 ;  /* 0x0003840001007387 */ /* 0x0001e80000100800 */
[----:B------:R-:W4:Y:S01]  /*dbab0*/  LDL.LU R23, [R1+0x628] ;  /* 0x0006280001177983 */ /* 0x000f220000300800 */
[----:B------:R-:W-:-:S03]  /*dbac0*/  SHF.R.U32.HI R2, RZ, 0x8, R6 ;  /* 0x00000008ff027819 */ /* 0x000fc60000011606 */
[----:B------:R-:W4:Y:S01]  /*dbad0*/  LDL.LU R22, [R1+0x624] ;  /* 0x0006240001167983 */ /* 0x000f220000300800 */
[----:B0-----:R-:W-:-:S03]  /*dbae0*/  SHF.R.U32.HI R0, RZ, 0x8, R4 ;  /* 0x00000008ff007819 */ /* 0x001fc60000011604 */
[----:B------:R-:W4:Y:S01]  /*dbaf0*/  LDL.LU R21, [R1+0x8] ;  /* 0x0000080001157983 */ /* 0x000f220000300800 */
[----:B------:R-:W-:-:S03]  /*dbb00*/  SHF.R.U32.HI R5, RZ, 0x8, R5 ;  /* 0x00000008ff057819 */ /* 0x000fc60000011605 */
[----:B------:R-:W4:Y:S01]  /*dbb10*/  LDL.LU R20, [R1+0x1b58] ;  /* 0x001b580001147983 */ /* 0x000f220000300800 */
[----:B------:R-:W-:Y:S02]  /*dbb20*/  SHF.R.U32.HI R3, RZ, 0x8, R3 ;  /* 0x00000008ff037819 */ /* 0x000fe40000011603 */
[----:B------:R-:W-:Y:S01]  /*dbb30*/  LOP3.LUT R2, R2, 0xffff, RZ, 0xc0, !PT ;  /* 0x0000ffff02027812 */ /* 0x000fe200078ec0ff */
[----:B------:R-:W4:Y:S01]  /*dbb40*/  LDL.LU R15, [R1+0x1b4c] ;  /* 0x001b4c00010f7983 */ /* 0x000f220000300800 */
[----:B------:R-:W-:-:S03]  /*dbb50*/  LOP3.LUT R0, R0, 0xffff, RZ, 0xc0, !PT ;  /* 0x0000ffff00007812 */ /* 0x000fc600078ec0ff */
[----:B------:R-:W4:Y:S01]  /*dbb60*/  LDL.LU R45, [R1+0x618] ;  /* 0x00061800012d7983 */ /* 0x000f220000300800 */
[----:B------:R-:W-:Y:S02]  /*dbb70*/  LOP3.LUT R4, R5, 0xffff, RZ, 0xc0, !PT ;  /* 0x0000ffff05047812 */ /* 0x000fe400078ec0ff */
[----:B------:R-:W-:Y:S01]  /*dbb80*/  LOP3.LUT R3, R3, 0xffff, RZ, 0xc0, !PT ;  /* 0x0000ffff03037812 */ /* 0x000fe200078ec0ff */
[----:B------:R-:W4:Y:S01]  /*dbb90*/  LDL.LU R11, [R1+0x60c] ;  /* 0x00060c00010b7983 */ /* 0x000f220000300800 */
[----:B------:R-:W-:Y:S02]  /*dbba0*/  PRMT R0, R2, 0x3340, R0 ;  /* 0x0000334002007816 */ /* 0x000fe40000000000 */
[----:B------:R-:W-:-:S03]  /*dbbb0*/  PRMT R3, R4, 0x3340, R3 ;  /* 0x0000334004037816 */ /* 0x000fc60000000003 */
[----:B------:R2:W-:Y:S04]  /*dbbc0*/  STL [R1+0x304], R0 ;  /* 0x0003040001007387 */ /* 0x0005e80000100800 */
[----:B------:R4:W-:Y:S01]  /*dbbd0*/  STL [R1+0x300], R3 ;  /* 0x0003000301007387 */ /* 0x0009e20000100800 */
[----:B--2---:R-:W-:-:S03]  /*dbbe0*/  LOP3.LUT R0, R10, 0xffff, RZ, 0xc0, !PT ;  /* 0x0000ffff0a007812 */ /* 0x004fc600078ec0ff */
[----:B------:R-:W2:Y:S01]  /*dbbf0*/  LDL.LU R10, [R1+0x4eec] ;  /* 0x004eec00010a7983 */ /* 0x000ea20000300800 */
[----:B---3--:R-:W-:-:S03]  /*dbc00*/  LOP3.LUT R2, R48, 0xffff, RZ, 0xc0, !PT ;  /* 0x0000ffff30027812 */ /* 0x008fc600078ec0ff */
[----:B------:R-:W3:Y:S01]  /*dbc10*/  LDL.LU R48, [R1+0x1cfc] ;  /* 0x001cfc0001307983 */ /* 0x000ee20000300800 */
[--C-:B----4-:R-:W-:Y:S02]  /*dbc20*/  PRMT R3, R50, 0x4210, R0.reuse ;  /* 0x0000421032037816 */ /* 0x110fe40000000000 */
[----:B------:R-:W-:Y:S01]  /*dbc30*/  PRMT R0, R38, 0x5210, R0 ;  /* 0x0000521026007816 */ /* 0x000fe20000000000 */
[----:B------:R-:W4:Y:S04]  /*dbc40*/  LDL.LU R14, [R1+0x1ee8] ;  /* 0x001ee800010e7983 */ /* 0x000f280000300800 */
[----:B------:R-:W-:Y:S04]  /*dbc50*/  STL [R1+0xe8], R3 ;  /* 0x0000e80301007387 */ /* 0x000fe80000100800 */
[----:B------:R-:W4:Y:S04]  /*dbc60*/  LDL.LU R13, [R1+0x5200] ;  /* 0x00520000010d7983 */ /* 0x000f280000300800 */
[----:B------:R0:W-:Y:S04]  /*dbc70*/  STL [R1+0x18], R0 ;  /* 0x0000180001007387 */ /* 0x0001e80000100800 */
[----:B------:R-:W4:Y:S01]  /*dbc80*/  LDL.LU R50, [R1+0x514c] ;  /* 0x00514c0001327983 */ /* 0x000f220000300800 */
[----:B0-----:R-:W-:-:S02]  /*dbc90*/  PRMT R0, R26, 0x4210, R2 ;  /* 0x000042101a007816 */ /* 0x001fc40000000002 */
[----:B------:R-:W-:Y:S02]  /*dbca0*/  PRMT R2, R12, 0x5210, R2 ;  /* 0x000052100c027816 */ /* 0x000fe40000000002 */
[----:B------:R-:W4:Y:S04]  /*dbcb0*/  LDL.LU R12, [R1+0x638] ;  /* 0x00063800010c7983 */ /* 0x000f280000300800 */
[----:B------:R0:W-:Y:S04]  /*dbcc0*/  STL [R1+0xd0], R0 ;  /* 0x0000d00001007387 */ /* 0x0001e80000100800 */
[----:B------:R1:W-:Y:S01]  /*dbcd0*/  STL [R1], R2 ;  /* 0x0000000201007387 */ /* 0x0003e20000100800 */
[----:B0-----:R-:W-:-:S02]  /*dbce0*/  SHF.R.U32.HI R0, RZ, 0x8, R7 ;  /* 0x00000008ff007819 */ /* 0x001fc40000011607 */
[----:B-1----:R-:W-:Y:S02]  /*dbcf0*/  SHF.R.U32.HI R2, RZ, 0x8, R8 ;  /* 0x00000008ff027819 */ /* 0x002fe40000011608 */
[----:B------:R-:W-:Y:S02]  /*dbd00*/  LOP3.LUT R0, R0, 0xffff, RZ, 0xc0, !PT ;  /* 0x0000ffff00007812 */ /* 0x000fe400078ec0ff */
[----:B------:R-:W-:Y:S02]  /*dbd10*/  LOP3.LUT R2, R2, 0xffff, RZ, 0xc0, !PT ;  /* 0x0000ffff02027812 */ /* 0x000fe400078ec0ff */
[--C-:B------:R-:W-:Y:S02]  /*dbd20*/  PRMT R4, R0, 0x3340, R1.reuse ;  /* 0x0000334000047816 */ /* 0x100fe40000000001 */
[----:B------:R-:W-:Y:S02]  /*dbd30*/  PRMT R3, R2, 0x3340, R1 ;  /* 0x0000334002037816 */ /* 0x000fe40000000001 */
[----:B------:R-:W-:-:S02]  /*dbd40*/  LOP3.LUT R0, R25, 0xffff, RZ, 0xc0, !PT ;  /* 0x0000ffff19007812 */ /* 0x000fc400078ec0ff */
[----:B------:R-:W-:Y:S01]  /*dbd50*/  LOP3.LUT R2, R24, 0xffff, RZ, 0xc0, !PT ;  /* 0x0000ffff18027812 */ /* 0x000fe200078ec0ff */
[----:B------:R0:W-:Y:S01]  /*dbd60*/  STL [R1+0x18c], R4 ;  /* 0x00018c0401007387 */ /* 0x0001e20000100800 */
[----:B------:R-:W-:-:S03]  /*dbd70*/  PRMT R5, R23, 0x4210, R0 ;  /* 0x0000421017057816 */ /* 0x000fc60000000000 */
[----:B------:R1:W-:Y:S01]  /*dbd80*/  STL [R1+0x194], R3 ;  /* 0x0001940301007387 */ /* 0x0003e20000100800 */
[----:B------:R-:W-:Y:S02]  /*dbd90*/  LOP3.LUT R36, R20, 0xffff, RZ, 0xc0, !PT ;  /* 0x0000ffff14247812 */ /* 0x000fe400078ec0ff */
[----:B0-----:R-:W-:Y:S02]  /*dbda0*/  PRMT R4, R39, 0x5210, R0 ;  /* 0x0000521027047816 */ /* 0x001fe40000000000 */
[--C-:B------:R-:W-:Y:S02]  /*dbdb0*/  PRMT R0, R21, 0x5210, R2.reuse ;  /* 0x0000521015007816 */ /* 0x100fe40000000002 */
[----:B-1----:R-:W-:Y:S01]  /*dbdc0*/  PRMT R3, R22, 0x4210, R2 ;  /* 0x0000421016037816 */ /* 0x002fe20000000002 */
[----:B------:R-:W-:Y:S04]  /*dbdd0*/  STL [R1+0xd4], R5 ;  /* 0x0000d40501007387 */ /* 0x000fe80000100800 */
[----:B------:R-:W-:Y:S04]  /*dbde0*/  STL [R1+0x4], R4 ;  /* 0x0000040401007387 */ /* 0x000fe80000100800 */
[----:B------:R-:W-:Y:S01]  /*dbdf0*/  STL [R1+0xd8], R3 ;  /* 0x0000d80301007387 */ /* 0x000fe20000100800 */
[----:B------:R-:W-:-:S03]  /*dbe00*/  LOP3.LUT R37, R15, 0xffff, RZ, 0xc0, !PT ;  /* 0x0000ffff0f257812 */ /* 0x000fc600078ec0ff */
[----:B------:R0:W-:Y:S02]  /*dbe10*/  STL [R1+0x8], R0 ;  /* 0x0000080001007387 */ /* 0x0001e40000100800 */
[--C-:B0-----:R-:W-:Y:S02]  /*dbe20*/  PRMT R0, R45, 0x4210, R36.reuse ;  /* 0x000042102d007816 */ /* 0x101fe40000000024 */
[----:B------:R-:W-:Y:S02]  /*dbe30*/  PRMT R36, R46, 0x5210, R36 ;  /* 0x000052102e247816 */ /* 0x000fe40000000024 */
[----:B------:R-:W4:Y:S04]  /*dbe40*/  LDL.LU R46, [R1+0x5690] ;  /* 0x00569000012e7983 */ /* 0x000f280000300800 */
[----:B------:R0:W-:Y:S04]  /*dbe50*/  STL [R1+0xc0], R0 ;  /* 0x0000c00001007387 */ /* 0x0001e80000100800 */
[----:B------:R-:W-:Y:S01]  /*dbe60*/  STL [R1+0x5518], R36 ;  /* 0x0055182401007387 */ /* 0x000fe20000100800 */
[----:B0-----:R-:W-:-:S02]  /*dbe70*/  PRMT R0, R11, 0x4210, R37 ;  /* 0x000042100b007816 */ /* 0x001fc40000000025 */
[----:B------:R-:W-:Y:S02]  /*dbe80*/  PRMT R37, R59, 0x5210, R37 ;  /* 0x000052103b257816 */ /* 0x000fe40000000025 */
[----:B------:R-:W4:Y:S04]  /*dbe90*/  LDL.LU R59, [R1+0x568c] ;  /* 0x00568c00013b7983 */ /* 0x000f280000300800 */
[----:B------:R0:W-:Y:S04]  /*dbea0*/  STL [R1+0xc4], R0 ;  /* 0x0000c40001007387 */ /* 0x0001e80000100800 */
[----:B------:R-:W4:Y:S04]  /*dbeb0*/  LDL.LU R11, [R1+0x650] ;  /* 0x00065000010b7983 */ /* 0x000f280000300800 */
[----:B------:R-:W-:Y:S01]  /*dbec0*/  STL [R1+0x551c], R37 ;  /* 0x00551c2501007387 */ /* 0x000fe20000100800 */
[----:B--2---:R-:W-:-:S03]  /*dbed0*/  LOP3.LUT R4, R10, 0xffff, RZ, 0xc0, !PT ;  /* 0x0000ffff0a047812 */ /* 0x004fc600078ec0ff */
[----:B------:R-:W2:Y:S01]  /*dbee0*/  LDL.LU R10, [R1+0x5054] ;  /* 0x00505400010a7983 */ /* 0x000ea20000300800 */
[----:B---3--:R-:W-:-:S03]  /*dbef0*/  LOP3.LUT R7, R48, 0xffff, RZ, 0xc0, !PT ;  /* 0x0000ffff30077812 */ /* 0x008fc600078ec0ff */
[----:B------:R-:W3:Y:S01]  /*dbf00*/  LDL.LU R48, [R1+0x620] ;  /* 0x0006200001307983 */ /* 0x000ee20000300800 */
[----:B----4-:R-:W-:-:S03]  /*dbf10*/  LOP3.LUT R8, R50, 0xffff, RZ, 0xc0, !PT ;  /* 0x0000ffff32087812 */ /* 0x010fc600078ec0ff */
[----:B------:R-:W4:Y:S01]  /*dbf20*/  LDL.LU R50, [R1+0x610] ;  /* 0x0006100001327983 */ /* 0x000f220000300800 */
[----:B------:R-:W-:Y:S02]  /*dbf30*/  LOP3.LUT R3, R14, 0xffff, RZ, 0xc0, !PT ;  /* 0x0000ffff0e037812 */ /* 0x000fe400078ec0ff */
[----:B0-----:R-:W-:Y:S02]  /*dbf40*/  PRMT R0, R7, 0x3340, R1 ;  /* 0x0000334007007816 */ /* 0x001fe40000000001 */
[----:B------:R-:W-:Y:S02]  /*dbf50*/  PRMT R2, R4, 0x3340, R3 ;  /* 0x0000334004027816 */ /* 0x000fe40000000003 */
[----:B------:R-:W-:Y:S02]  /*dbf60*/  LOP3.LUT R5, R13, 0xffff, RZ, 0xc0, !PT ;  /* 0x0000ffff0d057812 */ /* 0x000fe400078ec0ff */
[----:B------:R-:W-:Y:S02]  /*dbf70*/  LOP3.LUT R6, R12, 0xffff, RZ, 0xc0, !PT ;  /* 0x0000ffff0c067812 */ /* 0x000fe400078ec0ff */
[----:B------:R-:W-:-:S02]  /*dbf80*/  PRMT R12, R2, 0x5410, R0 ;  /* 0x00005410020c7816 */ /* 0x000fc40000000000 */
[----:B------:R-:W-:Y:S02]  /*dbf90*/  PRMT R0, R8, 0x3340, R1 ;  /* 0x0000334008007816 */ /* 0x000fe40000000001 */
[----:B------:R-:W-:Y:S01]  /*dbfa0*/  PRMT R2, R6, 0x3340, R5 ;  /* 0x0000334006027816 */ /* 0x000fe20000000005 */
[----:B------:R-:W-:Y:S03]  /*dbfb0*/  STL [R1+0x378], R12 ;  /* 0x0003780c01007387 */ /* 0x000fe60000100800 */
[----:B------:R-:W-:Y:S01]  /*dbfc0*/  PRMT R0, R2, 0x5410, R0 ;  /* 0x0000541002007816 */ /* 0x000fe20000000000 */
[----:B------:R-:W4:Y:S01]  /*dbfd0*/  LDL.LU R22, [R1+0x505c] ;  /* 0x00505c0001167983 */ /* 0x000f220000300800 */
[----:B------:R-:W-:-:S03]  /*dbfe0*/  SHF.R.U32.HI R2, RZ, 0x8, R6 ;  /* 0x00000008ff027819 */ /* 0x000fc60000011606 */
[----:B------:R-:W4:Y:S04]  /*dbff0*/  LDL.LU R21, [R1+0x4fd4] ;  /* 0x004fd40001157983 */ /* 0x000f280000300800 */
[----:B------:R0:W-:Y:S01]  /*dc000*/  STL [R1+0x360], R0 ;  /* 0x0003600001007387 */ /* 0x0001e20000100800 */
[----:B------:R-:W-:Y:S02]  /*dc010*/  SHF.R.U32.HI R4, RZ, 0x8, R4 ;  /* 0x00000008ff047819 */ /* 0x000fe40000011604 */
[----:B------:R-:W-:Y:S01]  /*dc020*/  SHF.R.U32.HI R3, RZ, 0x8, R3 ;  /* 0x00000008ff037819 */ /* 0x000fe20000011603 */
[----:B------:R-:W4:Y:S01]  /*dc030*/  LDL.LU R20, [R1+0x608] ;  /* 0x0006080001147983 */ /* 0x000f220000300800 */
[----:B------:R-:W-:Y:S02]  /*dc040*/  LOP3.LUT R2, R2, 0xffff, RZ, 0xc0, !PT ;  /* 0x0000ffff02027812 */ /* 0x000fe400078ec0ff */
[----:B0-----:R-:W-:Y:S01]  /*dc050*/  SHF.R.U32.HI R0, RZ, 0x8, R5 ;  /* 0x00000008ff007819 */ /* 0x001fe20000011605 */
[----:B------:R-:W4:Y:S03]  /*dc060*/  LDL.LU R15, [R1+0x5fc] ;  /* 0x0005fc00010f7983 */ /* 0x000f260000300800 */
[----:B------:R-:W-:-:S02]  /*dc070*/  LOP3.LUT R0, R0, 0xffff, RZ, 0xc0, !PT ;  /* 0x0000ffff00007812 */ /* 0x000fc400078ec0ff */
[----:B------:R-:W-:Y:S02]  /*dc080*/  LOP3.LUT R4, R4, 0xffff, RZ, 0xc0, !PT ;  /* 0x0000ffff04047812 */ /* 0x000fe400078ec0ff */
[----:B------:R-:W-:Y:S02]  /*dc090*/  LOP3.LUT R3, R3, 0xffff, RZ, 0xc0, !PT ;  /* 0x0000ffff03037812 */ /* 0x000fe400078ec0ff */
[----:B------:R-:W-:Y:S02]  /*dc0a0*/  PRMT R2, R2, 0x3340, R0 ;  /* 0x0000334002027816 */ /* 0x000fe40000000000 */
[----:B------:R-:W-:-:S03]  /*dc0b0*/  PRMT R0, R4, 0x3340, R3 ;  /* 0x0000334004007816 */ /* 0x000fc60000000003 */
[----:B------:R-:W-:Y:S04]  /*dc0c0*/  STL [R1+0x2f8], R2 ;  /* 0x0002f80201007387 */ /* 0x000fe80000100800 */
[----:B------:R-:W4:Y:S04]  /*dc0d0*/  LDL.LU R45, [R1+0x1b9c] ;  /* 0x001b9c00012d7983 */ /* 0x000f280000300800 */
[----:B------:R3:W-:Y:S04]  /*dc0e0*/  STL [R1+0x2f4], R0 ;  /* 0x0002f40001007387 */ /* 0x0007e80000100800 */
[----:B------:R-:W4:Y:S04]  /*dc0f0*/  LDL.LU R14, [R1+0x1b98] ;  /* 0x001b9800010e7983 */ /* 0x000f280000300800 */
[----:B------:R-:W4:Y:S04]  /*dc100*/  LDL.LU R13, [R1+0x5f8] ;  /* 0x0005f800010d7983 */ /* 0x000f280000300800 */
[----:B------:R-:W4:Y:S01]  /*dc110*/  LDL.LU R12, [R1+0x5e0] ;  /* 0x0005e000010c7983 */ /* 0x000f220000300800 */
[----:B------:R-:W-:-:S02]  /*dc120*/  LOP3.LUT R38, R11, 0xffff, RZ, 0xc0, !PT ;  /* 0x0000ffff0b267812 */ /* 0x000fc400078ec0ff */
[----:B--2---:R-:W-:Y:S02]  /*dc130*/  LOP3.LUT R32, R10, 0xffff, RZ, 0xc0, !PT ;  /* 0x0000ffff0a207812 */ /* 0x004fe400078ec0ff */
[--C-:B---3--:R-:W-:Y:S02]  /*dc140*/  PRMT R0, R48, 0x4210, R38.reuse ;  /* 0x0000421030007816 */ /* 0x108fe40000000026 */
[----:B------:R-:W-:-:S03]  /*dc150*/  PRMT R38, R44, 0x5210, R38 ;  /* 0x000052102c267816 */ /* 0x000fc60000000026 */
[----:B------:R4:W-:Y:S04]  /*dc160*/  STL [R1+0xc8], R0 ;  /* 0x0000c80001007387 */ /* 0x0009e80000100800 */
[----:B------:R-:W2:Y:S04]  /*dc170*/  LDL.LU R11, [R1+0x4f0c] ;  /* 0x004f0c00010b7983 */ /* 0x000ea80000300800 */
[----:B------:R-:W-:Y:S04]  /*dc180*/  STL [R1+0x5520], R38 ;  /* 0x0055202601007387 */ /* 0x000fe80000100800 */
[----:B------:R-:W3:Y:S01]  /*dc190*/  LDL.LU R10, [R1+0x1d0c] ;  /* 0x001d0c00010a7983 */ /* 0x000ee20000300800 */
[----:B----4-:R-:W-:-:S02]  /*dc1a0*/  PRMT R0, R50, 0x4210, R32 ;  /* 0x0000421032007816 */ /* 0x010fc40000000020 */
[----:B------:R-:W-:-:S03]  /*dc1b0*/  PRMT R32, R42, 0x5210, R32 ;  /* 0x000052102a207816 */ /* 0x000fc60000000020 */
[----:B------:R0:W-:Y:S04]  /*dc1c0*/  STL [R1+0xb0], R0 ;  /* 0x0000b00001007387 */ /* 0x0001e80000100800 */
[----:B------:R-:W4:Y:S04]  /*dc1d0*/  LDL.LU R44, [R1+0x207c] ;  /* 0x00207c00012c7983 */ /* 0x000f280000300800 */
[----:B------:R-:W4:Y:S04]  /*dc1e0*/  LDL.LU R42, [R1+0x52c0] ;  /* 0x0052c000012a7983 */ /* 0x000f280000300800 */
[----:B------:R-:W4:Y:S04]  /*dc1f0*/  LDL.LU R48, [R1+0x5100] ;  /* 0x0051000001307983 */ /* 0x000f280000300800 */
[----:B------:R-:W-:Y:S04]  /*dc200*/  STL [R1+0x5524], R32 ;  /* 0x0055242001007387 */ /* 0x000fe80000100800 */
[----:B------:R-:W4:Y:S01]  /*dc210*/  LDL.LU R50, [R1+0x51c8] ;  /* 0x0051c80001327983 */ /* 0x000f220000300800 */
[----:B0-----:R-:W-:-:S02]  /*dc220*/  SHF.R.U32.HI R0, RZ, 0x8, R7 ;  /* 0x00000008ff007819 */ /* 0x001fc40000011607 */
[----:B------:R-:W-:Y:S02]  /*dc230*/  SHF.R.U32.HI R2, RZ, 0x8, R8 ;  /* 0x00000008ff027819 */ /* 0x000fe40000011608 */
[----:B------:R-:W-:Y:S02]  /*dc240*/  LOP3.LUT R0, R0, 0xffff, RZ, 0xc0, !PT ;  /* 0x0000ffff00007812 */ /* 0x000fe400078ec0ff */
[----:B------:R-:W-:Y:S02]  /*dc250*/  LOP3.LUT R2, R2, 0xffff, RZ, 0xc0, !PT ;  /* 0x0000ffff02027812 */ /* 0x000fe400078ec0ff */
[--C-:B------:R-:W-:Y:S02]  /*dc260*/  PRMT R3, R0, 0x3340, R1.reuse ;  /* 0x0000334000037816 */ /* 0x100fe40000000001 */
[----:B------:R-:W-:Y:S02]  /*dc270*/  PRMT R0, R2, 0x3340, R1 ;  /* 0x0000334002007816 */ /* 0x000fe40000000001 */
[----:B------:R-:W-:Y:S01]  /*dc280*/  LOP3.LUT R33, R22, 0xffff, RZ, 0xc0, !PT ;  /* 0x0000ffff16217812 */ /* 0x000fe200078ec0ff */
[----:B------:R-:W-:Y:S01]  /*dc290*/  STL [R1+0x188], R3 ;  /* 0x0001880301007387 */ /* 0x000fe20000100800 */
[----:B------:R-:W-:-:S03]  /*dc2a0*/  LOP3.LUT R34, R21, 0xffff, RZ, 0xc0, !PT ;  /* 0x0000ffff15227812 */ /* 0x000fc600078ec0ff */
[----:B------:R0:W-:Y:S02]  /*dc2b0*/  STL [R1+0x184], R0 ;  /* 0x0001840001007387 */ /* 0x0001e40000100800 */
[--C-:B0-----:R-:W-:Y:S02]  /*dc2c0*/  PRMT R0, R20, 0x4210, R33.reuse ;  /* 0x0000421014007816 */ /* 0x101fe40000000021 */
[----:B------:R-:W-:Y:S02]  /*dc2d0*/  PRMT R33, R61, 0x5210, R33 ;  /* 0x000052103d217816 */ /* 0x000fe40000000021 */
[----:B------:R-:W4:Y:S01]  /*dc2e0*/  LDL.LU R61, [R1+0x5688] ;  /* 0x00568800013d7983 */ /* 0x000f220000300800 */
[----:B------:R-:W-:-:S03]  /*dc2f0*/  LOP3.LUT R28, R45, 0xffff, RZ, 0xc0, !PT ;  /* 0x0000ffff2d1c7812 */ /* 0x000fc600078ec0ff */
[----:B------:R0:W-:Y:S04]  /*dc300*/  STL [R1+0xb4], R0 ;  /* 0x0000b40001007387 */ /* 0x0001e80000100800 */
[----:B------:R-:W-:Y:S01]  /*dc310*/  STL [R1+0x5528], R33 ;  /* 0x0055282101007387 */ /* 0x000fe20000100800 */
        /* <DEDUP_REMOVED lines=15> */
[----:B------:R-:W-:Y:S04]  /*dc410*/  STL [R1+0x5534], R29 ;  /* 0x0055341d01007387 */ /* 0x000fe80000100800 */
[----:B------:R-:W4:Y:S04]  /*dc420*/  LDL.LU R14, [R1+0x660] ;  /* 0x00066000010e7983 */ /* 0x000f280000300800 */
[----:B------:R-:W4:Y:S04]  /*dc430*/  LDL.LU R13, [R1+0x5080] ;  /* 0x00508000010d7983 */ /* 0x000f280000300800 */
[----:B------:R-:W4:Y:S01]  /*dc440*/  LDL.LU R12, [R1+0x5ec] ;  /* 0x0005ec00010c7983 */ /* 0x000f220000300800 */
[----:B--2---:R-:W-:-:S03]  /*dc450*/  LOP3.LUT R4, R11, 0xffff, RZ, 0xc0, !PT ;  /* 0x0000ffff0b047812 */ /* 0x004fc600078ec0ff */
[----:B------:R-:W2:Y:S01]  /*dc460*/  LDL.LU R11, [R1+0x5e4] ;  /* 0x0005e400010b7983 */ /* 0x000ea20000300800 */
[----:B---3--:R-:W-:-:S03]  /*dc470*/  LOP3.LUT R8, R10, 0xffff, RZ, 0xc0, !PT ;  /* 0x0000ffff0a087812 */ /* 0x008fc600078ec0ff */
[----:B------:R-:W3:Y:S01]  /*dc480*/  LDL.LU R10, [R1+0x531c] ;  /* 0x00531c00010a7983 */ /* 0x000ee20000300800 */
[----:B----4-:R-:W-:-:S03]  /*dc490*/  LOP3.LUT R7, R48, 0xffff, RZ, 0xc0, !PT ;  /* 0x0000ffff30077812 */ /* 0x010fc600078ec0ff */
[----:B------:R-:W4:Y:S01]  /*dc4a0*/  LDL.LU R48, [R1+0x5184] ;  /* 0x0051840001307983 */ /* 0x000f220000300800 */
[----:B------:R-:W-:-:S03]  /*dc4b0*/  LOP3.LUT R5, R50, 0xffff, RZ, 0xc0, !PT ;  /* 0x0000ffff32057812 */ /* 0x000fc600078ec0ff */
[----:B------:R-:W4:Y:S01]  /*dc4c0*/  LDL.LU R50, [R1+0x5234] ;  /* 0x0052340001327983 */ /* 0x000f220000300800 */
[----:B------:R-:W-:Y:S02]  /*dc4d0*/  LOP3.LUT R3, R44, 0xffff, RZ, 0xc0, !PT ;  /* 0x0000ffff2c037812 */ /* 0x000fe400078ec0ff */
[----:B0-----:R-:W-:Y:S02]  /*dc4e0*/  PRMT R0, R8, 0x3340, R1 ;  /* 0x0000334008007816 */ /* 0x001fe40000000001 */
[----:B------:R-:W-:Y:S02]  /*dc4f0*/  PRMT R2, R4, 0x3340, R3 ;  /* 0x0000334004027816 */ /* 0x000fe40000000003 */
[----:B------:R-:W-:Y:S02]  /*dc500*/  LOP3.LUT R6, R42, 0xffff, RZ, 0xc0, !PT ;  /* 0x0000ffff2a067812 */ /* 0x000fe400078ec0ff */
[----:B------:R-:W-:Y:S02]  /*dc510*/  PRMT R15, R2, 0x5410, R0 ;  /* 0x00005410020f7816 */ /* 0x000fe40000000000 */
[----:B------:R-:W-:-:S02]  /*dc520*/  PRMT R0, R7, 0x3340, R1 ;  /* 0x0000334007007816 */ /* 0x000fc40000000001 */
[----:B------:R-:W-:Y:S01]  /*dc530*/  PRMT R2, R6, 0x3340, R5 ;  /* 0x0000334006027816 */ /* 0x000fe20000000005 */
[----:B------:R-:W-:Y:S03]  /*dc540*/  STL [R1+0x370], R15 ;  /* 0x0003700f01007387 */ /* 0x000fe60000100800 */
[----:B------:R-:W-:Y:S01]  /*dc550*/  PRMT R0, R2, 0x5410, R0 ;  /* 0x0000541002007816 */ /* 0x000fe20000000000 */
[----:B------:R-:W4:Y:S01]  /*dc560*/  LDL.LU R44, [R1+0x508c] ;  /* 0x00508c00012c7983 */ /* 0x000f220000300800 */
[----:B------:R-:W-:-:S03]  /*dc570*/  SHF.R.U32.HI R2, RZ, 0x8, R4 ;  /* 0x00000008ff027819 */ /* 0x000fc60000011604 */
[----:B------:R0:W-:Y:S01]  /*dc580*/  STL [R1+0x358], R0 ;  /* 0x0003580001007387 */ /* 0x0001e20000100800 */
[----:B------:R-:W-:Y:S02]  /*dc590*/  SHF.R.U32.HI R4, RZ, 0x8, R6 ;  /* 0x00000008ff047819 */ /* 0x000fe40000011606 */
[----:B------:R-:W-:Y:S01]  /*dc5a0*/  LOP3.LUT R2, R2, 0xffff, RZ, 0xc0, !PT ;  /* 0x0000ffff02027812 */ /* 0x000fe200078ec0ff */
[----:B------:R-:W4:Y:S01]  /*dc5b0*/  LDL.LU R42, [R1+0x5d4] ;  /* 0x0005d400012a7983 */ /* 0x000f220000300800 */
[----:B0-----:R-:W-:Y:S02]  /*dc5c0*/  SHF.R.U32.HI R0, RZ, 0x8, R3 ;  /* 0x00000008ff007819 */ /* 0x001fe40000011603 */
[----:B------:R-:W-:Y:S02]  /*dc5d0*/  SHF.R.U32.HI R3, RZ, 0x8, R5 ;  /* 0x00000008ff037819 */ /* 0x000fe40000011605 */
[----:B------:R-:W-:Y:S02]  /*dc5e0*/  LOP3.LUT R0, R0, 0xffff, RZ, 0xc0, !PT ;  /* 0x0000ffff00007812 */ /* 0x000fe400078ec0ff */
[----:B------:R-:W-:-:S02]  /*dc5f0*/  LOP3.LUT R4, R4, 0xffff, RZ, 0xc0, !PT ;  /* 0x0000ffff04047812 */ /* 0x000fc400078ec0ff */
[----:B------:R-:W-:Y:S02]  /*dc600*/  LOP3.LUT R3, R3, 0xffff, RZ, 0xc0, !PT ;  /* 0x0000ffff03037812 */ /* 0x000fe400078ec0ff */
[----:B------:R-:W-:Y:S02]  /*dc610*/  PRMT R0, R2, 0x3340, R0 ;  /* 0x0000334002007816 */ /* 0x000fe40000000000 */
[----:B------:R-:W-:-:S03]  /*dc620*/  PRMT R16, R4, 0x3340, R3 ;  /* 0x0000334004107816 */ /* 0x000fc60000000003 */
[----:B------:R0:W-:Y:S04]  /*dc630*/  STL [R1+0x2f0], R0 ;  /* 0x0002f00001007387 */ /* 0x0001e80000100800 */
[----:B------:R-:W-:Y:S04]  /*dc640*/  STL [R1+0x55e8], R16 ;  /* 0x0055e81001007387 */ /* 0x000fe80000100800 */
[----:B------:R-:W4:Y:S01]  /*dc650*/  LDL.LU R15, [R1+0x5014] ;  /* 0x00501400010f7983 */ /* 0x000f220000300800 */
[----:B------:R-:W-:-:S04]  /*dc660*/  LOP3.LUT R30, R14, 0xffff, RZ, 0xc0, !PT ;  /* 0x0000ffff0e1e7812 */ /* 0x000fc800078ec0ff */
[--C-:B0-----:R-:W-:Y:S02]  /*dc670*/  PRMT R0, R12, 0x4210, R30.reuse ;  /* 0x000042100c007816 */ /* 0x101fe4000000001e */
[----:B------:R-:W-:-:S03]  /*dc680*/  PRMT R30, R57, 0x5210, R30 ;  /* 0x00005210391e7816 */ /* 0x000fc6000000001e */
[----:B------:R2:W-:Y:S04]  /*dc690*/  STL [R1+0xa8], R0 ;  /* 0x0000a80001007387 */ /* 0x0005e80000100800 */
[----:B------:R-:W4:Y:S04]  /*dc6a0*/  LDL.LU R57, [R1+0x5678] ;  /* 0x0056780001397983 */ /* 0x000f280000300800 */
[----:B------:R-:W4:Y:S01]  /*dc6b0*/  LDL.LU R45, [R1+0x5d0] ;  /* 0x0005d000012d7983 */ /* 0x000f220000300800 */
[----:B------:R-:W-:-:S03]  /*dc6c0*/  LOP3.LUT R24, R13, 0xffff, RZ, 0xc0, !PT ;  /* 0x0000ffff0d187812 */ /* 0x000fc600078ec0ff */
[----:B------:R-:W-:Y:S01]  /*dc6d0*/  STL [R1+0x5538], R30 ;  /* 0x0055381e01007387 */ /* 0x000fe20000100800 */
[--C-:B--2---:R-:W-:Y:S02]  /*dc6e0*/  PRMT R0, R11, 0x4210, R24.reuse ;  /* 0x000042100b007816 */ /* 0x104fe40000000018 */
[----:B------:R-:W-:Y:S02]  /*dc6f0*/  PRMT R24, R58, 0x5210, R24 ;  /* 0x000052103a187816 */ /* 0x000fe40000000018 */
[----:B------:R-:W2:Y:S01]  /*dc700*/  LDL.LU R58, [R1+0x5674] ;  /* 0x00567400013a7983 */ /* 0x000ea20000300800 */
[----:B---3--:R-:W-:-:S03]  /*dc710*/  LOP3.LUT R4, R10, 0xffff, RZ, 0xc0, !PT ;  /* 0x0000ffff0a047812 */ /* 0x008fc600078ec0ff */
[----:B------:R0:W-:Y:S04]  /*dc720*/  STL [R1+0x90], R0 ;  /* 0x0000900001007387 */ /* 0x0001e80000100800 */
[----:B------:R-:W-:Y:S01]  /*dc730*/  STL [R1+0x5548], R24 ;  /* 0x0055481801007387 */ /* 0x000fe20000100800 */
[----:B----4-:R-:W-:-:S03]  /*dc740*/  LOP3.LUT R5, R48, 0xffff, RZ, 0xc0, !PT ;  /* 0x0000ffff30057812 */ /* 0x010fc600078ec0ff */
[----:B------:R-:W3:Y:S01]  /*dc750*/  LDL.LU R48, [R1+0x1c98] ;  /* 0x001c980001307983 */ /* 0x000ee20000300800 */
[----:B0-----:R-:W-:-:S03]  /*dc760*/  PRMT R0, R5, 0x3340, R1 ;  /* 0x0000334005007816 */ /* 0x001fc60000000001 */
[----:B------:R-:W4:Y:S01]  /*dc770*/  LDL.LU R14, [R1+0x5c8] ;  /* 0x0005c800010e7983 */ /* 0x000f220000300800 */
[----:B------:R-:W-:-:S03]  /*dc780*/  LOP3.LUT R3, R50, 0xffff, RZ, 0xc0, !PT ;  /* 0x0000ffff32037812 */ /* 0x000fc600078ec0ff */
[----:B------:R-:W2:Y:S01]  /*dc790*/  LDL.LU R13, [R1+0x1c9c] ;  /* 0x001c9c00010d7983 */ /* 0x000ea20000300800 */
[----:B------:R-:W-:-:S03]  /*dc7a0*/  PRMT R2, R4, 0x3340, R3 ;  /* 0x0000334004027816 */ /* 0x000fc60000000003 */
[----:B------:R-:W2:Y:S01]  /*dc7b0*/  LDL.LU R50, [R1+0x670] ;  /* 0x0006700001327983 */ /* 0x000ea20000300800 */
[----:B------:R-:W-:-:S05]  /*dc7c0*/  PRMT R0, R2, 0x5410, R0 ;  /* 0x0000541002007816 */ /* 0x000fca0000000000 */
[----:B------:R0:W-:Y:S04]  /*dc7d0*/  STL [R1+0x34c], R0 ;  /* 0x00034c0001007387 */ /* 0x0001e80000100800 */
[----:B------:R-:W2:Y:S04]  /*dc7e0*/  LDL.LU R12, [R1+0x5b4] ;  /* 0x0005b400010c7983 */ /* 0x000ea80000300800 */
[----:B------:R-:W2:Y:S04]  /*dc7f0*/  LDL.LU R11, [R1+0x5bc] ;  /* 0x0005bc00010b7983 */ /* 0x000ea80000300800 */
[----:B------:R-:W2:Y:S01]  /*dc800*/  LDL.LU R10, [R1+0x52f0] ;  /* 0x0052f000010a7983 */ /* 0x000ea20000300800 */
[----:B------:R-:W-:-:S02]  /*dc810*/  SHF.R.U32.HI R2, RZ, 0x8, R4 ;  /* 0x00000008ff027819 */ /* 0x000fc40000011604 */
[----:B0-----:R-:W-:Y:S02]  /*dc820*/  SHF.R.U32.HI R0, RZ, 0x8, R3 ;  /* 0x00000008ff007819 */ /* 0x001fe40000011603 */
[----:B------:R-:W-:Y:S02]  /*dc830*/  LOP3.LUT R2, R2, 0xffff, RZ, 0xc0, !PT ;  /* 0x0000ffff02027812 */ /* 0x000fe400078ec0ff */
[----:B------:R-:W-:Y:S02]  /*dc840*/  LOP3.LUT R0, R0, 0xffff, RZ, 0xc0, !PT ;  /* 0x0000ffff00007812 */ /* 0x000fe400078ec0ff */
[----:B------:R-:W-:Y:S02]  /*dc850*/  LOP3.LUT R25, R44, 0xffff, RZ, 0xc0, !PT ;  /* 0x0000ffff2c197812 */ /* 0x000fe400078ec0ff */
[----:B------:R-:W-:Y:S02]  /*dc860*/  PRMT R2, R2, 0x3340, R0 ;  /* 0x0000334002027816 */ /* 0x000fe40000000000 */
[----:B------:R-:W-:-:S03]  /*dc870*/  PRMT R0, R42, 0x4210, R25 ;  /* 0x000042102a007816 */ /* 0x000fc60000000019 */
[----:B------:R-:W-:Y:S04]  /*dc880*/  STL [R1+0x2e4], R2 ;  /* 0x0002e40201007387 */ /* 0x000fe80000100800 */
[----:B------:R-:W2:Y:S04]  /*dc890*/  LDL.LU R44, [R1+0x5138] ;  /* 0x00513800012c7983 */ /* 0x000ea80000300800 */
[----:B------:R0:W-:Y:S04]  /*dc8a0*/  STL [R1+0x94], R0 ;  /* 0x0000940001007387 */ /* 0x0001e80000100800 */
[----:B------:R-:W2:Y:S01]  /*dc8b0*/  LDL.LU R42, [R1+0x51e4] ;  /* 0x0051e400012a7983 */ /* 0x000ea20000300800 */
[----:B------:R-:W-:-:S02]  /*dc8c0*/  LOP3.LUT R26, R15, 0xffff, RZ, 0xc0, !PT ;  /* 0x0000ffff0f1a7812 */ /* 0x000fc400078ec0ff */
[----:B------:R-:W-:Y:S02]  /*dc8d0*/  PRMT R25, R56, 0x5210, R25 ;  /* 0x0000521038197816 */ /* 0x000fe40000000019 */
[----:B0-----:R-:W-:Y:S01]  /*dc8e0*/  SHF.R.U32.HI R0, RZ, 0x8, R5 ;  /* 0x00000008ff007819 */ /* 0x001fe20000011605 */
[----:B------:R-:W2:Y:S03]  /*dc8f0*/  LDL.LU R56, [R1+0x5670] ;  /* 0x0056700001387983 */ /* 0x000ea60000300800 */
[----:B------:R-:W-:Y:S01]  /*dc900*/  LOP3.LUT R0, R0, 0xffff, RZ, 0xc0, !PT ;  /* 0x0000ffff00007812 */ /* 0x000fe200078ec0ff */
[----:B------:R-:W-:Y:S01]  /*dc910*/  STL [R1+0x554c], R25 ;  /* 0x00554c1901007387 */ /* 0x000fe20000100800 */
[----:B------:R-:W-:Y:S02]  /*dc920*/  SHF.R.U32.HI R7, RZ, 0x8, R7 ;  /* 0x00000008ff077819 */ /* 0x000fe40000011607 */
[----:B------:R-:W-:-:S02]  /*dc930*/  PRMT R2, R45, 0x4210, R26 ;  /* 0x000042102d027816 */ /* 0x000fc4000000001a */
[----:B------:R-:W-:-:S05]  /*dc940*/  PRMT R26, R53, 0x5210, R26 ;  /* 0x00005210351a7816 */ /* 0x000fca000000001a */
[----:B------:R-:W-:Y:S04]  /*dc950*/  STL [R1+0x5550], R26 ;  /* 0x0055501a01007387 */ /* 0x000fe80000100800 */
[----:B------:R0:W-:Y:S02]  /*dc960*/  STL [R1+0x98], R2 ;  /* 0x0000980201007387 */ /* 0x0001e40000100800 */
[----:B0-----:R-:W-:Y:S02]  /*dc970*/  PRMT R2, R0, 0x3340, R1 ;  /* 0x0000334000027816 */ /* 0x001fe40000000001 */
[----:B------:R-:W-:-:S03]  /*dc980*/  LOP3.LUT R0, R7, 0xffff, RZ, 0xc0, !PT ;  /* 0x0000ffff07007812 */ /* 0x000fc600078ec0ff */
[----:B------:R0:W-:Y:S04]  /*dc990*/  STL [R1+0x180], R2 ;  /* 0x0001800201007387 */ /* 0x0001e80000100800 */
[----:B------:R-:W2:Y:S01]  /*dc9a0*/  LDL.LU R53, [R1+0x50a0] ;  /* 0x0050a00001357983 */ /* 0x000ea20000300800 */
[----:B0-----:R-:W-:Y:S02]  /*dc9b0*/  PRMT R2, R0, 0x3340, R1 ;  /* 0x0000334000027816 */ /* 0x001fe40000000001 */
[----:B---3--:R-:W-:Y:S02]  /*dc9c0*/  LOP3.LUT R20, R48, 0xffff, RZ, 0xc0, !PT ;  /* 0x0000ffff30147812 */ /* 0x008fe400078ec0ff */
[----:B------:R-:W3:Y:S02]  /*dc9d0*/  LDL.LU R48, [R1+0x5b8] ;  /* 0x0005b80001307983 */ /* 0x000ee40000300800 */
[----:B----4-:R-:W-:-:S02]  /*dc9e0*/  PRMT R0, R14, 0x4210, R20 ;  /* 0x000042100e007816 */ /* 0x010fc40000000014 */
[----:B------:R-:W-:Y:S01]  /*dc9f0*/  STL [R1+0x17c], R2 ;  /* 0x00017c0201007387 */ /* 0x000fe20000100800 */
[----:B------:R-:W-:Y:S02]  /*dca00*/  PRMT R20, R18, 0x5210, R20 ;  /* 0x0000521012147816 */ /* 0x000fe40000000014 */
[----:B--2---:R-:W-:Y:S01]  /*dca10*/  LOP3.LUT R21, R13, 0xffff, RZ, 0xc0, !PT ;  /* 0x0000ffff0d157812 */ /* 0x004fe200078ec0ff */
[----:B------:R-:W2:Y:S04]  /*dca20*/  LDL.LU R18, [R1+0x566c] ;  /* 0x00566c0001127983 */ /* 0x000ea80000300800 */
[----:B------:R0:W-:Y:S01]  /*dca30*/  STL [R1+0x80], R0 ;  /* 0x0000800001007387 */ /* 0x0001e20000100800 */
[----:B------:R-:W-:-:S03]  /*dca40*/  LOP3.LUT R22, R50, 0xffff, RZ, 0xc0, !PT ;  /* 0x0000ffff32167812 */ /* 0x000fc600078ec0ff */
[----:B------:R-:W-:Y:S04]  /*dca50*/  STL [R1+0x5554], R20 ;  /* 0x0055541401007387 */ /* 0x000fe80000100800 */
[----:B------:R-:W4:Y:S01]  /*dca60*/  LDL.LU R50, [R1+0x50a4] ;  /* 0x0050a40001327983 */ /* 0x000f220000300800 */
[--C-:B0-----:R-:W-:Y:S02]  /*dca70*/  PRMT R0, R12, 0x4210, R21.reuse ;  /* 0x000042100c007816 */ /* 0x101fe40000000015 */
[----:B------:R-:W-:Y:S02]  /*dca80*/  PRMT R21, R51, 0x5210, R21 ;  /* 0x0000521033157816 */ /* 0x000fe40000000015 */
[----:B------:R-:W2:Y:S04]  /*dca90*/  LDL.LU R51, [R1+0x5668] ;  /* 0x0056680001337983 */ /* 0x000ea80000300800 */
[----:B------:R0:W-:Y:S04]  /*dcaa0*/  STL [R1+0x84], R0 ;  /* 0x0000840001007387 */ /* 0x0001e80000100800 */
[----:B------:R-:W-:Y:S01]  /*dcab0*/  STL [R1+0x5558], R21 ;  /* 0x0055581501007387 */ /* 0x000fe20000100800 */
[----:B0-----:R-:W-:-:S02]  /*dcac0*/  PRMT R0, R11, 0x4210, R22 ;  /* 0x000042100b007816 */ /* 0x001fc40000000016 */
[----:B------:R-:W-:Y:S02]  /*dcad0*/  PRMT R22, R52, 0x5210, R22 ;  /* 0x0000521034167816 */ /* 0x000fe40000000016 */
[----:B------:R-:W2:Y:S04]  /*dcae0*/  LDL.LU R52, [R1+0x5664] ;  /* 0x0056640001347983 */ /* 0x000ea80000300800 */
[----:B------:R0:W-:Y:S04]  /*dcaf0*/  STL [R1+0x88], R0 ;  /* 0x0000880001007387 */ /* 0x0001e80000100800 */
[----:B------:R-:W2:Y:S04]  /*dcb00*/  LDL.LU R14, [R1+0x56c] ;  /* 0x00056c00010e7983 */ /* 0x000ea80000300800 */
[----:B------:R-:W-:Y:S01]  /*dcb10*/  STL [R1+0x555c], R22 ;  /* 0x00555c1601007387 */ /* 0x000fe20000100800 */
[----:B------:R-:W-:-:S03]  /*dcb20*/  LOP3.LUT R4, R10, 0xffff, RZ, 0xc0, !PT ;  /* 0x0000ffff0a047812 */ /* 0x000fc600078ec0ff */
[----:B------:R-:W2:Y:S04]  /*dcb30*/  LDL.LU R11, [R1+0x5040] ;  /* 0x00504000010b7983 */ /* 0x000ea80000300800 */
[----:B------:R-:W2:Y:S01]  /*dcb40*/  LDL.LU R10, [R1+0x568] ;  /* 0x00056800010a7983 */ /* 0x000ea20000300800 */
[----:B------:R-:W-:Y:S02]  /*dcb50*/  LOP3.LUT R5, R44, 0xffff, RZ, 0xc0, !PT ;  /* 0x0000ffff2c057812 */ /* 0x000fe400078ec0ff */
[----:B------:R-:W-:Y:S02]  /*dcb60*/  LOP3.LUT R3, R42, 0xffff, RZ, 0xc0, !PT ;  /* 0x0000ffff2a037812 */ /* 0x000fe400078ec0ff */
[----:B0-----:R-:W-:Y:S02]  /*dcb70*/  PRMT R0, R5, 0x3340, R1 ;  /* 0x0000334005007816 */ /* 0x001fe40000000001 */
        /* <DEDUP_REMOVED lines=9> */
[----:B------:R-:W-:-:S03]  /*dcc10*/  LOP3.LUT R0, R5, 0xffff, RZ, 0xc0, !PT ;  /* 0x0000ffff05007812 */ /* 0x000fc600078ec0ff */
[----:B------:R0:W-:Y:S04]  /*dcc20*/  STL [R1+0x2dc], R2 ;  /* 0x0002dc0201007387 */ /* 0x0001e80000100800 */
[----:B------:R-:W2:Y:S01]  /*dcc30*/  LDL.LU R42, [R1+0x5260] ;  /* 0x00526000012a7983 */ /* 0x000ea20000300800 */
[----:B0-----:R-:W-:-:S05]  /*dcc40*/  PRMT R2, R0, 0x3340, R1 ;  /* 0x0000334000027816 */ /* 0x001fca0000000001 */
[----:B------:R-:W-:Y:S04]  /*dcc50*/  STL [R1+0x178], R2 ;  /* 0x0001780201007387 */ /* 0x000fe80000100800 */
[----:B------:R-:W2:Y:S01]  /*dcc60*/  LDL.LU R15, [R1+0x50dc] ;  /* 0x0050dc00010f7983 */ /* 0x000ea20000300800 */
[----:B------:R-:W-:Y:S02]  /*dcc70*/  LOP3.LUT R12, R53, 0xffff, RZ, 0xc0, !PT ;  /* 0x0000ffff350c7812 */ /* 0x000fe400078ec0ff */
[----:B------:R-:W-:Y:S02]  /*dcc80*/  SHF.R.U32.HI R9, RZ, 0x8, R9 ;  /* 0x00000008ff097819 */ /* 0x000fe40000011609 */
[--C-:B---3--:R-:W-:Y:S02]  /*dcc90*/  PRMT R0, R48, 0x4210, R12.reuse ;  /* 0x0000421030007816 */ /* 0x108fe4000000000c */
[----:B------:R-:W-:-:S03]  /*dcca0*/  PRMT R12, R43, 0x5210, R12 ;  /* 0x000052102b0c7816 */ /* 0x000fc6000000000c */
[----:B------:R0:W-:Y:S04]  /*dccb0*/  STL [R1+0x60], R0 ;  /* 0x0000600001007387 */ /* 0x0001e80000100800 */
[----:B------:R-:W3:Y:S04]  /*dccc0*/  LDL.LU R45, [R1+0x51ac] ;  /* 0x0051ac00012d7983 */ /* 0x000ee80000300800 */
[----:B------:R-:W-:Y:S04]  /*dccd0*/  STL [R1+0x5560], R12 ;  /* 0x0055600c01007387 */ /* 0x000fe80000100800 */
[----:B------:R-:W3:Y:S01]  /*dcce0*/  LDL.LU R44, [R1+0x526c] ;  /* 0x00526c00012c7983 */ /* 0x000ee20000300800 */
[----:B----4-:R-:W-:-:S03]  /*dccf0*/  LOP3.LUT R13, R50, 0xffff, RZ, 0xc0, !PT ;  /* 0x0000ffff320d7812 */ /* 0x010fc600078ec0ff */
[----:B------:R-:W4:Y:S04]  /*dcd00*/  LDL.LU R43, [R1+0x50e4] ;  /* 0x0050e400012b7983 */ /* 0x000f280000300800 */
[----:B------:R-:W4:Y:S04]  /*dcd10*/  LDL.LU R53, [R1+0x51b8] ;  /* 0x0051b80001357983 */ /* 0x000f280000300800 */
[----:B------:R-:W4:Y:S04]  /*dcd20*/  LDL.LU R48, [R1+0x52cc] ;  /* 0x0052cc0001307983 */ /* 0x000f280000300800 */
[----:B------:R-:W4:Y:S01]  /*dcd30*/  LDL.LU R50, [R1+0x5104] ;  /* 0x0051040001327983 */ /* 0x000f220000300800 */
[----:B0-----:R-:W-:-:S04]  /*dcd40*/  SHF.R.U32.HI R0, RZ, 0x8, R8 ;  /* 0x00000008ff007819 */ /* 0x001fc80000011608 */
[----:B------:R-:W-:Y:S02]  /*dcd50*/  LOP3.LUT R0, R0, 0xffff, RZ, 0xc0, !PT ;  /* 0x0000ffff00007812 */ /* 0x000fe400078ec0ff */
[--C-:B--2---:R-:W-:Y:S02]  /*dcd60*/  PRMT R2, R14, 0x4210, R13.reuse ;  /* 0x000042100e027816 */ /* 0x104fe4000000000d */
[----:B------:R-:W-:Y:S02]  /*dcd70*/  PRMT R13, R54, 0x5210, R13 ;  /* 0x00005210360d7816 */ /* 0x000fe4000000000d */
[----:B------:R-:W2:Y:S04]  /*dcd80*/  LDL.LU R54, [R1+0x51cc] ;  /* 0x0051cc0001367983 */ /* 0x000ea80000300800 */
[----:B------:R0:W-:Y:S01]  /*dcd90*/  STL [R1+0x64], R2 ;  /* 0x0000640201007387 */ /* 0x0001e20000100800 */
[----:B------:R-:W-:-:S02]  /*dcda0*/  LOP3.LUT R14, R11, 0xffff, RZ, 0xc0, !PT ;  /* 0x0000ffff0b0e7812 */ /* 0x000fc400078ec0ff */
[--C-:B0-----:R-:W-:Y:S02]  /*dcdb0*/  PRMT R2, R0, 0x3340, R1.reuse ;  /* 0x0000334000027816 */ /* 0x101fe40000000001 */
[----:B------:R-:W-:Y:S01]  /*dcdc0*/  LOP3.LUT R0, R9, 0xffff, RZ, 0xc0, !PT ;  /* 0x0000ffff09007812 */ /* 0x000fe200078ec0ff */
[----:B------:R-:W-:Y:S03]  /*dcdd0*/  STL [R1+0x5564], R13 ;  /* 0x0055640d01007387 */ /* 0x000fe60000100800 */
[----:B------:R-:W-:Y:S02]  /*dcde0*/  PRMT R29, R0, 0x3340, R1 ;  /* 0x00003340001d7816 */ /* 0x000fe40000000001 */
[--C-:B------:R-:W-:Y:S01]  /*dcdf0*/  PRMT R0, R10, 0x4210, R14.reuse ;  /* 0x000042100a007816 */ /* 0x100fe2000000000e */
[----:B------:R-:W-:Y:S01]  /*dce00*/  STL [R1+0x174], R2 ;  /* 0x0001740201007387 */ /* 0x000fe20000100800 */
        /* <DEDUP_REMOVED lines=9> */
[----:B------:R-:W-:Y:S04]  /*dcea0*/  STL [R1+0x5568], R14 ;  /* 0x0055680e01007387 */ /* 0x000fe80000100800 */
[----:B------:R-:W2:Y:S01]  /*dceb0*/  LDL.LU R31, [R1+0x51e0] ;  /* 0x0051e000011f7983 */ /* 0x000ea20000300800 */
[----:B------:R-:W-:-:S02]  /*dcec0*/  LOP3.LUT R42, R42, 0xffff, RZ, 0xc0, !PT ;  /* 0x0000ffff2a2a7812 */ /* 0x000fc400078ec0ff */
[----:B------:R-:W-:-:S04]  /*dced0*/  LOP3.LUT R16, R15, 0xffff, RZ, 0xc0, !PT ;  /* 0x0000ffff0f107812 */ /* 0x000fc800078ec0ff */
[----:B0-----:R-:W-:Y:S02]  /*dcee0*/  PRMT R0, R16, 0x3340, R1 ;  /* 0x0000334010007816 */ /* 0x001fe40000000001 */
[----:B---3--:R-:W-:-:S04]  /*dcef0*/  LOP3.LUT R29, R45, 0xffff, RZ, 0xc0, !PT ;  /* 0x0000ffff2d1d7812 */ /* 0x008fc800078ec0ff */
[----:B------:R-:W-:-:S04]  /*dcf00*/  PRMT R2, R42, 0x3340, R29 ;  /* 0x000033402a027816 */ /* 0x000fc8000000001d */
[----:B------:R-:W-:Y:S02]  /*dcf10*/  PRMT R0, R2, 0x5410, R0 ;  /* 0x0000541002007816 */ /* 0x000fe40000000000 */
[----:B------:R-:W-:Y:S02]  /*dcf20*/  LOP3.LUT R45, R44, 0xffff, RZ, 0xc0, !PT ;  /* 0x0000ffff2c2d7812 */ /* 0x000fe400078ec0ff */
[----:B----4-:R-:W-:Y:S01]  /*dcf30*/  LOP3.LUT R43, R43, 0xffff, RZ, 0xc0, !PT ;  /* 0x0000ffff2b2b7812 */ /* 0x010fe200078ec0ff */
[----:B------:R0:W-:Y:S01]  /*dcf40*/  STL [R1+0x19a8], R0 ;  /* 0x0019a80001007387 */ /* 0x0001e20000100800 */
[----:B------:R-:W-:-:S04]  /*dcf50*/  LOP3.LUT R44, R53, 0xffff, RZ, 0xc0, !PT ;  /* 0x0000ffff352c7812 */ /* 0x000fc800078ec0ff */
[----:B------:R-:W-:Y:S02]  /*dcf60*/  PRMT R2, R45, 0x3340, R44 ;  /* 0x000033402d027816 */ /* 0x000fe4000000002c */
[----:B------:R-:W-:Y:S02]  /*dcf70*/  LOP3.LUT R27, R48, 0xffff, RZ, 0xc0, !PT ;  /* 0x0000ffff301b7812 */ /* 0x000fe400078ec0ff */
[--C-:B0-----:R-:W-:Y:S02]  /*dcf80*/  PRMT R0, R43, 0x3340, R1.reuse ;  /* 0x000033402b007816 */ /* 0x101fe40000000001 */
[----:B------:R-:W-:Y:S02]  /*dcf90*/  LOP3.LUT R15, R50, 0xffff, RZ, 0xc0, !PT ;  /* 0x0000ffff320f7812 */ /* 0x000fe400078ec0ff */
[----:B------:R-:W-:Y:S02]  /*dcfa0*/  PRMT R3, R2, 0x5410, R0 ;  /* 0x0000541002037816 */ /* 0x000fe40000000000 */
[----:B------:R-:W-:-:S03]  /*dcfb0*/  PRMT R0, R15, 0x3340, R1 ;  /* 0x000033400f007816 */ /* 0x000fc60000000001 */
[----:B------:R-:W-:Y:S04]  /*dcfc0*/  STL [R1+0x199c], R3 ;  /* 0x00199c0301007387 */ /* 0x000fe80000100800 */
[----:B------:R-:W3:Y:S04]  /*dcfd0*/  LDL.LU R37, [R1+0x10c] ;  /* 0x00010c0001257983 */ /* 0x000ee80000300800 */
[----:B------:R-:W3:Y:S01]  /*dcfe0*/  LDL.LU R36, [R1+0x464] ;  /* 0x0004640001247983 */ /* 0x000ee20000300800 */
[----:B--2---:R-:W-:-:S04]  /*dcff0*/  LOP3.LUT R23, R54, 0xffff, RZ, 0xc0, !PT ;  /* 0x0000ffff36177812 */ /* 0x004fc800078ec0ff */
[----:B------:R-:W-:-:S04]  /*dd000*/  PRMT R2, R27, 0x3340, R23 ;  /* 0x000033401b027816 */ /* 0x000fc80000000017 */
[----:B------:R-:W-:-:S05]  /*dd010*/  PRMT R0, R2, 0x5410, R0 ;  /* 0x0000541002007816 */ /* 0x000fca0000000000 */
[----:B------:R0:W-:Y:S04]  /*dd020*/  STL [R1+0x1998], R0 ;  /* 0x0019980001007387 */ /* 0x0001e80000100800 */
[----:B------:R-:W2:Y:S04]  /*dd030*/  LDL.LU R39, [R1+0xec] ;  /* 0x0000ec0001277983 */ /* 0x000ea80000300800 */
[----:B------:R-:W2:Y:S04]  /*dd040*/  LDL.LU R53, [R1+0x5a8] ;  /* 0x0005a80001357983 */ /* 0x000ea80000300800 */
        /* <DEDUP_REMOVED lines=10> */
[----:B------:R-:W-:Y:S02]  /*dd0f0*/  PRMT R3, R2, 0x5410, R0 ;  /* 0x0000541002037816 */ /* 0x000fe40000000000 */
[----:B------:R-:W-:Y:S02]  /*dd100*/  PRMT R0, R6, 0x3340, R1 ;  /* 0x0000334006007816 */ /* 0x000fe40000000001 */
[----:B------:R-:W-:-:S04]  /*dd110*/  LOP3.LUT R7, R31, 0xffff, RZ, 0xc0, !PT ;  /* 0x0000ffff1f077812 */ /* 0x000fc800078ec0ff */
[----:B------:R-:W-:Y:S01]  /*dd120*/  PRMT R2, R8, 0x3340, R7 ;  /* 0x0000334008027816 */ /* 0x000fe20000000007 */
[----:B------:R-:W-:Y:S03]  /*dd130*/  STL [R1+0x198c], R3 ;  /* 0x00198c0301007387 */ /* 0x000fe60000100800 */
[----:B------:R-:W-:Y:S02]  /*dd140*/  PRMT R2, R2, 0x5410, R0 ;  /* 0x0000541002027816 */ /* 0x000fe40000000000 */
[----:B------:R-:W-:Y:S02]  /*dd150*/  SHF.R.U32.HI R0, RZ, 0x8, R49 ;  /* 0x00000008ff007819 */ /* 0x000fe40000011631 */
[----:B------:R-:W4:Y:S04]  /*dd160*/  LDL.LU R49, [R1+0x565c] ;  /* 0x00565c0001317983 */ /* 0x000f280000300800 */
[----:B------:R0:W-:Y:S01]  /*dd170*/  STL [R1+0x1988], R2 ;  /* 0x0019880201007387 */ /* 0x0001e20000100800 */
[----:B------:R-:W-:-:S02]  /*dd180*/  LOP3.LUT R0, R0, 0xffff, RZ, 0xc0, !PT ;  /* 0x0000ffff00007812 */ /* 0x000fc400078ec0ff */
[----:B0-----:R-:W-:Y:S02]  /*dd190*/  SHF.R.U32.HI R2, RZ, 0x8, R47 ;  /* 0x00000008ff027819 */ /* 0x001fe4000001162f */
[----:B------:R-:W-:Y:S01]  /*dd1a0*/  PRMT R3, R0, 0x3340, R1 ;  /* 0x0000334000037816 */ /* 0x000fe20000000001 */
[----:B------:R-:W4:Y:S01]  /*dd1b0*/  LDL.LU R47, [R1+0x5658] ;  /* 0x00565800012f7983 */ /* 0x000f220000300800 */
[----:B------:R-:W-:-:S04]  /*dd1c0*/  LOP3.LUT R2, R2, 0xffff, RZ, 0xc0, !PT ;  /* 0x0000ffff02027812 */ /* 0x000fc800078ec0ff */
[----:B------:R-:W-:Y:S01]  /*dd1d0*/  PRMT R2, R2, 0x3340, R1 ;  /* 0x0000334002027816 */ /* 0x000fe20000000001 */
[----:B------:R-:W-:Y:S01]  /*dd1e0*/  STL [R1+0x160], R3 ;  /* 0x0001600301007387 */ /* 0x000fe20000100800 */
[----:B------:R-:W-:-:S03]  /*dd1f0*/  SHF.R.U32.HI R0, RZ, 0x8, R17 ;  /* 0x00000008ff007819 */ /* 0x000fc60000011611 */
[----:B------:R-:W4:Y:S04]  /*dd200*/  LDL.LU R17, [R1+0x5654] ;  /* 0x0056540001117983 */ /* 0x000f280000300800 */
[----:B------:R0:W-:Y:S02]  /*dd210*/  STL [R1+0x15c], R2 ;  /* 0x00015c0201007387 */ /* 0x0001e40000100800 */
[----:B0-----:R-:W-:Y:S02]  /*dd220*/  SHF.R.U32.HI R2, RZ, 0x8, R19 ;  /* 0x00000008ff027819 */ /* 0x001fe40000011613 */
[----:B------:R-:W4:Y:S04]  /*dd230*/  LDL.LU R19, [R1+0x5650] ;  /* 0x0056500001137983 */ /* 0x000f280000300800 */
[----:B------:R-:W4:Y:S04]  /*dd240*/  LDL.LU R35, [R1+0xfc] ;  /* 0x0000fc0001237983 */ /* 0x000f280000300800 */
[----:B------:R-:W4:Y:S01]  /*dd250*/  LDL.LU R31, [R1+0x5a4] ;  /* 0x0005a400011f7983 */ /* 0x000f220000300800 */
[----:B------:R-:W-:-:S02]  /*dd260*/  LOP3.LUT R0, R0, 0xffff, RZ, 0xc0, !PT ;  /* 0x0000ffff00007812 */ /* 0x000fc400078ec0ff */
[----:B------:R-:W-:Y:S02]  /*dd270*/  LOP3.LUT R2, R2, 0xffff, RZ, 0xc0, !PT ;  /* 0x0000ffff02027812 */ /* 0x000fe400078ec0ff */
[--C-:B------:R-:W-:Y:S02]  /*dd280*/  PRMT R0, R0, 0x3340, R1.reuse ;  /* 0x0000334000007816 */ /* 0x100fe40000000001 */
[----:B------:R-:W-:-:S03]  /*dd290*/  PRMT R3, R2, 0x3340, R1 ;  /* 0x0000334002037816 */ /* 0x000fc60000000001 */
[----:B------:R2:W-:Y:S04]  /*dd2a0*/  STL [R1+0x158], R0 ;  /* 0x0001580001007387 */ /* 0x0005e80000100800 */
[----:B------:R0:W-:Y:S01]  /*dd2b0*/  STL [R1+0x154], R3 ;  /* 0x0001540301007387 */ /* 0x0001e20000100800 */
[----:B---3--:R-:W-:-:S05]  /*dd2c0*/  PRMT R2, R36, 0x5410, R37 ;  /* 0x0000541024027816 */ /* 0x008fca0000000025 */
[----:B------:R-:W-:Y:S01]  /*dd2d0*/  STL [R1+0x74c], R2 ;  /* 0x00074c0201007387 */ /* 0x000fe20000100800 */
[----:B--2---:R-:W-:Y:S02]  /*dd2e0*/  PRMT R0, R53, 0x5410, R39 ;  /* 0x0000541035007816 */ /* 0x004fe40000000027 */
[----:B----4-:R-:W-:-:S03]  /*dd2f0*/  LOP3.LUT R4, R48, 0xffff, RZ, 0xc0, !PT ;  /* 0x0000ffff30047812 */ /* 0x010fc600078ec0ff */
[----:B------:R1:W-:Y:S01]  /*dd300*/  STL [R1+0x73c], R0 ;  /* 0x00073c0001007387 */ /* 0x0003e20000100800 */
[----:B------:R-:W-:Y:S02]  /*dd310*/  LOP3.LUT R5, R50, 0xffff, RZ, 0xc0, !PT ;  /* 0x0000ffff32057812 */ /* 0x000fe400078ec0ff */
[----:B0-----:R-:W-:Y:S02]  /*dd320*/  LOP3.LUT R3, R54, 0xffff, RZ, 0xc0, !PT ;  /* 0x0000ffff36037812 */ /* 0x001fe400078ec0ff */
[----:B-1----:R-:W-:Y:S02]  /*dd330*/  PRMT R0, R5, 0x3340, R1 ;  /* 0x0000334005007816 */ /* 0x002fe40000000001 */
[----:B------:R-:W-:-:S04]  /*dd340*/  PRMT R2, R4, 0x3340, R3 ;  /* 0x0000334004027816 */ /* 0x000fc80000000003 */
[----:B------:R-:W-:Y:S02]  /*dd350*/  PRMT R2, R2, 0x5410, R0 ;  /* 0x0000541002027816 */ /* 0x000fe40000000000 */
[----:B------:R-:W-:Y:S02]  /*dd360*/  SHF.R.U32.HI R0, RZ, 0x8, R46 ;  /* 0x00000008ff007819 */ /* 0x000fe4000001162e */
[----:B------:R-:W-:Y:S01]  /*dd370*/  SHF.R.U32.HI R4, RZ, 0x8, R4 ;  /* 0x00000008ff047819 */ /* 0x000fe20000011604 */
[----:B------:R0:W-:Y:S01]  /*dd380*/  STL [R1+0x464], R2 ;  /* 0x0004640201007387 */ /* 0x0001e20000100800 */
[----:B------:R-:W-:-:S03]  /*dd390*/  LOP3.LUT R0, R0, 0xffff, RZ, 0xc0, !PT ;  /* 0x0000ffff00007812 */ /* 0x000fc600078ec0ff */
[----:B------:R-:W2:Y:S01]  /*dd3a0*/  LDL.LU R46, [R1+0xdc] ;  /* 0x0000dc00012e7983 */ /* 0x000ea20000300800 */
[----:B0-----:R-:W-:Y:S02]  /*dd3b0*/  SHF.R.U32.HI R2, RZ, 0x8, R3 ;  /* 0x00000008ff027819 */ /* 0x001fe40000011603 */
[----:B------:R-:W-:Y:S02]  /*dd3c0*/  LOP3.LUT R3, R4, 0xffff, RZ, 0xc0, !PT ;  /* 0x0000ffff04037812 */ /* 0x000fe400078ec0ff */
[----:B------:R-:W-:Y:S02]  /*dd3d0*/  LOP3.LUT R2, R2, 0xffff, RZ, 0xc0, !PT ;  /* 0x0000ffff02027812 */ /* 0x000fe400078ec0ff */
[----:B------:R-:W-:Y:S02]  /*dd3e0*/  PRMT R4, R0, 0x3340, R1 ;  /* 0x0000334000047816 */ /* 0x000fe40000000001 */
[----:B------:R-:W-:-:S03]  /*dd3f0*/  PRMT R0, R3, 0x3340, R2 ;  /* 0x0000334003007816 */ /* 0x000fc60000000002 */
[----:B------:R-:W-:Y:S04]  /*dd400*/  STL [R1+0x150], R4 ;  /* 0x0001500401007387 */ /* 0x000fe80000100800 */
[----:B------:R-:W2:Y:S04]  /*dd410*/  LDL.LU R53, [R1+0x594] ;  /* 0x0005940001357983 */ /* 0x000ea80000300800 */
[----:B------:R0:W-:Y:S01]  /*dd420*/  STL [R1+0x2d8], R0 ;  /* 0x0002d80001007387 */ /* 0x0001e20000100800 */
[----:B------:R-:W-:-:S03]  /*dd430*/  SHF.R.U32.HI R2, RZ, 0x8, R59 ;  /* 0x00000008ff027819 */ /* 0x000fc6000001163b */
[----:B------:R-:W3:Y:S01]  /*dd440*/  LDL.LU R48, [R1+0x5318] ;  /* 0x0053180001307983 */ /* 0x000ee20000300800 */
[----:B0-----:R-:W-:-:S03]  /*dd450*/  SHF.R.U32.HI R0, RZ, 0x8, R5 ;  /* 0x00000008ff007819 */ /* 0x001fc60000011605 */
[----:B------:R-:W4:Y:S01]  /*dd460*/  LDL.LU R50, [R1+0x5170] ;  /* 0x0051700001327983 */ /* 0x000f220000300800 */
[----:B------:R-:W-:-:S03]  /*dd470*/  LOP3.LUT R0, R0, 0xffff, RZ, 0xc0, !PT ;  /* 0x0000ffff00007812 */ /* 0x000fc600078ec0ff */
[----:B------:R-:W4:Y:S01]  /*dd480*/  LDL.LU R54, [R1+0x5224] ;  /* 0x0052240001367983 */ /* 0x000f220000300800 */
[----:B------:R-:W-:-:S03]  /*dd490*/  PRMT R0, R0, 0x3340, R1 ;  /* 0x0000334000007816 */ /* 0x000fc60000000001 */
[----:B------:R-:W4:Y:S01]  /*dd4a0*/  LDL.LU R59, [R1+0x564c] ;  /* 0x00564c00013b7983 */ /* 0x000f220000300800 */
[----:B------:R-:W-:-:S03]  /*dd4b0*/  LOP3.LUT R2, R2, 0xffff, RZ, 0xc0, !PT ;  /* 0x0000ffff02027812 */ /* 0x000fc600078ec0ff */
[----:B------:R0:W-:Y:S01]  /*dd4c0*/  STL [R1+0x14c], R0 ;  /* 0x00014c0001007387 */ /* 0x0001e20000100800 */
[----:B------:R-:W-:Y:S02]  /*dd4d0*/  PRMT R3, R2, 0x3340, R1 ;  /* 0x0000334002037816 */ /* 0x000fe40000000001 */
[----:B0-----:R-:W-:-:S03]  /*dd4e0*/  SHF.R.U32.HI R0, RZ, 0x8, R61 ;  /* 0x00000008ff007819 */ /* 0x001fc6000001163d */
[----:B------:R0:W-:Y:S01]  /*dd4f0*/  STL [R1+0x148], R3 ;  /* 0x0001480301007387 */ /* 0x0001e20000100800 */
[----:B------:R-:W-:-:S03]  /*dd500*/  LOP3.LUT R0, R0, 0xffff, RZ, 0xc0, !PT ;  /* 0x0000ffff00007812 */ /* 0x000fc600078ec0ff */
[----:B------:R-:W4:Y:S01]  /*dd510*/  LDL.LU R61, [R1+0x5648] ;  /* 0x00564800013d7983 */ /* 0x000f220000300800 */
[----:B0-----:R-:W-:Y:S02]  /*dd520*/  PRMT R3, R0, 0x3340, R1 ;  /* 0x0000334000037816 */ /* 0x001fe40000000001 */
[----:B------:R-:W-:Y:S02]  /*dd530*/  PRMT R2, R31, 0x5410, R35 ;  /* 0x000054101f027816 */ /* 0x000fe40000000023 */
[----:B------:R-:W-:-:S03]  /*dd540*/  SHF.R.U32.HI R0, RZ, 0x8, R57 ;  /* 0x00000008ff007819 */ /* 0x000fc60000011639 */
[----:B------:R0:W-:Y:S02]  /*dd550*/  STL [R1+0x70c], R2 ;  /* 0x00070c0201007387 */ /* 0x0001e40000100800 */
[----:B0-----:R-:W-:Y:S02]  /*dd560*/  SHF.R.U32.HI R2, RZ, 0x8, R60 ;  /* 0x00000008ff027819 */ /* 0x001fe4000001163c */
[----:B------:R-:W4:Y:S04]  /*dd570*/  LDL.LU R60, [R1+0x5644] ;  /* 0x00564400013c7983 */ /* 0x000f280000300800 */
[----:B------:R-:W-:Y:S04]  /*dd580*/  STL [R1+0x144], R3 ;  /* 0x0001440301007387 */ /* 0x000fe80000100800 */
[----:B------:R-:W4:Y:S01]  /*dd590*/  LDL.LU R57, [R1+0x5640] ;  /* 0x0056400001397983 */ /* 0x000f220000300800 */
[----:B------:R-:W-:-:S04]  /*dd5a0*/  LOP3.LUT R2, R2, 0xffff, RZ, 0xc0, !PT ;  /* 0x0000ffff02027812 */ /* 0x000fc800078ec0ff */
[----:B------:R-:W-:Y:S02]  /*dd5b0*/  PRMT R2, R2, 0x3340, R1 ;  /* 0x0000334002027816 */ /* 0x000fe40000000001 */
[----:B------:R-:W-:-:S03]  /*dd5c0*/  LOP3.LUT R0, R0, 0xffff, RZ, 0xc0, !PT ;  /* 0x0000ffff00007812 */ /* 0x000fc600078ec0ff */
[----:B------:R0:W-:Y:S02]  /*dd5d0*/  STL [R1+0x140], R2 ;  /* 0x0001400201007387 */ /* 0x0001e40000100800 */
[----:B0-----:R-:W-:Y:S02]  /*dd5e0*/  SHF.R.U32.HI R2, RZ, 0x8, R58 ;  /* 0x00000008ff027819 */ /* 0x001fe4000001163a */
[----:B------:R-:W-:Y:S02]  /*dd5f0*/  PRMT R58, R0, 0x3340, R1 ;  /* 0x00003340003a7816 */ /* 0x000fe40000000001 */
[----:B------:R-:W-:-:S04]  /*dd600*/  LOP3.LUT R2, R2, 0xffff, RZ, 0xc0, !PT ;  /* 0x0000ffff02027812 */ /* 0x000fc800078ec0ff */
[----:B------:R-:W-:Y:S01]  /*dd610*/  PRMT R2, R2, 0x3340, R1 ;  /* 0x0000334002027816 */ /* 0x000fe20000000001 */
[----:B------:R-:W-:Y:S01]  /*dd620*/  STL [R1+0x5580], R58 ;  /* 0x0055803a01007387 */ /* 0x000fe20000100800 */
[----:B------:R-:W-:-:S03]  /*dd630*/  SHF.R.U32.HI R0, RZ, 0x8, R56 ;  /* 0x00000008ff007819 */ /* 0x000fc60000011638 */
[----:B------:R-:W4:Y:S04]  /*dd640*/  LDL.LU R56, [R1+0x563c] ;  /* 0x00563c0001387983 */ /* 0x000f280000300800 */
[----:B------:R0:W-:Y:S01]  /*dd650*/  STL [R1+0x138], R2 ;  /* 0x0001380201007387 */ /* 0x0001e20000100800 */
[----:B------:R-:W-:Y:S02]  /*dd660*/  LOP3.LUT R0, R0, 0xffff, RZ, 0xc0, !PT ;  /* 0x0000ffff00007812 */ /* 0x000fe400078ec0ff */
[----:B0-----:R-:W-:Y:S02]  /*dd670*/  SHF.R.U32.HI R2, RZ, 0x8, R18 ;  /* 0x00000008ff027819 */ /* 0x001fe40000011612 */
[----:B------:R-:W-:Y:S01]  /*dd680*/  PRMT R24, R0, 0x3340, R1 ;  /* 0x0000334000187816 */ /* 0x000fe20000000001 */
[----:B------:R-:W4:Y:S01]  /*dd690*/  LDL.LU R18, [R1+0x5638] ;  /* 0x0056380001127983 */ /* 0x000f220000300800 */
[----:B------:R-:W-:-:S04]  /*dd6a0*/  LOP3.LUT R2, R2, 0xffff, RZ, 0xc0, !PT ;  /* 0x0000ffff02027812 */ /* 0x000fc800078ec0ff */
[----:B------:R-:W-:Y:S01]  /*dd6b0*/  PRMT R3, R2, 0x3340, R1 ;  /* 0x0000334002037816 */ /* 0x000fe20000000001 */
[----:B------:R-:W-:Y:S04]  /*dd6c0*/  STL [R1+0x5584], R24 ;  /* 0x0055841801007387 */ /* 0x000fe80000100800 */
[----:B------:R4:W-:Y:S01]  /*dd6d0*/  STL [R1+0x130], R3 ;  /* 0x0001300301007387 */ /* 0x0009e20000100800 */
[----:B--2---:R-:W-:Y:S02]  /*dd6e0*/  PRMT R2, R53, 0x5410, R46 ;  /* 0x0000541035027816 */ /* 0x004fe4000000002e */
[----:B---3--:R-:W-:Y:S02]  /*dd6f0*/  LOP3.LUT R5, R48, 0xffff, RZ, 0xc0, !PT ;  /* 0x0000ffff30057812 */ /* 0x008fe400078ec0ff */
[----:B----4-:R-:W-:-:S02]  /*dd700*/  LOP3.LUT R3, R50, 0xffff, RZ, 0xc0, !PT ;  /* 0x0000ffff32037812 */ /* 0x010fc400078ec0ff */
[----:B------:R-:W-:Y:S02]  /*dd710*/  LOP3.LUT R4, R54, 0xffff, RZ, 0xc0, !PT ;  /* 0x0000ffff36047812 */ /* 0x000fe400078ec0ff */
[----:B------:R-:W-:Y:S02]  /*dd720*/  PRMT R0, R57, 0x5410, R60 ;  /* 0x0000541039007816 */ /* 0x000fe4000000003c */
[----:B------:R-:W2:Y:S04]  /*dd730*/  LDL.LU R60, [R1+0x5634] ;  /* 0x00563400013c7983 */ /* 0x000ea80000300800 */
[----:B------:R0:W-:Y:S04]  /*dd740*/  STL [R1+0x71c], R2 ;  /* 0x00071c0201007387 */ /* 0x0001e80000100800 */
[----:B------:R-:W3:Y:S04]  /*dd750*/  LDL.LU R57, [R1+0x5630] ;  /* 0x0056300001397983 */ /* 0x000ee80000300800 */
[----:B------:R1:W-:Y:S01]  /*dd760*/  STL [R1+0x6fc], R0 ;  /* 0x0006fc0001007387 */ /* 0x0003e20000100800 */
[----:B0-----:R-:W-:-:S03]  /*dd770*/  PRMT R2, R5, 0x3340, R4 ;  /* 0x0000334005027816 */ /* 0x001fc60000000004 */
[----:B------:R-:W4:Y:S04]  /*dd780*/  LDL.LU R48, [R1+0x5324] ;  /* 0x0053240001307983 */ /* 0x000f280000300800 */
[----:B------:R-:W2:Y:S01]  /*dd790*/  LDL.LU R50, [R1+0x5178] ;  /* 0x0051780001327983 */ /* 0x000ea20000300800 */
[----:B-1----:R-:W-:-:S04]  /*dd7a0*/  PRMT R0, R3, 0x3340, R1 ;  /* 0x0000334003007816 */ /* 0x002fc80000000001 */
[----:B------:R-:W-:-:S05]  /*dd7b0*/  PRMT R0, R2, 0x5410, R0 ;  /* 0x0000541002007816 */ /* 0x000fca0000000000 */
[----:B------:R0:W-:Y:S04]  /*dd7c0*/  STL [R1+0x7e8], R0 ;  /* 0x0007e80001007387 */ /* 0x0001e80000100800 */
[----:B------:R-:W3:Y:S01]  /*dd7d0*/  LDL.LU R54, [R1+0x5228] ;  /* 0x0052280001367983 */ /* 0x000ee20000300800 */
        /* <DEDUP_REMOVED lines=8> */
[----:B------:R-:W-:Y:S02]  /*dd860*/  LOP3.LUT R2, R2, 0xffff, RZ, 0xc0, !PT ;  /* 0x0000ffff02027812 */ /* 0x000fe400078ec0ff */
[----:B------:R-:W-:-:S02]  /*dd870*/  PRMT R13, R0, 0x3340, R1 ;  /* 0x00003340000d7816 */ /* 0x000fc40000000001 */
[----:B------:R-:W-:Y:S02]  /*dd880*/  PRMT R14, R2, 0x3340, R1 ;  /* 0x00003340020e7816 */ /* 0x000fe40000000001 */
[----:B------:R-:W-:Y:S02]  /*dd890*/  SHF.R.U32.HI R3, RZ, 0x8, R3 ;  /* 0x00000008ff037819 */ /* 0x000fe40000011603 */
[----:B------:R-:W-:Y:S02]  /*dd8a0*/  SHF.R.U32.HI R0, RZ, 0x8, R55 ;  /* 0x00000008ff007819 */ /* 0x000fe40000011637 */
[----:B------:R-:W-:Y:S02]  /*dd8b0*/  SHF.R.U32.HI R2, RZ, 0x8, R49 ;  /* 0x00000008ff027819 */ /* 0x000fe40000011631 */
[----:B------:R-:W-:Y:S02]  /*dd8c0*/  LOP3.LUT R3, R3, 0xffff, RZ, 0xc0, !PT ;  /* 0x0000ffff03037812 */ /* 0x000fe400078ec0ff */
[----:B------:R-:W-:-:S02]  /*dd8d0*/  LOP3.LUT R0, R0, 0xffff, RZ, 0xc0, !PT ;  /* 0x0000ffff00007812 */ /* 0x000fc400078ec0ff */
[----:B------:R-:W-:Y:S02]  /*dd8e0*/  LOP3.LUT R2, R2, 0xffff, RZ, 0xc0, !PT ;  /* 0x0000ffff02027812 */ /* 0x000fe400078ec0ff */
[--C-:B------:R-:W-:Y:S02]  /*dd8f0*/  PRMT R3, R3, 0x3340, R1.reuse ;  /* 0x0000334003037816 */ /* 0x100fe40000000001 */
[--C-:B------:R-:W-:Y:S02]  /*dd900*/  PRMT R12, R0, 0x3340, R1.reuse ;  /* 0x00003340000c7816 */ /* 0x100fe40000000001 */
[----:B------:R-:W-:Y:S02]  /*dd910*/  PRMT R21, R2, 0x3340, R1 ;  /* 0x0000334002157816 */ /* 0x000fe40000000001 */
[----:B------:R-:W-:Y:S02]  /*dd920*/  SHF.R.U32.HI R0, RZ, 0x8, R47 ;  /* 0x00000008ff007819 */ /* 0x000fe4000001162f */
[----:B------:R-:W-:Y:S01]  /*dd930*/  SHF.R.U32.HI R2, RZ, 0x8, R17 ;  /* 0x00000008ff027819 */ /* 0x000fe20000011611 */
[----:B------:R-:W-:Y:S01]  /*dd940*/  STL [R1+0x5570], R26 ;  /* 0x0055701a01007387 */ /* 0x000fe20000100800 */
[----:B------:R-:W-:-:S02]  /*dd950*/  LOP3.LUT R0, R0, 0xffff, RZ, 0xc0, !PT ;  /* 0x0000ffff00007812 */ /* 0x000fc400078ec0ff */
[----:B------:R-:W-:Y:S01]  /*dd960*/  LOP3.LUT R2, R2, 0xffff, RZ, 0xc0, !PT ;  /* 0x0000ffff02027812 */ /* 0x000fe200078ec0ff */
[----:B------:R3:W-:Y:S01]  /*dd970*/  STL [R1+0x12c], R3 ;  /* 0x00012c0301007387 */ /* 0x0007e20000100800 */
[--C-:B------:R-:W-:Y:S02]  /*dd980*/  PRMT R22, R0, 0x3340, R1.reuse ;  /* 0x0000334000167816 */ /* 0x100fe40000000001 */
[----:B------:R-:W-:Y:S01]  /*dd990*/  PRMT R20, R2, 0x3340, R1 ;  /* 0x0000334002147816 */ /* 0x000fe20000000001 */
[----:B------:R-:W-:Y:S04]  /*dd9a0*/  STL [R1+0x556c], R13 ;  /* 0x00556c0d01007387 */ /* 0x000fe80000100800 */
[----:B------:R-:W-:Y:S04]  /*dd9b0*/  STL [R1+0x5574], R14 ;  /* 0x0055740e01007387 */ /* 0x000fe80000100800 */
[----:B------:R-:W-:Y:S04]  /*dd9c0*/  STL [R1+0x5588], R12 ;  /* 0x0055880c01007387 */ /* 0x000fe80000100800 */
[----:B------:R-:W-:Y:S04]  /*dd9d0*/  STL [R1+0x558c], R21 ;  /* 0x00558c1501007387 */ /* 0x000fe80000100800 */
[----:B------:R-:W3:Y:S04]  /*dd9e0*/  LDL.LU R17, [R1+0x562c] ;  /* 0x00562c0001117983 */ /* 0x000ee80000300800 */
[----:B------:R-:W-:Y:S04]  /*dd9f0*/  STL [R1+0x5590], R22 ;  /* 0x0055901601007387 */ /* 0x000fe80000100800 */
[----:B------:R-:W-:Y:S01]  /*dda00*/  STL [R1+0x55f0], R20 ;  /* 0x0055f01401007387 */ /* 0x000fe20000100800 */
[----:B----4-:R-:W-:-:S02]  /*dda10*/  LOP3.LUT R4, R48, 0xffff, RZ, 0xc0, !PT ;  /* 0x0000ffff30047812 */ /* 0x010fc400078ec0ff */
[----:B--2---:R-:W-:-:S04]  /*dda20*/  LOP3.LUT R5, R50, 0xffff, RZ, 0xc0, !PT ;  /* 0x0000ffff32057812 */ /* 0x004fc800078ec0ff */
[----:B------:R-:W-:Y:S02]  /*dda30*/  PRMT R0, R5, 0x3340, R1 ;  /* 0x0000334005007816 */ /* 0x000fe40000000001 */
[----:B---3--:R-:W-:-:S04]  /*dda40*/  LOP3.LUT R3, R54, 0xffff, RZ, 0xc0, !PT ;  /* 0x0000ffff36037812 */ /* 0x008fc800078ec0ff */
[----:B------:R-:W-:-:S04]  /*dda50*/  PRMT R2, R4, 0x3340, R3 ;  /* 0x0000334004027816 */ /* 0x000fc80000000003 */
[----:B------:R-:W-:Y:S02]  /*dda60*/  PRMT R2, R2, 0x5410, R0 ;  /* 0x0000541002027816 */ /* 0x000fe40000000000 */
[----:B------:R-:W-:Y:S02]  /*dda70*/  SHF.R.U32.HI R0, RZ, 0x8, R19 ;  /* 0x00000008ff007819 */ /* 0x000fe40000011613 */
[----:B------:R-:W-:Y:S01]  /*dda80*/  SHF.R.U32.HI R4, RZ, 0x8, R4 ;  /* 0x00000008ff047819 */ /* 0x000fe20000011604 */
[----:B------:R0:W-:Y:S01]  /*dda90*/  STL [R1+0x1928], R2 ;  /* 0x0019280201007387 */ /* 0x0001e20000100800 */
[----:B------:R-:W-:Y:S02]  /*ddaa0*/  LOP3.LUT R0, R0, 0xffff, RZ, 0xc0, !PT ;  /* 0x0000ffff00007812 */ /* 0x000fe400078ec0ff */
[----:B0-----:R-:W-:Y:S02]  /*ddab0*/  SHF.R.U32.HI R2, RZ, 0x8, R3 ;  /* 0x00000008ff027819 */ /* 0x001fe40000011603 */
[----:B------:R-:W-:-:S02]  /*ddac0*/  LOP3.LUT R3, R4, 0xffff, RZ, 0xc0, !PT ;  /* 0x0000ffff04037812 */ /* 0x000fc400078ec0ff */
[----:B------:R-:W-:Y:S02]  /*ddad0*/  LOP3.LUT R2, R2, 0xffff, RZ, 0xc0, !PT ;  /* 0x0000ffff02027812 */ /* 0x000fe400078ec0ff */
[----:B------:R-:W-:Y:S02]  /*ddae0*/  PRMT R25, R0, 0x3340, R1 ;  /* 0x0000334000197816 */ /* 0x000fe40000000001 */
[----:B------:R-:W-:Y:S02]  /*ddaf0*/  PRMT R54, R3, 0x3340, R2 ;  /* 0x0000334003367816 */ /* 0x000fe40000000002 */
[----:B------:R-:W-:Y:S02]  /*ddb00*/  SHF.R.U32.HI R0, RZ, 0x8, R5 ;  /* 0x00000008ff007819 */ /* 0x000fe40000011605 */
[----:B------:R-:W-:Y:S02]  /*ddb10*/  SHF.R.U32.HI R2, RZ, 0x8, R59 ;  /* 0x00000008ff027819 */ /* 0x000fe4000001163b */
[----:B------:R-:W-:-:S02]  /*ddb20*/  LOP3.LUT R0, R0, 0xffff, RZ, 0xc0, !PT ;  /* 0x0000ffff00007812 */ /* 0x000fc400078ec0ff */
[----:B------:R-:W-:Y:S02]  /*ddb30*/  LOP3.LUT R2, R2, 0xffff, RZ, 0xc0, !PT ;  /* 0x0000ffff02027812 */ /* 0x000fe400078ec0ff */
[--C-:B------:R-:W-:Y:S01]  /*ddb40*/  PRMT R19, R0, 0x3340, R1.reuse ;  /* 0x0000334000137816 */ /* 0x100fe20000000001 */
[----:B------:R-:W-:Y:S01]  /*ddb50*/  STL [R1+0x5604], R25 ;  /* 0x0056041901007387 */ /* 0x000fe20000100800 */
[----:B------:R-:W-:-:S03]  /*ddb60*/  PRMT R37, R2, 0x3340, R1 ;  /* 0x0000334002257816 */ /* 0x000fc60000000001 */
[----:B------:R-:W-:Y:S01]  /*ddb70*/  STL [R1+0x5608], R54 ;  /* 0x0056083601007387 */ /* 0x000fe20000100800 */
[----:B------:R-:W-:-:S03]  /*ddb80*/  SHF.R.U32.HI R0, RZ, 0x8, R61 ;  /* 0x00000008ff007819 */ /* 0x000fc6000001163d */
[----:B------:R-:W2:Y:S04]  /*ddb90*/  LDL.LU R59, [R1+0x5628] ;  /* 0x00562800013b7983 */ /* 0x000ea80000300800 */
[----:B------:R-:W-:Y:S04]  /*ddba0*/  STL [R1+0x560c], R19 ;  /* 0x00560c1301007387 */ /* 0x000fe80000100800 */
[----:B------:R-:W-:Y:S01]  /*ddbb0*/  STL [R1+0x5610], R37 ;  /* 0x0056102501007387 */ /* 0x000fe20000100800 */
[----:B------:R-:W-:-:S03]  /*ddbc0*/  LOP3.LUT R0, R0, 0xffff, RZ, 0xc0, !PT ;  /* 0x0000ffff00007812 */ /* 0x000fc600078ec0ff */
[----:B------:R-:W3:Y:S01]  /*ddbd0*/  LDL.LU R61, [R1+0x5624] ;  /* 0x00562400013d7983 */ /* 0x000ee20000300800 */
[----:B------:R-:W-:Y:S02]  /*ddbe0*/  SHF.R.U32.HI R2, RZ, 0x8, R56 ;  /* 0x00000008ff027819 */ /* 0x000fe40000011638 */
[----:B------:R-:W-:Y:S01]  /*ddbf0*/  PRMT R34, R0, 0x3340, R1 ;  /* 0x0000334000227816 */ /* 0x000fe20000000001 */
[----:B------:R-:W4:Y:S01]  /*ddc00*/  LDL.LU R56, [R1+0x5620] ;  /* 0x0056200001387983 */ /* 0x000f220000300800 */
[----:B------:R-:W-:-:S03]  /*ddc10*/  SHF.R.U32.HI R0, RZ, 0x8, R18 ;  /* 0x00000008ff007819 */ /* 0x000fc60000011612 */
[----:B------:R-:W4:Y:S01]  /*ddc20*/  LDL.LU R18, [R1+0x561c] ;  /* 0x00561c0001127983 */ /* 0x000f220000300800 */
[----:B------:R-:W-:Y:S02]  /*ddc30*/  LOP3.LUT R2, R2, 0xffff, RZ, 0xc0, !PT ;  /* 0x0000ffff02027812 */ /* 0x000fe400078ec0ff */
[----:B------:R-:W-:Y:S02]  /*ddc40*/  LOP3.LUT R0, R0, 0xffff, RZ, 0xc0, !PT ;  /* 0x0000ffff00007812 */ /* 0x000fe400078ec0ff */
[--C-:B------:R-:W-:Y:S02]  /*ddc50*/  PRMT R30, R2, 0x3340, R1.reuse ;  /* 0x00003340021e7816 */ /* 0x100fe40000000001 */
[----:B------:R-:W-:Y:S02]  /*ddc60*/  SHF.R.U32.HI R2, RZ, 0x8, R60 ;  /* 0x00000008ff027819 */ /* 0x000fe4000001163c */
[----:B------:R-:W-:Y:S01]  /*ddc70*/  PRMT R28, R0, 0x3340, R1 ;  /* 0x00003340001c7816 */ /* 0x000fe20000000001 */
[----:B------:R-:W4:Y:S01]  /*ddc80*/  LDL.LU R60, [R1+0x5618] ;  /* 0x00561800013c7983 */ /* 0x000f220000300800 */
[----:B------:R-:W-:-:S03]  /*ddc90*/  SHF.R.U32.HI R0, RZ, 0x8, R57 ;  /* 0x00000008ff007819 */ /* 0x000fc60000011639 */
[----:B------:R-:W4:Y:S04]  /*ddca0*/  LDL.LU R57, [R1+0x5614] ;  /* 0x0056140001397983 */ /* 0x000f280000300800 */
[----:B------:R-:W4:Y:S04]  /*ddcb0*/  LDL.LU R48, [R1+0x4cfc] ;  /* 0x004cfc0001307983 */ /* 0x000f280000300800 */
[----:B------:R-:W4:Y:S01]  /*ddcc0*/  LDL.LU R50, [R1+0x4d00] ;  /* 0x004d000001327983 */ /* 0x000f220000300800 */
[----:B------:R-:W-:Y:S02]  /*ddcd0*/  LOP3.LUT R2, R2, 0xffff, RZ, 0xc0, !PT ;  /* 0x0000ffff02027812 */ /* 0x000fe400078ec0ff */
[----:B------:R-:W-:Y:S01]  /*ddce0*/  LOP3.LUT R0, R0, 0xffff, RZ, 0xc0, !PT ;  /* 0x0000ffff00007812 */ /* 0x000fe200078ec0ff */
[----:B------:R-:W4:Y:S01]  /*ddcf0*/  LDL.LU R31, [R1+0x4d04] ;  /* 0x004d0400011f7983 */ /* 0x000f220000300800 */
[----:B------:R-:W-:-:S02]  /*ddd00*/  PRMT R32, R2, 0x3340, R1 ;  /* 0x0000334002207816 */ /* 0x000fc40000000001 */
[----:B------:R-:W-:Y:S01]  /*ddd10*/  SHF.R.U32.HI R2, RZ, 0x8, R17 ;  /* 0x00000008ff027819 */ /* 0x000fe20000011611 */
[----:B------:R-:W4:Y:S03]  /*ddd20*/  LDL.LU R58, [R1+0x4d08] ;  /* 0x004d0800013a7983 */ /* 0x000f260000300800 */
[----:B------:R-:W-:Y:S01]  /*ddd30*/  LOP3.LUT R2, R2, 0xffff, RZ, 0xc0, !PT ;  /* 0x0000ffff02027812 */ /* 0x000fe200078ec0ff */
[----:B------:R-:W4:Y:S01]  /*ddd40*/  LDL.LU R46, [R1+0x4d0c] ;  /* 0x004d0c00012e7983 */ /* 0x000f220000300800 */
[--C-:B------:R-:W-:Y:S02]  /*ddd50*/  PRMT R33, R0, 0x3340, R1.reuse ;  /* 0x0000334000217816 */ /* 0x100fe40000000001 */
[----:B------:R-:W-:Y:S01]  /*ddd60*/  PRMT R38, R2, 0x3340, R1 ;  /* 0x0000334002267816 */ /* 0x000fe20000000001 */
[----:B------:R-:W4:Y:S01]  /*ddd70*/  LDL.LU R51, [R1+0x4d10] ;  /* 0x004d100001337983 */ /* 0x000f220000300800 */
[----:B------:R-:W-:-:S02]  /*ddd80*/  SHF.R.U32.HI R2, RZ, 0x8, R8 ;  /* 0x00000008ff027819 */ /* 0x000fc40000011608 */
[----:B------:R-:W-:Y:S02]  /*ddd90*/  SHF.R.U32.HI R0, RZ, 0x8, R7 ;  /* 0x00000008ff007819 */ /* 0x000fe40000011607 */
[----:B------:R-:W-:Y:S02]  /*ddda0*/  LOP3.LUT R2, R2, 0xffff, RZ, 0xc0, !PT ;  /* 0x0000ffff02027812 */ /* 0x000fe400078ec0ff */
[----:B------:R-:W-:-:S04]  /*dddb0*/  LOP3.LUT R0, R0, 0xffff, RZ, 0xc0, !PT ;  /* 0x0000ffff00007812 */ /* 0x000fc800078ec0ff */
[----:B------:R-:W-:Y:S02]  /*dddc0*/  PRMT R17, R2, 0x3340, R0 ;  /* 0x0000334002117816 */ /* 0x000fe40000000000 */
[----:B------:R-:W-:-:S04]  /*dddd0*/  SHF.R.U32.HI R3, RZ, 0x8, R6 ;  /* 0x00000008ff037819 */ /* 0x000fc80000011606 */
[----:B------:R-:W-:-:S04]  /*ddde0*/  LOP3.LUT R3, R3, 0xffff, RZ, 0xc0, !PT ;  /* 0x0000ffff03037812 */ /* 0x000fc800078ec0ff */
[----:B------:R-:W-:Y:S02]  /*dddf0*/  PRMT R36, R3, 0x3340, R1 ;  /* 0x0000334003247816 */ /* 0x000fe40000000001 */
[----:B------:R-:W-:-:S04]  /*dde00*/  SHF.R.U32.HI R3, RZ, 0x8, R10 ;  /* 0x00000008ff037819 */ /* 0x000fc8000001160a */
[----:B------:R-:W-:Y:S02]  /*dde10*/  LOP3.LUT R3, R3, 0xffff, RZ, 0xc0, !PT ;  /* 0x0000ffff03037812 */ /* 0x000fe400078ec0ff */
[----:B--2---:R-:W-:-:S04]  /*dde20*/  SHF.R.U32.HI R0, RZ, 0x8, R59 ;  /* 0x00000008ff007819 */ /* 0x004fc8000001163b */
[----:B------:R-:W-:Y:S02]  /*dde30*/  LOP3.LUT R0, R0, 0xffff, RZ, 0xc0, !PT ;  /* 0x0000ffff00007812 */ /* 0x000fe400078ec0ff */
[----:B---3--:R-:W-:-:S04]  /*dde40*/  SHF.R.U32.HI R2, RZ, 0x8, R61 ;  /* 0x00000008ff027819 */ /* 0x008fc8000001163d */
[----:B------:R-:W-:Y:S02]  /*dde50*/  LOP3.LUT R2, R2, 0xffff, RZ, 0xc0, !PT ;  /* 0x0000ffff02027812 */ /* 0x000fe400078ec0ff */
[--C-:B------:R-:W-:Y:S02]  /*dde60*/  PRMT R59, R0, 0x3340, R1.reuse ;  /* 0x00003340003b7816 */ /* 0x100fe40000000001 */
[----:B------:R-:W-:Y:S02]  /*dde70*/  PRMT R61, R2, 0x3340, R1 ;  /* 0x00003340023d7816 */ /* 0x000fe40000000001 */
[----:B----4-:R-:W-:Y:S02]  /*dde80*/  SHF.R.U32.HI R0, RZ, 0x8, R56 ;  /* 0x00000008ff007819 */ /* 0x010fe40000011638 */
[----:B------:R-:W-:Y:S02]  /*dde90*/  SHF.R.U32.HI R2, RZ, 0x8, R18 ;  /* 0x00000008ff027819 */ /* 0x000fe40000011612 */
[----:B------:R-:W-:-:S02]  /*ddea0*/  LOP3.LUT R0, R0, 0xffff, RZ, 0xc0, !PT ;  /* 0x0000ffff00007812 */ /* 0x000fc400078ec0ff */
[----:B------:R-:W-:Y:S02]  /*ddeb0*/  LOP3.LUT R2, R2, 0xffff, RZ, 0xc0, !PT ;  /* 0x0000ffff02027812 */ /* 0x000fe400078ec0ff */
[--C-:B------:R-:W-:Y:S02]  /*ddec0*/  PRMT R56, R0, 0x3340, R1.reuse ;  /* 0x0000334000387816 */ /* 0x100fe40000000001 */
[----:B------:R-:W-:Y:S02]  /*dded0*/  PRMT R18, R2, 0x3340, R1 ;  /* 0x0000334002127816 */ /* 0x000fe40000000001 */
[----:B------:R-:W-:Y:S02]  /*ddee0*/  SHF.R.U32.HI R0, RZ, 0x8, R60 ;  /* 0x00000008ff007819 */ /* 0x000fe4000001163c */
        /* <DEDUP_REMOVED lines=9> */
[----:B------:R-:W-:Y:S02]  /*ddf80*/  PRMT R4, R0, 0x3340, R1 ;  /* 0x0000334000047816 */ /* 0x000fe40000000001 */
[----:B------:R-:W-:-:S03]  /*ddf90*/  PRMT R2, R3, 0x3340, R2 ;  /* 0x0000334003027816 */ /* 0x000fc60000000002 */
[----:B------:R-:W-:Y:S01]  /*ddfa0*/  STL [R1+0x1c], R4 ;  /* 0x00001c0401007387 */ /* 0x000fe20000100800 */
[----:B------:R-:W-:-:S03]  /*ddfb0*/  SHF.R.U32.HI R39, RZ, 0x8, R50 ;  /* 0x00000008ff277819 */ /* 0x000fc60000011632 */
[----:B------:R0:W-:Y:S04]  /*ddfc0*/  STL [R1+0x308], R2 ;  /* 0x0003080201007387 */ /* 0x0001e80000100800 */
[----:B------:R-:W2:Y:S04]  /*ddfd0*/  LDL.LU R53, [R1+0x549c] ;  /* 0x00549c0001357983 */ /* 0x000ea80000300800 */
[----:B------:R-:W3:Y:S01]  /*ddfe0*/  LDL.LU R50, [R1+0x54a0] ;  /* 0x0054a00001327983 */ /* 0x000ee20000300800 */
[----:B------:R-:W-:-:S03]  /*ddff0*/  SHF.R.U32.HI R0, RZ, 0x8, R11 ;  /* 0x00000008ff007819 */ /* 0x000fc6000001160b */
[----:B------:R-:W4:Y:S01]  /*de000*/  LDL.LU R52, [R1+0x54a4] ;  /* 0x0054a40001347983 */ /* 0x000f220000300800 */
[----:B------:R-:W-:-:S03]  /*de010*/  LOP3.LUT R0, R0, 0xffff, RZ, 0xc0, !PT ;  /* 0x0000ffff00007812 */ /* 0x000fc600078ec0ff */
[----:B------:R-:W2:Y:S01]  /*de020*/  LDL.LU R55, [R1+0x164] ;  /* 0x0001640001377983 */ /* 0x000ea20000300800 */
[----:B------:R-:W-:-:S05]  /*de030*/  PRMT R0, R0, 0x3340, R1 ;  /* 0x0000334000007816 */ /* 0x000fca0000000001 */
[----:B------:R1:W-:Y:S04]  /*de040*/  STL [R1+0xc], R0 ;  /* 0x00000c0001007387 */ /* 0x0003e80000100800 */
[----:B------:R-:W2:Y:S01]  /*de050*/  LDL.LU R47, [R1+0x5d8] ;  /* 0x0005d800012f7983 */ /* 0x000ea20000300800 */
[----:B0-----:R-:W-:-:S03]  /*de060*/  SHF.R.U32.HI R2, RZ, 0x8, R27 ;  /* 0x00000008ff027819 */ /* 0x001fc6000001161b */
[----:B------:R-:W4:Y:S01]  /*de070*/  LDL.LU R49, [R1+0x54a8] ;  /* 0x0054a80001317983 */ /* 0x000f220000300800 */
[----:B-1----:R-:W-:Y:S02]  /*de080*/  SHF.R.U32.HI R0, RZ, 0x8, R23 ;  /* 0x00000008ff007819 */ /* 0x002fe40000011617 */
[----:B------:R-:W-:Y:S01]  /*de090*/  LOP3.LUT R2, R2, 0xffff, RZ, 0xc0, !PT ;  /* 0x0000ffff02027812 */ /* 0x000fe200078ec0ff */
[----:B------:R-:W4:Y:S01]  /*de0a0*/  LDL.LU R48, [R1+0x54ac] ;  /* 0x0054ac0001307983 */ /* 0x000f220000300800 */
[----:B------:R-:W-:-:S04]  /*de0b0*/  LOP3.LUT R0, R0, 0xffff, RZ, 0xc0, !PT ;  /* 0x0000ffff00007812 */ /* 0x000fc800078ec0ff */
[----:B------:R-:W-:-:S05]  /*de0c0*/  PRMT R0, R2, 0x3340, R0 ;  /* 0x0000334002007816 */ /* 0x000fca0000000000 */
[----:B------:R2:W-:Y:S01]  /*de0d0*/  STL [R1+0x30c], R0 ;  /* 0x00030c0001007387 */ /* 0x0005e20000100800 */
[----:B---3--:R-:W-:-:S03]  /*de0e0*/  SHF.R.U32.HI R10, RZ, 0x8, R50 ;  /* 0x00000008ff0a7819 */ /* 0x008fc60000011632 */
[----:B------:R-:W3:Y:S01]  /*de0f0*/  LDL.LU R50, [R1+0x54b0] ;  /* 0x0054b00001327983 */ /* 0x000ee20000300800 */
[----:B------:R-:W-:-:S04]  /*de100*/  SHF.R.U32.HI R2, RZ, 0x8, R45 ;  /* 0x00000008ff027819 */ /* 0x000fc8000001162d */
[----:B------:R-:W-:Y:S02]  /*de110*/  LOP3.LUT R2, R2, 0xffff, RZ, 0xc0, !PT ;  /* 0x0000ffff02027812 */ /* 0x000fe400078ec0ff */
[----:B--2---:R-:W-:-:S05]  /*de120*/  PRMT R0, R47, 0x5410, R55 ;  /* 0x000054102f007816 */ /* 0x004fca0000000037 */
[----:B------:R0:W-:Y:S02]  /*de130*/  STL [R1+0x6dc], R0 ;  /* 0x0006dc0001007387 */ /* 0x0001e40000100800 */
[----:B0-----:R-:W-:-:S04]  /*de140*/  SHF.R.U32.HI R0, RZ, 0x8, R44 ;  /* 0x00000008ff007819 */ /* 0x001fc8000001162c */
[----:B------:R-:W-:-:S04]  /*de150*/  LOP3.LUT R0, R0, 0xffff, RZ, 0xc0, !PT ;  /* 0x0000ffff00007812 */ /* 0x000fc800078ec0ff */
[----:B------:R-:W-:Y:S02]  /*de160*/  PRMT R0, R2, 0x3340, R0 ;  /* 0x0000334002007816 */ /* 0x000fe40000000000 */
[----:B----4-:R-:W-:Y:S02]  /*de170*/  SHF.R.U32.HI R7, RZ, 0x8, R48 ;  /* 0x00000008ff077819 */ /* 0x010fe40000011630 */
[----:B------:R-:W2:Y:S04]  /*de180*/  LDL.LU R48, [R1+0x54b4] ;  /* 0x0054b40001307983 */ /* 0x000ea80000300800 */
[----:B------:R0:W-:Y:S01]  /*de190*/  STL [R1+0x31c], R0 ;  /* 0x00031c0001007387 */ /* 0x0001e20000100800 */
[----:B---3--:R-:W-:-:S03]  /*de1a0*/  SHF.R.U32.HI R5, RZ, 0x8, R50 ;  /* 0x00000008ff057819 */ /* 0x008fc60000011632 */
[----:B------:R-:W3:Y:S01]  /*de1b0*/  LDL.LU R50, [R1+0x54b8] ;  /* 0x0054b80001327983 */ /* 0x000ee20000300800 */
[----:B------:R-:W-:Y:S02]  /*de1c0*/  SHF.R.U32.HI R2, RZ, 0x8, R42 ;  /* 0x00000008ff027819 */ /* 0x000fe4000001162a */
[----:B0-----:R-:W-:Y:S02]  /*de1d0*/  SHF.R.U32.HI R0, RZ, 0x8, R29 ;  /* 0x00000008ff007819 */ /* 0x001fe4000001161d */
[----:B------:R-:W-:Y:S02]  /*de1e0*/  LOP3.LUT R2, R2, 0xffff, RZ, 0xc0, !PT ;  /* 0x0000ffff02027812 */ /* 0x000fe400078ec0ff */
[----:B------:R-:W-:-:S04]  /*de1f0*/  LOP3.LUT R0, R0, 0xffff, RZ, 0xc0, !PT ;  /* 0x0000ffff00007812 */ /* 0x000fc800078ec0ff */
[----:B------:R-:W-:Y:S02]  /*de200*/  PRMT R0, R2, 0x3340, R0 ;  /* 0x0000334002007816 */ /* 0x000fe40000000000 */
[----:B------:R-:W-:Y:S02]  /*de210*/  SHF.R.U32.HI R35, RZ, 0x8, R15 ;  /* 0x00000008ff237819 */ /* 0x000fe4000001160f */
[----:B------:R-:W-:Y:S01]  /*de220*/  SHF.R.U32.HI R15, RZ, 0x8, R51 ;  /* 0x00000008ff0f7819 */ /* 0x000fe20000011633 */
[----:B------:R3:W-:Y:S04]  /*de230*/  STL [R1+0x320], R0 ;  /* 0x0003200001007387 */ /* 0x0007e80000100800 */
[----:B------:R-:W4:Y:S01]  /*de240*/  LDL.LU R51, [R1+0x54bc] ;  /* 0x0054bc0001337983 */ /* 0x000f220000300800 */
[----:B------:R-:W-:-:S03]  /*de250*/  SHF.R.U32.HI R11, RZ, 0x8, R53 ;  /* 0x00000008ff0b7819 */ /* 0x000fc60000011635 */
[----:B------:R-:W4:Y:S01]  /*de260*/  LDL.LU R53, [R1+0x1fd8] ;  /* 0x001fd80001357983 */ /* 0x000f220000300800 */
[----:B------:R-:W-:-:S03]  /*de270*/  SHF.R.U32.HI R9, RZ, 0x8, R52 ;  /* 0x00000008ff097819 */ /* 0x000fc60000011634 */
[----:B------:R-:W4:Y:S01]  /*de280*/  LDL.LU R52, [R1+0x2d4] ;  /* 0x0002d40001347983 */ /* 0x000f220000300800 */
[----:B------:R-:W-:-:S03]  /*de290*/  SHF.R.U32.HI R8, RZ, 0x8, R49 ;  /* 0x00000008ff087819 */ /* 0x000fc60000011631 */
[----:B------:R-:W4:Y:S04]  /*de2a0*/  LDL.LU R55, [R1+0x5e8] ;  /* 0x0005e80001377983 */ /* 0x000f280000300800 */
[----:B------:R-:W4:Y:S04]  /*de2b0*/  LDL.LU R47, [R1+0x2d0] ;  /* 0x0002d000012f7983 */ /* 0x000f280000300800 */
[----:B------:R-:W4:Y:S01]  /*de2c0*/  LDL.LU R49, [R1+0x5f4] ;  /* 0x0005f40001317983 */ /* 0x000f220000300800 */
[----:B--2---:R-:W-:-:S03]  /*de2d0*/  SHF.R.U32.HI R3, RZ, 0x8, R48 ;  /* 0x00000008ff037819 */ /* 0x004fc60000011630 */
[----:B------:R-:W2:Y:S01]  /*de2e0*/  LDL.LU R48, [R1+0x2cc] ;  /* 0x0002cc0001307983 */ /* 0x000ea20000300800 */
[----:B---3--:R-:W-:-:S03]  /*de2f0*/  SHF.R.U32.HI R0, RZ, 0x8, R50 ;  /* 0x00000008ff007819 */ /* 0x008fc60000011632 */
[----:B------:R-:W2:Y:S01]  /*de300*/  LDL.LU R50, [R1+0x5dc] ;  /* 0x0005dc0001327983 */ /* 0x000ea20000300800 */
[----:B------:R-:W-:-:S04]  /*de310*/  SHF.R.U32.HI R12, RZ, 0x8, R40 ;  /* 0x00000008ff0c7819 */ /* 0x000fc80000011628 */
[----:B------:R-:W-:-:S04]  /*de320*/  LOP3.LUT R12, R12, 0xffff, RZ, 0xc0, !PT ;  /* 0x0000ffff0c0c7812 */ /* 0x000fc800078ec0ff */
[----:B------:R-:W-:Y:S02]  /*de330*/  PRMT R13, R12, 0x3340, R1 ;  /* 0x000033400c0d7816 */ /* 0x000fe40000000001 */
[----:B----4-:R-:W-:-:S03]  /*de340*/  SHF.R.U32.HI R12, RZ, 0x8, R51 ;  /* 0x00000008ff0c7819 */ /* 0x010fc60000011633 */
[----:B------:R0:W-:Y:S01]  /*de350*/  STL [R1+0x168], R13 ;  /* 0x0001680d01007387 */ /* 0x0001e20000100800 */
[----:B------:R-:W-:-:S04]  /*de360*/  LOP3.LUT R12, R12, 0xffff, RZ, 0xc0, !PT ;  /* 0x0000ffff0c0c7812 */ /* 0x000fc800078ec0ff */
[----:B0-----:R-:W-:Y:S02]  /*de370*/  PRMT R13, R12, 0x3340, R1 ;  /* 0x000033400c0d7816 */ /* 0x001fe40000000001 */
[----:B------:R-:W-:-:S04]  /*de380*/  SHF.R.U32.HI R12, RZ, 0x8, R53 ;  /* 0x00000008ff0c7819 */ /* 0x000fc80000011635 */
[----:B------:R-:W-:Y:S01]  /*de390*/  LOP3.LUT R12, R12, 0xffff, RZ, 0xc0, !PT ;  /* 0x0000ffff0c0c7812 */ /* 0x000fe200078ec0ff */
[----:B------:R0:W-:Y:S03]  /*de3a0*/  STL [R1+0x164], R13 ;  /* 0x0001640d01007387 */ /* 0x0001e60000100800 */
[----:B------:R-:W-:-:S05]  /*de3b0*/  PRMT R12, R12, 0x3340, R1 ;  /* 0x000033400c0c7816 */ /* 0x000fca0000000001 */
[----:B------:R1:W-:Y:S01]  /*de3c0*/  STL [R1+0x16c], R12 ;  /* 0x00016c0c01007387 */ /* 0x0003e20000100800 */
[----:B0-----:R-:W-:-:S05]  /*de3d0*/  PRMT R13, R55, 0x5410, R52 ;  /* 0x00005410370d7816 */ /* 0x001fca0000000034 */
[----:B------:R-:W-:Y:S01]  /*de3e0*/  STL [R1+0x6ec], R13 ;  /* 0x0006ec0d01007387 */ /* 0x000fe20000100800 */
[----:B-1----:R-:W-:-:S03]  /*de3f0*/  PRMT R12, R49, 0x5410, R47 ;  /* 0x00005410310c7816 */ /* 0x002fc6000000002f */
[----:B------:R-:W3:Y:S04]  /*de400*/  LDL.LU R37, [R1+0x2c8] ;  /* 0x0002c80001257983 */ /* 0x000ee80000300800 */
[----:B------:R-:W3:Y:S04]  /*de410*/  LDL.LU R19, [R1+0x5cc] ;  /* 0x0005cc0001137983 */ /* 0x000ee80000300800 */
[----:B------:R2:W-:Y:S04]  /*de420*/  STL [R1+0x6cc], R12 ;  /* 0x0006cc0c01007387 */ /* 0x0005e80000100800 */
        /* <DEDUP_REMOVED lines=8> */
[----:B------:R-:W-:Y:S02]  /*de4b0*/  SHF.R.U32.HI R2, RZ, 0x8, R41 ;  /* 0x00000008ff027819 */ /* 0x000fe40000011629 */
[----:B------:R-:W-:Y:S02]  /*de4c0*/  SHF.R.U32.HI R23, RZ, 0x8, R46 ;  /* 0x00000008ff177819 */ /* 0x000fe4000001162e */
[----:B--2---:R-:W-:Y:S02]  /*de4d0*/  PRMT R12, R50, 0x5410, R48 ;  /* 0x00005410320c7816 */ /* 0x004fe40000000030 */
[----:B------:R-:W2:Y:S04]  /*de4e0*/  LDL.LU R48, [R1+0x5ac] ;  /* 0x0005ac0001307983 */ /* 0x000ea80000300800 */
[----:B------:R0:W-:Y:S04]  /*de4f0*/  STL [R1+0x6ac], R12 ;  /* 0x0006ac0c01007387 */ /* 0x0001e80000100800 */
        /* <DEDUP_REMOVED lines=22> */
[----:B---3--:R-:W-:-:S02]  /*de660*/  PRMT R19, R19, 0x5410, R37 ;  /* 0x0000541013137816 */ /* 0x008fc40000000025 */
[----:B----4-:R-:W-:Y:S01]  /*de670*/  PRMT R25, R25, 0x5410, R54 ;  /* 0x0000541019197816 */ /* 0x010fe20000000036 */
[----:B------:R-:W3:Y:S01]  /*de680*/  LDL.LU R37, [R1+0x5610] ;  /* 0x0056100001257983 */ /* 0x000ee20000300800 */
[----:B------:R-:W-:-:S03]  /*de690*/  PRMT R52, R52, 0x5410, R47 ;  /* 0x0000541034347816 */ /* 0x000fc6000000002f */
[----:B------:R0:W-:Y:S04]  /*de6a0*/  STL [R1+0x6bc], R19 ;  /* 0x0006bc1301007387 */ /* 0x0001e80000100800 */
[----:B0-----:R-:W4:Y:S04]  /*de6b0*/  LDL.LU R19, [R1+0x560c] ;  /* 0x00560c0001137983 */ /* 0x001f280000300800 */
[----:B------:R-:W4:Y:S04]  /*de6c0*/  LDL.LU R54, [R1+0x5608] ;  /* 0x0056080001367983 */ /* 0x000f280000300800 */
[----:B------:R0:W-:Y:S04]  /*de6d0*/  STL [R1+0x69c], R25 ;  /* 0x00069c1901007387 */ /* 0x0001e80000100800 */
[----:B0-----:R-:W3:Y:S04]  /*de6e0*/  LDL.LU R25, [R1+0x5604] ;  /* 0x0056040001197983 */ /* 0x001ee80000300800 */
[----:B------:R-:W3:Y:S04]  /*de6f0*/  LDL.LU R47, [R1+0x5600] ;  /* 0x00560000012f7983 */ /* 0x000ee80000300800 */
[----:B------:R0:W-:Y:S04]  /*de700*/  STL [R1+0x2c4], R52 ;  /* 0x0002c43401007387 */ /* 0x0001e80000100800 */
[----:B0-----:R-:W3:Y:S01]  /*de710*/  LDL.LU R52, [R1+0x28c] ;  /* 0x00028c0001347983 */ /* 0x001ee20000300800 */
[----:B--2---:R-:W-:-:S03]  /*de720*/  PRMT R48, R48, 0x5410, R49 ;  /* 0x0000541030307816 */ /* 0x004fc60000000031 */
[----:B------:R-:W2:Y:S04]  /*de730*/  LDL.LU R49, [R1+0x55fc] ;  /* 0x0055fc0001317983 */ /* 0x000ea80000300800 */
[----:B------:R0:W-:Y:S01]  /*de740*/  STL [R1+0x2c0], R48 ;  /* 0x0002c03001007387 */ /* 0x0001e20000100800 */
[----:B------:R-:W-:-:S03]  /*de750*/  PRMT R20, R20, 0x5410, R50 ;  /* 0x0000541014147816 */ /* 0x000fc60000000032 */
[----:B0-----:R-:W2:Y:S04]  /*de760*/  LDL.LU R48, [R1+0x55f8] ;  /* 0x0055f80001307983 */ /* 0x001ea80000300800 */
[----:B------:R-:W3:Y:S04]  /*de770*/  LDL.LU R50, [R1+0x55f4] ;  /* 0x0055f40001327983 */ /* 0x000ee80000300800 */
[----:B------:R0:W-:Y:S01]  /*de780*/  STL [R1+0x2bc], R20 ;  /* 0x0002bc1401007387 */ /* 0x0001e20000100800 */
[----:B------:R-:W-:Y:S02]  /*de790*/  PRMT R14, R14, 0x5410, R12 ;  /* 0x000054100e0e7816 */ /* 0x000fe4000000000c */
[----:B0-----:R-:W-:-:S02]  /*de7a0*/  PRMT R20, R21, 0x5410, R22 ;  /* 0x0000541015147816 */ /* 0x001fc40000000016 */
[----:B------:R-:W-:-:S03]  /*de7b0*/  PRMT R12, R26, 0x5410, R13 ;  /* 0x000054101a0c7816 */ /* 0x000fc6000000000d */
[----:B------:R-:W-:Y:S04]  /*de7c0*/  STL [R1+0x2b4], R20 ;  /* 0x0002b41401007387 */ /* 0x000fe80000100800 */
[----:B------:R-:W-:Y:S01]  /*de7d0*/  STL [R1+0x2b8], R14 ;  /* 0x0002b80e01007387 */ /* 0x000fe20000100800 */
[----:B------:R-:W-:-:S03]  /*de7e0*/  PRMT R13, R58, 0x5410, R24 ;  /* 0x000054103a0d7816 */ /* 0x000fc60000000018 */
[----:B------:R0:W-:Y:S04]  /*de7f0*/  STL [R1+0x2b0], R12 ;  /* 0x0002b00c01007387 */ /* 0x0001e80000100800 */
[----:B------:R1:W-:Y:S01]  /*de800*/  STL [R1+0x2ac], R13 ;  /* 0x0002ac0d01007387 */ /* 0x0003e20000100800 */
[----:B0-----:R-:W-:Y:S02]  /*de810*/  PRMT R12, R16, 0x5410, R29 ;  /* 0x00005410100c7816 */ /* 0x001fe4000000001d */
[----:B-1----:R-:W-:-:S03]  /*de820*/  PRMT R13, R44, 0x5410, R45 ;  /* 0x000054102c0d7816 */ /* 0x002fc6000000002d */
[----:B------:R0:W-:Y:S04]  /*de830*/  STL [R1+0x2a8], R12 ;  /* 0x0002a80c01007387 */ /* 0x0001e80000100800 */
[----:B------:R1:W-:Y:S01]  /*de840*/  STL [R1+0x2a4], R13 ;  /* 0x0002a40d01007387 */ /* 0x0003e20000100800 */
[----:B0-----:R-:W-:Y:S02]  /*de850*/  PRMT R12, R42, 0x5410, R43 ;  /* 0x000054102a0c7816 */ /* 0x001fe4000000002b */
[----:B-1----:R-:W-:-:S03]  /*de860*/  PRMT R13, R40, 0x5410, R41 ;  /* 0x00005410280d7816 */ /* 0x002fc60000000029 */
[----:B------:R0:W-:Y:S04]  /*de870*/  STL [R1+0x29c], R12 ;  /* 0x00029c0c01007387 */ /* 0x0001e80000100800 */
[----:B------:R-:W-:Y:S04]  /*de880*/  STL [R1+0x2a0], R13 ;  /* 0x0002a00d01007387 */ /* 0x000fe80000100800 */
[----:B------:R-:W4:Y:S01]  /*de890*/  LDL.LU R20, [R1+0x284] ;  /* 0x0002840001147983 */ /* 0x000f220000300800 */
[----:B0-----:R-:W-:-:S05]  /*de8a0*/  PRMT R12, R51, 0x5410, R46 ;  /* 0x00005410330c7816 */ /* 0x001fca000000002e */
[----:B------:R0:W-:Y:S04]  /*de8b0*/  STL [R1+0x298], R12 ;  /* 0x0002980c01007387 */ /* 0x0001e80000100800 */
[----:B------:R-:W4:Y:S04]  /*de8c0*/  LDL.LU R29, [R1+0x280] ;  /* 0x00028000011d7983 */ /* 0x000f280000300800 */
[----:B------:R-:W4:Y:S01]  /*de8d0*/  LDL.LU R16, [R1+0x4ec] ;  /* 0x0004ec0001107983 */ /* 0x000f220000300800 */
[----:B0-----:R-:W-:-:S05]  /*de8e0*/  PRMT R12, R55, 0x5410, R53 ;  /* 0x00005410370c7816 */ /* 0x001fca0000000035 */
[----:B------:R3:W-:Y:S04]  /*de8f0*/  STL [R1+0x290], R12 ;  /* 0x0002900c01007387 */ /* 0x0007e80000100800 */
[----:B------:R-:W4:Y:S04]  /*de900*/  LDL.LU R45, [R1+0x27c] ;  /* 0x00027c00012d7983 */ /* 0x000f280000300800 */
[----:B------:R-:W4:Y:S04]  /*de910*/  LDL.LU R55, [R1+0x4f0] ;  /* 0x0004f00001377983 */ /* 0x000f280000300800 */
[----:B------:R-:W4:Y:S04]  /*de920*/  LDL.LU R44, [R1+0x278] ;  /* 0x00027800012c7983 */ /* 0x000f280000300800 */
[----:B------:R-:W4:Y:S04]  /*de930*/  LDL.LU R43, [R1+0x274] ;  /* 0x00027400012b7983 */ /* 0x000f280000300800 */
[----:B------:R-:W4:Y:S01]  /*de940*/  LDL.LU R42, [R1+0x4e0] ;  /* 0x0004e000012a7983 */ /* 0x000f220000300800 */
[----:B---3--:R-:W-:-:S05]  /*de950*/  PRMT R12, R50, 0x5410, R52 ;  /* 0x00005410320c7816 */ /* 0x008fca0000000034 */
[----:B------:R2:W-:Y:S04]  /*de960*/  STL [R1+0x294], R12 ;  /* 0x0002940c01007387 */ /* 0x0005e80000100800 */
[----:B------:R-:W3:Y:S04]  /*de970*/  LDL.LU R41, [R1+0x270] ;  /* 0x0002700001297983 */ /* 0x000ee80000300800 */
[----:B------:R-:W3:Y:S01]  /*de980*/  LDL.LU R40, [R1+0x4e4] ;  /* 0x0004e40001287983 */ /* 0x000ee20000300800 */
[----:B--2---:R-:W-:-:S03]  /*de990*/  PRMT R12, R48, 0x5410, R49 ;  /* 0x00005410300c7816 */ /* 0x004fc60000000031 */
[----:B------:R-:W2:Y:S04]  /*de9a0*/  LDL.LU R53, [R1+0x26c] ;  /* 0x00026c0001357983 */ /* 0x000ea80000300800 */
[----:B------:R-:W2:Y:S04]  /*de9b0*/  LDL.LU R52, [R1+0x4d0] ;  /* 0x0004d00001347983 */ /* 0x000ea80000300800 */
[----:B------:R-:W2:Y:S04]  /*de9c0*/  LDL.LU R26, [R1+0x268] ;  /* 0x00026800011a7983 */ /* 0x000ea80000300800 */
[----:B------:R-:W2:Y:S04]  /*de9d0*/  LDL.LU R24, [R1+0x4c4] ;  /* 0x0004c40001187983 */ /* 0x000ea80000300800 */
[----:B------:R-:W2:Y:S04]  /*de9e0*/  LDL.LU R46, [R1+0x260] ;  /* 0x00026000012e7983 */ /* 0x000ea80000300800 */
[----:B------:R-:W2:Y:S04]  /*de9f0*/  LDL.LU R51, [R1+0x4c0] ;  /* 0x0004c00001337983 */ /* 0x000ea80000300800 */
[----:B------:R0:W-:Y:S04]  /*dea00*/  STL [R1+0x28c], R12 ;  /* 0x00028c0c01007387 */ /* 0x0001e80000100800 */
[----:B------:R-:W2:Y:S04]  /*dea10*/  LDL.LU R22, [R1+0x25c] ;  /* 0x00025c0001167983 */ /* 0x000ea80000300800 */
[----:B------:R-:W2:Y:S04]  /*dea20*/  LDL.LU R21, [R1+0x258] ;  /* 0x0002580001157983 */ /* 0x000ea80000300800 */
[----:B0-----:R-:W2:Y:S04]  /*dea30*/  LDL.LU R12, [R1+0x4bc] ;  /* 0x0004bc00010c7983 */ /* 0x001ea80000300800 */
[----:B------:R-:W2:Y:S04]  /*dea40*/  LDL.LU R14, [R1+0x254] ;  /* 0x00025400010e7983 */ /* 0x000ea80000300800 */
[----:B------:R-:W2:Y:S01]  /*dea50*/  LDL.LU R13, [R1+0x250] ;  /* 0x00025000010d7983 */ /* 0x000ea20000300800 */
[----:B----4-:R-:W-:-:S03]  /*dea60*/  PRMT R47, R47, 0x5410, R20 ;  /* 0x000054102f2f7816 */ /* 0x010fc60000000014 */
[----:B------:R-:W4:Y:S04]  /*dea70*/  LDL.LU R58, [R1+0x4b4] ;  /* 0x0004b400013a7983 */ /* 0x000f280000300800 */
[----:B------:R-:W4:Y:S04]  /*dea80*/  LDL R50, [R1+0x2140] ;  /* 0x0021400001327983 */ /* 0x000f280000100800 */
[----:B------:R-:W4:Y:S04]  /*dea90*/  LDL R49, [R1+0x2144] ;  /* 0x0021440001317983 */ /* 0x000f280000100800 */
[----:B------:R-:W4:Y:S01]  /*deaa0*/  LDL R48, [R1+0x2148] ;  /* 0x0021480001307983 */ /* 0x000f220000100800 */
[----:B------:R-:W-:-:S03]  /*deab0*/  PRMT R16, R16, 0x5410, R29 ;  /* 0x0000541010107816 */ /* 0x000fc6000000001d */
[----:B------:R-:W4:Y:S04]  /*deac0*/  LDL.LU R20, [R1+0x55f0] ;  /* 0x0055f00001147983 */ /* 0x000f280000300800 */
[----:B------:R0:W-:Y:S01]  /*dead0*/  STL [R1+0x284], R47 ;  /* 0x0002842f01007387 */ /* 0x0001e20000100800 */
[----:B------:R-:W-:-:S03]  /*deae0*/  PRMT R55, R55, 0x5410, R45 ;  /* 0x0000541037377816 */ /* 0x000fc6000000002d */
[----:B0-----:R-:W4:Y:S04]  /*deaf0*/  LDL R47, [R1+0x214c] ;  /* 0x00214c00012f7983 */ /* 0x001f280000100800 */
[----:B------:R-:W4:Y:S04]  /*deb00*/  LDL.LU R29, [R1+0x55ec] ;  /* 0x0055ec00011d7983 */ /* 0x000f280000300800 */
[----:B------:R0:W-:Y:S04]  /*deb10*/  STL [R1+0x288], R16 ;  /* 0x0002881001007387 */ /* 0x0001e80000100800 */
[----:B0-----:R-:W4:Y:S04]  /*deb20*/  LDL.LU R16, [R1+0x55e8] ;  /* 0x0055e80001107983 */ /* 0x001f280000300800 */
[----:B------:R-:W4:Y:S04]  /*deb30*/  LDL.LU R45, [R1+0x55e4] ;  /* 0x0055e400012d7983 */ /* 0x000f280000300800 */
[----:B------:R0:W-:Y:S04]  /*deb40*/  STL [R1+0x280], R55 ;  /* 0x0002803701007387 */ /* 0x0001e80000100800 */
[----:B0-----:R-:W4:Y:S01]  /*deb50*/  LDL.LU R55, [R1+0x55e0] ;  /* 0x0055e00001377983 */ /* 0x001f220000300800 */
[----:B------:R-:W-:-:S02]  /*deb60*/  PRMT R42, R42, 0x5410, R43 ;  /* 0x000054102a2a7816 */ /* 0x000fc4000000002b */
[----:B---3--:R-:W-:Y:S02]  /*deb70*/  PRMT R40, R40, 0x5410, R41 ;  /* 0x0000541028287816 */ /* 0x008fe40000000029 */
[----:B--2---:R-:W-:Y:S02]  /*deb80*/  PRMT R52, R52, 0x5410, R53 ;  /* 0x0000541034347816 */ /* 0x004fe40000000035 */
[----:B----4-:R-:W-:Y:S02]  /*deb90*/  PRMT R55, R55, 0x5410, R44 ;  /* 0x0000541037377816 */ /* 0x010fe4000000002c */
[----:B------:R-:W2:Y:S04]  /*deba0*/  LDL.LU R44, [R1+0x55dc] ;  /* 0x0055dc00012c7983 */ /* 0x000ea80000300800 */
[----:B------:R0:W-:Y:S04]  /*debb0*/  STL [R1+0x278], R55 ;  /* 0x0002783701007387 */ /* 0x0001e80000100800 */
[----:B0-----:R-:W3:Y:S04]  /*debc0*/  LDL R55, [R1+0x2130] ;  /* 0x0021300001377983 */ /* 0x001ee80000100800 */
[----:B------:R-:W4:Y:S04]  /*debd0*/  LDL.LU R43, [R1+0x55d8] ;  /* 0x0055d800012b7983 */ /* 0x000f280000300800 */
[----:B------:R0:W-:Y:S04]  /*debe0*/  STL [R1+0x27c], R42 ;  /* 0x00027c2a01007387 */ /* 0x0001e80000100800 */
[----:B0-----:R-:W2:Y:S04]  /*debf0*/  LDL.LU R42, [R1+0x55d4] ;  /* 0x0055d400012a7983 */ /* 0x001ea80000300800 */
[----:B------:R-:W2:Y:S04]  /*dec00*/  LDL.LU R41, [R1+0x55d0] ;  /* 0x0055d00001297983 */ /* 0x000ea80000300800 */
[----:B------:R0:W-:Y:S04]  /*dec10*/  STL [R1+0x274], R40 ;  /* 0x0002742801007387 */ /* 0x0001e80000100800 */
[----:B0-----:R-:W2:Y:S04]  /*dec20*/  LDL.LU R40, [R1+0x55cc] ;  /* 0x0055cc0001287983 */ /* 0x001ea80000300800 */
[----:B------:R-:W2:Y:S04]  /*dec30*/  LDL.LU R53, [R1+0x55c8] ;  /* 0x0055c80001357983 */ /* 0x000ea80000300800 */
[----:B------:R0:W-:Y:S04]  /*dec40*/  STL [R1+0x26c], R52 ;  /* 0x00026c3401007387 */ /* 0x0001e80000100800 */
[----:B0-----:R-:W2:Y:S01]  /*dec50*/  LDL.LU R52, [R1+0x55c4] ;  /* 0x0055c40001347983 */ /* 0x001ea20000300800 */
[----:B------:R-:W-:-:S03]  /*dec60*/  PRMT R24, R24, 0x5410, R26 ;  /* 0x0000541018187816 */ /* 0x000fc6000000001a */
[----:B------:R-:W3:Y:S01]  /*dec70*/  LDL.LU R26, [R1+0x24c] ;  /* 0x00024c00011a7983 */ /* 0x000ee20000300800 */
[----:B------:R-:W-:-:S03]  /*dec80*/  PRMT R51, R51, 0x5410, R46 ;  /* 0x0000541033337816 */ /* 0x000fc6000000002e */
[----:B------:R0:W-:Y:S04]  /*dec90*/  STL [R1+0x270], R24 ;  /* 0x0002701801007387 */ /* 0x0001e80000100800 */
[----:B0-----:R-:W3:Y:S01]  /*deca0*/  LDL.LU R24, [R1+0x4ac] ;  /* 0x0004ac0001187983 */ /* 0x001ee20000300800 */
[----:B--2---:R-:W-:-:S03]  /*decb0*/  PRMT R52, R52, 0x5410, R53 ;  /* 0x0000541034347816 */ /* 0x004fc60000000035 */
[----:B------:R-:W2:Y:S04]  /*decc0*/  LDL R53, [R1+0x2134] ;  /* 0x0021340001357983 */ /* 0x000ea80000100800 */
[----:B------:R0:W-:Y:S04]  /*decd0*/  STL [R1+0x268], R52 ;  /* 0x0002683401007387 */ /* 0x0001e80000100800 */
[----:B0-----:R-:W2:Y:S04]  /*dece0*/  LDL R52, [R1+0x2138] ;  /* 0x0021380001347983 */ /* 0x001ea80000100800 */
[----:B------:R-:W2:Y:S04]  /*decf0*/  LDL.LU R46, [R1+0x55c0] ;  /* 0x0055c000012e7983 */ /* 0x000ea80000300800 */
[----:B------:R0:W-:Y:S04]  /*ded00*/  STL [R1+0x260], R51 ;  /* 0x0002603301007387 */ /* 0x0001e80000100800 */
[----:B0-----:R-:W3:Y:S01]  /*ded10*/  LDL.LU R51, [R1+0x55bc] ;  /* 0x0055bc0001337983 */ /* 0x001ee20000300800 */
[----:B------:R-:W-:-:S02]  /*ded20*/  PRMT R12, R12, 0x5410, R21 ;  /* 0x000054100c0c7816 */ /* 0x000fc40000000015 */
[----:B------:R-:W-:Y:S02]  /*ded30*/  PRMT R13, R58, 0x5410, R13 ;  /* 0x000054103a0d7816 */ /* 0x000fe4000000000d */
[----:B--2---:R-:W-:Y:S02]  /*ded40*/  PRMT R14, R46, 0x5410, R14 ;  /* 0x000054102e0e7816 */ /* 0x004fe4000000000e */
[----:B---3--:R-:W-:Y:S02]  /*ded50*/  PRMT R22, R51, 0x5410, R22 ;  /* 0x0000541033167816 */ /* 0x008fe40000000016 */
[----:B------:R-:W2:Y:S04]  /*ded60*/  LDL R51, [R1+0x213c] ;  /* 0x00213c0001337983 */ /* 0x000ea80000100800 */
[----:B------:R-:W-:Y:S04]  /*ded70*/  STL [R1+0x264], R22 ;  /* 0x0002641601007387 */ /* 0x000fe80000100800 */
[----:B------:R-:W3:Y:S04]  /*ded80*/  LDL.LU R46, [R1+0x55b8] ;  /* 0x0055b800012e7983 */ /* 0x000ee80000300800 */
[----:B------:R0:W-:Y:S04]  /*ded90*/  STL [R1+0x25c], R12 ;  /* 0x00025c0c01007387 */ /* 0x0001e80000100800 */
[----:B0-----:R-:W2:Y:S04]  /*deda0*/  LDL.LU R12, [R1+0x4da8] ;  /* 0x004da800010c7983 */ /* 0x001ea80000300800 */
[----:B------:R-:W-:Y:S04]  /*dedb0*/  STL [R1+0x254], R14 ;  /* 0x0002540e01007387 */ /* 0x000fe80000100800 */
[----:B------:R-:W2:Y:S01]  /*dedc0*/  LDL.LU R58, [R1+0x248] ;  /* 0x00024800013a7983 */ /* 0x000ea20000300800 */
[----:B------:R-:W-:Y:S01]  /*dedd0*/  ISETP.LT.AND P1, PT, R50, UR66, !P0 ;  /* 0x0000004232007c0c */ /* 0x000fe2000c721270 */
[----:B------:R-:W0:Y:S01]  /*dede0*/  LDCU UR66, c[0x0][0x398] ;  /* 0x00007300ff4277ac */ /* 0x000e220008000800 */
[----:B------:R-:W-:-:S02]  /*dedf0*/  ISETP.LT.AND P3, PT, R49, UR10, !P0 ;  /* 0x0000000a31007c0c */ /* 0x000fc4000c761270 */
[----:B------:R-:W-:Y:S01]  /*dee00*/  ISETP.LT.AND P2, PT, R48, UR9, !P0 ;  /* 0x0000000930007c0c */ /* 0x000fe2000c741270 */
[----:B------:R1:W-:Y:S02]  /*dee10*/  STL [R1+0x258], R13 ;  /* 0x0002580d01007387 */ /* 0x0003e40000100800 */
[----:B-1----:R-:W-:-:S05]  /*dee20*/  PRMT R13, R24, 0x5410, R26 ;  /* 0x00005410180d7816 */ /* 0x002fca000000001a */
[----:B------:R1:W-:Y:S01]  /*dee30*/  STL [R1+0x250], R13 ;  /* 0x0002500d01007387 */ /* 0x0003e20000100800 */
[----:B---3--:R-:W-:-:S04]  /*dee40*/  LOP3.LUT R46, R46, 0xffffbfff, RZ, 0xc0, !PT ;  /* 0xffffbfff2e2e7812 */ /* 0x008fc800078ec0ff */
[----:B------:R-:W-:-:S04]  /*dee50*/  @P1 LOP3.LUT R46, R46, 0x4000, RZ, 0xfc, !PT ;  /* 0x000040002e2e1812 */ /* 0x000fc800078efcff */
[----:B------:R-:W-:-:S04]  /*dee60*/  LOP3.LUT R46, R46, 0xffffdfff, RZ, 0xc0, !PT ;  /* 0xffffdfff2e2e7812 */ /* 0x000fc800078ec0ff */
[----:B------:R-:W-:Y:S02]  /*dee70*/  @P3 LOP3.LUT R46, R46, 0x2000, RZ, 0xfc, !PT ;  /* 0x000020002e2e3812 */ /* 0x000fe400078efcff */
[----:B------:R-:W-:Y:S01]  /*dee80*/  ISETP.LT.AND P1, PT, R47, UR8, !P0 ;  /* 0x000000082f007c0c */ /* 0x000fe2000c721270 */
[----:B------:R-:W3:Y:S01]  /*dee90*/  LDCU.64 UR8, c[0x0][0x398] ;  /* 0x00007300ff0877ac */ /* 0x000ee20008000a00 */
        /* <DEDUP_REMOVED lines=8> */
[----:B--2---:R-:W-:Y:S02]  /*def20*/  ISETP.GE.AND P0, PT, R12, UR7, PT ;  /* 0x000000070c007c0c */ /* 0x004fe4000bf06270 */
[----:B------:R-:W2:Y:S02]  /*def30*/  LDL.LU R12, [R1+0x4dac] ;  /* 0x004dac00010c7983 */ /* 0x000ea40000300800 */
[----:B---3--:R-:W-:Y:S02]  /*def40*/  ISETP.LT.AND P1, PT, R49, UR8, !P0 ;  /* 0x0000000831007c0c */ /* 0x008fe4000c721270 */
[----:B------:R-:W-:Y:S01]  /*def50*/  ISETP.LT.AND P3, PT, R53, UR6, !P0 ;  /* 0x0000000635007c0c */ /* 0x000fe2000c761270 */
[----:B------:R-:W3:Y:S01]  /*def60*/  LDCU.64 UR6, c[0x0][0x398] ;  /* 0x00007300ff0677ac */ /* 0x000ee20008000a00 */
[----:B------:R-:W-:-:S02]  /*def70*/  LOP3.LUT R46, R46, 0xffffffdf, RZ, 0xc0, !PT ;  /* 0xffffffdf2e2e7812 */ /* 0x000fc400078ec0ff */
[----:B-1----:R-:W-:Y:S02]  /*def80*/  PRMT R13, R40, 0x5410, R58 ;  /* 0x00005410280d7816 */ /* 0x002fe4000000003a */
[----:B------:R-:W4:Y:S01]  /*def90*/  LDL.LU R40, [R1+0x55b4] ;  /* 0x0055b40001287983 */ /* 0x000f220000300800 */
[----:B------:R-:W-:Y:S01]  /*defa0*/  ISETP.LT.AND P2, PT, R52, UR62, !P0 ;  /* 0x0000003e34007c0c */ /* 0x000fe2000c741270 */
[----:B------:R-:W1:Y:S02]  /*defb0*/  LDCU UR62, c[0x0][0x398] ;  /* 0x00007300ff3e77ac */ /* 0x000e640008000800 */
[----:B------:R-:W4:Y:S01]  /*defc0*/  LDL.LU R24, [R1+0x244] ;  /* 0x0002440001187983 */ /* 0x000f220000300800 */
[----:B------:R-:W-:-:S03]  /*defd0*/  @P1 LOP3.LUT R46, R46, 0x20, RZ, 0xfc, !PT ;  /* 0x000000202e2e1812 */ /* 0x000fc600078efcff */
[----:B------:R-:W4:Y:S01]  /*defe0*/  LDL.LU R58, [R1+0x4a4] ;  /* 0x0004a400013a7983 */ /* 0x000f220000300800 */
[----:B------:R-:W-:-:S04]  /*deff0*/  LOP3.LUT R46, R46, 0xfffffdff, RZ, 0xc0, !PT ;  /* 0xfffffdff2e2e7812 */ /* 0x000fc800078ec0ff */
[----:B------:R-:W-:Y:S02]  /*df000*/  @P3 LOP3.LUT R46, R46, 0x200, RZ, 0xfc, !PT ;  /* 0x000002002e2e3812 */ /* 0x000fe400078efcff */
[----:B------:R-:W-:Y:S01]  /*df010*/  ISETP.LT.AND P1, PT, R51, UR63, !P0 ;  /* 0x0000003f33007c0c */ /* 0x000fe2000c721270 */
[----:B------:R0:W-:Y:S01]  /*df020*/  STL [R1+0x24c], R13 ;  /* 0x00024c0d01007387 */ /* 0x0001e20000100800 */
        /* <DEDUP_REMOVED lines=21> */
[----:B--2---:R-:W-:Y:S01]  /*df180*/  ISETP.GE.AND P0, PT, R12, UR11, PT ;  /* 0x0000000b0c007c0c */ /* 0x004fe2000bf06270 */
[----:B------:R-:W2:Y:S01]  /*df190*/  LDCU.64 UR10, c[0x0][0x398] ;  /* 0x00007300ff0a77ac */ /* 0x000ea20008000a00 */
[----:B------:R-:W2:Y:S02]  /*df1a0*/  LDL.LU R12, [R1+0x4db0] ;  /* 0x004db000010c7983 */ /* 0x000ea40000300800 */
[----:B---3--:R-:W-:Y:S02]  /*df1b0*/  ISETP.LT.AND P1, PT, R49, UR6, !P0 ;  /* 0x0000000631007c0c */ /* 0x008fe4000c721270 */
[----:B------:R-:W-:Y:S01]  /*df1c0*/  ISETP.LT.AND P3, PT, R53, UR37, !P0 ;  /* 0x0000002535007c0c */ /* 0x000fe2000c761270 */
[----:B------:R-:W3:Y:S01]  /*df1d0*/  LDCU UR37, c[0x0][0x398] ;  /* 0x00007300ff2577ac */ /* 0x000ee20008000800 */
[----:B----4-:R-:W-:-:S02]  /*df1e0*/  LOP3.LUT R40, R40, 0xdfffffff, RZ, 0xc0, !PT ;  /* 0xdfffffff28287812 */ /* 0x010fc400078ec0ff */
[----:B0-----:R-:W-:Y:S02]  /*df1f0*/  PRMT R13, R58, 0x5410, R24 ;  /* 0x000054103a0d7816 */ /* 0x001fe40000000018 */
[----:B------:R-:W4:Y:S04]  /*df200*/  LDL.LU R24, [R1+0x240] ;  /* 0x0002400001187983 */ /* 0x000f280000300800 */
[----:B------:R-:W4:Y:S01]  /*df210*/  LDL.LU R58, [R1+0x49c] ;  /* 0x00049c00013a7983 */ /* 0x000f220000300800 */
[----:B------:R-:W-:Y:S02]  /*df220*/  @P1 LOP3.LUT R40, R40, 0x20000000, RZ, 0xfc, !PT ;  /* 0x2000000028281812 */ /* 0x000fe400078efcff */
[----:B------:R-:W-:Y:S02]  /*df230*/  ISETP.LT.AND P1, PT, R51, UR35, !P0 ;  /* 0x0000002333007c0c */ /* 0x000fe4000c721270 */
[----:B------:R-:W-:-:S02]  /*df240*/  ISETP.LT.AND P2, PT, R52, UR36, !P0 ;  /* 0x0000002434007c0c */ /* 0x000fc4000c741270 */
[----:B------:R-:W-:Y:S01]  /*df250*/  LOP3.LUT R46, R46, 0xfffffffd, RZ, 0xc0, !PT ;  /* 0xfffffffd2e2e7812 */ /* 0x000fe200078ec0ff */
[----:B------:R4:W-:Y:S01]  /*df260*/  STL [R1+0x244], R13 ;  /* 0x0002440d01007387 */ /* 0x0009e20000100800 */
[----:B------:R-:W-:Y:S01]  /*df270*/  LOP3.LUT R40, R40, 0x7fffffff, RZ, 0xc0, !PT ;  /* 0x7fffffff28287812 */ /* 0x000fe200078ec0ff */
[----:B------:R-:W0:Y:S01]  /*df280*/  LDCU UR35, c[0x0][0x398] ;  /* 0x00007300ff2377ac */ /* 0x000e220008000800 */
[----:B------:R-:W-:Y:S02]  /*df290*/  @P3 LOP3.LUT R46, R46, 0x2, RZ, 0xfc, !PT ;  /* 0x000000022e2e3812 */ /* 0x000fe400078efcff */
[----:B------:R-:W-:Y:S01]  /*df2a0*/  ISETP.LT.AND P3, PT, R50, UR34, !P0 ;  /* 0x0000002232007c0c */ /* 0x000fe2000c761270 */
[----:B------:R-:W0:Y:S01]  /*df2b0*/  LDCU UR34, c[0x0][0x398] ;  /* 0x00007300ff2277ac */ /* 0x000e220008000800 */
[----:B------:R-:W-:Y:S02]  /*df2c0*/  LOP3.LUT R46, R46, 0xfffffffe, RZ, 0xc0, !PT ;  /* 0xfffffffe2e2e7812 */ /* 0x000fe400078ec0ff */
[----:B------:R-:W-:Y:S01]  /*df2d0*/  @P1 LOP3.LUT R40, R40, 0x80000000, RZ, 0xfc, !PT ;  /* 0x8000000028281812 */ /* 0x000fe200078efcff */
[----:B------:R-:W0:Y:S01]  /*df2e0*/  LDCU UR36, c[0x0][0x398] ;  /* 0x00007300ff2477ac */ /* 0x000e220008000800 */
        /* <DEDUP_REMOVED lines=18> */
[----:B------:R-:W-:Y:S01]  /*df410*/  ISETP.LT.AND P1, PT, R49, UR10, !P0 ;  /* 0x0000000a31007c0c */ /* 0x000fe2000c721270 */
[----:B------:R-:W0:Y:S01]  /*df420*/  LDCU UR10, c[0x0][0x398] ;  /* 0x00007300ff0a77ac */ /* 0x000e220008000800 */
[----:B------:R-:W-:Y:S02]  /*df430*/  ISETP.LT.AND P3, PT, R53, UR72, !P0 ;  /* 0x0000004835007c0c */ /* 0x000fe4000c761270 */
[----:B------:R-:W-:Y:S01]  /*df440*/  LOP3.LUT R40, R40, 0xffdfffff, RZ, 0xc0, !PT ;  /* 0xffdfffff28287812 */ /* 0x000fe200078ec0ff */
[----:B------:R-:W0:Y:S01]  /*df450*/  LDCU UR72, c[0x0][0x398] ;  /* 0x00007300ff4877ac */ /* 0x000e220008000800 */
[----:B------:R-:W-:Y:S01]  /*df460*/  ISETP.LT.AND P2, PT, R52, UR61, !P0 ;  /* 0x0000003d34007c0c */ /* 0x000fe2000c741270 */
[----:B------:R-:W0:Y:S06]  /*df470*/  LDCU UR61, c[0x0][0x398] ;  /* 0x00007300ff3d77ac */ /* 0x000e2c0008000800 */
[----:B------:R-:W-:-:S02]  /*df480*/  @P1 LOP3.LUT R40, R40, 0x200000, RZ, 0xfc, !PT ;  /* 0x0020000028281812 */ /* 0x000fc400078efcff */
[----:B----4-:R-:W-:Y:S02]  /*df490*/  PRMT R13, R58, 0x5410, R24 ;  /* 0x000054103a0d7816 */ /* 0x010fe40000000018 */
        /* <DEDUP_REMOVED lines=29> */
[----:B------:R-:W-:Y:S02]  /*df670*/  ISETP.LT.AND P1, PT, R49, UR8, !P0 ;  /* 0x0000000831007c0c */ /* 0x000fe4000c721270 */
[----:B------:R-:W-:Y:S01]  /*df680*/  ISETP.LT.AND P3, PT, R53, UR22, !P0 ;  /* 0x0000001635007c0c */ /* 0x000fe2000c761270 */
[----:B------:R-:W0:Y:S01]  /*df690*/  LDCU UR22, c[0x0][0x398] ;  /* 0x00007300ff1677ac */ /* 0x000e220008000800 */
[----:B------:R-:W-:-:S02]  /*df6a0*/  LOP3.LUT R40, R40, 0xffffdfff, RZ, 0xc0, !PT ;  /* 0xffffdfff28287812 */ /* 0x000fc400078ec0ff */
[----:B------:R-:W-:Y:S01]  /*df6b0*/  ISETP.LT.AND P2, PT, R52, UR21, !P0 ;  /* 0x0000001534007c0c */ /* 0x000fe2000c741270 */
[----:B------:R-:W0:Y:S06]  /*df6c0*/  LDCU UR21, c[0x0][0x398] ;  /* 0x00007300ff1577ac */ /* 0x000e2c0008000800 */
[----:B------:R-:W-:Y:S02]  /*df6d0*/  @P1 LOP3.LUT R40, R40, 0x2000, RZ, 0xfc, !PT ;  /* 0x0000200028281812 */ /* 0x000fe400078efcff */
[----:B----4-:R-:W-:Y:S02]  /*df6e0*/  PRMT R13, R41, 0x5410, R58 ;  /* 0x00005410290d7816 */ /* 0x010fe4000000003a */
[----:B------:R-:W4:Y:S01]  /*df6f0*/  LDL.LU R41, [R1+0x55b0] ;  /* 0x0055b00001297983 */ /* 0x000f220000300800 */
[----:B------:R-:W-:-:S03]  /*df700*/  LOP3.LUT R40, R40, 0xfffdffff, RZ, 0xc0, !PT ;  /* 0xfffdffff28287812 */ /* 0x000fc600078ec0ff */
[----:B------:R-:W4:Y:S01]  /*df710*/  LDL.LU R58, [R1+0x238] ;  /* 0x00023800013a7983 */ /* 0x000f220000300800 */
        /* <DEDUP_REMOVED lines=25> */
[----:B------:R-:W2:Y:S01]  /*df8b0*/  LDCU UR11, c[0x0][0x398] ;  /* 0x00007300ff0b77ac */ /* 0x000ea20008000800 */
[----:B------:R-:W2:Y:S02]  /*df8c0*/  LDL.LU R12, [R1+0x4dbc] ;  /* 0x004dbc00010c7983 */ /* 0x000ea40000300800 */
[----:B------:R-:W-:Y:S02]  /*df8d0*/  ISETP.LT.AND P1, PT, R49, UR6, !P0 ;  /* 0x0000000631007c0c */ /* 0x000fe4000c721270 */
[----:B------:R-:W-:Y:S01]  /*df8e0*/  ISETP.LT.AND P3, PT, R53, UR25, !P0 ;  /* 0x0000001935007c0c */ /* 0x000fe2000c761270 */
[----:B------:R-:W0:Y:S01]  /*df8f0*/  LDCU UR25, c[0x0][0x398] ;  /* 0x00007300ff1977ac */ /* 0x000e220008000800 */
[----:B------:R-:W-:-:S02]  /*df900*/  LOP3.LUT R40, R40, 0xffffffdf, RZ, 0xc0, !PT ;  /* 0xffffffdf28287812 */ /* 0x000fc400078ec0ff */
[----:B------:R-:W-:Y:S01]  /*df910*/  ISETP.LT.AND P2, PT, R52, UR23, !P0 ;  /* 0x0000001734007c0c */ /* 0x000fe2000c741270 */
[----:B------:R-:W0:Y:S06]  /*df920*/  LDCU UR23, c[0x0][0x398] ;  /* 0x00007300ff1777ac */ /* 0x000e2c0008000800 */
[----:B------:R-:W-:-:S04]  /*df930*/  @P1 LOP3.LUT R40, R40, 0x20, RZ, 0xfc, !PT ;  /* 0x0000002028281812 */ /* 0x000fc800078efcff */
[----:B------:R-:W-:Y:S02]  /*df940*/  LOP3.LUT R40, R40, 0xfffffdff, RZ, 0xc0, !PT ;  /* 0xfffffdff28287812 */ /* 0x000fe400078ec0ff */
[----:B----4-:R-:W-:Y:S02]  /*df950*/  PRMT R13, R41, 0x5410, R58 ;  /* 0x00005410290d7816 */ /* 0x010fe4000000003a */
[----:B------:R-:W4:Y:S04]  /*df960*/  LDL.LU R41, [R1+0x55ac] ;  /* 0x0055ac0001297983 */ /* 0x000f280000300800 */
[----:B------:R-:W3:Y:S01]  /*df970*/  LDL.LU R24, [R1+0x234] ;  /* 0x0002340001187983 */ /* 0x000ee20000300800 */
[----:B------:R-:W-:-:S03]  /*df980*/  @P3 LOP3.LUT R40, R40, 0x200, RZ, 0xfc, !PT ;  /* 0x0000020028283812 */ /* 0x000fc600078efcff */
[----:B------:R-:W3:Y:S01]  /*df990*/  LDL.LU R58, [R1+0x494] ;  /* 0x00049400013a7983 */ /* 0x000ee20000300800 */
[----:B------:R-:W-:Y:S02]  /*df9a0*/  ISETP.LT.AND P1, PT, R51, UR13, !P0 ;  /* 0x0000000d33007c0c */ /* 0x000fe4000c721270 */
[----:B------:R-:W-:-:S04]  /*df9b0*/  LOP3.LUT R40, R40, 0xfffffeff, RZ, 0xc0, !PT ;  /* 0xfffffeff28287812 */ /* 0x000fc800078ec0ff */
[----:B------:R-:W-:Y:S02]  /*df9c0*/  @P2 LOP3.LUT R40, R40, 0x100, RZ, 0xfc, !PT ;  /* 0x0000010028282812 */ /* 0x000fe400078efcff */
[----:B------:R-:W-:Y:S01]  /*df9d0*/  ISETP.LT.AND P3, PT, R50, UR12, !P0 ;  /* 0x0000000c32007c0c */ /* 0x000fe2000c761270 */
[----:B------:R3:W-:Y:S01]  /*df9e0*/  STL [R1+0x238], R13 ;  /* 0x0002380d01007387 */ /* 0x0007e20000100800 */
[----:B------:R-:W-:Y:S01]  /*df9f0*/  LOP3.LUT R40, R40, 0xffffff7f, RZ, 0xc0, !PT ;  /* 0xffffff7f28287812 */ /* 0x000fe200078ec0ff */
[----:B------:R-:W0:Y:S03]  /*dfa00*/  LDCU.64 UR12, c[0x0][0x398] ;  /* 0x00007300ff0c77ac */ /* 0x000e260008000a00 */
        /* <DEDUP_REMOVED lines=18> */
[----:B0-----:R-:W-:Y:S02]  /*dfb30*/  ISETP.LT.AND P1, PT, R49, UR12, !P0 ;  /* 0x0000000c31007c0c */ /* 0x001fe4000c721270 */
[----:B------:R-:W-:Y:S01]  /*dfb40*/  ISETP.LT.AND P3, PT, R53, UR18, !P0 ;  /* 0x0000001235007c0c */ /* 0x000fe2000c761270 */
[----:B------:R-:W0:Y:S01]  /*dfb50*/  LDCU UR18, c[0x0][0x398] ;  /* 0x00007300ff1277ac */ /* 0x000e220008000800 */
[----:B------:R-:W-:-:S02]  /*dfb60*/  ISETP.LT.AND P2, PT, R52, UR16, !P0 ;  /* 0x0000001034007c0c */ /* 0x000fc4000c741270 */
[----:B------:R-:W-:Y:S01]  /*dfb70*/  LOP3.LUT R40, R40, 0xfffffffd, RZ, 0xc0, !PT ;  /* 0xfffffffd28287812 */ /* 0x000fe200078ec0ff */
[----:B------:R-:W0:Y:S01]  /*dfb80*/  LDCU UR16, c[0x0][0x398] ;  /* 0x00007300ff1077ac */ /* 0x000e220008000800 */
[----:B----4-:R-:W-:Y:S02]  /*dfb90*/  LOP3.LUT R41, R41, 0xdfffffff, RZ, 0xc0, !PT ;  /* 0xdfffffff29297812 */ /* 0x010fe400078ec0ff */
[----:B---3--:R-:W-:Y:S02]  /*dfba0*/  PRMT R13, R58, 0x5410, R24 ;  /* 0x000054103a0d7816 */ /* 0x008fe40000000018 */
[----:B------:R-:W3:Y:S04]  /*dfbb0*/  LDL.LU R24, [R1+0x230] ;  /* 0x0002300001187983 */ /* 0x000ee80000300800 */
[----:B------:R-:W3:Y:S01]  /*dfbc0*/  LDL.LU R58, [R1+0x484] ;  /* 0x00048400013a7983 */ /* 0x000ee20000300800 */
[----:B------:R-:W-:-:S02]  /*dfbd0*/  @P1 LOP3.LUT R41, R41, 0x20000000, RZ, 0xfc, !PT ;  /* 0x2000000029291812 */ /* 0x000fc400078efcff */
[----:B------:R-:W-:Y:S02]  /*dfbe0*/  ISETP.LT.AND P1, PT, R51, UR15, !P0 ;  /* 0x0000000f33007c0c */ /* 0x000fe4000c721270 */
[----:B------:R-:W-:Y:S01]  /*dfbf0*/  @P3 LOP3.LUT R40, R40, 0x2, RZ, 0xfc, !PT ;  /* 0x0000000228283812 */ /* 0x000fe200078efcff */
[----:B------:R3:W-:Y:S01]  /*dfc00*/  STL [R1+0x23c], R13 ;  /* 0x00023c0d01007387 */ /* 0x0007e20000100800 */
[----:B------:R-:W-:Y:S01]  /*dfc10*/  ISETP.LT.AND P3, PT, R50, UR14, !P0 ;  /* 0x0000000e32007c0c */ /* 0x000fe2000c761270 */
[----:B------:R-:W4:Y:S01]  /*dfc20*/  LDCU UR14, c[0x0][0x398] ;  /* 0x00007300ff0e77ac */ /* 0x000f220008000800 */
[----:B------:R-:W-:Y:S02]  /*dfc30*/  LOP3.LUT R41, R41, 0x7fffffff, RZ, 0xc0, !PT ;  /* 0x7fffffff29297812 */ /* 0x000fe400078ec0ff */
[----:B------:R-:W-:Y:S01]  /*dfc40*/  LOP3.LUT R40, R40, 0xfffffffe, RZ, 0xc0, !PT ;  /* 0xfffffffe28287812 */ /* 0x000fe200078ec0ff */
[----:B------:R-:W0:Y:S04]  /*dfc50*/  LDCU UR15, c[0x0][0x398] ;  /* 0x00007300ff0f77ac */ /* 0x000e280008000800 */
[----:B------:R-:W-:-:S02]  /*dfc60*/  @P1 LOP3.LUT R41, R41, 0x80000000, RZ, 0xfc, !PT ;  /* 0x8000000029291812 */ /* 0x000fc400078efcff */
        /* <DEDUP_REMOVED lines=25> */
[----:B------:R-:W-:-:S04]  /*dfe00*/  LOP3.LUT R41, R41, 0xfdffffff, RZ, 0xc0, !PT ;  /* 0xfdffffff29297812 */ /* 0x000fc800078ec0ff */
[----:B------:R-:W-:Y:S02]  /*dfe10*/  @P3 LOP3.LUT R41, R41, 0x2000000, RZ, 0xfc, !PT ;  /* 0x0200000029293812 */ /* 0x000fe400078efcff */
[----:B------:R-:W-:Y:S01]  /*dfe20*/  ISETP.LT.AND P1, PT, R51, UR29, !P0 ;  /* 0x0000001d33007c0c */ /* 0x000fe2000c721270 */
[----:B------:R-:W0:Y:S01]  /*dfe30*/  LDCU UR29, c[0x0][0x398] ;  /* 0x00007300ff1d77ac */ /* 0x000e220008000800 */
[----:B------:R-:W-:Y:S02]  /*dfe40*/  LOP3.LUT R41, R41, 0xfeffffff, RZ, 0xc0, !PT ;  /* 0xfeffffff29297812 */ /* 0x000fe400078ec0ff */
[----:B---3--:R-:W-:Y:S02]  /*dfe50*/  PRMT R13, R58, 0x5410, R24 ;  /* 0x000054103a0d7816 */ /* 0x008fe40000000018 */
[----:B------:R-:W3:Y:S04]  /*dfe60*/  LDL.LU R24, [R1+0x22c] ;  /* 0x00022c0001187983 */ /* 0x000ee80000300800 */
[----:B------:R-:W3:Y:S01]  /*dfe70*/  LDL.LU R58, [R1+0x488] ;  /* 0x00048800013a7983 */ /* 0x000ee20000300800 */
[----:B------:R-:W-:-:S02]  /*dfe80*/  @P2 LOP3.LUT R41, R41, 0x1000000, RZ, 0xfc, !PT ;  /* 0x0100000029292812 */ /* 0x000fc400078efcff */
        /* <DEDUP_REMOVED lines=36> */
[----:B------:R-:W3:Y:S01]  /*e00d0*/  LDL.LU R58, [R1+0x228] ;  /* 0x00022800013a7983 */ /* 0x000ee20000300800 */
[----:B------:R-:W-:Y:S02]  /*e00e0*/  @P2 LOP3.LUT R41, R41, 0x10000, RZ, 0xfc, !PT ;  /* 0x0001000029292812 */ /* 0x000fe400078efcff */
[----:B------:R-:W-:Y:S01]  /*e00f0*/  ISETP.LT.AND P3, PT, R50, UR50, !P0 ;  /* 0x0000003232007c0c */ /* 0x000fe2000c761270 */
[----:B------:R3:W-:Y:S01]  /*e0100*/  STL [R1+0x22c], R13 ;  /* 0x00022c0d01007387 */ /* 0x0007e20000100800 */
        /* <DEDUP_REMOVED lines=37> */
[----:B------:R-:W4:Y:S01]  /*e0360*/  LDL.LU R24, [R1+0x224] ;  /* 0x0002240001187983 */ /* 0x000f220000300800 */
[----:B------:R-:W-:Y:S01]  /*e0370*/  LOP3.LUT R41, R41, 0xffffff7f, RZ, 0xc0, !PT ;  /* 0xffffff7f29297812 */ /* 0x000fe200078ec0ff */
[----:B------:R-:W0:Y:S01]  /*e0380*/  LDCU UR55, c[0x0][0x398] ;  /* 0x00007300ff3777ac */ /* 0x000e220008000800 */
[----:B------:R-:W-:Y:S01]  /*e0390*/  ISETP.LT.AND P2, PT, R48, UR56, !P0 ;  /* 0x0000003830007c0c */ /* 0x000fe2000c741270 */
[----:B------:R-:W4:Y:S01]  /*e03a0*/  LDL.LU R58, [R1+0x46c] ;  /* 0x00046c00013a7983 */ /* 0x000f220000300800 */
[----:B------:R-:W-:Y:S01]  /*e03b0*/  @P1 LOP3.LUT R41, R41, 0x80, RZ, 0xfc, !PT ;  /* 0x0000008029291812 */ /* 0x000fe200078efcff */
[----:B------:R-:W0:Y:S03]  /*e03c0*/  LDCU UR56, c[0x0][0x398] ;  /* 0x00007300ff3877ac */ /* 0x000e260008000800 */
        /* <DEDUP_REMOVED lines=15> */
[----:B------:R-:W4:Y:S02]  /*e04c0*/  LDL.LU R12, [R1+0x4dd0] ;  /* 0x004dd000010c7983 */ /* 0x000f240000300800 */
[----:B------:R-:W-:Y:S01]  /*e04d0*/  ISETP.LT.AND P1, PT, R49, UR8, !P0 ;  /* 0x0000000831007c0c */ /* 0x000fe2000c721270 */
[----:B------:R-:W1:Y:S01]  /*e04e0*/  LDCU UR8, c[0x0][0x398] ;  /* 0x00007300ff0877ac */ /* 0x000e620008000800 */
[----:B0-----:R-:W-:Y:S02]  /*e04f0*/  ISETP.LT.AND P2, PT, R52, UR12, !P0 ;  /* 0x0000000c34007c0c */ /* 0x001fe4000c741270 */
[----:B------:R-:W-:Y:S01]  /*e0500*/  LOP3.LUT R41, R41, 0xfffffffd, RZ, 0xc0, !PT ;  /* 0xfffffffd29297812 */ /* 0x000fe200078ec0ff */
[----:B------:R-:W0:Y:S01]  /*e0510*/  LDCU UR12, c[0x0][0x398] ;  /* 0x00007300ff0c77ac */ /* 0x000e220008000800 */
[----:B--2---:R-:W-:-:S02]  /*e0520*/  ISETP.LT.AND P3, PT, R53, UR7, !P0 ;  /* 0x0000000735007c0c */ /* 0x004fc4000c761270 */
[----:B---3--:R-:W-:-:S05]  /*e0530*/  LOP3.LUT R42, R42, 0xdfffffff, RZ, 0xc0, !PT ;  /* 0xdfffffff2a2a7812 */ /* 0x008fca00078ec0ff */
[----:B------:R-:W-:Y:S02]  /*e0540*/  @P1 LOP3.LUT R42, R42, 0x20000000, RZ, 0xfc, !PT ;  /* 0x200000002a2a1812 */ /* 0x000fe400078efcff */
[----:B------:R-:W-:Y:S01]  /*e0550*/  ISETP.LT.AND P1, PT, R51, UR6, !P0 ;  /* 0x0000000633007c0c */ /* 0x000fe2000c721270 */
[----:B------:R-:W2:Y:S03]  /*e0560*/  LDCU.64 UR6, c[0x0][0x398] ;  /* 0x00007300ff0677ac */ /* 0x000ea60008000a00 */
[----:B------:R-:W-:Y:S02]  /*e0570*/  @P3 LOP3.LUT R41, R41, 0x2, RZ, 0xfc, !PT ;  /* 0x0000000229293812 */ /* 0x000fe400078efcff */
[----:B------:R-:W-:Y:S01]  /*e0580*/  ISETP.LT.AND P3, PT, R50, UR69, !P0 ;  /* 0x0000004532007c0c */ /* 0x000fe2000c761270 */
[----:B------:R-:W3:Y:S01]  /*e0590*/  LDCU UR69, c[0x0][0x398] ;  /* 0x00007300ff4577ac */ /* 0x000ee20008000800 */
[----:B------:R-:W-:-:S02]  /*e05a0*/  LOP3.LUT R42, R42, 0x7fffffff, RZ, 0xc0, !PT ;  /* 0x7fffffff2a2a7812 */ /* 0x000fc400078ec0ff */
[----:B------:R-:W-:-:S03]  /*e05b0*/  LOP3.LUT R41, R41, 0xfffffffe, RZ, 0xc0, !PT ;  /* 0xfffffffe29297812 */ /* 0x000fc600078ec0ff */
[----:B------:R-:W-:Y:S02]  /*e05c0*/  @P1 LOP3.LUT R42, R42, 0x80000000, RZ, 0xfc, !PT ;  /* 0x800000002a2a1812 */ /* 0x000fe400078efcff */
        /* <DEDUP_REMOVED lines=12> */
[----:B----4-:R-:W-:Y:S02]  /*e0690*/  PRMT R13, R58, 0x5410, R24 ;  /* 0x000054103a0d7816 */ /* 0x010fe40000000018 */
[----:B------:R-:W-:-:S03]  /*e06a0*/  @P1 LOP3.LUT R42, R42, 0x8000000, RZ, 0xfc, !PT ;  /* 0x080000002a2a1812 */ /* 0x000fc600078efcff */
[----:B------:R4:W-:Y:S01]  /*e06b0*/  STL [R1+0x224], R13 ;  /* 0x0002240d01007387 */ /* 0x0009e20000100800 */
[----:B------:R-:W-:-:S04]  /*e06c0*/  LOP3.LUT R42, R42, 0xfbffffff, RZ, 0xc0, !PT ;  /* 0xfbffffff2a2a7812 */ /* 0x000fc800078ec0ff */
[----:B------:R-:W-:Y:S01]  /*e06d0*/  @P0 LOP3.LUT R42, R42, 0x4000000, RZ, 0xfc, !PT ;  /* 0x040000002a2a0812 */ /* 0x000fe200078efcff */
[----:B----4-:R-:W4:Y:S04]  /*e06e0*/  LDL.LU R13, [R1+0x220] ;  /* 0x00022000010d7983 */ /* 0x010f280000300800 */
[----:B------:R-:W4:Y:S01]  /*e06f0*/  LDL.LU R26, [R1+0x460] ;  /* 0x00046000011a7983 */ /* 0x000f220000300800 */
[----:B------:R-:W-:Y:S01]  /*e0700*/  ISETP.GE.AND P0, PT, R12, UR13, PT ;  /* 0x0000000d0c007c0c */ /* 0x000fe2000bf06270 */
[----:B------:R-:W1:Y:S02]  /*e0710*/  LDCU UR13, c[0x0][0x398] ;  /* 0x00007300ff0d77ac */ /* 0x000e640008000800 */
[----:B------:R-:W4:Y:S04]  /*e0720*/  LDL.LU R12, [R1+0x4dd4] ;  /* 0x004dd400010c7983 */ /* 0x000f280000300800 */
[----:B------:R-:W4:Y:S04]  /*e0730*/  LDL.LU R24, [R1+0x21c] ;  /* 0x00021c0001187983 */ /* 0x000f280000300800 */
[----:B------:R-:W4:Y:S01]  /*e0740*/  LDL.LU R58, [R1+0x468] ;  /* 0x00046800013a7983 */ /* 0x000f220000300800 */
[----:B--2---:R-:W-:-:S02]  /*e0750*/  ISETP.LT.AND P3, PT, R49, UR6, !P0 ;  /* 0x0000000631007c0c */ /* 0x004fc4000c761270 */
[----:B0-----:R-:W-:Y:S01]  /*e0760*/  ISETP.LT.AND P2, PT, R53, UR12, !P0 ;  /* 0x0000000c35007c0c */ /* 0x001fe2000c741270 */
[----:B------:R-:W0:Y:S01]  /*e0770*/  LDCU UR12, c[0x0][0x398] ;  /* 0x00007300ff0c77ac */ /* 0x000e220008000800 */
[----:B------:R-:W-:Y:S02]  /*e0780*/  LOP3.LUT R42, R42, 0xffdfffff, RZ, 0xc0, !PT ;  /* 0xffdfffff2a2a7812 */ /* 0x000fe400078ec0ff */
[----:B---3--:R-:W-:Y:S01]  /*e0790*/  ISETP.LT.AND P1, PT, R52, UR69, !P0 ;  /* 0x0000004534007c0c */ /* 0x008fe2000c721270 */
[----:B------:R-:W2:Y:S06]  /*e07a0*/  LDCU UR69, c[0x0][0x398] ;  /* 0x00007300ff4577ac */ /* 0x000eac0008000800 */
[----:B------:R-:W-:-:S04]  /*e07b0*/  @P3 LOP3.LUT R42, R42, 0x200000, RZ, 0xfc, !PT ;  /* 0x002000002a2a3812 */ /* 0x000fc800078efcff */
[----:B------:R-:W-:-:S04]  /*e07c0*/  LOP3.LUT R42, R42, 0xfdffffff, RZ, 0xc0, !PT ;  /* 0xfdffffff2a2a7812 */ /* 0x000fc800078ec0ff */
[----:B------:R-:W-:-:S04]  /*e07d0*/  @P2 LOP3.LUT R42, R42, 0x2000000, RZ, 0xfc, !PT ;  /* 0x020000002a2a2812 */ /* 0x000fc800078efcff */
[----:B------:R-:W-:-:S04]  /*e07e0*/  LOP3.LUT R42, R42, 0xfeffffff, RZ, 0xc0, !PT ;  /* 0xfeffffff2a2a7812 */ /* 0x000fc800078ec0ff */
[----:B------:R-:W-:Y:S02]  /*e07f0*/  @P1 LOP3.LUT R42, R42, 0x1000000, RZ, 0xfc, !PT ;  /* 0x010000002a2a1812 */ /* 0x000fe400078efcff */
[----:B-1----:R-:W-:Y:S02]  /*e0800*/  ISETP.LT.AND P1, PT, R51, UR13, !P0 ;  /* 0x0000000d33007c0c */ /* 0x002fe4000c721270 */
[----:B------:R-:W-:Y:S02]  /*e0810*/  ISETP.LT.AND P3, PT, R50, UR8, !P0 ;  /* 0x0000000832007c0c */ /* 0x000fe4000c761270 */
[----:B------:R-:W-:Y:S02]  /*e0820*/  LOP3.LUT R42, R42, 0xff7fffff, RZ, 0xc0, !PT ;  /* 0xff7fffff2a2a7812 */ /* 0x000fe400078ec0ff */
[----:B0-----:R-:W-:Y:S01]  /*e0830*/  ISETP.LT.AND P2, PT, R48, UR12, !P0 ;  /* 0x0000000c30007c0c */ /* 0x001fe2000c741270 */
[----:B------:R-:W0:Y:S06]  /*e0840*/  LDCU.64 UR12, c[0x0][0x398] ;  /* 0x00007300ff0c77ac */ /* 0x000e2c0008000a00 */
[----:B------:R-:W-:-:S04]  /*e0850*/  @P1 LOP3.LUT R42, R42, 0x800000, RZ, 0xfc, !PT ;  /* 0x008000002a2a1812 */ /* 0x000fc800078efcff */
[----:B------:R-:W-:-:S04]  /*e0860*/  LOP3.LUT R42, R42, 0xffbfffff, RZ, 0xc0, !PT ;  /* 0xffbfffff2a2a7812 */ /* 0x000fc800078ec0ff */
[----:B------:R-:W-:Y:S02]  /*e0870*/  @P3 LOP3.LUT R42, R42, 0x400000, RZ, 0xfc, !PT ;  /* 0x004000002a2a3812 */ /* 0x000fe400078efcff */
[----:B--2---:R-:W-:Y:S01]  /*e0880*/  ISETP.LT.AND P1, PT, R47, UR69, !P0 ;  /* 0x000000452f007c0c */ /* 0x004fe2000c721270 */
[----:B------:R-:W1:Y:S01]  /*e0890*/  LDCU UR69, c[0x0][0x398] ;  /* 0x00007300ff4577ac */ /* 0x000e620008000800 */
[----:B------:R-:W-:-:S04]  /*e08a0*/  LOP3.LUT R42, R42, 0xffefffff, RZ, 0xc0, !PT ;  /* 0xffefffff2a2a7812 */ /* 0x000fc800078ec0ff */
[----:B------:R-:W-:Y:S02]  /*e08b0*/  @P2 LOP3.LUT R42, R42, 0x100000, RZ, 0xfc, !PT ;  /* 0x001000002a2a2812 */ /* 0x000fe400078efcff */
[----:B------:R-:W-:Y:S01]  /*e08c0*/  ISETP.LT.AND P0, PT, R55, UR65, !P0 ;  /* 0x0000004137007c0c */ /* 0x000fe2000c701270 */
[----:B------:R-:W2:Y:S01]  /*e08d0*/  LDCU UR65, c[0x0][0x398] ;  /* 0x00007300ff4177ac */ /* 0x000ea20008000800 */
[----:B------:R-:W-:-:S04]  /*e08e0*/  LOP3.LUT R42, R42, 0xfff7ffff, RZ, 0xc0, !PT ;  /* 0xfff7ffff2a2a7812 */ /* 0x000fc800078ec0ff */
[----:B------:R-:W-:-:S04]  /*e08f0*/  @P1 LOP3.LUT R42, R42, 0x80000, RZ, 0xfc, !PT ;  /* 0x000800002a2a1812 */ /* 0x000fc800078efcff */
[----:B------:R-:W-:-:S04]  /*e0900*/  LOP3.LUT R42, R42, 0xfffbffff, RZ, 0xc0, !PT ;  /* 0xfffbffff2a2a7812 */ /* 0x000fc800078ec0ff */
[----:B------:R-:W-:Y:S02]  /*e0910*/  @P0 LOP3.LUT R42, R42, 0x40000, RZ, 0xfc, !PT ;  /* 0x000400002a2a0812 */ /* 0x000fe400078efcff */
[----:B----4-:R-:W-:-:S05]  /*e0920*/  PRMT R13, R26, 0x5410, R13 ;  /* 0x000054101a0d7816 */ /* 0x010fca000000000d */
[----:B------:R3:W-:Y:S01]  /*e0930*/  STL [R1+0x228], R13 ;  /* 0x0002280d01007387 */ /* 0x0007e20000100800 */
[----:B------:R-:W-:Y:S01]  /*e0940*/  ISETP.GE.AND P0, PT, R12, UR9, PT ;  /* 0x000000090c007c0c */ /* 0x000fe2000bf06270 */
[----:B------:R-:W4:Y:S02]  /*e0950*/  LDCU.64 UR8, c[0x0][0x398] ;  /* 0x00007300ff0877ac */ /* 0x000f240008000a00 */
[----:B------:R-:W2:Y:S04]  /*e0960*/  LDL.LU R12, [R1+0x4dd8] ;  /* 0x004dd800010c7983 */ /* 0x000ea80000300800 */
[----:B------:R-:W4:Y:S01]  /*e0970*/  LDL.LU R14, [R1+0x218] ;  /* 0x00021800010e7983 */ /* 0x000f220000300800 */
[----:B------:R-:W-:-:S03]  /*e0980*/  PRMT R21, R58, 0x5410, R24 ;  /* 0x000054103a157816 */ /* 0x000fc60000000018 */
[----:B---3--:R-:W4:Y:S04]  /*e0990*/  LDL.LU R13, [R1+0x458] ;  /* 0x00045800010d7983 */ /* 0x008f280000300800 */
[----:B------:R3:W-:Y:S04]  /*e09a0*/  STL [R1+0x220], R21 ;  /* 0x0002201501007387 */ /* 0x0007e80000100800 */
[----:B------:R-:W4:Y:S04]  /*e09b0*/  LDL.LU R26, [R1+0x214] ;  /* 0x00021400011a7983 */ /* 0x000f280000300800 */
[----:B------:R-:W4:Y:S04]  /*e09c0*/  LDL.LU R24, [R1+0x45c] ;  /* 0x00045c0001187983 */ /* 0x000f280000300800 */
[----:B------:R-:W4:Y:S01]  /*e09d0*/  LDL.LU R58, [R1+0x210] ;  /* 0x00021000013a7983 */ /* 0x000f220000300800 */
[----:B0-----:R-:W-:-:S02]  /*e09e0*/  ISETP.LT.AND P1, PT, R49, UR12, !P0 ;  /* 0x0000000c31007c0c */ /* 0x001fc4000c721270 */
[----:B-1----:R-:W-:Y:S01]  /*e09f0*/  ISETP.LT.AND P3, PT, R53, UR69, !P0 ;  /* 0x0000004535007c0c */ /* 0x002fe2000c761270 */
[----:B---3--:R-:W3:Y:S01]  /*e0a00*/  LDL.LU R21, [R1+0x4ddc] ;  /* 0x004ddc0001157983 */ /* 0x008ee20000300800 */
[----:B------:R-:W-:Y:S01]  /*e0a10*/  LOP3.LUT R42, R42, 0xffffdfff, RZ, 0xc0, !PT ;  /* 0xffffdfff2a2a7812 */ /* 0x000fe200078ec0ff */
[----:B------:R-:W0:Y:S01]  /*e0a20*/  LDCU UR69, c[0x0][0x398] ;  /* 0x00007300ff4577ac */ /* 0x000e220008000800 */
[----:B------:R-:W-:Y:S01]  /*e0a30*/  ISETP.LT.AND P2, PT, R52, UR77, !P0 ;  /* 0x0000004d34007c0c */ /* 0x000fe2000c741270 */
[----:B------:R-:W1:Y:S06]  /*e0a40*/  LDCU UR77, c[0x0][0x398] ;  /* 0x00007300ff4d77ac */ /* 0x000e6c0008000800 */
        /* <DEDUP_REMOVED lines=27> */
[----:B----4-:R-:W-:-:S05]  /*e0c00*/  PRMT R12, R13, 0x5410, R14 ;  /* 0x000054100d0c7816 */ /* 0x010fca000000000e */
[----:B------:R4:W-:Y:S02]  /*e0c10*/  STL [R1+0x21c], R12 ;  /* 0x00021c0c01007387 */ /* 0x0009e40000100800 */
[----:B----4-:R-:W-:Y:S02]  /*e0c20*/  PRMT R12, R24, 0x5410, R26 ;  /* 0x00005410180c7816 */ /* 0x010fe4000000001a */
[----:B------:R-:W-:Y:S02]  /*e0c30*/  PRMT R13, R43, 0x5410, R58 ;  /* 0x000054102b0d7816 */ /* 0x000fe4000000003a */
[----:B------:R-:W4:Y:S04]  /*e0c40*/  LDL.LU R43, [R1+0x55a4] ;  /* 0x0055a400012b7983 */ /* 0x000f280000300800 */
[----:B------:R0:W-:Y:S04]  /*e0c50*/  STL [R1+0x218], R12 ;  /* 0x0002180c01007387 */ /* 0x0001e80000100800 */
[----:B0-----:R-:W2:Y:S04]  /*e0c60*/  LDL.LU R12, [R1+0x20c] ;  /* 0x00020c00010c7983 */ /* 0x001ea80000300800 */
[----:B------:R-:W2:Y:S04]  /*e0c70*/  LDL.LU R14, [R1+0x40c] ;  /* 0x00040c00010e7983 */ /* 0x000ea80000300800 */
[----:B------:R0:W-:Y:S04]  /*e0c80*/  STL [R1+0x214], R13 ;  /* 0x0002140d01007387 */ /* 0x0001e80000100800 */
[----:B0-----:R-:W4:Y:S04]  /*e0c90*/  LDL.LU R13, [R1+0x208] ;  /* 0x00020800010d7983 */ /* 0x001f280000300800 */
[----:B------:R-:W4:Y:S04]  /*e0ca0*/  LDL.LU R26, [R1+0x3d0] ;  /* 0x0003d000011a7983 */ /* 0x000f280000300800 */
[----:B------:R-:W4:Y:S04]  /*e0cb0*/  LDL.LU R24, [R1+0x204] ;  /* 0x0002040001187983 */ /* 0x000f280000300800 */
[----:B------:R-:W4:Y:S01]  /*e0cc0*/  LDL.LU R58, [R1+0x3dc] ;  /* 0x0003dc00013a7983 */ /* 0x000f220000300800 */
[----:B------:R-:W-:Y:S01]  /*e0cd0*/  ISETP.LT.AND P1, PT, R49, UR8, !P0 ;  /* 0x0000000831007c0c */ /* 0x000fe2000c721270 */
[----:B------:R-:W0:Y:S01]  /*e0ce0*/  LDCU UR8, c[0x0][0x398] ;  /* 0x00007300ff0877ac */ /* 0x000e220008000800 */
[----:B------:R-:W-:-:S02]  /*e0cf0*/  ISETP.LT.AND P3, PT, R53, UR34, !P0 ;  /* 0x0000002235007c0c */ /* 0x000fc4000c761270 */
        /* <DEDUP_REMOVED lines=29> */
[----:B---3--:R-:W-:Y:S01]  /*e0ed0*/  ISETP.GE.AND P0, PT, R21, UR13, PT ;  /* 0x0000000d15007c0c */ /* 0x008fe2000bf06270 */
[----:B------:R-:W3:Y:S01]  /*e0ee0*/  LDCU.64 UR12, c[0x0][0x398] ;  /* 0x00007300ff0c77ac */ /* 0x000ee20008000a00 */
[----:B------:R-:W3:Y:S01]  /*e0ef0*/  LDL.LU R21, [R1+0x4de0] ;  /* 0x004de00001157983 */ /* 0x000ee20000300800 */
[----:B--2---:R-:W-:-:S05]  /*e0f00*/  PRMT R12, R14, 0x5410, R12 ;  /* 0x000054100e0c7816 */ /* 0x004fca000000000c */
[----:B------:R2:W-:Y:S04]  /*e0f10*/  STL [R1+0x20c], R12 ;  /* 0x00020c0c01007387 */ /* 0x0005e80000100800 */
[----:B--2---:R-:W2:Y:S01]  /*e0f20*/  LDL.LU R12, [R1+0x200] ;  /* 0x00020000010c7983 */ /* 0x004ea20000300800 */
[----:B----4-:R-:W-:-:S05]  /*e0f30*/  PRMT R14, R26, 0x5410, R13 ;  /* 0x000054101a0e7816 */ /* 0x010fca000000000d */
[----:B------:R4:W-:Y:S01]  /*e0f40*/  STL [R1+0x210], R14 ;  /* 0x0002100e01007387 */ /* 0x0009e20000100800 */
[----:B------:R-:W-:-:S03]  /*e0f50*/  PRMT R13, R58, 0x5410, R24 ;  /* 0x000054103a0d7816 */ /* 0x000fc60000000018 */
[----:B----4-:R-:W2:Y:S04]  /*e0f60*/  LDL.LU R14, [R1+0x3bc] ;  /* 0x0003bc00010e7983 */ /* 0x010ea80000300800 */
[----:B------:R4:W-:Y:S04]  /*e0f70*/  STL [R1+0x208], R13 ;  /* 0x0002080d01007387 */ /* 0x0009e80000100800 */
[----:B----4-:R-:W4:Y:S04]  /*e0f80*/  LDL.LU R13, [R1+0x1fc] ;  /* 0x0001fc00010d7983 */ /* 0x010f280000300800 */
        /* <DEDUP_REMOVED lines=8> */
[----:B------:R-:W-:Y:S02]  /*e1010*/  ISETP.LT.AND P2, PT, R52, UR73, !P0 ;  /* 0x0000004934007c0c */ /* 0x000fe4000c741270 */
[----:B------:R-:W-:Y:S01]  /*e1020*/  LOP3.LUT R42, R42, 0xfffffffd, RZ, 0xc0, !PT ;  /* 0xfffffffd2a2a7812 */ /* 0x000fe200078ec0ff */
[----:B------:R-:W0:Y:S04]  /*e1030*/  LDCU UR73, c[0x0][0x398] ;  /* 0x00007300ff4977ac */ /* 0x000e280008000800 */
[----:B------:R-:W-:Y:S02]  /*e1040*/  @P1 LOP3.LUT R43, R43, 0x20000000, RZ, 0xfc, !PT ;  /* 0x200000002b2b1812 */ /* 0x000fe400078efcff */
[----:B------:R-:W-:Y:S01]  /*e1050*/  ISETP.LT.AND P1, PT, R51, UR24, !P0 ;  /* 0x0000001833007c0c */ /* 0x000fe2000c721270 */
[----:B------:R-:W0:Y:S01]  /*e1060*/  LDCU UR24, c[0x0][0x398] ;  /* 0x00007300ff1877ac */ /* 0x000e220008000800 */
[----:B------:R-:W-:-:S02]  /*e1070*/  @P3 LOP3.LUT R42, R42, 0x2, RZ, 0xfc, !PT ;  /* 0x000000022a2a3812 */ /* 0x000fc400078efcff */
[----:B------:R-:W-:Y:S02]  /*e1080*/  ISETP.LT.AND P3, PT, R50, UR26, !P0 ;  /* 0x0000001a32007c0c */ /* 0x000fe4000c761270 */
[----:B------:R-:W-:Y:S02]  /*e1090*/  LOP3.LUT R43, R43, 0x7fffffff, RZ, 0xc0, !PT ;  /* 0x7fffffff2b2b7812 */ /* 0x000fe400078ec0ff */
[----:B------:R-:W-:-:S05]  /*e10a0*/  LOP3.LUT R42, R42, 0xfffffffe, RZ, 0xc0, !PT ;  /* 0xfffffffe2a2a7812 */ /* 0x000fca00078ec0ff */
[----:B------:R-:W-:Y:S02]  /*e10b0*/  @P1 LOP3.LUT R43, R43, 0x80000000, RZ, 0xfc, !PT ;  /* 0x800000002b2b1812 */ /* 0x000fe400078efcff */
[----:B------:R-:W-:Y:S02]  /*e10c0*/  @P2 LOP3.LUT R42, R42, 0x1, RZ, 0xfc, !PT ;  /* 0x000000012a2a2812 */ /* 0x000fe400078efcff */
[----:B------:R-:W-:Y:S01]  /*e10d0*/  ISETP.LT.AND P2, PT, R48, UR27, !P0 ;  /* 0x0000001b30007c0c */ /* 0x000fe2000c741270 */
[----:B------:R-:W0:Y:S01]  /*e10e0*/  LDCU.64 UR26, c[0x0][0x398] ;  /* 0x00007300ff1a77ac */ /* 0x000e220008000a00 */
        /* <DEDUP_REMOVED lines=13> */
[----:B------:R-:W3:Y:S01]  /*e11c0*/  LDCU UR9, c[0x0][0x398] ;  /* 0x00007300ff0977ac */ /* 0x000ee20008000800 */
        /* <DEDUP_REMOVED lines=47> */
[----:B--2---:R-:W-:Y:S02]  /*e14c0*/  PRMT R14, R14, 0x5410, R12 ;  /* 0x000054100e0e7816 */ /* 0x004fe4000000000c */
[----:B------:R-:W2:Y:S04]  /*e14d0*/  LDL.LU R12, [R1+0x4de8] ;  /* 0x004de800010c7983 */ /* 0x000ea80000300800 */
[----:B------:R0:W-:Y:S04]  /*e14e0*/  STL [R1+0x1f8], R14 ;  /* 0x0001f80e01007387 */ /* 0x0001e80000100800 */
[----:B0-----:R-:W3:Y:S01]  /*e14f0*/  LDL.LU R14, [R1+0x1e8] ;  /* 0x0001e800010e7983 */ /* 0x001ee20000300800 */
[----:B----4-:R-:W-:-:S05]  /*e1500*/  PRMT R13, R26, 0x5410, R13 ;  /* 0x000054101a0d7816 */ /* 0x010fca000000000d */
[----:B------:R0:W-:Y:S01]  /*e1510*/  STL [R1+0x1f4], R13 ;  /* 0x0001f40d01007387 */ /* 0x0001e20000100800 */
[----:B------:R-:W-:-:S03]  /*e1520*/  PRMT R21, R58, 0x5410, R24 ;  /* 0x000054103a157816 */ /* 0x000fc60000000018 */
[----:B0-----:R-:W3:Y:S04]  /*e1530*/  LDL.LU R13, [R1+0x380] ;  /* 0x00038000010d7983 */ /* 0x001ee80000300800 */
[----:B------:R0:W-:Y:S04]  /*e1540*/  STL [R1+0x1f0], R21 ;  /* 0x0001f01501007387 */ /* 0x0001e80000100800 */
[----:B------:R-:W4:Y:S04]  /*e1550*/  LDL.LU R26, [R1+0x1e4] ;  /* 0x0001e400011a7983 */ /* 0x000f280000300800 */
[----:B------:R-:W4:Y:S04]  /*e1560*/  LDL.LU R24, [R1+0x390] ;  /* 0x0003900001187983 */ /* 0x000f280000300800 */
[----:B------:R-:W4:Y:S01]  /*e1570*/  LDL.LU R58, [R1+0x1e0] ;  /* 0x0001e000013a7983 */ /* 0x000f220000300800 */
[----:B------:R-:W-:Y:S01]  /*e1580*/  ISETP.LT.AND P1, PT, R49, UR26, !P0 ;  /* 0x0000001a31007c0c */ /* 0x000fe2000c721270 */
[----:B------:R-:W1:Y:S01]  /*e1590*/  LDCU UR26, c[0x0][0x398] ;  /* 0x00007300ff1a77ac */ /* 0x000e620008000800 */
[----:B------:R-:W-:Y:S01]  /*e15a0*/  ISETP.LT.AND P3, PT, R53, UR70, !P0 ;  /* 0x0000004635007c0c */ /* 0x000fe2000c761270 */
[----:B0-----:R-:W4:Y:S01]  /*e15b0*/  LDL.LU R21, [R1+0x4dec] ;  /* 0x004dec0001157983 */ /* 0x001f220000300800 */
        /* <DEDUP_REMOVED lines=28> */
[----:B--2---:R-:W-:Y:S01]  /*e1780*/  ISETP.GE.AND P0, PT, R12, UR13, PT ;  /* 0x0000000d0c007c0c */ /* 0x004fe2000bf06270 */
[----:B------:R-:W2:Y:S01]  /*e1790*/  LDCU UR13, c[0x0][0x398] ;  /* 0x00007300ff0d77ac */ /* 0x000ea20008000800 */
[----:B---3--:R-:W-:-:S05]  /*e17a0*/  PRMT R12, R13, 0x5410, R14 ;  /* 0x000054100d0c7816 */ /* 0x008fca000000000e */
[----:B------:R4:W-:Y:S02]  /*e17b0*/  STL [R1+0x1ec], R12 ;  /* 0x0001ec0c01007387 */ /* 0x0009e40000100800 */
[----:B----4-:R-:W-:Y:S02]  /*e17c0*/  PRMT R12, R24, 0x5410, R26 ;  /* 0x00005410180c7816 */ /* 0x010fe4000000001a */
[----:B------:R-:W-:Y:S02]  /*e17d0*/  PRMT R13, R44, 0x5410, R58 ;  /* 0x000054102c0d7816 */ /* 0x000fe4000000003a */
[----:B------:R-:W3:Y:S04]  /*e17e0*/  LDL.LU R44, [R1+0x55a0] ;  /* 0x0055a000012c7983 */ /* 0x000ee80000300800 */
[----:B------:R4:W-:Y:S04]  /*e17f0*/  STL [R1+0x1e4], R12 ;  /* 0x0001e40c01007387 */ /* 0x0009e80000100800 */
[----:B----4-:R-:W4:Y:S04]  /*e1800*/  LDL.LU R12, [R1+0x1dc] ;  /* 0x0001dc00010c7983 */ /* 0x010f280000300800 */
[----:B------:R-:W4:Y:S04]  /*e1810*/  LDL.LU R14, [R1+0x374] ;  /* 0x00037400010e7983 */ /* 0x000f280000300800 */
[----:B------:R0:W-:Y:S04]  /*e1820*/  STL [R1+0x1e8], R13 ;  /* 0x0001e80d01007387 */ /* 0x0001e80000100800 */
[----:B0-----:R-:W2:Y:S04]  /*e1830*/  LDL.LU R13, [R1+0x1d8] ;  /* 0x0001d800010d7983 */ /* 0x001ea80000300800 */
[----:B------:R-:W2:Y:S04]  /*e1840*/  LDL.LU R26, [R1+0x364] ;  /* 0x00036400011a7983 */ /* 0x000ea80000300800 */
[----:B------:R-:W3:Y:S04]  /*e1850*/  LDL.LU R24, [R1+0x1d4] ;  /* 0x0001d40001187983 */ /* 0x000ee80000300800 */
[----:B------:R-:W3:Y:S01]  /*e1860*/  LDL.LU R58, [R1+0x36c] ;  /* 0x00036c00013a7983 */ /* 0x000ee20000300800 */
[----:B------:R-:W-:-:S02]  /*e1870*/  ISETP.LT.AND P1, PT, R49, UR40, !P0 ;  /* 0x0000002831007c0c */ /* 0x000fc4000c721270 */
[----:B------:R-:W-:Y:S01]  /*e1880*/  ISETP.LT.AND P3, PT, R53, UR16, !P0 ;  /* 0x0000001035007c0c */ /* 0x000fe2000c761270 */
[----:B------:R-:W0:Y:S01]  /*e1890*/  LDCU UR16, c[0x0][0x398] ;  /* 0x00007300ff1077ac */ /* 0x000e220008000800 */
[----:B------:R-:W-:Y:S02]  /*e18a0*/  LOP3.LUT R43, R43, 0xffffffdf, RZ, 0xc0, !PT ;  /* 0xffffffdf2b2b7812 */ /* 0x000fe400078ec0ff */
[----:B------:R-:W-:-:S07]  /*e18b0*/  ISETP.LT.AND P2, PT, R52, UR43, !P0 ;  /* 0x0000002b34007c0c */ /* 0x000fce000c741270 */
[----:B------:R-:W-:-:S04]  /*e18c0*/  @P1 LOP3.LUT R43, R43, 0x20, RZ, 0xfc, !PT ;  /* 0x000000202b2b1812 */ /* 0x000fc800078efcff */
[----:B------:R-:W-:-:S04]  /*e18d0*/  LOP3.LUT R43, R43, 0xfffffdff, RZ, 0xc0, !PT ;  /* 0xfffffdff2b2b7812 */ /* 0x000fc800078ec0ff */
        /* <DEDUP_REMOVED lines=23> */
[----:B------:R-:W-:Y:S01]  /*e1a50*/  ISETP.GE.AND P0, PT, R21, UR27, PT ;  /* 0x0000001b15007c0c */ /* 0x000fe2000bf06270 */
[----:B------:R-:W0:Y:S01]  /*e1a60*/  LDCU UR27, c[0x0][0x398] ;  /* 0x00007300ff1b77ac */ /* 0x000e220008000800 */
[----:B------:R-:W3:Y:S01]  /*e1a70*/  LDL.LU R21, [R1+0x4df0] ;  /* 0x004df00001157983 */ /* 0x000ee20000300800 */
[----:B----4-:R-:W-:-:S05]  /*e1a80*/  PRMT R12, R14, 0x5410, R12 ;  /* 0x000054100e0c7816 */ /* 0x010fca000000000c */
[----:B------:R4:W-:Y:S04]  /*e1a90*/  STL [R1+0x1dc], R12 ;  /* 0x0001dc0c01007387 */ /* 0x0009e80000100800 */
[----:B----4-:R-:W4:Y:S01]  /*e1aa0*/  LDL.LU R12, [R1+0x1d0] ;  /* 0x0001d000010c7983 */ /* 0x010f220000300800 */
[----:B--2---:R-:W-:-:S05]  /*e1ab0*/  PRMT R14, R26, 0x5410, R13 ;  /* 0x000054101a0e7816 */ /* 0x004fca000000000d */
[----:B------:R2:W-:Y:S01]  /*e1ac0*/  STL [R1+0x1e0], R14 ;  /* 0x0001e00e01007387 */ /* 0x0005e20000100800 */
[----:B---3--:R-:W-:-:S03]  /*e1ad0*/  PRMT R13, R58, 0x5410, R24 ;  /* 0x000054103a0d7816 */ /* 0x008fc60000000018 */
[----:B--2---:R-:W4:Y:S04]  /*e1ae0*/  LDL.LU R14, [R1+0x35c] ;  /* 0x00035c00010e7983 */ /* 0x004f280000300800 */
[----:B------:R2:W-:Y:S04]  /*e1af0*/  STL [R1+0x1d8], R13 ;  /* 0x0001d80d01007387 */ /* 0x0005e80000100800 */
[----:B--2---:R-:W2:Y:S04]  /*e1b00*/  LDL.LU R13, [R1+0x1bc] ;  /* 0x0001bc00010d7983 */ /* 0x004ea80000300800 */
[----:B------:R-:W2:Y:S04]  /*e1b10*/  LDL.LU R26, [R1+0x348] ;  /* 0x00034800011a7983 */ /* 0x000ea80000300800 */
[----:B------:R-:W3:Y:S04]  /*e1b20*/  LDL.LU R24, [R1+0x1b8] ;  /* 0x0001b80001187983 */ /* 0x000ee80000300800 */
[----:B------:R-:W3:Y:S01]  /*e1b30*/  LDL.LU R58, [R1+0x354] ;  /* 0x00035400013a7983 */ /* 0x000ee20000300800 */
[----:B0-----:R-:W-:-:S02]  /*e1b40*/  ISETP.LT.AND P1, PT, R49, UR42, !P0 ;  /* 0x0000002a31007c0c */ /* 0x001fc4000c721270 */
[----:B------:R-:W-:Y:S01]  /*e1b50*/  ISETP.LT.AND P3, PT, R53, UR28, !P0 ;  /* 0x0000001c35007c0c */ /* 0x000fe2000c761270 */
[----:B------:R-:W0:Y:S01]  /*e1b60*/  LDCU UR28, c[0x0][0x398] ;  /* 0x00007300ff1c77ac */ /* 0x000e220008000800 */
[----:B------:R-:W-:Y:S02]  /*e1b70*/  LOP3.LUT R44, R44, 0xdfffffff, RZ, 0xc0, !PT ;  /* 0xdfffffff2c2c7812 */ /* 0x000fe400078ec0ff */
[----:B------:R-:W-:Y:S01]  /*e1b80*/  ISETP.LT.AND P2, PT, R52, UR29, !P0 ;  /* 0x0000001d34007c0c */ /* 0x000fe2000c741270 */
[----:B------:R-:W0:Y:S01]  /*e1b90*/  LDCU UR29, c[0x0][0x398] ;  /* 0x00007300ff1d77ac */ /* 0x000e220008000800 */
[----:B------:R-:W-:-:S05]  /*e1ba0*/  LOP3.LUT R43, R43, 0xfffffffd, RZ, 0xc0, !PT ;  /* 0xfffffffd2b2b7812 */ /* 0x000fca00078ec0ff */
        /* <DEDUP_REMOVED lines=23> */
[----:B------:R-:W-:Y:S01]  /*e1d20*/  ISETP.GE.AND P0, PT, R21, UR41, PT ;  /* 0x0000002915007c0c */ /* 0x000fe2000bf06270 */
[----:B------:R-:W0:Y:S01]  /*e1d30*/  LDCU.64 UR40, c[0x0][0x398] ;  /* 0x00007300ff2877ac */ /* 0x000e220008000a00 */
[----:B----4-:R-:W-:Y:S02]  /*e1d40*/  PRMT R14, R14, 0x5410, R12 ;  /* 0x000054100e0e7816 */ /* 0x010fe4000000000c */
[----:B------:R-:W4:Y:S04]  /*e1d50*/  LDL.LU R12, [R1+0x4df4] ;  /* 0x004df400010c7983 */ /* 0x000f280000300800 */
[----:B------:R2:W-:Y:S04]  /*e1d60*/  STL [R1+0x1d0], R14 ;  /* 0x0001d00e01007387 */ /* 0x0005e80000100800 */
[----:B------:R-:W4:Y:S01]  /*e1d70*/  LDL.LU R21, [R1+0x1b4] ;  /* 0x0001b40001157983 */ /* 0x000f220000300800 */
[----:B--2---:R-:W-:-:S05]  /*e1d80*/  PRMT R14, R26, 0x5410, R13 ;  /* 0x000054101a0e7816 */ /* 0x004fca000000000d */
[----:B------:R2:W-:Y:S01]  /*e1d90*/  STL [R1+0x1d4], R14 ;  /* 0x0001d40e01007387 */ /* 0x0005e20000100800 */
[----:B---3--:R-:W-:-:S03]  /*e1da0*/  PRMT R13, R58, 0x5410, R24 ;  /* 0x000054103a0d7816 */ /* 0x008fc60000000018 */
[----:B--2---:R-:W2:Y:S04]  /*e1db0*/  LDL.LU R14, [R1+0x344] ;  /* 0x00034400010e7983 */ /* 0x004ea80000300800 */
[----:B------:R3:W-:Y:S04]  /*e1dc0*/  STL [R1+0x1bc], R13 ;  /* 0x0001bc0d01007387 */ /* 0x0007e80000100800 */
[----:B---3--:R-:W3:Y:S04]  /*e1dd0*/  LDL.LU R13, [R1+0x1b0] ;  /* 0x0001b000010d7983 */ /* 0x008ee80000300800 */
[----:B------:R-:W3:Y:S04]  /*e1de0*/  LDL.LU R26, [R1+0x338] ;  /* 0x00033800011a7983 */ /* 0x000ee80000300800 */
[----:B------:R-:W3:Y:S04]  /*e1df0*/  LDL.LU R24, [R1+0x1ac] ;  /* 0x0001ac0001187983 */ /* 0x000ee80000300800 */
[----:B------:R-:W3:Y:S01]  /*e1e00*/  LDL.LU R58, [R1+0x33c] ;  /* 0x00033c00013a7983 */ /* 0x000ee20000300800 */
[----:B0-----:R-:W-:-:S02]  /*e1e10*/  ISETP.LT.AND P1, PT, R49, UR44, !P0 ;  /* 0x0000002c31007c0c */ /* 0x001fc4000c721270 */
        /* <DEDUP_REMOVED lines=30> */
[----:B----4-:R-:W-:Y:S01]  /*e2000*/  ISETP.GE.AND P0, PT, R12, UR43, PT ;  /* 0x0000002b0c007c0c */ /* 0x010fe2000bf06270 */
[----:B------:R-:W4:Y:S01]  /*e2010*/  LDCU.64 UR42, c[0x0][0x398] ;  /* 0x00007300ff2a77ac */ /* 0x000f220008000a00 */
[----:B------:R-:W4:Y:S01]  /*e2020*/  LDL.LU R12, [R1+0x4df8] ;  /* 0x004df800010c7983 */ /* 0x000f220000300800 */
[----:B--2---:R-:W-:-:S05]  /*e2030*/  PRMT R14, R14, 0x5410, R21 ;  /* 0x000054100e0e7816 */ /* 0x004fca0000000015 */
[----:B------:R3:W-:Y:S02]  /*e2040*/  STL [R1+0x1b4], R14 ;  /* 0x0001b40e01007387 */ /* 0x0007e40000100800 */
[----:B---3--:R-:W-:Y:S02]  /*e2050*/  PRMT R14, R26, 0x5410, R13 ;  /* 0x000054101a0e7816 */ /* 0x008fe4000000000d */
[----:B------:R-:W-:-:S03]  /*e2060*/  PRMT R13, R58, 0x5410, R24 ;  /* 0x000054103a0d7816 */ /* 0x000fc60000000018 */
[----:B------:R2:W-:Y:S04]  /*e2070*/  STL [R1+0x1b8], R14 ;  /* 0x0001b80e01007387 */ /* 0x0005e80000100800 */
[----:B------:R3:W-:Y:S04]  /*e2080*/  STL [R1+0x1b0], R13 ;  /* 0x0001b00d01007387 */ /* 0x0007e80000100800 */
[----:B--2---:R-:W2:Y:S04]  /*e2090*/  LDL.LU R14, [R1+0x1a8] ;  /* 0x0001a800010e7983 */ /* 0x004ea80000300800 */
[----:B---3--:R-:W2:Y:S04]  /*e20a0*/  LDL.LU R13, [R1+0x334] ;  /* 0x00033400010d7983 */ /* 0x008ea80000300800 */
[----:B------:R-:W3:Y:S04]  /*e20b0*/  LDL.LU R26, [R1+0x1a4] ;  /* 0x0001a400011a7983 */ /* 0x000ee80000300800 */
[----:B------:R-:W3:Y:S04]  /*e20c0*/  LDL.LU R24, [R1+0x328] ;  /* 0x0003280001187983 */ /* 0x000ee80000300800 */
[----:B------:R-:W3:Y:S01]  /*e20d0*/  LDL.LU R58, [R1+0x1a0] ;  /* 0x0001a000013a7983 */ /* 0x000ee20000300800 */
[----:B------:R-:W-:-:S02]  /*e20e0*/  ISETP.LT.AND P1, PT, R49, UR40, !P0 ;  /* 0x0000002831007c0c */ /* 0x000fc4000c721270 */
        /* <DEDUP_REMOVED lines=34> */
[----:B------:R2:W-:Y:S01]  /*e2310*/  STL [R1+0x1a8], R13 ;  /* 0x0001a80d01007387 */ /* 0x0005e20000100800 */
[----:B---3--:R-:W-:Y:S02]  /*e2320*/  PRMT R14, R24, 0x5410, R26 ;  /* 0x00005410180e7816 */ /* 0x008fe4000000001a */
[----:B--2---:R-:W-:Y:S02]  /*e2330*/  PRMT R13, R45, 0x5410, R58 ;  /* 0x000054102d0d7816 */ /* 0x004fe4000000003a */
[----:B------:R-:W2:Y:S04]  /*e2340*/  LDL.LU R45, [R1+0x559c] ;  /* 0x00559c00012d7983 */ /* 0x000ea80000300800 */
[----:B------:R3:W-:Y:S04]  /*e2350*/  STL [R1+0x1ac], R14 ;  /* 0x0001ac0e01007387 */ /* 0x0007e80000100800 */
[----:B------:R0:W-:Y:S04]  /*e2360*/  STL [R1+0x1a4], R13 ;  /* 0x0001a40d01007387 */ /* 0x0001e80000100800 */
[----:B------:R-:W2:Y:S04]  /*e2370*/  LDL.LU R21, [R1+0x19c] ;  /* 0x00019c0001157983 */ /* 0x000ea80000300800 */
[----:B---3--:R-:W2:Y:S04]  /*e2380*/  LDL.LU R14, [R1+0x324] ;  /* 0x00032400010e7983 */ /* 0x008ea80000300800 */
[----:B0-----:R-:W3:Y:S04]  /*e2390*/  LDL.LU R13, [R1+0x198] ;  /* 0x00019800010d7983 */ /* 0x001ee80000300800 */
        /* <DEDUP_REMOVED lines=43> */
[----:B------:R-:W4:Y:S04]  /*e2650*/  LDL.LU R21, [R1+0x18c] ;  /* 0x00018c0001157983 */ /* 0x000f280000300800 */
[----:B--2---:R-:W2:Y:S04]  /*e2660*/  LDL.LU R14, [R1+0x300] ;  /* 0x00030000010e7983 */ /* 0x004ea80000300800 */
[----:B---3--:R-:W3:Y:S04]  /*e2670*/  LDL.LU R13, [R1+0x194] ;  /* 0x00019400010d7983 */ /* 0x008ee80000300800 */
        /* <DEDUP_REMOVED lines=12> */
[----:B------:R-:W1:Y:S01]  /*e2740*/  LDCU UR74, c[0x0][0x398] ;  /* 0x00007300ff4a77ac */ /* 0x000e620008000800 */
[----:B------:R-:W-:Y:S02]  /*e2750*/  @P3 LOP3.LUT R44, R44, 0x2, RZ, 0xfc, !PT ;  /* 0x000000022c2c3812 */ /* 0x000fe400078efcff */
[----:B------:R-:W-:Y:S01]  /*e2760*/  ISETP.LT.AND P3, PT, R50, UR71, !P0 ;  /* 0x0000004732007c0c */ /* 0x000fe2000c761270 */
[----:B------:R-:W1:Y:S01]  /*e2770*/  LDCU UR71, c[0x0][0x398] ;  /* 0x00007300ff4777ac */ /* 0x000e620008000800 */
[----:B------:R-:W-:Y:S02]  /*e2780*/  LOP3.LUT R45, R45, 0x7fffffff, RZ, 0xc0, !PT ;  /* 0x7fffffff2d2d7812 */ /* 0x000fe400078ec0ff */
[----:B------:R-:W-:-:S05]  /*e2790*/  LOP3.LUT R44, R44, 0xfffffffe, RZ, 0xc0, !PT ;  /* 0xfffffffe2c2c7812 */ /* 0x000fca00078ec0ff */
[----:B------:R-:W-:Y:S02]  /*e27a0*/  @P1 LOP3.LUT R45, R45, 0x80000000, RZ, 0xfc, !PT ;  /* 0x800000002d2d1812 */ /* 0x000fe400078efcff */
        /* <DEDUP_REMOVED lines=29> */
[----:B------:R-:W-:Y:S01]  /*e2980*/  ISETP.LT.AND P3, PT, R49, UR40, !P0 ;  /* 0x0000002831007c0c */ /* 0x000fe2000c761270 */
[----:B------:R-:W2:Y:S01]  /*e2990*/  LDCU UR40, c[0x0][0x398] ;  /* 0x00007300ff2877ac */ /* 0x000ea20008000800 */
[----:B0-----:R-:W-:-:S02]  /*e29a0*/  ISETP.LT.AND P2, PT, R53, UR73, !P0 ;  /* 0x0000004935007c0c */ /* 0x001fc4000c741270 */
[----:B------:R-:W-:Y:S01]  /*e29b0*/  LOP3.LUT R45, R45, 0xffdfffff, RZ, 0xc0, !PT ;  /* 0xffdfffff2d2d7812 */ /* 0x000fe200078ec0ff */
[----:B------:R-:W0:Y:S01]  /*e29c0*/  LDCU UR73, c[0x0][0x398] ;  /* 0x00007300ff4977ac */ /* 0x000e220008000800 */
[----:B-1----:R-:W-:Y:S01]  /*e29d0*/  ISETP.LT.AND P1, PT, R52, UR74, !P0 ;  /* 0x0000004a34007c0c */ /* 0x002fe2000c721270 */
[----:B------:R-:W1:Y:S06]  /*e29e0*/  LDCU UR74, c[0x0][0x398] ;  /* 0x00007300ff4a77ac */ /* 0x000e6c0008000800 */
[----:B------:R-:W-:-:S04]  /*e29f0*/  @P3 LOP3.LUT R45, R45, 0x200000, RZ, 0xfc, !PT ;  /* 0x002000002d2d3812 */ /* 0x000fc800078efcff */
[----:B------:R-:W-:-:S04]  /*e2a00*/  LOP3.LUT R45, R45, 0xfdffffff, RZ, 0xc0, !PT ;  /* 0xfdffffff2d2d7812 */ /* 0x000fc800078ec0ff */
[----:B------:R-:W-:-:S04]  /*e2a10*/  @P2 LOP3.LUT R45, R45, 0x2000000, RZ, 0xfc, !PT ;  /* 0x020000002d2d2812 */ /* 0x000fc800078efcff */
[----:B------:R-:W-:-:S04]  /*e2a20*/  LOP3.LUT R45, R45, 0xfeffffff, RZ, 0xc0, !PT ;  /* 0xfeffffff2d2d7812 */ /* 0x000fc800078ec0ff */
[----:B------:R-:W-:Y:S02]  /*e2a30*/  @P1 LOP3.LUT R45, R45, 0x1000000, RZ, 0xfc, !PT ;  /* 0x010000002d2d1812 */ /* 0x000fe400078efcff */
[----:B------:R-:W-:Y:S01]  /*e2a40*/  ISETP.LT.AND P1, PT, R51, UR71, !P0 ;  /* 0x0000004733007c0c */ /* 0x000fe2000c721270 */
[----:B------:R-:W1:Y:S01]  /*e2a50*/  LDCU UR71, c[0x0][0x398] ;  /* 0x00007300ff4777ac */ /* 0x000e620008000800 */
[----:B------:R-:W-:Y:S02]  /*e2a60*/  ISETP.LT.AND P3, PT, R50, UR72, !P0 ;  /* 0x0000004832007c0c */ /* 0x000fe4000c761270 */
[----:B------:R-:W-:Y:S01]  /*e2a70*/  LOP3.LUT R45, R45, 0xff7fffff, RZ, 0xc0, !PT ;  /* 0xff7fffff2d2d7812 */ /* 0x000fe200078ec0ff */
[----:B------:R-:W1:Y:S01]  /*e2a80*/  LDCU UR72, c[0x0][0x398] ;  /* 0x00007300ff4877ac */ /* 0x000e620008000800 */
[----:B0-----:R-:W-:Y:S01]  /*e2a90*/  ISETP.LT.AND P2, PT, R48, UR73, !P0 ;  /* 0x0000004930007c0c */ /* 0x001fe2000c741270 */
[----:B------:R-:W0:Y:S06]  /*e2aa0*/  LDCU UR73, c[0x0][0x398] ;  /* 0x00007300ff4977ac */ /* 0x000e2c0008000800 */
[----:B------:R-:W-:-:S04]  /*e2ab0*/  @P1 LOP3.LUT R45, R45, 0x800000, RZ, 0xfc, !PT ;  /* 0x008000002d2d1812 */ /* 0x000fc800078efcff */
        /* <DEDUP_REMOVED lines=17> */
[----:B---3--:R-:W-:-:S03]  /*e2bd0*/  PRMT R14, R16, 0x5410, R58 ;  /* 0x00005410100e7816 */ /* 0x008fc6000000003a */
[----:B------:R-:W3:Y:S01]  /*e2be0*/  LDL.LU R16, [R1+0x5598] ;  /* 0x0055980001107983 */ /* 0x000ee20000300800 */
[----:B--2---:R-:W-:-:S05]  /*e2bf0*/  PRMT R13, R24, 0x5410, R26 ;  /* 0x00005410180d7816 */ /* 0x004fca000000001a */
[----:B------:R2:W-:Y:S04]  /*e2c00*/  STL [R1+0x180], R13 ;  /* 0x0001800d01007387 */ /* 0x0005e80000100800 */
[----:B--2---:R-:W2:Y:S04]  /*e2c10*/  LDL.LU R13, [R1+0x178] ;  /* 0x00017800010d7983 */ /* 0x004ea80000300800 */
[----:B------:R-:W2:Y:S04]  /*e2c20*/  LDL.LU R26, [R1+0x2dc] ;  /* 0x0002dc00011a7983 */ /* 0x000ea80000300800 */
[----:B------:R-:W-:Y:S04]  /*e2c30*/  STL [R1+0x17c], R14 ;  /* 0x00017c0e01007387 */ /* 0x000fe80000100800 */
[----:B------:R-:W2:Y:S04]  /*e2c40*/  LDL.LU R24, [R1+0x174] ;  /* 0x0001740001187983 */ /* 0x000ea80000300800 */
[----:B------:R-:W2:Y:S01]  /*e2c50*/  LDL.LU R58, [R1+0x2f0] ;  /* 0x0002f000013a7983 */ /* 0x000ea20000300800 */
[----:B------:R-:W-:Y:S01]  /*e2c60*/  ISETP.LT.AND P1, PT, R49, UR42, !P0 ;  /* 0x0000002a31007c0c */ /* 0x000fe2000c721270 */
[----:B------:R-:W1:Y:S01]  /*e2c70*/  LDCU UR42, c[0x0][0x398] ;  /* 0x00007300ff2a77ac */ /* 0x000e620008000800 */
[----:B------:R-:W-:-:S02]  /*e2c80*/  ISETP.LT.AND P3, PT, R53, UR72, !P0 ;  /* 0x0000004835007c0c */ /* 0x000fc4000c761270 */
[----:B------:R-:W-:Y:S01]  /*e2c90*/  LOP3.LUT R45, R45, 0xffffdfff, RZ, 0xc0, !PT ;  /* 0xffffdfff2d2d7812 */ /* 0x000fe200078ec0ff */
[----:B------:R-:W1:Y:S01]  /*e2ca0*/  LDCU UR72, c[0x0][0x398] ;  /* 0x00007300ff4877ac */ /* 0x000e620008000800 */
[----:B0-----:R-:W-:Y:S02]  /*e2cb0*/  ISETP.LT.AND P2, PT, R52, UR73, !P0 ;  /* 0x0000004934007c0c */ /* 0x001fe4000c741270 */
[----:B------:R-:W-:Y:S01]  /*e2cc0*/  PRMT R54, R54, 0x5410, R19 ;  /* 0x0000541036367816 */ /* 0x000fe20000000013 */
[----:B------:R-:W0:Y:S04]  /*e2cd0*/  LDCU UR73, c[0x0][0x398] ;  /* 0x00007300ff4977ac */ /* 0x000e280008000800 */
        /* <DEDUP_REMOVED lines=26> */
[----:B------:R-:W4:Y:S01]  /*e2e80*/  LDCU UR41, c[0x0][0x398] ;  /* 0x00007300ff2977ac */ /* 0x000f220008000800 */
[----:B------:R-:W4:Y:S01]  /*e2e90*/  LDL.LU R12, [R1+0x4e0c] ;  /* 0x004e0c00010c7983 */ /* 0x000f220000300800 */
[----:B---3--:R-:W-:Y:S02]  /*e2ea0*/  PRMT R21, R16, 0x5410, R29 ;  /* 0x0000541010157816 */ /* 0x008fe4000000001d */
[----:B--2---:R-:W-:-:S05]  /*e2eb0*/  PRMT R13, R26, 0x5410, R13 ;  /* 0x000054101a0d7816 */ /* 0x004fca000000000d */
[----:B------:R2:W-:Y:S04]  /*e2ec0*/  STL [R1+0x178], R13 ;  /* 0x0001780d01007387 */ /* 0x0005e80000100800 */
[----:B------:R-:W3:Y:S01]  /*e2ed0*/  LDL.LU R16, [R1+0x5594] ;  /* 0x0055940001107983 */ /* 0x000ee20000300800 */
[----:B--2---:R-:W-:-:S05]  /*e2ee0*/  PRMT R13, R58, 0x5410, R24 ;  /* 0x000054103a0d7816 */ /* 0x004fca0000000018 */
[----:B------:R2:W-:Y:S04]  /*e2ef0*/  STL [R1+0x174], R13 ;  /* 0x0001740d01007387 */ /* 0x0005e80000100800 */
[----:B------:R-:W3:Y:S04]  /*e2f00*/  LDL.LU R14, [R1+0x160] ;  /* 0x00016000010e7983 */ /* 0x000ee80000300800 */
[----:B--2---:R-:W3:Y:S04]  /*e2f10*/  LDL.LU R13, [R1+0x330] ;  /* 0x00033000010d7983 */ /* 0x004ee80000300800 */
[----:B------:R-:W-:Y:S04]  /*e2f20*/  STL [R1+0x170], R21 ;  /* 0x0001701501007387 */ /* 0x000fe80000100800 */
[----:B------:R-:W2:Y:S04]  /*e2f30*/  LDL.LU R26, [R1+0x15c] ;  /* 0x00015c00011a7983 */ /* 0x000ea80000300800 */
[----:B------:R-:W2:Y:S04]  /*e2f40*/  LDL.LU R24, [R1+0x350] ;  /* 0x0003500001187983 */ /* 0x000ea80000300800 */
[----:B------:R-:W2:Y:S04]  /*e2f50*/  LDL.LU R58, [R1+0x158] ;  /* 0x00015800013a7983 */ /* 0x000ea80000300800 */
[----:B------:R-:W2:Y:S01]  /*e2f60*/  LDL.LU R29, [R1+0x368] ;  /* 0x00036800011d7983 */ /* 0x000ea20000300800 */
[----:B------:R-:W-:Y:S01]  /*e2f70*/  ISETP.LT.AND P1, PT, R49, UR44, !P0 ;  /* 0x0000002c31007c0c */ /* 0x000fe2000c721270 */
[----:B------:R-:W0:Y:S01]  /*e2f80*/  LDCU UR44, c[0x0][0x398] ;  /* 0x00007300ff2c77ac */ /* 0x000e220008000800 */
[----:B------:R-:W-:-:S02]  /*e2f90*/  ISETP.LT.AND P3, PT, R53, UR37, !P0 ;  /* 0x0000002535007c0c */ /* 0x000fc4000c761270 */
[----:B------:R-:W-:Y:S02]  /*e2fa0*/  LOP3.LUT R45, R45, 0xffffffdf, RZ, 0xc0, !PT ;  /* 0xffffffdf2d2d7812 */ /* 0x000fe400078ec0ff */
[----:B------:R-:W-:Y:S01]  /*e2fb0*/  ISETP.LT.AND P2, PT, R52, UR36, !P0 ;  /* 0x0000002434007c0c */ /* 0x000fe2000c741270 */
[----:B------:R-:W0:Y:S06]  /*e2fc0*/  LDCU.64 UR36, c[0x0][0x398] ;  /* 0x00007300ff2477ac */ /* 0x000e2c0008000a00 */
        /* <DEDUP_REMOVED lines=27> */
[----:B---3--:R-:W-:-:S05]  /*e3180*/  PRMT R13, R13, 0x5410, R14 ;  /* 0x000054100d0d7816 */ /* 0x008fca000000000e */
[----:B------:R3:W-:Y:S01]  /*e3190*/  STL [R1+0x160], R13 ;  /* 0x0001600d01007387 */ /* 0x0007e20000100800 */
[----:B--2---:R-:W-:-:S03]  /*e31a0*/  PRMT R14, R24, 0x5410, R26 ;  /* 0x00005410180e7816 */ /* 0x004fc6000000001a */
[----:B------:R-:W2:Y:S04]  /*e31b0*/  LDL.LU R24, [R1+0x154] ;  /* 0x0001540001187983 */ /* 0x000ea80000300800 */
[----:B------:R-:W-:Y:S01]  /*e31c0*/  STL [R1+0x15c], R14 ;  /* 0x00015c0e01007387 */ /* 0x000fe20000100800 */
[----:B---3--:R-:W-:-:S03]  /*e31d0*/  PRMT R13, R29, 0x5410, R58 ;  /* 0x000054101d0d7816 */ /* 0x008fc6000000003a */
[----:B------:R-:W2:Y:S01]  /*e31e0*/  LDL.LU R58, [R1+0x38c] ;  /* 0x00038c00013a7983 */ /* 0x000ea20000300800 */
[----:B0-----:R-:W-:Y:S02]  /*e31f0*/  ISETP.LT.AND P1, PT, R49, UR32, !P0 ;  /* 0x0000002031007c0c */ /* 0x001fe4000c721270 */
[----:B------:R-:W-:Y:S02]  /*e3200*/  ISETP.LT.AND P3, PT, R53, UR24, !P0 ;  /* 0x0000001835007c0c */ /* 0x000fe4000c761270 */
[----:B------:R-:W-:Y:S02]  /*e3210*/  LOP3.LUT R16, R16, 0xdfffffff, RZ, 0xc0, !PT ;  /* 0xdfffffff10107812 */ /* 0x000fe400078ec0ff */
[----:B------:R-:W-:Y:S02]  /*e3220*/  ISETP.LT.AND P2, PT, R52, UR23, !P0 ;  /* 0x0000001734007c0c */ /* 0x000fe4000c741270 */
[----:B------:R-:W-:Y:S01]  /*e3230*/  LOP3.LUT R45, R45, 0xfffffffd, RZ, 0xc0, !PT ;  /* 0xfffffffd2d2d7812 */ /* 0x000fe200078ec0ff */
[----:B------:R0:W-:Y:S01]  /*e3240*/  STL [R1+0x158], R13 ;  /* 0x0001580d01007387 */ /* 0x0001e20000100800 */
[----:B------:R-:W-:Y:S01]  /*e3250*/  PRMT R17, R17, 0x5410, R36 ;  /* 0x0000541011117816 */ /* 0x000fe20000000024 */
[----:B------:R-:W3:Y:S02]  /*e3260*/  LDCU UR24, c[0x0][0x398] ;  /* 0x00007300ff1877ac */ /* 0x000ee40008000800 */
[----:B------:R-:W-:-:S02]  /*e3270*/  @P1 LOP3.LUT R16, R16, 0x20000000, RZ, 0xfc, !PT ;  /* 0x2000000010101812 */ /* 0x000fc400078efcff */
[----:B------:R-:W-:Y:S01]  /*e3280*/  ISETP.LT.AND P1, PT, R51, UR22, !P0 ;  /* 0x0000001633007c0c */ /* 0x000fe2000c721270 */
[----:B------:R-:W1:Y:S01]  /*e3290*/  LDCU UR23, c[0x0][0x398] ;  /* 0x00007300ff1777ac */ /* 0x000e620008000800 */
[----:B------:R-:W-:Y:S02]  /*e32a0*/  @P3 LOP3.LUT R45, R45, 0x2, RZ, 0xfc, !PT ;  /* 0x000000022d2d3812 */ /* 0x000fe400078efcff */
[----:B------:R-:W-:Y:S01]  /*e32b0*/  ISETP.LT.AND P3, PT, R50, UR21, !P0 ;  /* 0x0000001532007c0c */ /* 0x000fe2000c761270 */
[----:B0-----:R-:W3:Y:S01]  /*e32c0*/  LDL.LU R13, [R1+0x150] ;  /* 0x00015000010d7983 */ /* 0x001ee20000300800 */
[----:B------:R-:W-:Y:S01]  /*e32d0*/  LOP3.LUT R16, R16, 0x7fffffff, RZ, 0xc0, !PT ;  /* 0x7fffffff10107812 */ /* 0x000fe200078ec0ff */
[----:B------:R-:W0:Y:S01]  /*e32e0*/  LDCU UR22, c[0x0][0x398] ;  /* 0x00007300ff1677ac */ /* 0x000e220008000800 */
[----:B------:R-:W-:Y:S01]  /*e32f0*/  LOP3.LUT R45, R45, 0xfffffffe, RZ, 0xc0, !PT ;  /* 0xfffffffe2d2d7812 */ /* 0x000fe200078ec0ff */
[----:B------:R-:W3:Y:S04]  /*e3300*/  LDL.LU R26, [R1+0x3b0] ;  /* 0x0003b000011a7983 */ /* 0x000ee80000300800 */
[----:B------:R-:W-:Y:S01]  /*e3310*/  @P1 LOP3.LUT R16, R16, 0x80000000, RZ, 0xfc, !PT ;  /* 0x8000000010101812 */ /* 0x000fe200078efcff */
[----:B------:R-:W3:Y:S01]  /*e3320*/  LDL.LU R22, [R1+0x14c] ;  /* 0x00014c0001167983 */ /* 0x000ee20000300800 */
[----:B------:R-:W-:-:S02]  /*e3330*/  @P2 LOP3.LUT R45, R45, 0x1, RZ, 0xfc, !PT ;  /* 0x000000012d2d2812 */ /* 0x000fc400078efcff */
[----:B------:R-:W-:Y:S01]  /*e3340*/  ISETP.LT.AND P2, PT, R48, UR20, !P0 ;  /* 0x0000001430007c0c */ /* 0x000fe2000c741270 */
[----:B------:R-:W3:Y:S01]  /*e3350*/  LDL.LU R21, [R1+0x2d8] ;  /* 0x0002d80001157983 */ /* 0x000ee20000300800 */
[----:B------:R-:W-:Y:S01]  /*e3360*/  LOP3.LUT R16, R16, 0xbfffffff, RZ, 0xc0, !PT ;  /* 0xbfffffff10107812 */ /* 0x000fe200078ec0ff */
[----:B------:R-:W0:Y:S01]  /*e3370*/  LDCU.64 UR20, c[0x0][0x398] ;  /* 0x00007300ff1477ac */ /* 0x000e220008000a00 */
[----:B------:R-:W-:Y:S01]  /*e3380*/  ISETP.LT.AND P1, PT, R47, UR19, !P0 ;  /* 0x000000132f007c0c */ /* 0x000fe2000c721270 */
[----:B------:R-:W3:Y:S01]  /*e3390*/  LDL.LU R29, [R1+0x4e14] ;  /* 0x004e1400011d7983 */ /* 0x000ee20000300800 */
[----:B------:R-:W-:-:S04]  /*e33a0*/  @P3 LOP3.LUT R16, R16, 0x40000000, RZ, 0xfc, !PT ;  /* 0x4000000010103812 */ /* 0x000fc800078efcff */
        /* <DEDUP_REMOVED lines=10> */
[----:B------:R-:W3:Y:S01]  /*e3450*/  LDL.LU R12, [R1+0x148] ;  /* 0x00014800010c7983 */ /* 0x000ee20000300800 */
[----:B--2---:R-:W-:-:S03]  /*e3460*/  PRMT R14, R58, 0x5410, R24 ;  /* 0x000054103a0e7816 */ /* 0x004fc60000000018 */
[----:B------:R-:W2:Y:S04]  /*e3470*/  LDL.LU R24, [R1+0x408] ;  /* 0x0004080001187983 */ /* 0x000ea80000300800 */
[----:B------:R0:W-:Y:S04]  /*e3480*/  STL [R1+0x154], R14 ;  /* 0x0001540e01007387 */ /* 0x0001e80000100800 */
[----:B------:R-:W4:Y:S04]  /*e3490*/  LDL.LU R58, [R1+0x144] ;  /* 0x00014400013a7983 */ /* 0x000f280000300800 */
[----:B0-----:R-:W4:Y:S01]  /*e34a0*/  LDL.LU R14, [R1+0x454] ;  /* 0x00045400010e7983 */ /* 0x001f220000300800 */
        /* <DEDUP_REMOVED lines=27> */
[----:B---3--:R-:W-:Y:S02]  /*e3660*/  PRMT R26, R26, 0x5410, R13 ;  /* 0x000054101a1a7816 */ /* 0x008fe4000000000d */
[----:B------:R-:W-:Y:S01]  /*e3670*/  @P1 LOP3.LUT R16, R16, 0x80000, RZ, 0xfc, !PT ;  /* 0x0008000010101812 */ /* 0x000fe200078efcff */
[----:B------:R-:W3:Y:S01]  /*e3680*/  LDL.LU R13, [R1+0x140] ;  /* 0x00014000010d7983 */ /* 0x000ee20000300800 */
[----:B------:R-:W-:-:S02]  /*e3690*/  PRMT R21, R21, 0x5410, R22 ;  /* 0x0000541015157816 */ /* 0x000fc40000000016 */
[----:B------:R-:W-:Y:S01]  /*e36a0*/  LOP3.LUT R16, R16, 0xfffbffff, RZ, 0xc0, !PT ;  /* 0xfffbffff10107812 */ /* 0x000fe200078ec0ff */
[----:B------:R0:W-:Y:S03]  /*e36b0*/  STL [R1+0x150], R26 ;  /* 0x0001501a01007387 */ /* 0x0001e60000100800 */
[----:B------:R-:W-:Y:S02]  /*e36c0*/  @P0 LOP3.LUT R16, R16, 0x40000, RZ, 0xfc, !PT ;  /* 0x0004000010100812 */ /* 0x000fe400078efcff */
[----:B------:R-:W-:Y:S01]  /*e36d0*/  ISETP.GE.AND P0, PT, R29, UR33, PT ;  /* 0x000000211d007c0c */ /* 0x000fe2000bf06270 */
[----:B------:R-:W1:Y:S01]  /*e36e0*/  LDCU.64 UR32, c[0x0][0x398] ;  /* 0x00007300ff2077ac */ /* 0x000e620008000a00 */
[----:B0-----:R-:W3:Y:S04]  /*e36f0*/  LDL.LU R26, [R1+0x480] ;  /* 0x00048000011a7983 */ /* 0x001ee80000300800 */
[----:B------:R-:W3:Y:S04]  /*e3700*/  LDL.LU R22, [R1+0x5590] ;  /* 0x0055900001167983 */ /* 0x000ee80000300800 */
[----:B------:R0:W-:Y:S04]  /*e3710*/  STL [R1+0x14c], R21 ;  /* 0x00014c1501007387 */ /* 0x0001e80000100800 */
[----:B0-----:R-:W3:Y:S04]  /*e3720*/  LDL.LU R21, [R1+0x558c] ;  /* 0x00558c0001157983 */ /* 0x001ee80000300800 */
[----:B------:R-:W3:Y:S01]  /*e3730*/  LDL.LU R29, [R1+0x4e18] ;  /* 0x004e1800011d7983 */ /* 0x000ee20000300800 */
[----:B--2---:R-:W-:-:S03]  /*e3740*/  PRMT R24, R24, 0x5410, R12 ;  /* 0x0000541018187816 */ /* 0x004fc6000000000c */
[----:B------:R-:W2:Y:S04]  /*e3750*/  LDL.LU R12, [R1+0x5588] ;  /* 0x00558800010c7983 */ /* 0x000ea80000300800 */
[----:B------:R0:W-:Y:S01]  /*e3760*/  STL [R1+0x148], R24 ;  /* 0x0001481801007387 */ /* 0x0001e20000100800 */
[----:B----4-:R-:W-:-:S03]  /*e3770*/  PRMT R14, R14, 0x5410, R58 ;  /* 0x000054100e0e7816 */ /* 0x010fc6000000003a */
[----:B0-----:R-:W4:Y:S04]  /*e3780*/  LDL.LU R24, [R1+0x5584] ;  /* 0x0055840001187983 */ /* 0x001f280000300800 */
[----:B------:R-:W2:Y:S04]  /*e3790*/  LDL.LU R58, [R1+0x5580] ;  /* 0x00558000013a7983 */ /* 0x000ea80000300800 */
[----:B------:R0:W-:Y:S04]  /*e37a0*/  STL [R1+0x144], R14 ;  /* 0x0001440e01007387 */ /* 0x0001e80000100800 */
[----:B0-----:R-:W2:Y:S01]  /*e37b0*/  LDL.LU R14, [R1+0x4d8] ;  /* 0x0004d800010e7983 */ /* 0x001ea20000300800 */
[----:B------:R-:W-:Y:S01]  /*e37c0*/  ISETP.LT.AND P1, PT, R49, UR6, !P0 ;  /* 0x0000000631007c0c */ /* 0x000fe2000c721270 */
[----:B------:R-:W0:Y:S01]  /*e37d0*/  LDCU UR6, c[0x0][0x398] ;  /* 0x00007300ff0677ac */ /* 0x000e220008000800 */
[----:B------:R-:W-:-:S02]  /*e37e0*/  ISETP.LT.AND P3, PT, R53, UR16, !P0 ;  /* 0x0000001035007c0c */ /* 0x000fc4000c761270 */
[----:B------:R-:W-:Y:S01]  /*e37f0*/  LOP3.LUT R16, R16, 0xffffdfff, RZ, 0xc0, !PT ;  /* 0xffffdfff10107812 */ /* 0x000fe200078ec0ff */
[----:B------:R-:W0:Y:S01]  /*e3800*/  LDCU UR16, c[0x0][0x398] ;  /* 0x00007300ff1077ac */ /* 0x000e220008000800 */
        /* <DEDUP_REMOVED lines=22> */
[----:B------:R-:W-:Y:S02]  /*e3970*/  LOP3.LUT R16, R16, 0xfffff7ff, RZ, 0xc0, !PT ;  /* 0xfffff7ff10107812 */ /* 0x000fe400078ec0ff */
[----:B---3--:R-:W-:Y:S02]  /*e3980*/  PRMT R26, R26, 0x5410, R13 ;  /* 0x000054101a1a7816 */ /* 0x008fe4000000000d */
[----:B------:R-:W-:Y:S01]  /*e3990*/  @P1 LOP3.LUT R16, R16, 0x800, RZ, 0xfc, !PT ;  /* 0x0000080010101812 */ /* 0x000fe200078efcff */
[----:B------:R-:W3:Y:S03]  /*e39a0*/  LDL.LU R13, [R1+0x138] ;  /* 0x00013800010d7983 */ /* 0x000ee60000300800 */
[----:B------:R-:W-:Y:S01]  /*e39b0*/  LOP3.LUT R16, R16, 0xfffffbff, RZ, 0xc0, !PT ;  /* 0xfffffbff10107812 */ /* 0x000fe200078ec0ff */
[----:B------:R0:W-:Y:S03]  /*e39c0*/  STL [R1+0x140], R26 ;  /* 0x0001401a01007387 */ /* 0x0001e60000100800 */
[----:B------:R-:W-:Y:S01]  /*e39d0*/  @P0 LOP3.LUT R16, R16, 0x400, RZ, 0xfc, !PT ;  /* 0x0000040010100812 */ /* 0x000fe200078efcff */
[----:B0-----:R-:W3:Y:S01]  /*e39e0*/  LDL.LU R26, [R1+0x4f4] ;  /* 0x0004f400011a7983 */ /* 0x001ee20000300800 */
[----:B------:R-:W-:Y:S01]  /*e39f0*/  ISETP.GE.AND P0, PT, R29, UR21, PT ;  /* 0x000000151d007c0c */ /* 0x000fe2000bf06270 */
[----:B------:R-:W0:Y:S02]  /*e3a00*/  LDCU UR21, c[0x0][0x398] ;  /* 0x00007300ff1577ac */ /* 0x000e240008000800 */
[----:B------:R-:W4:Y:S01]  /*e3a10*/  LDL.LU R29, [R1+0x4e1c] ;  /* 0x004e1c00011d7983 */ /* 0x000f220000300800 */
[----:B--2---:R-:W-:-:S03]  /*e3a20*/  PRMT R14, R14, 0x5410, R58 ;  /* 0x000054100e0e7816 */ /* 0x004fc6000000003a */
[----:B------:R-:W4:Y:S04]  /*e3a30*/  LDL.LU R58, [R1+0x557c] ;  /* 0x00557c00013a7983 */ /* 0x000f280000300800 */
[----:B------:R3:W-:Y:S02]  /*e3a40*/  STL [R1+0x13c], R14 ;  /* 0x00013c0e01007387 */ /* 0x0007e40000100800 */
[----:B---3--:R-:W-:Y:S02]  /*e3a50*/  PRMT R14, R26, 0x5410, R13 ;  /* 0x000054101a0e7816 */ /* 0x008fe4000000000d */
[----:B----4-:R-:W-:Y:S02]  /*e3a60*/  PRMT R13, R58, 0x5410, R24 ;  /* 0x000054103a0d7816 */ /* 0x010fe40000000018 */
[----:B------:R-:W2:Y:S04]  /*e3a70*/  LDL.LU R58, [R1+0x5578] ;  /* 0x00557800013a7983 */ /* 0x000ea80000300800 */
[----:B------:R3:W-:Y:S04]  /*e3a80*/  STL [R1+0x138], R14 ;  /* 0x0001380e01007387 */ /* 0x0007e80000100800 */
[----:B---3--:R-:W3:Y:S04]  /*e3a90*/  LDL.LU R14, [R1+0x130] ;  /* 0x00013000010e7983 */ /* 0x008ee80000300800 */
[----:B------:R-:W3:Y:S01]  /*e3aa0*/  LDL.LU R26, [R1+0x524] ;  /* 0x00052400011a7983 */ /* 0x000ee20000300800 */
[----:B------:R-:W-:Y:S01]  /*e3ab0*/  ISETP.LT.AND P1, PT, R49, UR10, !P0 ;  /* 0x0000000a31007c0c */ /* 0x000fe2000c721270 */
[----:B------:R-:W4:Y:S01]  /*e3ac0*/  LDCU UR10, c[0x0][0x398] ;  /* 0x00007300ff0a77ac */ /* 0x000f220008000800 */
[----:B------:R-:W-:-:S02]  /*e3ad0*/  ISETP.LT.AND P3, PT, R53, UR26, !P0 ;  /* 0x0000001a35007c0c */ /* 0x000fc4000c761270 */
[----:B------:R-:W-:Y:S02]  /*e3ae0*/  LOP3.LUT R16, R16, 0xffffffdf, RZ, 0xc0, !PT ;  /* 0xffffffdf10107812 */ /* 0x000fe400078ec0ff */
[----:B------:R-:W-:Y:S01]  /*e3af0*/  ISETP.LT.AND P2, PT, R52, UR27, !P0 ;  /* 0x0000001b34007c0c */ /* 0x000fe2000c741270 */
[----:B------:R0:W-:Y:S01]  /*e3b00*/  STL [R1+0x134], R13 ;  /* 0x0001340d01007387 */ /* 0x0001e20000100800 */
[----:B------:R-:W1:Y:S05]  /*e3b10*/  LDCU.64 UR26, c[0x0][0x398] ;  /* 0x00007300ff1a77ac */ /* 0x000e6a0008000a00 */
[----:B------:R-:W-:-:S04]  /*e3b20*/  @P1 LOP3.LUT R16, R16, 0x20, RZ, 0xfc, !PT ;  /* 0x0000002010101812 */ /* 0x000fc800078efcff */
[----:B------:R-:W-:Y:S01]  /*e3b30*/  LOP3.LUT R16, R16, 0xfffffdff, RZ, 0xc0, !PT ;  /* 0xfffffdff10107812 */ /* 0x000fe200078ec0ff */
[----:B0-----:R-:W2:Y:S03]  /*e3b40*/  LDL.LU R13, [R1+0x12c] ;  /* 0x00012c00010d7983 */ /* 0x001ea60000300800 */
[----:B------:R-:W-:Y:S01]  /*e3b50*/  @P3 LOP3.LUT R16, R16, 0x200, RZ, 0xfc, !PT ;  /* 0x0000020010103812 */ /* 0x000fe200078efcff */
[----:B------:R-:W4:Y:S01]  /*e3b60*/  LDL.LU R24, [R1+0x530] ;  /* 0x0005300001187983 */ /* 0x000f220000300800 */
        /* <DEDUP_REMOVED lines=24> */
[----:B------:R-:W4:Y:S01]  /*e3cf0*/  LDL.LU R29, [R1+0x4e24] ;  /* 0x004e2400011d7983 */ /* 0x000f220000300800 */
[----:B---3--:R-:W-:-:S03]  /*e3d00*/  PRMT R26, R26, 0x5410, R14 ;  /* 0x000054101a1a7816 */ /* 0x008fc6000000000e */
[----:B------:R-:W3:Y:S04]  /*e3d10*/  LDL.LU R14, [R1+0x5574] ;  /* 0x00557400010e7983 */ /* 0x000ee80000300800 */
[----:B------:R0:W-:Y:S04]  /*e3d20*/  STL [R1+0x130], R26 ;  /* 0x0001301a01007387 */ /* 0x0001e80000100800 */
[----:B0-----:R-:W3:Y:S01]  /*e3d30*/  LDL.LU R26, [R1+0x5570] ;  /* 0x00557000011a7983 */ /* 0x001ee20000300800 */
[----:B------:R-:W-:Y:S01]  /*e3d40*/  ISETP.LT.AND P1, PT, R49, UR18, !P0 ;  /* 0x0000001231007c0c */ /* 0x000fe2000c721270 */
[----:B------:R-:W0:Y:S01]  /*e3d50*/  LDCU UR18, c[0x0][0x398] ;  /* 0x00007300ff1277ac */ /* 0x000e220008000800 */
[----:B------:R-:W-:-:S02]  /*e3d60*/  ISETP.LT.AND P3, PT, R53, UR46, !P0 ;  /* 0x0000002e35007c0c */ /* 0x000fc4000c761270 */
[----:B--2---:R-:W-:Y:S01]  /*e3d70*/  LOP3.LUT R58, R58, 0xdfffffff, RZ, 0xc0, !PT ;  /* 0xdfffffff3a3a7812 */ /* 0x004fe200078ec0ff */
[----:B------:R-:W2:Y:S01]  /*e3d80*/  LDCU UR46, c[0x0][0x398] ;  /* 0x00007300ff2e77ac */ /* 0x000ea20008000800 */
[----:B------:R-:W-:Y:S02]  /*e3d90*/  ISETP.LT.AND P2, PT, R52, UR47, !P0 ;  /* 0x0000002f34007c0c */ /* 0x000fe4000c741270 */
[----:B------:R-:W-:Y:S01]  /*e3da0*/  LOP3.LUT R16, R16, 0xfffffffd, RZ, 0xc0, !PT ;  /* 0xfffffffd10107812 */ /* 0x000fe200078ec0ff */
[----:B------:R-:W0:Y:S04]  /*e3db0*/  LDCU UR47, c[0x0][0x398] ;  /* 0x00007300ff2f77ac */ /* 0x000e280008000800 */
[----:B------:R-:W-:Y:S02]  /*e3dc0*/  @P1 LOP3.LUT R58, R58, 0x20000000, RZ, 0xfc, !PT ;  /* 0x200000003a3a1812 */ /* 0x000fe400078efcff */
[----:B------:R-:W-:Y:S01]  /*e3dd0*/  ISETP.LT.AND P1, PT, R51, UR48, !P0 ;  /* 0x0000003033007c0c */ /* 0x000fe2000c721270 */
[----:B------:R-:W0:Y:S01]  /*e3de0*/  LDCU UR48, c[0x0][0x398] ;  /* 0x00007300ff3077ac */ /* 0x000e220008000800 */
[----:B------:R-:W-:-:S02]  /*e3df0*/  @P3 LOP3.LUT R16, R16, 0x2, RZ, 0xfc, !PT ;  /* 0x0000000210103812 */ /* 0x000fc400078efcff */
[----:B---3--:R-:W-:Y:S02]  /*e3e00*/  PRMT R26, R26, 0x5410, R13 ;  /* 0x000054101a1a7816 */ /* 0x008fe4000000000d */
[----:B------:R-:W3:Y:S01]  /*e3e10*/  LDL.LU R13, [R1+0x556c] ;  /* 0x00556c00010d7983 */ /* 0x000ee20000300800 */
[----:B------:R-:W-:Y:S02]  /*e3e20*/  ISETP.LT.AND P3, PT, R50, UR49, !P0 ;  /* 0x0000003132007c0c */ /* 0x000fe4000c761270 */
[----:B------:R-:W-:Y:S02]  /*e3e30*/  LOP3.LUT R58, R58, 0x7fffffff, RZ, 0xc0, !PT ;  /* 0x7fffffff3a3a7812 */ /* 0x000fe400078ec0ff */
[----:B------:R-:W-:Y:S02]  /*e3e40*/  LOP3.LUT R16, R16, 0xfffffffe, RZ, 0xc0, !PT ;  /* 0xfffffffe10107812 */ /* 0x000fe400078ec0ff */
[----:B------:R-:W-:Y:S02]  /*e3e50*/  @P1 LOP3.LUT R58, R58, 0x80000000, RZ, 0xfc, !PT ;  /* 0x800000003a3a1812 */ /* 0x000fe400078efcff */
[----:B------:R-:W-:-:S02]  /*e3e60*/  @P2 LOP3.LUT R16, R16, 0x1, RZ, 0xfc, !PT ;  /* 0x0000000110102812 */ /* 0x000fc400078efcff */
        /* <DEDUP_REMOVED lines=14> */
[----:B------:R-:W4:Y:S03]  /*e3f50*/  LDCU UR11, c[0x0][0x398] ;  /* 0x00007300ff0b77ac */ /* 0x000f260008000800 */
[----:B-1----:R-:W-:Y:S01]  /*e3f60*/  ISETP.LT.AND P1, PT, R49, UR26, !P0 ;  /* 0x0000001a31007c0c */ /* 0x002fe2000c721270 */
[----:B------:R-:W1:Y:S01]  /*e3f70*/  LDCU UR26, c[0x0][0x398] ;  /* 0x00007300ff1a77ac */ /* 0x000e620008000800 */
[----:B---3--:R-:W-:Y:S02]  /*e3f80*/  PRMT R24, R24, 0x5410, R13 ;  /* 0x0000541018187816 */ /* 0x008fe4000000000d */
[----:B------:R-:W3:Y:S04]  /*e3f90*/  LDL.LU R13, [R1+0x53c] ;  /* 0x00053c00010d7983 */ /* 0x000ee80000300800 */
[----:B------:R0:W-:Y:S04]  /*e3fa0*/  STL [R1+0x12c], R26 ;  /* 0x00012c1a01007387 */ /* 0x0001e80000100800 */
[----:B0-----:R-:W2:Y:S04]  /*e3fb0*/  LDL.LU R26, [R1+0x540] ;  /* 0x00054000011a7983 */ /* 0x001ea80000300800 */
[----:B------:R0:W-:Y:S04]  /*e3fc0*/  STL [R1+0x128], R24 ;  /* 0x0001281801007387 */ /* 0x0001e80000100800 */
[----:B0-----:R-:W4:Y:S04]  /*e3fd0*/  LDL.LU R24, [R1+0x544] ;  /* 0x0005440001187983 */ /* 0x001f280000300800 */
[----:B------:R-:W4:Y:S01]  /*e3fe0*/  LDL.LU R29, [R1+0x4e28] ;  /* 0x004e2800011d7983 */ /* 0x000f220000300800 */
        /* <DEDUP_REMOVED lines=29> */
[----:B---3--:R-:W-:Y:S02]  /*e41c0*/  PRMT R13, R13, 0x5410, R14 ;  /* 0x000054100d0d7816 */ /* 0x008fe4000000000e */
[----:B------:R-:W3:Y:S04]  /*e41d0*/  LDL.LU R14, [R1+0x5568] ;  /* 0x00556800010e7983 */ /* 0x000ee80000300800 */
[----:B------:R0:W-:Y:S01]  /*e41e0*/  STL [R1+0x124], R13 ;  /* 0x0001240d01007387 */ /* 0x0001e20000100800 */
[----:B--2---:R-:W-:-:S03]  /*e41f0*/  PRMT R26, R26, 0x5410, R12 ;  /* 0x000054101a1a7816 */ /* 0x004fc6000000000c */
[----:B0-----:R-:W3:Y:S04]  /*e4200*/  LDL.LU R13, [R1+0x5564] ;  /* 0x00556400010d7983 */ /* 0x001ee80000300800 */
[----:B------:R-:W3:Y:S01]  /*e4210*/  LDL.LU R12, [R1+0x5560] ;  /* 0x00556000010c7983 */ /* 0x000ee20000300800 */
[----:B----4-:R-:W-:-:S03]  /*e4220*/  PRMT R24, R24, 0x5410, R21 ;  /* 0x0000541018187816 */ /* 0x010fc60000000015 */
[----:B------:R-:W2:Y:S04]  /*e4230*/  LDL.LU R21, [R1+0x554] ;  /* 0x0005540001157983 */ /* 0x000ea80000300800 */
[----:B------:R0:W-:Y:S01]  /*e4240*/  STL [R1+0x120], R26 ;  /* 0x0001201a01007387 */ /* 0x0001e20000100800 */
[----:B------:R-:W-:Y:S01]  /*e4250*/  ISETP.GE.AND P0, PT, R29, UR19, PT ;  /* 0x000000131d007c0c */ /* 0x000fe2000bf06270 */
[----:B------:R-:W4:Y:S02]  /*e4260*/  LDCU UR19, c[0x0][0x398] ;  /* 0x00007300ff1377ac */ /* 0x000f240008000800 */
[----:B0-----:R-:W3:Y:S04]  /*e4270*/  LDL.LU R26, [R1+0x580] ;  /* 0x00058000011a7983 */ /* 0x001ee80000300800 */
[----:B------:R0:W-:Y:S04]  /*e4280*/  STL [R1+0x11c], R24 ;  /* 0x00011c1801007387 */ /* 0x0001e80000100800 */
[----:B0-----:R-:W4:Y:S04]  /*e4290*/  LDL.LU R24, [R1+0x590] ;  /* 0x0005900001187983 */ /* 0x001f280000300800 */
        /* <DEDUP_REMOVED lines=33> */
[----:B--2---:R-:W-:Y:S02]  /*e44b0*/  PRMT R21, R21, 0x5410, R22 ;  /* 0x0000541015157816 */ /* 0x004fe40000000016 */
[----:B------:R-:W2:Y:S04]  /*e44c0*/  LDL.LU R22, [R1+0x555c] ;  /* 0x00555c0001167983 */ /* 0x000ea80000300800 */
[----:B------:R0:W-:Y:S01]  /*e44d0*/  STL [R1+0x118], R21 ;  /* 0x0001181501007387 */ /* 0x0001e20000100800 */
[----:B---3--:R-:W-:-:S03]  /*e44e0*/  PRMT R26, R26, 0x5410, R20 ;  /* 0x000054101a1a7816 */ /* 0x008fc60000000014 */
[----:B0-----:R-:W2:Y:S04]  /*e44f0*/  LDL.LU R21, [R1+0x5558] ;  /* 0x0055580001157983 */ /* 0x001ea80000300800 */
[----:B------:R-:W2:Y:S04]  /*e4500*/  LDL.LU R20, [R1+0x5554] ;  /* 0x0055540001147983 */ /* 0x000ea80000300800 */
[----:B------:R0:W-:Y:S01]  /*e4510*/  STL [R1+0x114], R26 ;  /* 0x0001141a01007387 */ /* 0x0001e20000100800 */
[----:B----4-:R-:W-:-:S03]  /*e4520*/  PRMT R24, R24, 0x5410, R25 ;  /* 0x0000541018187816 */ /* 0x010fc60000000019 */
[----:B0-----:R-:W3:Y:S01]  /*e4530*/  LDL.LU R26, [R1+0x5550] ;  /* 0x00555000011a7983 */ /* 0x001ee20000300800 */
[----:B------:R-:W-:Y:S01]  /*e4540*/  ISETP.GE.AND P0, PT, R29, UR27, PT ;  /* 0x0000001b1d007c0c */ /* 0x000fe2000bf06270 */
[----:B------:R-:W0:Y:S02]  /*e4550*/  LDCU UR27, c[0x0][0x398] ;  /* 0x00007300ff1b77ac */ /* 0x000e240008000800 */
[----:B------:R-:W3:Y:S04]  /*e4560*/  LDL.LU R25, [R1+0x554c] ;  /* 0x00554c0001197983 */ /* 0x000ee80000300800 */
[----:B------:R4:W-:Y:S04]  /*e4570*/  STL [R1+0x110], R24 ;  /* 0x0001101801007387 */ /* 0x0009e80000100800 */
[----:B----4-:R-:W3:Y:S04]  /*e4580*/  LDL.LU R24, [R1+0x5548] ;  /* 0x0055480001187983 */ /* 0x010ee80000300800 */
[----:B------:R-:W4:Y:S04]  /*e4590*/  LDL.LU R29, [R1+0x4e30] ;  /* 0x004e3000011d7983 */ /* 0x000f280000300800 */
[----:B------:R-:W2:Y:S04]  /*e45a0*/  LDL.LU R19, [R1+0x5544] ;  /* 0x0055440001137983 */ /* 0x000ea80000300800 */
[----:B------:R0:W-:Y:S04]  /*e45b0*/  STL [R1+0x10c], R54 ;  /* 0x00010c3601007387 */ /* 0x0001e80000100800 */
[----:B0-----:R-:W3:Y:S01]  /*e45c0*/  LDL.LU R54, [R1+0x5540] ;  /* 0x0055400001367983 */ /* 0x001ee20000300800 */
        /* <DEDUP_REMOVED lines=15> */
[----:B------:R-:W1:Y:S01]  /*e46c0*/  LDCU.64 UR38, c[0x0][0x398] ;  /* 0x00007300ff2677ac */ /* 0x000e620008000a00 */
[----:B0-----:R-:W-:Y:S01]  /*e46d0*/  ISETP.LT.AND P2, PT, R48, UR44, !P0 ;  /* 0x0000002c30007c0c */ /* 0x001fe2000c741270 */
        /* <DEDUP_REMOVED lines=13> */
[----:B--2---:R-:W-:Y:S02]  /*e47b0*/  PRMT R37, R19, 0x5410, R37 ;  /* 0x0000541013257816 */ /* 0x004fe40000000025 */
[----:B------:R-:W2:Y:S01]  /*e47c0*/  LDL.LU R19, [R1+0x553c] ;  /* 0x00553c0001137983 */ /* 0x000ea20000300800 */
[----:B----4-:R-:W-:Y:S01]  /*e47d0*/  ISETP.GE.AND P0, PT, R29, UR33, PT ;  /* 0x000000211d007c0c */ /* 0x010fe2000bf06270 */
[----:B------:R-:W4:Y:S02]  /*e47e0*/  LDCU UR33, c[0x0][0x398] ;  /* 0x00007300ff2177ac */ /* 0x000f240008000800 */
[----:B------:R-:W-:Y:S01]  /*e47f0*/  STL [R1+0xfc], R37 ;  /* 0x0000fc2501007387 */ /* 0x000fe20000100800 */
[----:B---3--:R-:W-:-:S05]  /*e4800*/  PRMT R34, R54, 0x5410, R34 ;  /* 0x0000541036227816 */ /* 0x008fca0000000022 */
[----:B------:R3:W-:Y:S04]  /*e4810*/  STL [R1+0xec], R34 ;  /* 0x0000ec2201007387 */ /* 0x0007e80000100800 */
[----:B------:R-:W2:Y:S04]  /*e4820*/  LDL.LU R29, [R1+0x614] ;  /* 0x00061400011d7983 */ /* 0x000ea80000300800 */
[----:B---3--:R-:W3:Y:S04]  /*e4830*/  LDL.LU R34, [R1+0x640] ;  /* 0x0006400001227983 */ /* 0x008ee80000300800 */
[----:B------:R-:W4:Y:S04]  /*e4840*/  LDL.LU R37, [R1+0x654] ;  /* 0x0006540001257983 */ /* 0x000f280000300800 */
[----:B------:R-:W4:Y:S01]  /*e4850*/  LDL.LU R54, [R1+0x4e34] ;  /* 0x004e340001367983 */ /* 0x000f220000300800 */
[----:B-1----:R-:W-:-:S02]  /*e4860*/  ISETP.LT.AND P3, PT, R49, UR38, !P0 ;  /* 0x0000002631007c0c */ /* 0x002fc4000c761270 */
[----:B0-----:R-:W-:Y:S01]  /*e4870*/  ISETP.LT.AND P1, PT, R52, UR44, !P0 ;  /* 0x0000002c34007c0c */ /* 0x001fe2000c721270 */
[----:B------:R-:W0:Y:S01]  /*e4880*/  LDCU UR44, c[0x0][0x398] ;  /* 0x00007300ff2c77ac */ /* 0x000e220008000800 */
[----:B------:R-:W-:Y:S01]  /*e4890*/  ISETP.LT.AND P2, PT, R53, UR43, !P0 ;  /* 0x0000002b35007c0c */ /* 0x000fe2000c741270 */
[----:B------:R-:W1:Y:S01]  /*e48a0*/  LDCU UR43, c[0x0][0x398] ;  /* 0x00007300ff2b77ac */ /* 0x000e620008000800 */
[----:B------:R-:W-:Y:S02]  /*e48b0*/  LOP3.LUT R58, R58, 0xfffffffe, RZ, 0xc0, !PT ;  /* 0xfffffffe3a3a7812 */ /* 0x000fe400078ec0ff */
[----:B--2---:R-:W-:Y:S02]  /*e48c0*/  PRMT R29, R29, 0x5410, R30 ;  /* 0x000054101d1d7816 */ /* 0x004fe4000000001e */
[----:B------:R-:W2:Y:S01]  /*e48d0*/  LDL.LU R30, [R1+0x5538] ;  /* 0x00553800011e7983 */ /* 0x000ea20000300800 */
[----:B---3--:R-:W-:-:S03]  /*e48e0*/  PRMT R34, R34, 0x5410, R28 ;  /* 0x0000541022227816 */ /* 0x008fc6000000001c */
[----:B------:R3:W-:Y:S01]  /*e48f0*/  STL [R1+0xdc], R29 ;  /* 0x0000dc1d01007387 */ /* 0x0007e20000100800 */
[----:B----4-:R-:W-:-:S03]  /*e4900*/  PRMT R37, R37, 0x5410, R32 ;  /* 0x0000541025257816 */ /* 0x010fc60000000020 */
[----:B---3--:R-:W2:Y:S04]  /*e4910*/  LDL.LU R29, [R1+0x5534] ;  /* 0x00553400011d7983 */ /* 0x008ea80000300800 */
[----:B------:R-:W2:Y:S04]  /*e4920*/  LDL.LU R28, [R1+0x5530] ;  /* 0x00553000011c7983 */ /* 0x000ea80000300800 */
[----:B------:R3:W-:Y:S04]  /*e4930*/  STL [R1+0xcc], R34 ;  /* 0x0000cc2201007387 */ /* 0x0007e80000100800 */
[----:B---3--:R-:W3:Y:S04]  /*e4940*/  LDL.LU R34, [R1+0x552c] ;  /* 0x00552c0001227983 */ /* 0x008ee80000300800 */
[----:B------:R-:W4:Y:S04]  /*e4950*/  LDL.LU R32, [R1+0x68c] ;  /* 0x00068c0001207983 */ /* 0x000f280000300800 */
[----:B------:R0:W-:Y:S04]  /*e4960*/  STL [R1+0xbc], R37 ;  /* 0x0000bc2501007387 */ /* 0x0001e80000100800 */
[----:B0-----:R-:W2:Y:S01]  /*e4970*/  LDL.LU R37, [R1+0x7f0] ;  /* 0x0007f00001257983 */ /* 0x001ea20000300800 */
[----:B------:R-:W-:-:S04]  /*e4980*/  LOP3.LUT R19, R19, 0xefffffff, RZ, 0xc0, !PT ;  /* 0xefffffff13137812 */ /* 0x000fc800078ec0ff */
[----:B------:R-:W-:-:S04]  /*e4990*/  @P3 LOP3.LUT R19, R19, 0x10000000, RZ, 0xfc, !PT ;  /* 0x1000000013133812 */ /* 0x000fc800078efcff */
[----:B------:R-:W-:-:S04]  /*e49a0*/  LOP3.LUT R19, R19, 0x7fffffff, RZ, 0xc0, !PT ;  /* 0x7fffffff13137812 */ /* 0x000fc800078ec0ff */
[----:B------:R-:W-:Y:S02]  /*e49b0*/  @P1 LOP3.LUT R19, R19, 0x80000000, RZ, 0xfc, !PT ;  /* 0x8000000013131812 */ /* 0x000fe400078efcff */
[----:B------:R-:W-:Y:S01]  /*e49c0*/  ISETP.LT.AND P1, PT, R51, UR52, !P0 ;  /* 0x0000003433007c0c */ /* 0x000fe2000c721270 */
[----:B------:R-:W0:Y:S01]  /*e49d0*/  LDCU UR52, c[0x0][0x398] ;  /* 0x00007300ff3477ac */ /* 0x000e220008000800 */
[----:B------:R-:W-:Y:S02]  /*e49e0*/  ISETP.LT.AND P3, PT, R50, UR45, !P0 ;  /* 0x0000002d32007c0c */ /* 0x000fe4000c761270 */
[----:B------:R-:W-:Y:S02]  /*e49f0*/  LOP3.LUT R19, R19, 0xbfffffff, RZ, 0xc0, !PT ;  /* 0xbfffffff13137812 */ /* 0x000fe400078ec0ff */
[----:B------:R-:W-:Y:S02]  /*e4a00*/  @P2 LOP3.LUT R58, R58, 0x1, RZ, 0xfc, !PT ;  /* 0x000000013a3a2812 */ /* 0x000fe400078efcff */
[----:B-1----:R-:W-:Y:S01]  /*e4a10*/  ISETP.LT.AND P2, PT, R48, UR43, !P0 ;  /* 0x0000002b30007c0c */ /* 0x002fe2000c741270 */
[----:B------:R-:W1:Y:S04]  /*e4a20*/  LDCU UR43, c[0x0][0x398] ;  /* 0x00007300ff2b77ac */ /* 0x000e680008000800 */
        /* <DEDUP_REMOVED lines=14> */
[----:B------:R-:W0:Y:S01]  /*e4b10*/  LDCU.64 UR36, c[0x0][0x398] ;  /* 0x00007300ff2477ac */ /* 0x000e220008000a00 */
[----:B------:R-:W3:Y:S01]  /*e4b20*/  LDL.LU R54, [R1+0x4e38] ;  /* 0x004e380001367983 */ /* 0x000ee20000300800 */
[----:B----4-:R-:W-:-:S03]  /*e4b30*/  PRMT R32, R32, 0x5410, R33 ;  /* 0x0000541020207816 */ /* 0x010fc60000000021 */
[----:B------:R-:W4:Y:S04]  /*e4b40*/  LDL.LU R33, [R1+0x5528] ;  /* 0x0055280001217983 */ /* 0x000f280000300800 */
[----:B------:R0:W-:Y:S01]  /*e4b50*/  STL [R1+0xac], R32 ;  /* 0x0000ac2001007387 */ /* 0x0001e20000100800 */
[----:B--2---:R-:W-:-:S03]  /*e4b60*/  PRMT R37, R37, 0x5410, R38 ;  /* 0x0000541025257816 */ /* 0x004fc60000000026 */
[----:B0-----:R-:W4:Y:S04]  /*e4b70*/  LDL.LU R32, [R1+0x5524] ;  /* 0x0055240001207983 */ /* 0x001f280000300800 */
[----:B------:R-:W2:Y:S04]  /*e4b80*/  LDL.LU R38, [R1+0x5520] ;  /* 0x0055200001267983 */ /* 0x000ea80000300800 */
[----:B------:R0:W-:Y:S04]  /*e4b90*/  STL [R1+0x9c], R37 ;  /* 0x00009c2501007387 */ /* 0x0001e80000100800 */
[----:B0-----:R-:W2:Y:S04]  /*e4ba0*/  LDL.LU R37, [R1+0x551c] ;  /* 0x00551c0001257983 */ /* 0x001ea80000300800 */
[----:B------:R-:W2:Y:S04]  /*e4bb0*/  LDL.LU R36, [R1+0x5518] ;  /* 0x0055180001247983 */ /* 0x000ea80000300800 */
[----:B------:R0:W-:Y:S04]  /*e4bc0*/  STL [R1+0x194], R17 ;  /* 0x0001941101007387 */ /* 0x0001e80000100800 */
[----:B0-----:R-:W2:Y:S01]  /*e4bd0*/  LDL.LU R17, [R1+0x5514] ;  /* 0x0055140001117983 */ /* 0x001ea20000300800 */
        /* <DEDUP_REMOVED lines=30> */
[----:B---3--:R-:W-:Y:S01]  /*e4dc0*/  ISETP.GE.AND P0, PT, R54, UR39, PT ;  /* 0x0000002736007c0c */ /* 0x008fe2000bf06270 */
[----:B------:R-:W3:Y:S01]  /*e4dd0*/  LDCU.64 UR38, c[0x0][0x398] ;  /* 0x00007300ff2677ac */ /* 0x000ee20008000a00 */
[----:B------:R-:W3:Y:S01]  /*e4de0*/  LDL.LU R54, [R1+0x4e3c] ;  /* 0x004e3c0001367983 */ /* 0x000ee20000300800 */
[----:B--2---:R-:W-:-:S03]  /*e4df0*/  PRMT R17, R17, 0x5410, R59 ;  /* 0x0000541011117816 */ /* 0x004fc6000000003b */
[----:B------:R-:W2:Y:S04]  /*e4e00*/  LDL.LU R59, [R1+0x5510] ;  /* 0x00551000013b7983 */ /* 0x000ea80000300800 */
[----:B------:R0:W-:Y:S04]  /*e4e10*/  STL [R1+0x7c], R17 ;  /* 0x00007c1101007387 */ /* 0x0001e80000100800 */
[----:B0-----:R-:W4:Y:S01]  /*e4e20*/  LDL.LU R17, [R1+0x550c] ;  /* 0x00550c0001117983 */ /* 0x001f220000300800 */
[----:B------:R-:W-:Y:S01]  /*e4e30*/  ISETP.LT.AND P2, PT, R49, UR36, !P0 ;  /* 0x0000002431007c0c */ /* 0x000fe2000c741270 */
[----:B------:R-:W0:Y:S01]  /*e4e40*/  LDCU UR36, c[0x0][0x398] ;  /* 0x00007300ff2477ac */ /* 0x000e220008000800 */
[----:B-1----:R-:W-:-:S02]  /*e4e50*/  ISETP.LT.AND P1, PT, R53, UR43, !P0 ;  /* 0x0000002b35007c0c */ /* 0x002fc4000c721270 */
[----:B------:R-:W-:Y:S01]  /*e4e60*/  LOP3.LUT R19, R19, 0xffffefff, RZ, 0xc0, !PT ;  /* 0xffffefff13137812 */ /* 0x000fe200078ec0ff */
[----:B------:R-:W1:Y:S08]  /*e4e70*/  LDCU UR43, c[0x0][0x398] ;  /* 0x00007300ff2b77ac */ /* 0x000e700008000800 */
        /* <DEDUP_REMOVED lines=14> */
[----:B------:R-:W1:Y:S01]  /*e4f60*/  LDCU.64 UR42, c[0x0][0x398] ;  /* 0x00007300ff2a77ac */ /* 0x000e620008000a00 */
[----:B------:R-:W-:-:S04]  /*e4f70*/  LOP3.LUT R19, R19, 0xffffdfff, RZ, 0xc0, !PT ;  /* 0xffffdfff13137812 */ /* 0x000fc800078ec0ff */
[----:B------:R-:W-:Y:S02]  /*e4f80*/  @P3 LOP3.LUT R19, R19, 0x2000, RZ, 0xfc, !PT ;  /* 0x0000200013133812 */ /* 0x000fe400078efcff */
[----:B------:R-:W-:Y:S01]  /*e4f90*/  ISETP.LT.AND P1, PT, R47, UR76, !P0 ;  /* 0x0000004c2f007c0c */ /* 0x000fe2000c721270 */
[----:B------:R-:W0:Y:S01]  /*e4fa0*/  LDCU UR76, c[0x0][0x398] ;  /* 0x00007300ff4c77ac */ /* 0x000e220008000800 */
        /* <DEDUP_REMOVED lines=8> */
[----:B---3--:R-:W-:Y:S01]  /*e5030*/  ISETP.GE.AND P0, PT, R54, UR45, PT ;  /* 0x0000002d36007c0c */ /* 0x008fe2000bf06270 */
[----:B------:R-:W3:Y:S01]  /*e5040*/  LDCU.64 UR44, c[0x0][0x398] ;  /* 0x00007300ff2c77ac */ /* 0x000ee20008000a00 */
[----:B--2---:R-:W-:Y:S02]  /*e5050*/  PRMT R59, R59, 0x5410, R61 ;  /* 0x000054103b3b7816 */ /* 0x004fe4000000003d */
[----:B------:R-:W2:Y:S04]  /*e5060*/  LDL.LU R61, [R1+0x5508] ;  /* 0x00550800013d7983 */ /* 0x000ea80000300800 */
[----:B------:R0:W-:Y:S01]  /*e5070*/  STL [R1+0x68c], R59 ;  /* 0x00068c3b01007387 */ /* 0x0001e20000100800 */
[----:B----4-:R-:W-:-:S03]  /*e5080*/  PRMT R17, R17, 0x5410, R56 ;  /* 0x0000541011117816 */ /* 0x010fc60000000038 */
[----:B0-----:R-:W4:Y:S04]  /*e5090*/  LDL.LU R59, [R1+0x5504] ;  /* 0x00550400013b7983 */ /* 0x001f280000300800 */
[----:B------:R-:W3:Y:S04]  /*e50a0*/  LDL.LU R56, [R1+0x5500] ;  /* 0x0055000001387983 */ /* 0x000ee80000300800 */
[----:B------:R0:W-:Y:S04]  /*e50b0*/  STL [R1+0x5c], R17 ;  /* 0x00005c1101007387 */ /* 0x0001e80000100800 */
[----:B0-----:R-:W3:Y:S04]  /*e50c0*/  LDL.LU R17, [R1+0x54fc] ;  /* 0x0054fc0001117983 */ /* 0x001ee80000300800 */
[----:B------:R-:W3:Y:S01]  /*e50d0*/  LDL.LU R54, [R1+0x4e40] ;  /* 0x004e400001367983 */ /* 0x000ee20000300800 */
        /* <DEDUP_REMOVED lines=13> */
[----:B------:R-:W1:Y:S01]  /*e51b0*/  LDCU.64 UR48, c[0x0][0x398] ;  /* 0x00007300ff3077ac */ /* 0x000e620008000a00 */
[----:B------:R-:W-:Y:S02]  /*e51c0*/  ISETP.LT.AND P3, PT, R50, UR47, !P0 ;  /* 0x0000002f32007c0c */ /* 0x000fe4000c761270 */
[----:B------:R-:W-:Y:S02]  /*e51d0*/  LOP3.LUT R19, R19, 0xffffffbf, RZ, 0xc0, !PT ;  /* 0xffffffbf13137812 */ /* 0x000fe400078ec0ff */
[----:B0-----:R-:W-:Y:S01]  /*e51e0*/  ISETP.LT.AND P2, PT, R48, UR46, !P0 ;  /* 0x0000002e30007c0c */ /* 0x001fe2000c741270 */
[----:B------:R-:W0:Y:S06]  /*e51f0*/  LDCU.64 UR46, c[0x0][0x398] ;  /* 0x00007300ff2e77ac */ /* 0x000e2c0008000a00 */
        /* <DEDUP_REMOVED lines=16> */
[----:B----4-:R-:W-:-:S03]  /*e5300*/  PRMT R59, R59, 0x5410, R60 ;  /* 0x000054103b3b7816 */ /* 0x010fc6000000003c */
[----:B0-----:R-:W4:Y:S01]  /*e5310*/  LDL.LU R61, [R1+0x54f4] ;  /* 0x0054f400013d7983 */ /* 0x001f220000300800 */
[----:B---3--:R-:W-:-:S03]  /*e5320*/  PRMT R56, R56, 0x5410, R57 ;  /* 0x0000541038387816 */ /* 0x008fc60000000039 */
[----:B------:R-:W3:Y:S04]  /*e5330*/  LDL.LU R60, [R1+0x54f0] ;  /* 0x0054f000013c7983 */ /* 0x000ee80000300800 */
[----:B------:R0:W-:Y:S04]  /*e5340*/  STL [R1+0x3c], R59 ;  /* 0x00003c3b01007387 */ /* 0x0001e80000100800 */
[----:B0-----:R-:W2:Y:S04]  /*e5350*/  LDL.LU R59, [R1+0x54ec] ;  /* 0x0054ec00013b7983 */ /* 0x001ea80000300800 */
[----:B------:R-:W2:Y:S04]  /*e5360*/  LDL.LU R57, [R1+0x54e8] ;  /* 0x0054e80001397983 */ /* 0x000ea80000300800 */
[----:B------:R0:W-:Y:S04]  /*e5370*/  STL [R1+0x2c], R56 ;  /* 0x00002c3801007387 */ /* 0x0001e80000100800 */
[----:B0-----:R-:W2:Y:S01]  /*e5380*/  LDL.LU R56, [R1+0x4e44] ;  /* 0x004e440001387983 */ /* 0x001ea20000300800 */
[----:B------:R-:W-:Y:S01]  /*e5390*/  ISETP.GE.AND P0, PT, R54, UR37, PT ;  /* 0x0000002536007c0c */ /* 0x000fe2000bf06270 */
[----:B------:R-:W0:Y:S02]  /*e53a0*/  LDCU UR37, c[0x0][0x398] ;  /* 0x00007300ff2577ac */ /* 0x000e240008000800 */
[----:B------:R-:W3:Y:S01]  /*e53b0*/  LDL.LU R54, [R1+0x4e48] ;  /* 0x004e480001367983 */ /* 0x000ee20000300800 */
[----:B-1----:R-:W-:Y:S01]  /*e53c0*/  ISETP.LT.AND P1, PT, R49, UR42, !P0 ;  /* 0x0000002a31007c0c */ /* 0x002fe2000c721270 */
[----:B------:R-:W1:Y:S01]  /*e53d0*/  LDCU UR42, c[0x0][0x398] ;  /* 0x00007300ff2a77ac */ /* 0x000e620008000800 */
        /* <DEDUP_REMOVED lines=12> */
[----:B-1----:R-:W-:Y:S02]  /*e54a0*/  ISETP.LT.AND P1, PT, R50, UR42, !P0 ;  /* 0x0000002a32007c0c */ /* 0x002fe4000c721270 */
[----:B------:R-:W-:Y:S02]  /*e54b0*/  LOP3.LUT R19, R19, 0xfffffffe, RZ, 0xc0, !PT ;  /* 0xfffffffe13137812 */ /* 0x000fe400078ec0ff */
[----:B------:R-:W-:Y:S02]  /*e54c0*/  LOP3.LUT R17, R17, 0xdfffffff, RZ, 0xc0, !PT ;  /* 0xdfffffff11117812 */ /* 0x000fe400078ec0ff */
[----:B------:R-:W-:Y:S02]  /*e54d0*/  @P3 LOP3.LUT R19, R19, 0x1, RZ, 0xfc, !PT ;  /* 0x0000000113133812 */ /* 0x000fe400078efcff */
[----:B------:R-:W-:Y:S01]  /*e54e0*/  ISETP.LT.AND P2, PT, R47, UR8, !P0 ;  /* 0x000000082f007c0c */ /* 0x000fe2000c741270 */
[----:B------:R-:W1:Y:S01]  /*e54f0*/  LDCU UR8, c[0x0][0x398] ;  /* 0x00007300ff0877ac */ /* 0x000e620008000800 */
[----:B0-----:R-:W-:-:S03]  /*e5500*/  ISETP.LT.AND P3, PT, R48, UR37, !P0 ;  /* 0x0000002530007c0c */ /* 0x001fc6000c761270 */
[----:B------:R-:W-:Y:S01]  /*e5510*/  @P1 LOP3.LUT R17, R17, 0x20000000, RZ, 0xfc, !PT ;  /* 0x2000000011111812 */ /* 0x000fe200078efcff */
[----:B------:R-:W0:Y:S01]  /*e5520*/  LDCU UR37, c[0x0][0x398] ;  /* 0x00007300ff2577ac */ /* 0x000e220008000800 */
[----:B------:R-:W-:Y:S02]  /*e5530*/  ISETP.LT.AND P1, PT, R55, UR38, !P0 ;  /* 0x0000002637007c0c */ /* 0x000fe4000c721270 */
[----:B------:R-:W-:Y:S01]  /*e5540*/  LOP3.LUT R17, R17, 0xf7ffffff, RZ, 0xc0, !PT ;  /* 0xf7ffffff11117812 */ /* 0x000fe200078ec0ff */
[----:B------:R-:W0:Y:S05]  /*e5550*/  LDCU UR38, c[0x0][0x398] ;  /* 0x00007300ff2677ac */ /* 0x000e2a0008000800 */
[----:B------:R-:W-:-:S04]  /*e5560*/  @P3 LOP3.LUT R17, R17, 0x8000000, RZ, 0xfc, !PT ;  /* 0x0800000011113812 */ /* 0x000fc800078efcff */
[----:B------:R-:W-:-:S04]  /*e5570*/  LOP3.LUT R17, R17, 0xfbffffff, RZ, 0xc0, !PT ;  /* 0xfbffffff11117812 */ /* 0x000fc800078ec0ff */
[----:B------:R-:W-:-:S04]  /*e5580*/  @P2 LOP3.LUT R17, R17, 0x4000000, RZ, 0xfc, !PT ;  /* 0x0400000011112812 */ /* 0x000fc800078efcff */
[----:B------:R-:W-:-:S04]  /*e5590*/  LOP3.LUT R17, R17, 0xfdffffff, RZ, 0xc0, !PT ;  /* 0xfdffffff11117812 */ /* 0x000fc800078ec0ff */
[----:B------:R-:W-:-:S04]  /*e55a0*/  @P1 LOP3.LUT R17, R17, 0x2000000, RZ, 0xfc, !PT ;  /* 0x0200000011111812 */ /* 0x000fc800078efcff */
[----:B------:R-:W-:Y:S02]  /*e55b0*/  LOP3.LUT R17, R17, 0xffefffff, RZ, 0xc0, !PT ;  /* 0xffefffff11117812 */ /* 0x000fe400078ec0ff */
[----:B--2---:R-:W-:Y:S02]  /*e55c0*/  ISETP.GE.AND P0, PT, R56, UR39, PT ;  /* 0x0000002738007c0c */ /* 0x004fe4000bf06270 */
[----:B------:R-:W2:Y:S02]  /*e55d0*/  LDL.LU R56, [R1+0x4e4c] ;  /* 0x004e4c0001387983 */ /* 0x000ea40000300800 */
[----:B------:R-:W-:Y:S02]  /*e55e0*/  ISETP.LT.AND P2, PT, R49, UR40, !P0 ;  /* 0x0000002831007c0c */ /* 0x000fe4000c741270 */
[----:B0-----:R-:W-:Y:S02]  /*e55f0*/  ISETP.LT.AND P1, PT, R53, UR37, !P0 ;  /* 0x0000002535007c0c */ /* 0x001fe4000c721270 */
[----:B-1----:R-:W-:-:S09]  /*e5600*/  ISETP.LT.AND P3, PT, R52, UR8, !P0 ;  /* 0x0000000834007c0c */ /* 0x002fd2000c761270 */
        /* <DEDUP_REMOVED lines=9> */
[----:B------:R-:W-:Y:S02]  /*e56a0*/  LOP3.LUT R17, R17, 0xffdfffff, RZ, 0xc0, !PT ;  /* 0xffdfffff11117812 */ /* 0x000fe400078ec0ff */
[----:B------:R-:W-:Y:S02]  /*e56b0*/  ISETP.LT.AND P3, PT, R48, UR9, !P0 ;  /* 0x0000000930007c0c */ /* 0x000fe4000c761270 */
[----:B------:R-:W-:Y:S02]  /*e56c0*/  @P1 LOP3.LUT R17, R17, 0x200000, RZ, 0xfc, !PT ;  /* 0x0020000011111812 */ /* 0x000fe400078efcff */
[----:B------:R-:W-:Y:S02]  /*e56d0*/  ISETP.LT.AND P2, PT, R47, UR6, !P0 ;  /* 0x000000062f007c0c */ /* 0x000fe4000c741270 */
[----:B------:R-:W-:Y:S02]  /*e56e0*/  ISETP.LT.AND P1, PT, R55, UR17, !P0 ;  /* 0x0000001137007c0c */ /* 0x000fe4000c721270 */
[----:B---3--:R-:W-:-:S02]  /*e56f0*/  ISETP.GE.AND P0, PT, R54, UR43, PT ;  /* 0x0000002b36007c0c */ /* 0x008fc4000bf06270 */
[----:B------:R-:W3:Y:S01]  /*e5700*/  LDL.LU R54, [R1+0x4e50] ;  /* 0x004e500001367983 */ /* 0x000ee20000300800 */
[----:B------:R-:W-:-:S04]  /*e5710*/  LOP3.LUT R17, R17, 0xfff7ffff, RZ, 0xc0, !PT ;  /* 0xfff7ffff11117812 */ /* 0x000fc800078ec0ff */
        /* <DEDUP_REMOVED lines=23> */
[----:B------:R-:W-:-:S05]  /*e5890*/  LOP3.LUT R17, R17, 0xfffff7ff, RZ, 0xc0, !PT ;  /* 0xfffff7ff11117812 */ /* 0x000fca00078ec0ff */
        /* <DEDUP_REMOVED lines=32> */
[----:B------:R-:W-:Y:S02]  /*e5aa0*/  LOP3.LUT R17, R17, 0xfffffffd, RZ, 0xc0, !PT ;  /* 0xfffffffd11117812 */ /* 0x000fe400078ec0ff */
[----:B------:R-:W-:Y:S02]  /*e5ab0*/  ISETP.LT.AND P3, PT, R52, UR29, !P0 ;  /* 0x0000001d34007c0c */ /* 0x000fe4000c761270 */
[----:B------:R-:W-:Y:S02]  /*e5ac0*/  @P1 LOP3.LUT R17, R17, 0x2, RZ, 0xfc, !PT ;  /* 0x0000000211111812 */ /* 0x000fe400078efcff */
[----:B------:R-:W-:-:S02]  /*e5ad0*/  LOP3.LUT R18, R18, 0xefffffff, RZ, 0xc0, !PT ;  /* 0xefffffff12127812 */ /* 0x000fc400078ec0ff */
[----:B------:R-:W-:-:S03]  /*e5ae0*/  ISETP.LT.AND P1, PT, R53, UR30, !P0 ;  /* 0x0000001e35007c0c */ /* 0x000fc6000c721270 */
[----:B------:R-:W-:Y:S02]  /*e5af0*/  @P2 LOP3.LUT R18, R18, 0x10000000, RZ, 0xfc, !PT ;  /* 0x1000000012122812 */ /* 0x000fe400078efcff */
[----:B------:R-:W-:Y:S02]  /*e5b00*/  ISETP.LT.AND P2, PT, R51, UR28, !P0 ;  /* 0x0000001c33007c0c */ /* 0x000fe4000c741270 */
[----:B------:R-:W-:Y:S02]  /*e5b10*/  LOP3.LUT R18, R18, 0x7fffffff, RZ, 0xc0, !PT ;  /* 0x7fffffff12127812 */ /* 0x000fe400078ec0ff */
[----:B------:R-:W-:Y:S02]  /*e5b20*/  LOP3.LUT R17, R17, 0xfffffffe, RZ, 0xc0, !PT ;  /* 0xfffffffe11117812 */ /* 0x000fe400078ec0ff */
[----:B------:R-:W-:Y:S02]  /*e5b30*/  @P3 LOP3.LUT R18, R18, 0x80000000, RZ, 0xfc, !PT ;  /* 0x8000000012123812 */ /* 0x000fe400078efcff */
[----:B------:R-:W-:-:S02]  /*e5b40*/  @P1 LOP3.LUT R17, R17, 0x1, RZ, 0xfc, !PT ;  /* 0x0000000111111812 */ /* 0x000fc400078efcff */
        /* <DEDUP_REMOVED lines=35> */
[----:B------:R-:W3:Y:S01]  /*e5d80*/  LDL R54, [R1+0x1c0] ;  /* 0x0001c00001367983 */ /* 0x000ee20000100800 */
        /* <DEDUP_REMOVED lines=53> */
[----:B------:R-:W2:Y:S03]  /*e60e0*/  LDL.LU R55, [R1+0x54e0] ;  /* 0x0054e00001377983 */ /* 0x000ea60000300800 */
[----:B------:R-:W-:Y:S02]  /*e60f0*/  @P2 LOP3.LUT R18, R18, 0x4, RZ, 0xfc, !PT ;  /* 0x0000000412122812 */ /* 0x000fe400078efcff */
[----:B---3--:R-:W-:-:S02]  /*e6100*/  ISETP.GE.AND P6, PT, R54, UR53, PT ;  /* 0x0000003536007c0c */ /* 0x008fc4000bfc6270 */
[----:B------:R-:W-:Y:S01]  /*e6110*/  LOP3.LUT R18, R18, 0xfffffffd, RZ, 0xc0, !PT ;  /* 0xfffffffd12127812 */ /* 0x000fe200078ec0ff */
[----:B------:R-:W3:Y:S01]  /*e6120*/  LDL.LU R54, [R1+0x54dc] ;  /* 0x0054dc0001367983 */ /* 0x000ee20000300800 */
[----:B------:R-:W-:Y:S02]  /*e6130*/  ISETP.LT.AND P0, PT, R53, UR73, !P6 ;  /* 0x0000004935007c0c */ /* 0x000fe4000f701270 */
[----:B------:R-:W-:Y:S01]  /*e6140*/  @P1 LOP3.LUT R18, R18, 0x2, RZ, 0xfc, !PT ;  /* 0x0000000212121812 */ /* 0x000fe200078efcff */
[----:B------:R-:W2:Y:S01]  /*e6150*/  LDL.LU R53, [R1+0x54d8] ;  /* 0x0054d80001357983 */ /* 0x000ea20000300800 */
[----:B------:R-:W-:Y:S02]  /*e6160*/  ISETP.LT.AND P1, PT, R52, UR72, !P6 ;  /* 0x0000004834007c0c */ /* 0x000fe4000f721270 */
[----:B------:R-:W-:Y:S01]  /*e6170*/  ISETP.LT.AND P2, PT, R51, UR71, !P6 ;  /* 0x0000004733007c0c */ /* 0x000fe2000f741270 */
[----:B------:R-:W2:Y:S01]  /*e6180*/  LDL.LU R52, [R1+0x54d4] ;  /* 0x0054d40001347983 */ /* 0x000ea20000300800 */
[----:B------:R-:W-:-:S02]  /*e6190*/  ISETP.LT.AND P3, PT, R50, UR70, !P6 ;  /* 0x0000004632007c0c */ /* 0x000fc4000f761270 */
[----:B------:R-:W-:Y:S01]  /*e61a0*/  ISETP.LT.AND P4, PT, R49, UR69, !P6 ;  /* 0x0000004531007c0c */ /* 0x000fe2000f781270 */
[----:B------:R-:W2:Y:S01]  /*e61b0*/  LDL.LU R51, [R1+0x54d0] ;  /* 0x0054d00001337983 */ /* 0x000ea20000300800 */
[----:B------:R-:W-:-:S03]  /*e61c0*/  ISETP.LT.AND P5, PT, R48, UR36, !P6 ;  /* 0x0000002430007c0c */ /* 0x000fc6000f7a1270 */
[----:B------:R-:W2:Y:S01]  /*e61d0*/  LDL.LU R50, [R1+0x54cc] ;  /* 0x0054cc0001327983 */ /* 0x000ea20000300800 */
[----:B------:R-:W-:-:S03]  /*e61e0*/  ISETP.LT.AND P6, PT, R47, UR76, !P6 ;  /* 0x0000004c2f007c0c */ /* 0x000fc6000f7c1270 */
[----:B------:R-:W2:Y:S04]  /*e61f0*/  LDL.LU R49, [R1+0x54c8] ;  /* 0x0054c80001317983 */ /* 0x000ea80000300800 */
[----:B------:R-:W2:Y:S04]  /*e6200*/  LDL.LU R48, [R1+0x54c4] ;  /* 0x0054c40001307983 */ /* 0x000ea80000300800 */
[----:B------:R-:W2:Y:S01]  /*e6210*/  LDL.LU R47, [R1+0x54c0] ;  /* 0x0054c000012f7983 */ /* 0x000ea20000300800 */
[----:B------:R-:W-:Y:S02]  /*e6220*/  SHF.R.U32.HI R31, RZ, 0x8, R31 ;  /* 0x00000008ff1f7819 */ /* 0x000fe4000001161f */
        /* <DEDUP_REMOVED lines=33> */
[----:B------:R-:W-:Y:S01]  /*e6440*/  PRMT R0, R0, 0x3340, R1 ;  /* 0x0000334000007816 */ /* 0x000fe20000000001 */
[----:B------:R0:W-:Y:S01]  /*e6450*/  STL [R1+0x560c], R18 ;  /* 0x00560c1201007387 */ /* 0x0001e20000100800 */
[----:B------:R-:W1:Y:S01]  /*e6460*/  S2UR UR7, SR_CgaCtaId ;  /* 0x00000000000779c3 */ /* 0x000e620000008800 */
[----:B------:R-:W-:Y:S01]  /*e6470*/  UMOV UR6, 0x400 ;  /* 0x0000040000067882 */ /* 0x000fe20000000000 */
[----:B------:R-:W1:Y:S01]  /*e6480*/  LDCU.64 UR12, c[0x0][0x398] ;  /* 0x00007300ff0c77ac */ /* 0x000e620008000a00 */
[----:B------:R-:W1:Y:S01]  /*e6490*/  LDCU.64 UR14, c[0x0][0x398] ;  /* 0x00007300ff0e77ac */ /* 0x000e620008000a00 */
[----:B0-----:R-:W3:Y:S01]  /*e64a0*/  LDL.LU R18, [R1+0x320] ;  /* 0x0003200001127983 */ /* 0x001ee20000300800 */
[----:B------:R-:W0:Y:S03]  /*e64b0*/  LDCU.64 UR10, c[0x0][0x398] ;  /* 0x00007300ff0a77ac */ /* 0x000e260008000a00 */
[----:B------:R4:W-:Y:S01]  /*e64c0*/  STL [R1+0x55fc], R17 ;  /* 0x0055fc1101007387 */ /* 0x0009e20000100800 */
[----:B------:R-:W0:Y:S01]  /*e64d0*/  LDCU.64 UR8, c[0x0][0x398] ;  /* 0x00007300ff0877ac */ /* 0x000e220008000a00 */
[----:B------:R-:W0:Y:S01]  /*e64e0*/  LDCU UR18, c[0x0][0x39c] ;  /* 0x00007380ff1277ac */ /* 0x000e220008000800 */
[----:B------:R-:W0:Y:S01]  /*e64f0*/  LDCU.64 UR16, c[0x0][0x398] ;  /* 0x00007300ff1077ac */ /* 0x000e220008000a00 */
[----:B----4-:R-:W4:Y:S01]  /*e6500*/  LDL.LU R17, [R1+0x2118] ;  /* 0x0021180001117983 */ /* 0x010f220000300800 */
[----:B------:R-:W0:Y:S03]  /*e6510*/  LDCU UR24, c[0x0][0x39c] ;  /* 0x00007380ff1877ac */ /* 0x000e260008000800 */
[----:B------:R1:W-:Y:S01]  /*e6520*/  STL [R1+0x55f4], R19 ;  /* 0x0055f41301007387 */ /* 0x0003e20000100800 */
[----:B------:R-:W0:Y:S01]  /*e6530*/  LDCU.64 UR20, c[0x0][0x398] ;  /* 0x00007300ff1477ac */ /* 0x000e220008000a00 */
[----:B------:R-:W0:Y:S02]  /*e6540*/  LDCU.64 UR22, c[0x0][0x398] ;  /* 0x00007300ff1677ac */ /* 0x000e240008000a00 */
[----:B-1----:R-:W4:Y:S01]  /*e6550*/  LDL.LU R19, [R1+0x31c] ;  /* 0x00031c0001137983 */ /* 0x002f220000300800 */
[----:B------:R-:W1:Y:S03]  /*e6560*/  LDCU UR52, c[0x0][0x39c] ;  /* 0x00007380ff3477ac */ /* 0x000e660008000800 */
[----:B------:R0:W-:Y:S01]  /*e6570*/  STL [R1+0x55e0], R58 ;  /* 0x0055e03a01007387 */ /* 0x0001e20000100800 */
[----:B------:R-:W1:Y:S01]  /*e6580*/  LDCU UR45, c[0x0][0x39c] ;  /* 0x00007380ff2d77ac */ /* 0x000e620008000800 */
[----:B------:R-:W1:Y:S01]  /*e6590*/  LDCU UR48, c[0x0][0x39c] ;  /* 0x00007380ff3077ac */ /* 0x000e620008000800 */
[----:B------:R-:W1:Y:S01]  /*e65a0*/  LDCU UR49, c[0x0][0x39c] ;  /* 0x00007380ff3177ac */ /* 0x000e620008000800 */
[----:B0-----:R-:W4:Y:S01]  /*e65b0*/  LDL.LU R58, [R1+0x308] ;  /* 0x00030800013a7983 */ /* 0x001f220000300800 */
[----:B------:R-:W0:Y:S03]  /*e65c0*/  LDCU UR40, c[0x0][0x39c] ;  /* 0x00007380ff2877ac */ /* 0x000e260008000800 */
[----:B------:R1:W-:Y:S01]  /*e65d0*/  STL [R1+0x55d8], R16 ;  /* 0x0055d81001007387 */ /* 0x0003e20000100800 */
[----:B------:R-:W0:Y:S01]  /*e65e0*/  LDCU UR47, c[0x0][0x39c] ;  /* 0x00007380ff2f77ac */ /* 0x000e220008000800 */
[----:B------:R-:W0:Y:S02]  /*e65f0*/  LDCU UR46, c[0x0][0x39c] ;  /* 0x00007380ff2e77ac */ /* 0x000e240008000800 */
        /* <DEDUP_REMOVED lines=31> */
[----:B------:R-:W0:Y:S03]  /*e67f0*/  LDCU UR51, c[0x0][0x39c] ;  /* 0x00007380ff3377ac */ /* 0x000e260008000800 */
[----:B-1----:R-:W4:Y:S04]  /*e6800*/  LDL.LU R40, [R1+0x211c] ;  /* 0x00211c0001287983 */ /* 0x002f280000300800 */
[----:B------:R1:W-:Y:S04]  /*e6810*/  STL [R1+0x559c], R46 ;  /* 0x00559c2e01007387 */ /* 0x0003e80000100800 */
[----:B-1----:R-:W4:Y:S04]  /*e6820*/  LDL.LU R46, [R1+0x1f5c] ;  /* 0x001f5c00012e7983 */ /* 0x002f280000300800 */
[----:B--2---:R1:W-:Y:S04]  /*e6830*/  STL [R1+0x5594], R47 ;  /* 0x0055942f01007387 */ /* 0x0043e80000100800 */
[----:B-1----:R-:W2:Y:S04]  /*e6840*/  LDL.LU R47, [R1+0x1f4c] ;  /* 0x001f4c00012f7983 */ /* 0x002ea80000300800 */
[----:B------:R1:W-:Y:S04]  /*e6850*/  STL [R1+0x5590], R48 ;  /* 0x0055903001007387 */ /* 0x0003e80000100800 */
        /* <DEDUP_REMOVED lines=10> */
[----:B-1----:R-:W2:Y:S04]  /*e6900*/  LDL R53, [R1+0x41c] ;  /* 0x00041c0001357983 */ /* 0x002ea80000100800 */
[----:B---3--:R1:W-:Y:S04]  /*e6910*/  STL [R1+0x554c], R54 ;  /* 0x00554c3601007387 */ /* 0x0083e80000100800 */
[----:B-1----:R-:W3:Y:S04]  /*e6920*/  LDL.LU R54, [R1+0x434] ;  /* 0x0004340001367983 */ /* 0x002ee80000300800 */
[----:B------:R-:W-:Y:S04]  /*e6930*/  STL [R1+0x5548], R55 ;  /* 0x0055483701007387 */ /* 0x000fe80000100800 */
[----:B------:R-:W-:Y:S04]  /*e6940*/  STL [R1+0x5540], R56 ;  /* 0x0055403801007387 */ /* 0x000fe80000100800 */
[----:B------:R1:W-:Y:S04]  /*e6950*/  STL [R1+0x5530], R57 ;  /* 0x0055303901007387 */ /* 0x0003e80000100800 */
[----:B------:R-:W-:Y:S04]  /*e6960*/  STL [R1+0x5528], R59 ;  /* 0x0055283b01007387 */ /* 0x000fe80000100800 */
[----:B------:R-:W-:Y:S04]  /*e6970*/  STL [R1+0x5520], R60 ;  /* 0x0055203c01007387 */ /* 0x000fe80000100800 */
[----:B------:R-:W-:Y:S01]  /*e6980*/  STL [R1+0x5518], R61 ;  /* 0x0055183d01007387 */ /* 0x000fe20000100800 */
[----:B----4-:R-:W-:-:S02]  /*e6990*/  PRMT R11, R17, 0x5410, R11 ;  /* 0x00005410110b7816 */ /* 0x010fc4000000000b */
[----:B------:R-:W-:Y:S02]  /*e69a0*/  PRMT R7, R16, 0x5410, R7 ;  /* 0x0000541010077816 */ /* 0x000fe40000000007 */
[----:B------:R-:W-:Y:S02]  /*e69b0*/  PRMT R8, R44, 0x5410, R8 ;  /* 0x000054102c087816 */ /* 0x000fe40000000008 */
[----:B------:R-:W-:Y:S02]  /*e69c0*/  PRMT R9, R43, 0x5410, R9 ;  /* 0x000054102b097816 */ /* 0x000fe40000000009 */
[----:B------:R-:W-:Y:S02]  /*e69d0*/  PRMT R15, R42, 0x5410, R15 ;  /* 0x000054102a0f7816 */ /* 0x000fe4000000000f */
[----:B------:R-:W-:Y:S02]  /*e69e0*/  PRMT R23, R41, 0x5410, R23 ;  /* 0x0000541029177816 */ /* 0x000fe40000000017 */
[----:B------:R-:W-:-:S02]  /*e69f0*/  PRMT R10, R40, 0x5410, R10 ;  /* 0x00005410280a7816 */ /* 0x000fc4000000000a */
[----:B------:R-:W-:Y:S02]  /*e6a00*/  PRMT R27, R46, 0x5410, R27 ;  /* 0x000054102e1b7816 */ /* 0x000fe4000000001b */
[----:B--2---:R-:W-:Y:S02]  /*e6a10*/  PRMT R31, R47, 0x5410, R31 ;  /* 0x000054102f1f7816 */ /* 0x004fe4000000001f */
[----:B------:R-:W-:Y:S02]  /*e6a20*/  PRMT R35, R48, 0x5410, R35 ;  /* 0x0000541030237816 */ /* 0x000fe40000000023 */
[----:B------:R-:W-:Y:S02]  /*e6a30*/  PRMT R50, R58, 0x5410, R50 ;  /* 0x000054103a327816 */ /* 0x000fe40000000032 */
[----:B------:R-:W-:Y:S02]  /*e6a40*/  PRMT R39, R49, 0x5410, R39 ;  /* 0x0000541031277816 */ /* 0x000fe40000000027 */
[----:B------:R-:W-:-:S02]  /*e6a50*/  PRMT R51, R51, 0x5410, R52 ;  /* 0x0000541033337816 */ /* 0x000fc40000000034 */
[----:B---3--:R-:W-:-:S04]  /*e6a60*/  LOP3.LUT R54, R54, 0xfffeffff, RZ, 0xc0, !PT ;  /* 0xfffeffff36367812 */ /* 0x008fc800078ec0ff */
[----:B------:R-:W-:Y:S02]  /*e6a70*/  @P0 LOP3.LUT R54, R54, 0x10000, RZ, 0xfc, !PT ;  /* 0x0001000036360812 */ /* 0x000fe400078efcff */
[----:B------:R-:W-:Y:S02]  /*e6a80*/  PRMT R6, R19, 0x5410, R6 ;  /* 0x0000541013067816 */ /* 0x000fe40000000006 */
[----:B------:R-:W-:Y:S01]  /*e6a90*/  PRMT R5, R45, 0x5410, R5 ;  /* 0x000054102d057816 */ /* 0x000fe20000000005 */
[----:B------:R-:W-:Y:S01]  /*e6aa0*/  STL [R1+0x434], R54 ;  /* 0x0004343601007387 */ /* 0x000fe20000100800 */
[----:B------:R-:W-:Y:S01]  /*e6ab0*/  PRMT R4, R18, 0x5410, R4 ;  /* 0x0000541012047816 */ /* 0x000fe20000000004 */
[----:B------:R-:W-:Y:S01]  /*e6ac0*/  BAR.SYNC.DEFER_BLOCKING 0x0 ;  /* 0x0000000000007b1d */ /* 0x000fe20000010000 */
[----:B------:R-:W-:-:S05]  /*e6ad0*/  LOP3.LUT P0, RZ, R53, 0x1, RZ, 0xc0, !PT ;  /* 0x0000000135ff7812 */ /* 0x000fca000780c0ff */
[----:B------:R-:W2:Y:S04]  /*e6ae0*/  LDL.LU R58, [R1+0x4cb0] ;  /* 0x004cb000013a7983 */ /* 0x000ea80000300800 */
[----:B------:R3:W-:Y:S04]  /*e6af0*/  STL [R1+0x72c], R51 ;  /* 0x00072c3301007387 */ /* 0x0007e80000100800 */
[----:B------:R4:W-:Y:S04]  /*e6b00*/  STL [R1+0x750], R50 ;  /* 0x0007503201007387 */ /* 0x0009e80000100800 */
[----:B------:R-:W-:Y:S04]  /*e6b10*/  STL [R1+0x754], R39 ;  /* 0x0007542701007387 */ /* 0x000fe80000100800 */
[----:B------:R-:W-:Y:S04]  /*e6b20*/  STL [R1+0x758], R35 ;  /* 0x0007582301007387 */ /* 0x000fe80000100800 */
[----:B------:R-:W-:Y:S04]  /*e6b30*/  STL [R1+0x75c], R31 ;  /* 0x00075c1f01007387 */ /* 0x000fe80000100800 */
[----:B------:R-:W-:Y:S04]  /*e6b40*/  STL [R1+0x760], R27 ;  /* 0x0007601b01007387 */ /* 0x000fe80000100800 */
[----:B------:R-:W2:Y:S04]  /*e6b50*/  LDL.LU R41, [R1+0x4cbc] ;  /* 0x004cbc0001297983 */ /* 0x000ea80000300800 */
[----:B------:R-:W-:Y:S04]  /*e6b60*/  STL [R1+0x764], R23 ;  /* 0x0007641701007387 */ /* 0x000fe80000100800 */
[----:B------:R-:W-:Y:S04]  /*e6b70*/  STL [R1+0x768], R15 ;  /* 0x0007680f01007387 */ /* 0x000fe80000100800 */
[----:B------:R-:W2:Y:S04]  /*e6b80*/  LDL.LU R42, [R1+0x53a0] ;  /* 0x0053a000012a7983 */ /* 0x000ea80000300800 */
[----:B------:R-:W2:Y:S04]  /*e6b90*/  LDL.LU R17, [R1+0x51fc] ;  /* 0x0051fc0001117983 */ /* 0x000ea80000300800 */
[----:B------:R-:W-:Y:S04]  /*e6ba0*/  STL [R1+0x76c], R11 ;  /* 0x00076c0b01007387 */ /* 0x000fe80000100800 */
[----:B------:R-:W-:Y:S04]  /*e6bb0*/  STL [R1+0x770], R10 ;  /* 0x0007700a01007387 */ /* 0x000fe80000100800 */
[----:B------:R-:W2:Y:S04]  /*e6bc0*/  LDL.LU R43, [R1+0x51f8] ;  /* 0x0051f800012b7983 */ /* 0x000ea80000300800 */
[----:B------:R-:W-:Y:S04]  /*e6bd0*/  STL [R1+0x774], R9 ;  /* 0x0007740901007387 */ /* 0x000fe80000100800 */
[----:B------:R-:W-:Y:S04]  /*e6be0*/  STL [R1+0x778], R8 ;  /* 0x0007780801007387 */ /* 0x000fe80000100800 */
[----:B------:R-:W2:Y:S04]  /*e6bf0*/  LDL.LU R44, [R1+0x51a0] ;  /* 0x0051a000012c7983 */ /* 0x000ea80000300800 */
[----:B------:R-:W-:Y:S04]  /*e6c00*/  STL [R1+0x77c], R7 ;  /* 0x00077c0701007387 */ /* 0x000fe80000100800 */
[----:B------:R-:W2:Y:S04]  /*e6c10*/  LDL.LU R16, [R1+0x519c] ;  /* 0x00519c0001107983 */ /* 0x000ea80000300800 */
[----:B------:R-:W2:Y:S04]  /*e6c20*/  LDL.LU R19, [R1+0x360] ;  /* 0x0003600001137983 */ /* 0x000ea80000300800 */
[----:B------:R-:W-:Y:S04]  /*e6c30*/  STL [R1+0x780], R6 ;  /* 0x0007800601007387 */ /* 0x000fe80000100800 */
[----:B-1----:R-:W2:Y:S04]  /*e6c40*/  LDL.LU R57, [R1+0x34c] ;  /* 0x00034c0001397983 */ /* 0x002ea80000300800 */
[----:B------:R-:W-:Y:S04]  /*e6c50*/  STL [R1+0x784], R5 ;  /* 0x0007840501007387 */ /* 0x000fe80000100800 */
[----:B------:R-:W2:Y:S04]  /*e6c60*/  LDL.LU R56, [R1+0x358] ;  /* 0x0003580001387983 */ /* 0x000ea80000300800 */
[----:B------:R2:W-:Y:S04]  /*e6c70*/  STL [R1+0x788], R4 ;  /* 0x0007880401007387 */ /* 0x0005e80000100800 */
[----:B------:R-:W2:Y:S04]  /*e6c80*/  LDL.LU R55, [R1+0x340] ;  /* 0x0003400001377983 */ /* 0x000ea80000300800 */
[----:B------:R-:W2:Y:S04]  /*e6c90*/  LDL.LU R53, [R1+0x168] ;  /* 0x0001680001357983 */ /* 0x000ea80000300800 */
[----:B------:R-:W2:Y:S04]  /*e6ca0*/  LDL.LU R52, [R1+0x53c0] ;  /* 0x0053c00001347983 */ /* 0x000ea80000300800 */
[----:B---3--:R-:W3:Y:S04]  /*e6cb0*/  LDL.LU R51, [R1+0x164] ;  /* 0x0001640001337983 */ /* 0x008ee80000300800 */
[----:B------:R-:W3:Y:S04]  /*e6cc0*/  LDL.LU R18, [R1+0x53d0] ;  /* 0x0053d00001127983 */ /* 0x000ee80000300800 */
[----:B----4-:R-:W4:Y:S04]  /*e6cd0*/  LDL.LU R50, [R1+0x16c] ;  /* 0x00016c0001327983 */ /* 0x010f280000300800 */
[----:B------:R-:W4:Y:S04]  /*e6ce0*/  LDL.LU R49, [R1+0x1bb8] ;  /* 0x001bb80001317983 */ /* 0x000f280000300800 */
[----:B------:R-:W3:Y:S04]  /*e6cf0*/  LDL.LU R48, [R1+0x4c98] ;  /* 0x004c980001307983 */ /* 0x000ee80000300800 */
[----:B------:R-:W4:Y:S01]  /*e6d00*/  LDL.LU R47, [R1+0x4c94] ;  /* 0x004c9400012f7983 */ /* 0x000f220000300800 */
[----:B--2---:R-:W-:-:S05]  /*e6d10*/  PRMT R4, R58, 0x5410, R3 ;  /* 0x000054103a047816 */ /* 0x004fca0000000003 */
[----:B------:R-:W-:Y:S04]  /*e6d20*/  STL [R1+0x78c], R4 ;  /* 0x00078c0401007387 */ /* 0x000fe80000100800 */
[----:B------:R-:W2:Y:S04]  /*e6d30*/  LDL.LU R46, [R1+0x1ef8] ;  /* 0x001ef800012e7983 */ /* 0x000ea80000300800 */
[----:B------:R-:W2:Y:S04]  /*e6d40*/  LDL.LU R45, [R1+0x1eec] ;  /* 0x001eec00012d7983 */ /* 0x000ea80000300800 */
[----:B------:R-:W2:Y:S04]  /*e6d50*/  LDL.LU R58, [R1+0x388] ;  /* 0x00038800013a7983 */ /* 0x000ea80000300800 */
[----:B------:R1:W-:Y:S04]  /*e6d60*/  STL [R1+0x55dc], R3 ;  /* 0x0055dc0301007387 */ /* 0x0003e80000100800 */
[----:B------:R-:W-:Y:S01]  /*e6d70*/  STL [R1+0x5600], R2 ;  /* 0x0056000201007387 */ /* 0x000fe20000100800 */
[----:B-1----:R-:W-:-:S05]  /*e6d80*/  PRMT R3, R41, 0x5410, R2 ;  /* 0x0000541029037816 */ /* 0x002fca0000000002 */
[----:B------:R1:W-:Y:S01]  /*e6d90*/  STL [R1+0x7f0], R3 ;  /* 0x0007f00301007387 */ /* 0x0003e20000100800 */
[----:B------:R-:W-:-:S03]  /*e6da0*/  PRMT R0, R42, 0x5410, R0 ;  /* 0x000054102a007816 */ /* 0x000fc60000000000 */
[----:B------:R-:W2:Y:S01]  /*e6db0*/  LDL.LU R41, [R1+0x384] ;  /* 0x0003840001297983 */ /* 0x000ea20000300800 */
[----:B------:R-:W-:-:S03]  /*e6dc0*/  LOP3.LUT R39, R17, 0xffff, RZ, 0xc0, !PT ;  /* 0x0000ffff11277812 */ /* 0x000fc600078ec0ff */
[----:B------:R0:W-:Y:S04]  /*e6dd0*/  STL [R1+0x7f4], R0 ;  /* 0x0007f40001007387 */ /* 0x0001e80000100800 */
[----:B------:R-:W2:Y:S04]  /*e6de0*/  LDL.LU R42, [R1+0x378] ;  /* 0x00037800012a7983 */ /* 0x000ea80000300800 */
[----:B------:R-:W2:Y:S01]  /*e6df0*/  LDL.LU R17, [R1+0x370] ;  /* 0x0003700001117983 */ /* 0x000ea20000300800 */
[----:B------:R-:W-:-:S03]  /*e6e00*/  LOP3.LUT R40, R43, 0xffff, RZ, 0xc0, !PT ;  /* 0x0000ffff2b287812 */ /* 0x000fc600078ec0ff */
[----:B------:R-:W2:Y:S01]  /*e6e10*/  LDL.LU R43, [R1+0x184] ;  /* 0x00018400012b7983 */ /* 0x000ea20000300800 */
[----:B-1----:R-:W-:-:S03]  /*e6e20*/  LOP3.LUT R3, R44, 0xffff, RZ, 0xc0, !PT ;  /* 0x0000ffff2c037812 */ /* 0x002fc600078ec0ff */
[----:B------:R-:W2:Y:S01]  /*e6e30*/  LDL.LU R44, [R1+0x180] ;  /* 0x00018000012c7983 */ /* 0x000ea20000300800 */
[----:B------:R-:W-:-:S03]  /*e6e40*/  LOP3.LUT R2, R16, 0xffff, RZ, 0xc0, !PT ;  /* 0x0000ffff10027812 */ /* 0x000fc600078ec0ff */
[----:B------:R-:W2:Y:S01]  /*e6e50*/  LDL.LU R16, [R1+0x17c] ;  /* 0x00017c0001107983 */ /* 0x000ea20000300800 */
[----:B------:R-:W-:Y:S01]  /*e6e60*/  PRMT R4, R19, 0x4210, R39 ;  /* 0x0000421013047816 */ /* 0x000fe20000000027 */
[----:B------:R-:W1:Y:S02]  /*e6e70*/  S2R R54, SR_TID.X ;  /* 0x0000000000367919 */ /* 0x000e640000002100 */
[----:B------:R-:W2:Y:S01]  /*e6e80*/  LDL.LU R19, [R1+0x178] ;  /* 0x0001780001137983 */ /* 0x000ea20000300800 */
[----:B------:R-:W-:Y:S01]  /*e6e90*/  ULEA UR6, UR7, UR6, 0x18 ;  /* 0x0000000607067291 */ /* 0x000fe2000f8ec0ff */
[----:B------:R-:W-:Y:S02]  /*e6ea0*/  PRMT R5, R57, 0x4210, R40 ;  /* 0x0000421039057816 */ /* 0x000fe40000000028 */
[----:B------:R-:W-:Y:S02]  /*e6eb0*/  PRMT R6, R56, 0x4210, R3 ;  /* 0x0000421038067816 */ /* 0x000fe40000000003 */
[----:B------:R-:W-:-:S02]  /*e6ec0*/  PRMT R7, R55, 0x4210, R2 ;  /* 0x0000421037077816 */ /* 0x000fc40000000002 */
[----:B-1----:R-:W-:Y:S02]  /*e6ed0*/  LOP3.LUT R54, R54, 0x1f, RZ, 0xc0, !PT ;  /* 0x0000001f36367812 */ /* 0x002fe400078ec0ff */
[----:B------:R-:W-:Y:S02]  /*e6ee0*/  PRMT R8, R52, 0x5410, R53 ;  /* 0x0000541034087816 */ /* 0x000fe40000000035 */
[----:B0-----:R-:W-:Y:S01]  /*e6ef0*/  LEA R0, R54, UR6, 0x4 ;  /* 0x0000000636007c11 */ /* 0x001fe2000f8e20ff */
[----:B------:R-:W0:Y:S02]  /*e6f00*/  LDCU.64 UR6, c[0x0][0x398] ;  /* 0x00007300ff0677ac */ /* 0x000e240008000a00 */
[----:B------:R1:W-:Y:S04]  /*e6f10*/  STL [R1+0x7f8], R8 ;  /* 0x0007f80801007387 */ /* 0x0003e80000100800 */
[----:B------:R-:W-:Y:S01]  /*e6f20*/  STSM.16.M88.4 [R0], R4 ;  /* 0x0000000400007844 */ /* 0x000fe20000000200 */
[----:B------:R-:W-:Y:S01]  /*e6f30*/  NOP ;  /* 0x0000000000007918 */ /* 0x000fe20000000000 */
[----:B---3--:R-:W-:-:S02]  /*e6f40*/  LOP3.LUT R23, R48, 0xffff, RZ, 0xc0, !PT ;  /* 0x0000ffff30177812 */ /* 0x008fc400078ec0ff */
[----:B------:R-:W3:Y:S01]  /*e6f50*/  LDS.128 R4, [R0] ;  /* 0x0000000000047984 */ /* 0x000ee20000000c00 */
[----:B----4-:R-:W-:-:S03]  /*e6f60*/  LOP3.LUT R27, R47, 0xffff, RZ, 0xc0, !PT ;  /* 0x0000ffff2f1b7812 */ /* 0x010fc600078ec0ff */
[----:B------:R-:W4:Y:S04]  /*e6f70*/  LDL.LU R48, [R1+0x18c] ;  /* 0x00018c0001307983 */ /* 0x000f280000300800 */
[----:B------:R-:W4:Y:S01]  /*e6f80*/  LDL.LU R47, [R1+0x190] ;  /* 0x00019000012f7983 */ /* 0x000f220000300800 */
[----:B------:R-:W-:Y:S02]  /*e6f90*/  PRMT R15, R49, 0x5410, R50 ;  /* 0x00005410310f7816 */ /* 0x000fe40000000032 */
[----:B--2---:R-:W-:Y:S02]  /*e6fa0*/  LOP3.LUT R35, R45, 0xffff, RZ, 0xc0, !PT ;  /* 0x0000ffff2d237812 */ /* 0x004fe400078ec0ff */
[----:B------:R-:W2:Y:S01]  /*e6fb0*/  LDL.LU R45, [R1+0x188] ;  /* 0x00018800012d7983 */ /* 0x000ea20000300800 */
[----:B-1----:R-:W-:-:S03]  /*e6fc0*/  PRMT R8, R58, 0x4210, R23 ;  /* 0x000042103a087816 */ /* 0x002fc60000000017 */
[----:B------:R-:W2:Y:S01]  /*e6fd0*/  LDL.LU R58, [R1+0x174] ;  /* 0x00017400013a7983 */ /* 0x000ea20000300800 */
[----:B------:R-:W-:-:S03]  /*e6fe0*/  LOP3.LUT R31, R46, 0xffff, RZ, 0xc0, !PT ;  /* 0x0000ffff2e1f7812 */ /* 0x000fc600078ec0ff */
[----:B---3--:R1:W-:Y:S04]  /*e6ff0*/  STL.64 [R1+0x670], R4 ;  /* 0x0006700401007387 */ /* 0x0083e80000100a00 */
[----:B------:R3:W-:Y:S01]  /*e7000*/  STL [R1+0x67c], R7 ;  /* 0x00067c0701007387 */ /* 0x0007e20000100800 */
[----:B------:R-:W-:Y:S02]  /*e7010*/  PRMT R9, R41, 0x4210, R27 ;  /* 0x0000421029097816 */ /* 0x000fe4000000001b */
[----:B------:R-:W-:Y:S01]  /*e7020*/  PRMT R11, R17, 0x4210, R35 ;  /* 0x00004210110b7816 */ /* 0x000fe20000000023 */
[----:B------:R-:W-:-:S05]  /*e7030*/  IMAD.MOV.U32 R17, RZ, RZ, R6 ;  /* 0x000000ffff117224 */ /* 0x000fca00078e0006 */
[----:B------:R-:W-:Y:S01]  /*e7040*/  STL [R1+0x5604], R17 ;  /* 0x0056041101007387 */ /* 0x000fe20000100800 */
[----:B-1----:R-:W-:-:S03]  /*e7050*/  PRMT R4, R43, 0x5210, R39 ;  /* 0x000052102b047816 */ /* 0x002fc60000000027 */
[----:B------:R-:W2:Y:S04]  /*e7060*/  LDL.LU R50, [R1+0x5218] ;  /* 0x0052180001327983 */ /* 0x000ea80000300800 */
[----:B------:R-:W2:Y:S01]  /*e7070*/  LDL.LU R46, [R1+0x5214] ;  /* 0x00521400012e7983 */ /* 0x000ea20000300800 */
[----:B------:R-:W-:-:S03]  /*e7080*/  PRMT R5, R44, 0x5210, R40 ;  /* 0x000052102c057816 */ /* 0x000fc60000000028 */
[----:B------:R-:W2:Y:S04]  /*e7090*/  LDL.LU R40, [R1+0x51c4] ;  /* 0x0051c40001287983 */ /* 0x000ea80000300800 */
[----:B------:R-:W2:Y:S01]  /*e70a0*/  LDL.LU R41, [R1+0x51c0] ;  /* 0x0051c00001297983 */ /* 0x000ea20000300800 */
[----:B------:R-:W-:-:S03]  /*e70b0*/  PRMT R6, R16, 0x5210, R3 ;  /* 0x0000521010067816 */ /* 0x000fc60000000003 */
[----:B------:R-:W2:Y:S04]  /*e70c0*/  LDL.LU R43, [R1+0x404] ;  /* 0x00040400012b7983 */ /* 0x000ea80000300800 */
[----:B------:R-:W2:Y:S01]  /*e70d0*/  LDL.LU R16, [R1+0x400] ;  /* 0x0004000001107983 */ /* 0x000ea20000300800 */
[----:B------:R-:W-:Y:S01]  /*e70e0*/  PRMT R10, R42, 0x4210, R31 ;  /* 0x000042102a0a7816 */ /* 0x000fe2000000001f */
[----:B------:R-:W-:-:S04]  /*e70f0*/  NOP ;  /* 0x0000000000007918 */ /* 0x000fc80000000000 */
[----:B------:R-:W-:Y:S01]  /*e7100*/  STSM.16.M88.4 [R0], R8 ;  /* 0x0000000800007844 */ /* 0x000fe20000000200 */
[----:B------:R-:W-:-:S03]  /*e7110*/  NOP ;  /* 0x0000000000007918 */ /* 0x000fc60000000000 */
[----:B------:R-:W1:Y:S01]  /*e7120*/  LDS.128 R8, [R0] ;  /* 0x0000000000087984 */ /* 0x000e620000000c00 */
[----:B---3--:R-:W-:Y:S01]  /*e7130*/  PRMT R7, R19, 0x5210, R2 ;  /* 0x0000521013077816 */ /* 0x008fe20000000002 */
[----:B------:R-:W-:-:S04]  /*e7140*/  NOP ;  /* 0x0000000000007918 */ /* 0x000fc80000000000 */
[----:B------:R4:W-:Y:S04]  /*e7150*/  STSM.16.M88.4 [R0], R4 ;  /* 0x0000000400007844 */ /* 0x0009e80000000200 */
[----:B-1----:R-:W-:Y:S01]  /*e7160*/  STL.64 [R1+0x660], R8 ;  /* 0x0006600801007387 */ /* 0x002fe20000100a00 */
[----:B------:R-:W-:-:S03]  /*e7170*/  IMAD.MOV.U32 R19, RZ, RZ, R11 ;  /* 0x000000ffff137224 */ /* 0x000fc600078e000b */
[----:B------:R-:W-:Y:S01]  /*e7180*/  STL [R1+0x668], R10 ;  /* 0x0006680a01007387 */ /* 0x000fe20000100800 */
[----:B------:R-:W-:-:S03]  /*e7190*/  NOP ;  /* 0x0000000000007918 */ /* 0x000fc60000000000 */
[----:B------:R-:W1:Y:S04]  /*e71a0*/  LDS.128 R8, [R0] ;  /* 0x0000000000087984 */ /* 0x000e680000000c00 */
[----:B------:R-:W3:Y:S04]  /*e71b0*/  LDL.LU R42, [R1+0x3d8] ;  /* 0x0003d800012a7983 */ /* 0x000ee80000300800 */
[----:B------:R-:W3:Y:S04]  /*e71c0*/  LDL.LU R44, [R1+0x3d4] ;  /* 0x0003d400012c7983 */ /* 0x000ee80000300800 */
[----:B------:R-:W-:Y:S01]  /*e71d0*/  STL [R1+0x55f8], R19 ;  /* 0x0055f81301007387 */ /* 0x000fe20000100800 */
[----:B----4-:R-:W-:-:S02]  /*e71e0*/  PRMT R4, R48, 0x5210, R23 ;  /* 0x0000521030047816 */ /* 0x010fc40000000017 */
[----:B------:R-:W-:Y:S02]  /*e71f0*/  PRMT R5, R47, 0x5210, R27 ;  /* 0x000052102f057816 */ /* 0x000fe4000000001b */
[----:B------:R-:W-:Y:S01]  /*e7200*/  PRMT R18, R18, 0x5410, R51 ;  /* 0x0000541012127816 */ /* 0x000fe20000000033 */
[----:B-1----:R-:W-:Y:S01]  /*e7210*/  IMAD.MOV.U32 R17, RZ, RZ, R9 ;  /* 0x000000ffff117224 */ /* 0x002fe200078e0009 */
[----:B--2---:R-:W-:Y:S02]  /*e7220*/  PRMT R7, R58, 0x5210, R35 ;  /* 0x000052103a077816 */ /* 0x004fe40000000023 */
[----:B------:R-:W2:Y:S04]  /*e7230*/  LDL.LU R58, [R1+0x4e98] ;  /* 0x004e9800013a7983 */ /* 0x000ea80000300800 */
[----:B------:R-:W-:Y:S04]  /*e7240*/  STL [R1+0x650], R8 ;  /* 0x0006500801007387 */ /* 0x000fe80000100800 */
[----:B------:R-:W-:Y:S01]  /*e7250*/  STL.64 [R1+0x658], R10 ;  /* 0x0006580a01007387 */ /* 0x000fe20000100a00 */
[----:B------:R-:W-:Y:S01]  /*e7260*/  PRMT R6, R45, 0x5210, R31 ;  /* 0x000052102d067816 */ /* 0x000fe2000000001f */
[----:B------:R-:W-:-:S02]  /*e7270*/  NOP ;  /* 0x0000000000007918 */ /* 0x000fc40000000000 */
        /* <DEDUP_REMOVED lines=8> */
[----:B------:R-:W-:Y:S01]  /*e7300*/  STL [R1+0x5608], R17 ;  /* 0x0056081101007387 */ /* 0x000fe20000100800 */
[----:B------:R-:W-:-:S03]  /*e7310*/  LOP3.LUT R35, R46, 0xffff, RZ, 0xc0, !PT ;  /* 0x0000ffff2e237812 */ /* 0x000fc600078ec0ff */
[----:B------:R1:W-:Y:S01]  /*e7320*/  STSM.16.M88.4 [R0], R4 ;  /* 0x0000000400007844 */ /* 0x0003e20000000200 */
[----:B------:R-:W-:Y:S01]  /*e7330*/  NOP ;  /* 0x0000000000007918 */ /* 0x000fe20000000000 */
[----:B------:R-:W-:Y:S02]  /*e7340*/  LOP3.LUT R51, R41, 0xffff, RZ, 0xc0, !PT ;  /* 0x0000ffff29337812 */ /* 0x000fe400078ec0ff */
[----:B------:R-:W0:Y:S04]  /*e7350*/  LDS.128 R8, [R0] ;  /* 0x0000000000087984 */ /* 0x000e280000000c00 */
[----:B------:R-:W4:Y:S01]  /*e7360*/  LDL.LU R41, [R1+0x19c] ;  /* 0x00019c0001297983 */ /* 0x000f220000300800 */
[----:B-1----:R-:W-:Y:S02]  /*e7370*/  PRMT R4, R43, 0x4210, R27 ;  /* 0x000042102b047816 */ /* 0x002fe4000000001b */
[----:B------:R-:W-:Y:S01]  /*e7380*/  PRMT R5, R16, 0x4210, R35 ;  /* 0x0000421010057816 */ /* 0x000fe20000000023 */
[----:B------:R-:W4:Y:S04]  /*e7390*/  LDL.LU R43, [R1+0x198] ;  /* 0x00019800012b7983 */ /* 0x000f280000300800 */
[----:B------:R-:W4:Y:S04]  /*e73a0*/  LDL.LU R16, [R1+0x1a0] ;  /* 0x0001a00001107983 */ /* 0x000f280000300800 */
[----:B------:R-:W4:Y:S01]  /*e73b0*/  LDL.LU R50, [R1+0x170] ;  /* 0x0001700001327983 */ /* 0x000f220000300800 */
[----:B------:R-:W-:-:S03]  /*e73c0*/  LOP3.LUT R40, R40, 0xffff, RZ, 0xc0, !PT ;  /* 0x0000ffff28287812 */ /* 0x000fc600078ec0ff */
[----:B0-----:R0:W-:Y:S04]  /*e73d0*/  STL [R1+0x64c], R11 ;  /* 0x00064c0b01007387 */ /* 0x0011e80000100800 */
[----:B------:R-:W4:Y:S01]  /*e73e0*/  LDL.LU R46, [R1+0x1a8] ;  /* 0x0001a800012e7983 */ /* 0x000f220000300800 */
[----:B------:R-:W-:Y:S01]  /*e73f0*/  IMAD.MOV.U32 R17, RZ, RZ, R8 ;  /* 0x000000ffff117224 */ /* 0x000fe200078e0008 */
[----:B---3--:R-:W-:Y:S02]  /*e7400*/  PRMT R6, R42, 0x4210, R40 ;  /* 0x000042102a067816 */ /* 0x008fe40000000028 */
[----:B------:R-:W3:Y:S01]  /*e7410*/  LDL.LU R42, [R1+0x1a4] ;  /* 0x0001a400012a7983 */ /* 0x000ee20000300800 */
[----:B------:R-:W-:Y:S01]  /*e7420*/  PRMT R7, R44, 0x4210, R51 ;  /* 0x000042102c077816 */ /* 0x000fe20000000033 */
[----:B------:R-:W-:-:S02]  /*e7430*/  NOP ;  /* 0x0000000000007918 */ /* 0x000fc40000000000 */
[----:B------:R-:W3:Y:S04]  /*e7440*/  LDL.LU R44, [R1+0x1ac] ;  /* 0x0001ac00012c7983 */ /* 0x000ee80000300800 */
[----:B------:R-:W-:Y:S01]  /*e7450*/  STSM.16.M88.4 [R0], R4 ;  /* 0x0000000400007844 */ /* 0x000fe20000000200 */
[----:B------:R-:W-:-:S03]  /*e7460*/  NOP ;  /* 0x0000000000007918 */ /* 0x000fc60000000000 */
[----:B------:R-:W1:Y:S01]  /*e7470*/  LDS.128 R4, [R0] ;  /* 0x0000000000047984 */ /* 0x000e620000000c00 */
[----:B------:R-:W-:Y:S02]  /*e7480*/  IMAD.MOV.U32 R19, RZ, RZ, R10 ;  /* 0x000000ffff137224 */ /* 0x000fe400078e000a */
[----:B------:R-:W-:Y:S01]  /*e7490*/  IMAD.MOV.U32 R2, RZ, RZ, R9 ;  /* 0x000000ffff027224 */ /* 0x000fe200078e0009 */
[----:B--2---:R-:W-:Y:S02]  /*e74a0*/  LOP3.LUT R23, R58, 0xffff, RZ, 0xc0, !PT ;  /* 0x0000ffff3a177812 */ /* 0x004fe400078ec0ff */
[----:B------:R-:W2:Y:S01]  /*e74b0*/  LDL.LU R58, [R1+0x160] ;  /* 0x00016000013a7983 */ /* 0x000ea20000300800 */
[----:B----4-:R-:W-:Y:S02]  /*e74c0*/  LOP3.LUT R3, R52, 0xffff, RZ, 0xc0, !PT ;  /* 0x0000ffff34037812 */ /* 0x010fe400078ec0ff */
[----:B------:R-:W-:Y:S02]  /*e74d0*/  PRMT R8, R49, 0x4210, R23 ;  /* 0x0000421031087816 */ /* 0x000fe40000000017 */
[----:B------:R-:W4:Y:S01]  /*e74e0*/  LDL.LU R49, [R1+0x5230] ;  /* 0x0052300001317983 */ /* 0x000f220000300800 */
[----:B0-----:R-:W-:-:S03]  /*e74f0*/  PRMT R11, R45, 0x4210, R3 ;  /* 0x000042102d0b7816 */ /* 0x001fc60000000003 */
[----:B------:R-:W4:Y:S01]  /*e7500*/  LDL.LU R45, [R1+0x522c] ;  /* 0x00522c00012d7983 */ /* 0x000f220000300800 */
[----:B------:R-:W-:Y:S02]  /*e7510*/  LOP3.LUT R39, R53, 0xffff, RZ, 0xc0, !PT ;  /* 0x0000ffff35277812 */ /* 0x000fe400078ec0ff */
[----:B------:R-:W-:Y:S01]  /*e7520*/  LOP3.LUT R31, R54, 0xffff, RZ, 0xc0, !PT ;  /* 0x0000ffff361f7812 */ /* 0x000fe200078ec0ff */
[----:B-1----:R0:W-:Y:S01]  /*e7530*/  STL.64 [R1+0x630], R4 ;  /* 0x0006300401007387 */ /* 0x0021e20000100a00 */
[----:B------:R-:W-:-:S03]  /*e7540*/  PRMT R10, R47, 0x4210, R39 ;  /* 0x000042102f0a7816 */ /* 0x000fc60000000027 */
[----:B------:R1:W-:Y:S01]  /*e7550*/  STL.64 [R1+0x638], R6 ;  /* 0x0006380601007387 */ /* 0x0003e20000100a00 */
[----:B------:R-:W-:Y:S01]  /*e7560*/  PRMT R9, R48, 0x4210, R31 ;  /* 0x0000421030097816 */ /* 0x000fe2000000001f */
[----:B------:R-:W-:Y:S02]  /*e7570*/  NOP ;  /* 0x0000000000007918 */ /* 0x000fe40000000000 */
[----:B------:R-:W4:Y:S01]  /*e7580*/  LDL.LU R47, [R1+0x51d8] ;  /* 0x0051d800012f7983 */ /* 0x000f220000300800 */
[----:B0-----:R-:W-:Y:S02]  /*e7590*/  PRMT R4, R41, 0x5210, R27 ;  /* 0x0000521029047816 */ /* 0x001fe4000000001b */
[----:B------:R-:W-:Y:S02]  /*e75a0*/  PRMT R5, R43, 0x5210, R35 ;  /* 0x000052102b057816 */ /* 0x000fe40000000023 */
[----:B-1----:R-:W-:Y:S02]  /*e75b0*/  PRMT R6, R16, 0x5210, R40 ;  /* 0x0000521010067816 */ /* 0x002fe40000000028 */
[----:B------:R-:W4:Y:S04]  /*e75c0*/  LDL.LU R40, [R1+0x51d4] ;  /* 0x0051d40001287983 */ /* 0x000f280000300800 */
[----:B------:R-:W4:Y:S04]  /*e75d0*/  LDL.LU R48, [R1+0x48c] ;  /* 0x00048c0001307983 */ /* 0x000f280000300800 */
[----:B------:R-:W4:Y:S04]  /*e75e0*/  LDL.LU R41, [R1+0x478] ;  /* 0x0004780001297983 */ /* 0x000f280000300800 */
[----:B------:R-:W4:Y:S04]  /*e75f0*/  LDL.LU R43, [R1+0x474] ;  /* 0x00047400012b7983 */ /* 0x000f280000300800 */
[----:B------:R-:W-:Y:S01]  /*e7600*/  STSM.16.M88.4 [R0], R8 ;  /* 0x0000000800007844 */ /* 0x000fe20000000200 */
[----:B------:R-:W-:-:S03]  /*e7610*/  NOP ;  /* 0x0000000000007918 */ /* 0x000fc60000000000 */
[----:B------:R-:W0:Y:S01]  /*e7620*/  LDS.128 R8, [R0] ;  /* 0x0000000000087984 */ /* 0x000e220000000c00 */
[----:B------:R-:W-:Y:S01]  /*e7630*/  PRMT R7, R50, 0x5210, R51 ;  /* 0x0000521032077816 */ /* 0x000fe20000000033 */
[----:B------:R-:W-:Y:S02]  /*e7640*/  NOP ;  /* 0x0000000000007918 */ /* 0x000fe40000000000 */
[----:B------:R-:W4:Y:S04]  /*e7650*/  LDL.LU R16, [R1+0x470] ;  /* 0x0004700001107983 */ /* 0x000f280000300800 */
[----:B------:R1:W-:Y:S04]  /*e7660*/  STSM.16.M88.4 [R0], R4 ;  /* 0x0000000400007844 */ /* 0x0003e80000000200 */
[----:B0-----:R-:W-:Y:S04]  /*e7670*/  STL.64 [R1+0x620], R8 ;  /* 0x0006200801007387 */ /* 0x001fe80000100a00 */
[----:B------:R-:W-:Y:S01]  /*e7680*/  STL.64 [R1+0x628], R10 ;  /* 0x0006280a01007387 */ /* 0x000fe20000100a00 */
[----:B------:R-:W-:-:S03]  /*e7690*/  NOP ;  /* 0x0000000000007918 */ /* 0x000fc60000000000 */
[----:B------:R-:W0:Y:S01]  /*e76a0*/  LDS.128 R8, [R0] ;  /* 0x0000000000087984 */ /* 0x000e220000000c00 */
[----:B-1----:R-:W-:Y:S02]  /*e76b0*/  PRMT R4, R46, 0x5210, R23 ;  /* 0x000052102e047816 */ /* 0x002fe40000000017 */
[----:B---3--:R-:W-:Y:S02]  /*e76c0*/  PRMT R5, R42, 0x5210, R31 ;  /* 0x000052102a057816 */ /* 0x008fe4000000001f */
[----:B------:R-:W-:Y:S01]  /*e76d0*/  PRMT R6, R44, 0x5210, R39 ;  /* 0x000052102c067816 */ /* 0x000fe20000000027 */
[----:B0-----:R-:W-:Y:S04]  /*e76e0*/  STL [R1+0x610], R8 ;  /* 0x0006100801007387 */ /* 0x001fe80000100800 */
[----:B------:R-:W-:Y:S04]  /*e76f0*/  STL.64 [R1+0x618], R10 ;  /* 0x0006180a01007387 */ /* 0x000fe80000100a00 */
[----:B------:R-:W3:Y:S04]  /*e7700*/  LDL.LU R46, [R1+0x4eb4] ;  /* 0x004eb400012e7983 */ /* 0x000ee80000300800 */
[----:B------:R-:W3:Y:S04]  /*e7710*/  LDL.LU R42, [R1+0x4eb0] ;  /* 0x004eb000012a7983 */ /* 0x000ee80000300800 */
[----:B------:R-:W3:Y:S01]  /*e7720*/  LDL.LU R44, [R1+0x20d8] ;  /* 0x0020d800012c7983 */ /* 0x000ee20000300800 */
[----:B--2---:R-:W-:Y:S01]  /*e7730*/  PRMT R7, R58, 0x5210, R3 ;  /* 0x000052103a077816 */ /* 0x004fe20000000003 */
[----:B------:R-:W-:Y:S01]  /*e7740*/  IMAD.MOV.U32 R58, RZ, RZ, R9 ;  /* 0x000000ffff3a7224 */ /* 0x000fe200078e0009 */
[----:B------:R-:W-:-:S04]  /*e7750*/  NOP ;  /* 0x0000000000007918 */ /* 0x000fc80000000000 */
[----:B------:R-:W-:Y:S04]  /*e7760*/  STL [R1+0x55f0], R58 ;  /* 0x0055f03a01007387 */ /* 0x000fe80000100800 */
[----:B------:R-:W2:Y:S04]  /*e7770*/  LDL.LU R54, [R1+0x20cc] ;  /* 0x0020cc0001367983 */ /* 0x000ea80000300800 */
[----:B------:R-:W2:Y:S04]  /*e7780*/  LDL.LU R53, [R1+0x4dc] ;  /* 0x0004dc0001357983 */ /* 0x000ea80000300800 */
[----:B------:R-:W2:Y:S04]  /*e7790*/  LDL.LU R52, [R1+0x4d4] ;  /* 0x0004d40001347983 */ /* 0x000ea80000300800 */
[----:B------:R-:W2:Y:S01]  /*e77a0*/  LDL.LU R51, [R1+0x4c8] ;  /* 0x0004c80001337983 */ /* 0x000ea20000300800 */
[----:B----4-:R-:W-:-:S03]  /*e77b0*/  LOP3.LUT R35, R45, 0xffff, RZ, 0xc0, !PT ;  /* 0x0000ffff2d237812 */ /* 0x010fc600078ec0ff */
[----:B------:R-:W4:Y:S01]  /*e77c0*/  LDL.LU R45, [R1+0x4a8] ;  /* 0x0004a800012d7983 */ /* 0x000f220000300800 */
[----:B------:R-:W-:-:S03]  /*e77d0*/  LOP3.LUT R27, R49, 0xffff, RZ, 0xc0, !PT ;  /* 0x0000ffff311b7812 */ /* 0x000fc600078ec0ff */
[----:B------:R0:W-:Y:S01]  /*e77e0*/  STSM.16.M88.4 [R0], R4 ;  /* 0x0000000400007844 */ /* 0x0001e20000000200 */
[----:B------:R-:W-:-:S03]  /*e77f0*/  NOP ;  /* 0x0000000000007918 */ /* 0x000fc60000000000 */
[----:B------:R-:W4:Y:S01]  /*e7800*/  LDL.LU R50, [R1+0x1b4] ;  /* 0x0001b40001327983 */ /* 0x000f220000300800 */
[----:B------:R-:W-:-:S03]  /*e7810*/  LOP3.LUT R47, R47, 0xffff, RZ, 0xc0, !PT ;  /* 0x0000ffff2f2f7812 */ /* 0x000fc600078ec0ff */
[----:B------:R-:W4:Y:S04]  /*e7820*/  LDL.LU R49, [R1+0x1b0] ;  /* 0x0001b00001317983 */ /* 0x000f280000300800 */
[----:B------:R-:W1:Y:S01]  /*e7830*/  LDS.128 R8, [R0] ;  /* 0x0000000000087984 */ /* 0x000e620000000c00 */
[----:B0-----:R-:W-:-:S03]  /*e7840*/  PRMT R5, R41, 0x4210, R35 ;  /* 0x0000421029057816 */ /* 0x001fc60000000023 */
[----:B------:R-:W4:Y:S01]  /*e7850*/  LDL.LU R41, [R1+0x1b8] ;  /* 0x0001b80001297983 */ /* 0x000f220000300800 */
[----:B------:R-:W-:-:S03]  /*e7860*/  PRMT R6, R43, 0x4210, R47 ;  /* 0x000042102b067816 */ /* 0x000fc6000000002f */
[----:B------:R-:W4:Y:S01]  /*e7870*/  LDL.LU R43, [R1+0x15c] ;  /* 0x00015c00012b7983 */ /* 0x000f220000300800 */
[----:B------:R-:W-:Y:S02]  /*e7880*/  LOP3.LUT R40, R40, 0xffff, RZ, 0xc0, !PT ;  /* 0x0000ffff28287812 */ /* 0x000fe400078ec0ff */
[----:B------:R-:W-:Y:S02]  /*e7890*/  PRMT R4, R48, 0x4210, R27 ;  /* 0x0000421030047816 */ /* 0x000fe4000000001b */
[----:B------:R-:W-:Y:S01]  /*e78a0*/  PRMT R7, R16, 0x4210, R40 ;  /* 0x0000421010077816 */ /* 0x000fe20000000028 */
[----:B-1----:R-:W-:Y:S01]  /*e78b0*/  IMAD.MOV.U32 R16, RZ, RZ, R11 ;  /* 0x000000ffff107224 */ /* 0x002fe200078e000b */
[----:B------:R-:W-:Y:S01]  /*e78c0*/  STL [R1+0x604], R9 ;  /* 0x0006040901007387 */ /* 0x000fe20000100800 */
[----:B------:R-:W-:-:S03]  /*e78d0*/  NOP ;  /* 0x0000000000007918 */ /* 0x000fc60000000000 */
[----:B------:R-:W-:Y:S04]  /*e78e0*/  STL.64 [R1+0x5618], R18 ;  /* 0x0056181201007387 */ /* 0x000fe80000100a00 */
[----:B------:R-:W-:Y:S04]  /*e78f0*/  STL.64 [R1+0x5610], R16 ;  /* 0x0056101001007387 */ /* 0x000fe80000100a00 */
[----:B------:R-:W-:Y:S01]  /*e7900*/  STSM.16.M88.4 [R0], R4 ;  /* 0x0000000400007844 */ /* 0x000fe20000000200 */
[----:B------:R-:W-:-:S03]  /*e7910*/  NOP ;  /* 0x0000000000007918 */ /* 0x000fc60000000000 */
[----:B------:R-:W4:Y:S04]  /*e7920*/  LDL.LU R48, [R1+0x1d0] ;  /* 0x0001d00001307983 */ /* 0x000f280000300800 */
[----:B------:R-:W0:Y:S01]  /*e7930*/  LDS.128 R4, [R0] ;  /* 0x0000000000047984 */ /* 0x000e220000000c00 */
[----:B------:R-:W-:Y:S02]  /*e7940*/  IMAD.MOV.U32 R58, RZ, RZ, R8 ;  /* 0x000000ffff3a7224 */ /* 0x000fe400078e0008 */
[----:B------:R-:W-:Y:S01]  /*e7950*/  IMAD.MOV.U32 R3, RZ, RZ, R10 ;  /* 0x000000ffff037224 */ /* 0x000fe200078e000a */
[----:B---3--:R-:W-:Y:S02]  /*e7960*/  LOP3.LUT R23, R46, 0xffff, RZ, 0xc0, !PT ;  /* 0x0000ffff2e177812 */ /* 0x008fe400078ec0ff */
[----:B------:R-:W3:Y:S01]  /*e7970*/  LDL.LU R46, [R1+0x1bc] ;  /* 0x0001bc00012e7983 */ /* 0x000ee20000300800 */
[----:B------:R-:W-:-:S03]  /*e7980*/  LOP3.LUT R31, R42, 0xffff, RZ, 0xc0, !PT ;  /* 0x0000ffff2a1f7812 */ /* 0x000fc600078ec0ff */
[----:B------:R-:W3:Y:S01]  /*e7990*/  LDL.LU R42, [R1+0x1d4] ;  /* 0x0001d400012a7983 */ /* 0x000ee20000300800 */
[----:B------:R-:W-:-:S03]  /*e79a0*/  LOP3.LUT R39, R44, 0xffff, RZ, 0xc0, !PT ;  /* 0x0000ffff2c277812 */ /* 0x000fc600078ec0ff */
[----:B------:R-:W3:Y:S04]  /*e79b0*/  LDL.LU R44, [R1+0x158] ;  /* 0x00015800012c7983 */ /* 0x000ee80000300800 */
[----:B0-----:R-:W-:Y:S04]  /*e79c0*/  STL [R1+0x5f0], R4 ;  /* 0x0005f00401007387 */ /* 0x001fe80000100800 */
[----:B------:R0:W-:Y:S01]  /*e79d0*/  STL.64 [R1+0x5f8], R6 ;  /* 0x0005f80601007387 */ /* 0x0001e20000100a00 */
[----:B--2---:R-:W-:Y:S02]  /*e79e0*/  LOP3.LUT R16, R54, 0xffff, RZ, 0xc0, !PT ;  /* 0x0000ffff36107812 */ /* 0x004fe400078ec0ff */
[----:B------:R-:W-:-:S02]  /*e79f0*/  PRMT R8, R53, 0x4210, R23 ;  /* 0x0000421035087816 */ /* 0x000fc40000000017 */
[----:B------:R-:W-:Y:S02]  /*e7a00*/  PRMT R9, R52, 0x4210, R31 ;  /* 0x0000421034097816 */ /* 0x000fe4000000001f */
[----:B------:R-:W-:Y:S02]  /*e7a10*/  PRMT R10, R51, 0x4210, R39 ;  /* 0x00004210330a7816 */ /* 0x000fe40000000027 */
[----:B----4-:R-:W-:Y:S01]  /*e7a20*/  PRMT R11, R45, 0x4210, R16 ;  /* 0x000042102d0b7816 */ /* 0x010fe20000000010 */
[----:B------:R-:W-:-:S04]  /*e7a30*/  NOP ;  /* 0x0000000000007918 */ /* 0x000fc80000000000 */
[----:B------:R-:W-:Y:S01]  /*e7a40*/  STSM.16.M88.4 [R0], R8 ;  /* 0x0000000800007844 */ /* 0x000fe20000000200 */
[----:B------:R-:W-:-:S03]  /*e7a50*/  NOP ;  /* 0x0000000000007918 */ /* 0x000fc60000000000 */
[----:B------:R-:W1:Y:S01]  /*e7a60*/  LDS.128 R8, [R0] ;  /* 0x0000000000087984 */ /* 0x000e620000000c00 */
[----:B------:R-:W-:-:S05]  /*e7a70*/  IMAD.MOV.U32 R45, RZ, RZ, R5 ;  /* 0x000000ffff2d7224 */ /* 0x000fca00078e0005 */
[----:B------:R-:W-:Y:S04]  /*e7a80*/  STL [R1+0x55d4], R45 ;  /* 0x0055d42d01007387 */ /* 0x000fe80000100800 */
[----:B------:R-:W2:Y:S04]  /*e7a90*/  LDL.LU R57, [R1+0x5248] ;  /* 0x0052480001397983 */ /* 0x000ea80000300800 */
[----:B------:R-:W4:Y:S01]  /*e7aa0*/  LDL.LU R56, [R1+0x5244] ;  /* 0x0052440001387983 */ /* 0x000f220000300800 */
[----:B0-----:R-:W-:-:S03]  /*e7ab0*/  PRMT R6, R41, 0x5210, R47 ;  /* 0x0000521029067816 */ /* 0x001fc6000000002f */
[----:B------:R-:W4:Y:S01]  /*e7ac0*/  LDL.LU R47, [R1+0x51ec] ;  /* 0x0051ec00012f7983 */ /* 0x000f220000300800 */
[----:B------:R-:W-:-:S03]  /*e7ad0*/  PRMT R7, R43, 0x5210, R40 ;  /* 0x000052102b077816 */ /* 0x000fc60000000028 */
[----:B------:R-:W4:Y:S04]  /*e7ae0*/  LDL.LU R40, [R1+0x51e8] ;  /* 0x0051e80001287983 */ /* 0x000f280000300800 */
[----:B------:R-:W4:Y:S04]  /*e7af0*/  LDL.LU R41, [R1+0x520] ;  /* 0x0005200001297983 */ /* 0x000f280000300800 */
[----:B------:R-:W4:Y:S04]  /*e7b00*/  LDL.LU R55, [R1+0x510] ;  /* 0x0005100001377983 */ /* 0x000f280000300800 */
[----:B------:R-:W4:Y:S04]  /*e7b10*/  LDL.LU R51, [R1+0x50c] ;  /* 0x00050c0001337983 */ /* 0x000f280000300800 */
[----:B-1----:R-:W-:Y:S04]  /*e7b20*/  STL.64 [R1+0x5e0], R8 ;  /* 0x0005e00801007387 */ /* 0x002fe80000100a00 */
[----:B------:R-:W-:Y:S01]  /*e7b30*/  STL.64 [R1+0x5e8], R10 ;  /* 0x0005e80a01007387 */ /* 0x000fe20000100a00 */
[----:B------:R-:W-:Y:S01]  /*e7b40*/  PRMT R4, R50, 0x5210, R27 ;  /* 0x0000521032047816 */ /* 0x000fe2000000001b */
[----:B------:R-:W-:-:S02]  /*e7b50*/  NOP ;  /* 0x0000000000007918 */ /* 0x000fc40000000000 */
[----:B------:R-:W4:Y:S01]  /*e7b60*/  LDL.LU R43, [R1+0x504] ;  /* 0x00050400012b7983 */ /* 0x000f220000300800 */
[----:B------:R-:W-:-:S03]  /*e7b70*/  PRMT R5, R49, 0x5210, R35 ;  /* 0x0000521031057816 */ /* 0x000fc60000000023 */
[----:B------:R-:W4:Y:S04]  /*e7b80*/  LDL.LU R50, [R1+0x4ed4] ;  /* 0x004ed40001327983 */ /* 0x000f280000300800 */
[----:B------:R0:W-:Y:S01]  /*e7b90*/  STSM.16.M88.4 [R0], R4 ;  /* 0x0000000400007844 */ /* 0x0001e20000000200 */
[----:B------:R-:W-:-:S03]  /*e7ba0*/  NOP ;  /* 0x0000000000007918 */ /* 0x000fc60000000000 */
[----:B------:R-:W1:Y:S04]  /*e7bb0*/  LDS.128 R8, [R0] ;  /* 0x0000000000087984 */ /* 0x000e680000000c00 */
[----:B------:R-:W4:Y:S01]  /*e7bc0*/  LDL.LU R49, [R1+0x4ed0] ;  /* 0x004ed00001317983 */ /* 0x000f220000300800 */
[----:B0-----:R-:W-:Y:S01]  /*e7bd0*/  PRMT R4, R48, 0x5210, R23 ;  /* 0x0000521030047816 */ /* 0x001fe20000000017 */
[----:B-1----:R-:W-:Y:S01]  /*e7be0*/  IMAD.MOV.U32 R45, RZ, RZ, R8 ;  /* 0x000000ffff2d7224 */ /* 0x002fe200078e0008 */
[----:B---3--:R-:W-:Y:S02]  /*e7bf0*/  PRMT R5, R46, 0x5210, R31 ;  /* 0x000052102e057816 */ /* 0x008fe4000000001f */
[----:B------:R-:W3:Y:S04]  /*e7c00*/  LDL.LU R46, [R1+0x20f8] ;  /* 0x0020f800012e7983 */ /* 0x000ee80000300800 */
[----:B------:R-:W-:Y:S04]  /*e7c10*/  STL [R1+0x5d4], R9 ;  /* 0x0005d40901007387 */ /* 0x000fe80000100800 */
[----:B------:R-:W-:Y:S01]  /*e7c20*/  STL [R1+0x5d8], R10 ;  /* 0x0005d80a01007387 */ /* 0x000fe20000100800 */
[----:B------:R-:W-:-:S03]  /*e7c30*/  PRMT R6, R42, 0x5210, R39 ;  /* 0x000052102a067816 */ /* 0x000fc60000000027 */
[----:B------:R-:W3:Y:S04]  /*e7c40*/  LDL.LU R54, [R1+0x20ec] ;  /* 0x0020ec0001367983 */ /* 0x000ee80000300800 */
[----:B------:R-:W3:Y:S04]  /*e7c50*/  LDL.LU R53, [R1+0x538] ;  /* 0x0005380001357983 */ /* 0x000ee80000300800 */
[----:B------:R-:W3:Y:S04]  /*e7c60*/  LDL.LU R52, [R1+0x534] ;  /* 0x0005340001347983 */ /* 0x000ee80000300800 */
[----:B------:R-:W3:Y:S04]  /*e7c70*/  LDL.LU R48, [R1+0x52c] ;  /* 0x00052c0001307983 */ /* 0x000ee80000300800 */
[----:B------:R-:W3:Y:S01]  /*e7c80*/  LDL.LU R42, [R1+0x528] ;  /* 0x00052800012a7983 */ /* 0x000ee20000300800 */
[----:B------:R-:W-:Y:S01]  /*e7c90*/  PRMT R7, R44, 0x5210, R16 ;  /* 0x000052102c077816 */ /* 0x000fe20000000010 */
[----:B------:R-:W-:-:S04]  /*e7ca0*/  NOP ;  /* 0x0000000000007918 */ /* 0x000fc80000000000 */
[----:B------:R-:W-:Y:S01]  /*e7cb0*/  STSM.16.M88.4 [R0], R4 ;  /* 0x0000000400007844 */ /* 0x000fe20000000200 */
[----:B------:R-:W-:Y:S01]  /*e7cc0*/  IMAD.MOV.U32 R44, RZ, RZ, R11 ;  /* 0x000000ffff2c7224 */ /* 0x000fe200078e000b */
[----:B------:R-:W-:Y:S02]  /*e7cd0*/  NOP ;  /* 0x0000000000007918 */ /* 0x000fe40000000000 */
[----:B------:R-:W0:Y:S04]  /*e7ce0*/  LDS.128 R8, [R0] ;  /* 0x0000000000087984 */ /* 0x000e280000000c00 */
[----:B------:R0:W-:Y:S02]  /*e7cf0*/  STL [R1+0x55cc], R44 ;  /* 0x0055cc2c01007387 */ /* 0x0001e40000100800 */
[----:B0-----:R-:W-:Y:S01]  /*e7d00*/  IMAD.MOV.U32 R44, RZ, RZ, R10 ;  /* 0x000000ffff2c7224 */ /* 0x001fe200078e000a */
[----:B--2---:R-:W-:-:S02]  /*e7d10*/  LOP3.LUT R27, R57, 0xffff, RZ, 0xc0, !PT ;  /* 0x0000ffff391b7812 */ /* 0x004fc400078ec0ff */
[----:B----4-:R-:W-:Y:S02]  /*e7d20*/  LOP3.LUT R18, R47, 0xffff, RZ, 0xc0, !PT ;  /* 0x0000ffff2f127812 */ /* 0x010fe400078ec0ff */
[----:B------:R-:W2:Y:S01]  /*e7d30*/  LDL.LU R47, [R1+0x1dc] ;  /* 0x0001dc00012f7983 */ /* 0x000ea20000300800 */
[----:B------:R-:W-:-:S03]  /*e7d40*/  LOP3.LUT R17, R40, 0xffff, RZ, 0xc0, !PT ;  /* 0x0000ffff28117812 */ /* 0x000fc600078ec0ff */
[----:B------:R-:W4:Y:S01]  /*e7d50*/  LDL.LU R40, [R1+0x1d8] ;  /* 0x0001d80001287983 */ /* 0x000f220000300800 */
[----:B------:R-:W-:-:S03]  /*e7d60*/  PRMT R4, R41, 0x4210, R27 ;  /* 0x0000421029047816 */ /* 0x000fc6000000001b */
[----:B------:R-:W4:Y:S01]  /*e7d70*/  LDL.LU R41, [R1+0x1e0] ;  /* 0x0001e00001297983 */ /* 0x000f220000300800 */
[----:B------:R-:W-:Y:S02]  /*e7d80*/  PRMT R6, R51, 0x4210, R18 ;  /* 0x0000421033067816 */ /* 0x000fe40000000012 */
[----:B------:R-:W-:Y:S02]  /*e7d90*/  PRMT R7, R43, 0x4210, R17 ;  /* 0x000042102b077816 */ /* 0x000fe40000000011 */
[----:B------:R-:W4:Y:S04]  /*e7da0*/  LDL.LU R43, [R1+0x154] ;  /* 0x00015400012b7983 */ /* 0x000f280000300800 */
[----:B------:R0:W-:Y:S04]  /*e7db0*/  STL.64 [R1+0x5c0], R8 ;  /* 0x0005c00801007387 */ /* 0x0001e80000100a00 */
[----:B------:R1:W-:Y:S04]  /*e7dc0*/  STL [R1+0x5cc], R11 ;  /* 0x0005cc0b01007387 */ /* 0x0003e80000100800 */
[----:B------:R-:W-:Y:S04]  /*e7dd0*/  STL.64 [R1+0x55e8], R44 ;  /* 0x0055e82c01007387 */ /* 0x000fe80000100a00 */
[----:B------:R-:W4:Y:S01]  /*e7de0*/  LDL.LU R51, [R1+0x1e4] ;  /* 0x0001e40001337983 */ /* 0x000f220000300800 */
[----:B------:R-:W-:-:S04]  /*e7df0*/  LOP3.LUT R35, R56, 0xffff, RZ, 0xc0, !PT ;  /* 0x0000ffff38237812 */ /* 0x000fc800078ec0ff */
[----:B------:R-:W-:Y:S01]  /*e7e00*/  PRMT R5, R55, 0x4210, R35 ;  /* 0x0000421037057816 */ /* 0x000fe20000000023 */
[----:B------:R-:W-:-:S04]  /*e7e10*/  NOP ;  /* 0x0000000000007918 */ /* 0x000fc80000000000 */
[----:B------:R-:W-:Y:S01]  /*e7e20*/  STSM.16.M88.4 [R0], R4 ;  /* 0x0000000400007844 */ /* 0x000fe20000000200 */
[----:B------:R-:W-:Y:S01]  /*e7e30*/  LOP3.LUT R23, R50, 0xffff, RZ, 0xc0, !PT ;  /* 0x0000ffff32177812 */ /* 0x000fe200078ec0ff */
[----:B------:R-:W-:Y:S01]  /*e7e40*/  NOP ;  /* 0x0000000000007918 */ /* 0x000fe20000000000 */
[----:B------:R-:W-:Y:S01]  /*e7e50*/  LOP3.LUT R31, R49, 0xffff, RZ, 0xc0, !PT ;  /* 0x0000ffff311f7812 */ /* 0x000fe200078ec0ff */
[----:B------:R-:W4:Y:S04]  /*e7e60*/  LDL.LU R50, [R1+0x1ec] ;  /* 0x0001ec0001327983 */ /* 0x000f280000300800 */
[----:B------:R-:W4:Y:S04]  /*e7e70*/  LDL.LU R49, [R1+0x1e8] ;  /* 0x0001e80001317983 */ /* 0x000f280000300800 */
[----:B------:R-:W0:Y:S01]  /*e7e80*/  LDS.128 R4, [R0] ;  /* 0x0000000000047984 */ /* 0x000e220000000c00 */
[----:B---3--:R-:W-:-:S03]  /*e7e90*/  LOP3.LUT R39, R46, 0xffff, RZ, 0xc0, !PT ;  /* 0x0000ffff2e277812 */ /* 0x008fc600078ec0ff */
[----:B------:R-:W3:Y:S01]  /*e7ea0*/  LDL.LU R46, [R1+0x150] ;  /* 0x00015000012e7983 */ /* 0x000ee20000300800 */
[----:B------:R-:W-:Y:S02]  /*e7eb0*/  LOP3.LUT R16, R54, 0xffff, RZ, 0xc0, !PT ;  /* 0x0000ffff36107812 */ /* 0x000fe400078ec0ff */
[----:B0-----:R-:W-:Y:S02]  /*e7ec0*/  PRMT R8, R53, 0x4210, R23 ;  /* 0x0000421035087816 */ /* 0x001fe40000000017 */
[----:B------:R-:W-:Y:S02]  /*e7ed0*/  PRMT R9, R52, 0x4210, R31 ;  /* 0x0000421034097816 */ /* 0x000fe4000000001f */
[----:B------:R-:W-:Y:S02]  /*e7ee0*/  PRMT R10, R48, 0x4210, R39 ;  /* 0x00004210300a7816 */ /* 0x000fe40000000027 */
[----:B-1----:R-:W-:Y:S01]  /*e7ef0*/  PRMT R11, R42, 0x4210, R16 ;  /* 0x000042102a0b7816 */ /* 0x002fe20000000010 */
[----:B------:R-:W-:-:S04]  /*e7f00*/  NOP ;  /* 0x0000000000007918 */ /* 0x000fc80000000000 */
[----:B------:R-:W-:Y:S01]  /*e7f10*/  STSM.16.M88.4 [R0], R8 ;  /* 0x0000000800007844 */ /* 0x000fe20000000200 */
[----:B------:R-:W-:-:S03]  /*e7f20*/  NOP ;  /* 0x0000000000007918 */ /* 0x000fc60000000000 */
[----:B------:R-:W0:Y:S01]  /*e7f30*/  LDS.128 R8, [R0] ;  /* 0x0000000000087984 */ /* 0x000e220000000c00 */
[----:B------:R-:W-:-:S03]  /*e7f40*/  IMAD.MOV.U32 R42, RZ, RZ, R7 ;  /* 0x000000ffff2a7224 */ /* 0x000fc600078e0007 */
[----:B------:R2:W-:Y:S04]  /*e7f50*/  STL.64 [R1+0x5b0], R4 ;  /* 0x0005b00401007387 */ /* 0x0005e80000100a00 */
[----:B------:R1:W-:Y:S04]  /*e7f60*/  STL [R1+0x5b8], R6 ;  /* 0x0005b80601007387 */ /* 0x0003e80000100800 */
[----:B------:R-:W-:Y:S04]  /*e7f70*/  STL [R1+0x55bc], R42 ;  /* 0x0055bc2a01007387 */ /* 0x000fe80000100800 */
[----:B------:R-:W3:Y:S04]  /*e7f80*/  LDL.LU R59, [R1+0x525c] ;  /* 0x00525c00013b7983 */ /* 0x000ee80000300800 */
[----:B------:R-:W3:Y:S01]  /*e7f90*/  LDL.LU R48, [R1+0x5258] ;  /* 0x0052580001307983 */ /* 0x000ee20000300800 */
[----:B--2---:R-:W-:-:S03]  /*e7fa0*/  PRMT R4, R47, 0x5210, R27 ;  /* 0x000052102f047816 */ /* 0x004fc6000000001b */
[----:B------:R-:W2:Y:S01]  /*e7fb0*/  LDL.LU R47, [R1+0x5208] ;  /* 0x00520800012f7983 */ /* 0x000ea20000300800 */
[----:B----4-:R-:W-:-:S03]  /*e7fc0*/  PRMT R5, R40, 0x5210, R35 ;  /* 0x0000521028057816 */ /* 0x010fc60000000023 */
[----:B------:R-:W4:Y:S04]  /*e7fd0*/  LDL.LU R40, [R1+0x5204] ;  /* 0x0052040001287983 */ /* 0x000f280000300800 */
[----:B------:R-:W4:Y:S01]  /*e7fe0*/  LDL.LU R57, [R1+0x550] ;  /* 0x0005500001397983 */ /* 0x000f220000300800 */
[----:B-1----:R-:W-:-:S03]  /*e7ff0*/  PRMT R6, R41, 0x5210, R18 ;  /* 0x0000521029067816 */ /* 0x002fc60000000012 */
[----:B------:R-:W4:Y:S04]  /*e8000*/  LDL.LU R54, [R1+0x548] ;  /* 0x0005480001367983 */ /* 0x000f280000300800 */
[----:B0-----:R-:W-:Y:S04]  /*e8010*/  STL.64 [R1+0x5a0], R8 ;  /* 0x0005a00801007387 */ /* 0x001fe80000100a00 */
[----:B------:R-:W-:Y:S01]  /*e8020*/  STL.64 [R1+0x5a8], R10 ;  /* 0x0005a80a01007387 */ /* 0x000fe20000100a00 */
[----:B------:R-:W-:-:S03]  /*e8030*/  NOP ;  /* 0x0000000000007918 */ /* 0x000fc60000000000 */
[----:B------:R-:W4:Y:S01]  /*e8040*/  LDL.LU R41, [R1+0x54c] ;  /* 0x00054c0001297983 */ /* 0x000f220000300800 */
[----:B------:R-:W-:-:S03]  /*e8050*/  PRMT R7, R43, 0x5210, R17 ;  /* 0x000052102b077816 */ /* 0x000fc60000000011 */
[----:B------:R-:W4:Y:S04]  /*e8060*/  LDL.LU R43, [R1+0x464] ;  /* 0x00046400012b7983 */ /* 0x000f280000300800 */
[----:B------:R0:W-:Y:S01]  /*e8070*/  STSM.16.M88.4 [R0], R4 ;  /* 0x0000000400007844 */ /* 0x0001e20000000200 */
[----:B------:R-:W-:-:S03]  /*e8080*/  NOP ;  /* 0x0000000000007918 */ /* 0x000fc60000000000 */
[----:B------:R-:W4:Y:S04]  /*e8090*/  LDL.LU R53, [R1+0x4ef8] ;  /* 0x004ef80001357983 */ /* 0x000f280000300800 */
[----:B------:R-:W1:Y:S01]  /*e80a0*/  LDS.128 R8, [R0] ;  /* 0x0000000000087984 */ /* 0x000e620000000c00 */
[----:B0-----:R-:W-:-:S03]  /*e80b0*/  PRMT R4, R51, 0x5210, R23 ;  /* 0x0000521033047816 */ /* 0x001fc60000000017 */
[----:B------:R-:W4:Y:S01]  /*e80c0*/  LDL.LU R51, [R1+0x4ef4] ;  /* 0x004ef40001337983 */ /* 0x000f220000300800 */
[----:B------:R-:W-:-:S03]  /*e80d0*/  PRMT R6, R49, 0x5210, R39 ;  /* 0x0000521031067816 */ /* 0x000fc60000000027 */
[----:B------:R-:W4:Y:S01]  /*e80e0*/  LDL.LU R49, [R1+0x4e80] ;  /* 0x004e800001317983 */ /* 0x000f220000300800 */
[----:B------:R-:W-:-:S03]  /*e80f0*/  PRMT R5, R50, 0x5210, R31 ;  /* 0x0000521032057816 */ /* 0x000fc6000000001f */
[----:B-1----:R-:W-:Y:S04]  /*e8100*/  STL.64 [R1+0x590], R8 ;  /* 0x0005900801007387 */ /* 0x002fe80000100a00 */
[----:B------:R-:W-:Y:S04]  /*e8110*/  STL [R1+0x59c], R11 ;  /* 0x00059c0b01007387 */ /* 0x000fe80000100800 */
[----:B------:R-:W4:Y:S04]  /*e8120*/  LDL.LU R56, [R1+0x4ca4] ;  /* 0x004ca40001387983 */ /* 0x000f280000300800 */
[----:B------:R-:W4:Y:S04]  /*e8130*/  LDL.LU R55, [R1+0x564] ;  /* 0x0005640001377983 */ /* 0x000f280000300800 */
[----:B------:R-:W4:Y:S04]  /*e8140*/  LDL.LU R52, [R1+0x560] ;  /* 0x0005600001347983 */ /* 0x000f280000300800 */
[----:B------:R-:W4:Y:S01]  /*e8150*/  LDL.LU R50, [R1+0x55c] ;  /* 0x00055c0001327983 */ /* 0x000f220000300800 */
[----:B---3--:R-:W-:Y:S01]  /*e8160*/  PRMT R7, R46, 0x5210, R16 ;  /* 0x000052102e077816 */ /* 0x008fe20000000010 */
[----:B------:R-:W-:-:S02]  /*e8170*/  NOP ;  /* 0x0000000000007918 */ /* 0x000fc40000000000 */
[----:B------:R-:W3:Y:S01]  /*e8180*/  LDL.LU R46, [R1+0x558] ;  /* 0x00055800012e7983 */ /* 0x000ee20000300800 */
[----:B------:R-:W-:-:S03]  /*e8190*/  IMAD.MOV.U32 R42, RZ, RZ, R10 ;  /* 0x000000ffff2a7224 */ /* 0x000fc600078e000a */
[----:B------:R0:W-:Y:S01]  /*e81a0*/  STSM.16.M88.4 [R0], R4 ;  /* 0x0000000400007844 */ /* 0x0001e20000000200 */
[----:B------:R-:W-:-:S03]  /*e81b0*/  NOP ;  /* 0x0000000000007918 */ /* 0x000fc60000000000 */
[----:B------:R-:W1:Y:S04]  /*e81c0*/  LDS.128 R8, [R0] ;  /* 0x0000000000087984 */ /* 0x000e680000000c00 */
[----:B------:R0:W-:Y:S01]  /*e81d0*/  STL [R1+0x55c4], R42 ;  /* 0x0055c42a01007387 */ /* 0x0001e20000100800 */
[----:B------:R-:W-:-:S03]  /*e81e0*/  LOP3.LUT R35, R48, 0xffff, RZ, 0xc0, !PT ;  /* 0x0000ffff30237812 */ /* 0x000fc600078ec0ff */
[----:B------:R-:W3:Y:S01]  /*e81f0*/  LDL.LU R48, [R1+0x1f8] ;  /* 0x0001f80001307983 */ /* 0x000ee20000300800 */
[----:B--2---:R-:W-:-:S03]  /*e8200*/  LOP3.LUT R18, R47, 0xffff, RZ, 0xc0, !PT ;  /* 0x0000ffff2f127812 */ /* 0x004fc600078ec0ff */
[----:B------:R-:W2:Y:S01]  /*e8210*/  LDL.LU R47, [R1+0x1f4] ;  /* 0x0001f400012f7983 */ /* 0x000ea20000300800 */
[----:B----4-:R-:W-:-:S03]  /*e8220*/  LOP3.LUT R17, R40, 0xffff, RZ, 0xc0, !PT ;  /* 0x0000ffff28117812 */ /* 0x010fc600078ec0ff */
[----:B------:R-:W4:Y:S01]  /*e8230*/  LDL.LU R40, [R1+0x1f0] ;  /* 0x0001f00001287983 */ /* 0x000f220000300800 */
[----:B0-----:R-:W-:Y:S02]  /*e8240*/  PRMT R5, R54, 0x4210, R35 ;  /* 0x0000421036057816 */ /* 0x001fe40000000023 */
[----:B------:R-:W-:Y:S02]  /*e8250*/  PRMT R6, R41, 0x4210, R18 ;  /* 0x0000421029067816 */ /* 0x000fe40000000012 */
[----:B------:R-:W4:Y:S04]  /*e8260*/  LDL.LU R41, [R1+0x14c] ;  /* 0x00014c0001297983 */ /* 0x000f280000300800 */
[----:B-1----:R0:W-:Y:S04]  /*e8270*/  STL.64 [R1+0x588], R10 ;  /* 0x0005880a01007387 */ /* 0x0021e80000100a00 */
[----:B------:R-:W4:Y:S01]  /*e8280*/  LDL.LU R54, [R1+0x200] ;  /* 0x0002000001367983 */ /* 0x000f220000300800 */
[----:B------:R-:W-:-:S03]  /*e8290*/  LOP3.LUT R23, R53, 0xffff, RZ, 0xc0, !PT ;  /* 0x0000ffff35177812 */ /* 0x000fc600078ec0ff */
[----:B------:R-:W4:Y:S01]  /*e82a0*/  LDL.LU R53, [R1+0x1fc] ;  /* 0x0001fc0001357983 */ /* 0x000f220000300800 */
[----:B------:R-:W-:-:S03]  /*e82b0*/  LOP3.LUT R31, R51, 0xffff, RZ, 0xc0, !PT ;  /* 0x0000ffff331f7812 */ /* 0x000fc600078ec0ff */
[----:B------:R-:W4:Y:S01]  /*e82c0*/  LDL.LU R51, [R1+0x204] ;  /* 0x0002040001337983 */ /* 0x000f220000300800 */
[----:B------:R-:W-:Y:S02]  /*e82d0*/  LOP3.LUT R27, R59, 0xffff, RZ, 0xc0, !PT ;  /* 0x0000ffff3b1b7812 */ /* 0x000fe400078ec0ff */
[----:B------:R-:W-:Y:S02]  /*e82e0*/  PRMT R7, R43, 0x4210, R17 ;  /* 0x000042102b077816 */ /* 0x000fe40000000011 */
[----:B------:R-:W-:Y:S01]  /*e82f0*/  PRMT R4, R57, 0x4210, R27 ;  /* 0x0000421039047816 */ /* 0x000fe2000000001b */
[----:B------:R-:W-:-:S04]  /*e8300*/  NOP ;  /* 0x0000000000007918 */ /* 0x000fc80000000000 */
[----:B------:R-:W-:Y:S01]  /*e8310*/  STSM.16.M88.4 [R0], R4 ;  /* 0x0000000400007844 */ /* 0x000fe20000000200 */
[----:B------:R-:W-:-:S03]  /*e8320*/  NOP ;  /* 0x0000000000007918 */ /* 0x000fc60000000000 */
[----:B------:R-:W1:Y:S01]  /*e8330*/  LDS.128 R4, [R0] ;  /* 0x0000000000047984 */ /* 0x000e620000000c00 */
[----:B------:R-:W-:Y:S01]  /*e8340*/  LOP3.LUT R39, R49, 0xffff, RZ, 0xc0, !PT ;  /* 0x0000ffff31277812 */ /* 0x000fe200078ec0ff */
[----:B------:R-:W-:Y:S02]  /*e8350*/  IMAD.MOV.U32 R42, RZ, RZ, R8 ;  /* 0x000000ffff2a7224 */ /* 0x000fe400078e0008 */
[----:B------:R-:W-:Y:S01]  /*e8360*/  IMAD.MOV.U32 R43, RZ, RZ, R9 ;  /* 0x000000ffff2b7224 */ /* 0x000fe200078e0009 */
[----:B------:R-:W4:Y:S01]  /*e8370*/  LDL.LU R49, [R1+0x148] ;  /* 0x0001480001317983 */ /* 0x000f220000300800 */
[----:B------:R-:W-:Y:S02]  /*e8380*/  LOP3.LUT R16, R56, 0xffff, RZ, 0xc0, !PT ;  /* 0x0000ffff38107812 */ /* 0x000fe400078ec0ff */
[----:B------:R-:W-:Y:S02]  /*e8390*/  PRMT R8, R55, 0x4210, R23 ;  /* 0x0000421037087816 */ /* 0x000fe40000000017 */
[----:B------:R-:W-:-:S02]  /*e83a0*/  PRMT R9, R52, 0x4210, R31 ;  /* 0x0000421034097816 */ /* 0x000fc4000000001f */
[----:B0-----:R-:W-:Y:S02]  /*e83b0*/  PRMT R10, R50, 0x4210, R39 ;  /* 0x00004210320a7816 */ /* 0x001fe40000000027 */
[----:B---3--:R-:W-:Y:S01]  /*e83c0*/  PRMT R11, R46, 0x4210, R16 ;  /* 0x000042102e0b7816 */ /* 0x008fe20000000010 */
[----:B------:R-:W-:Y:S01]  /*e83d0*/  NOP ;  /* 0x0000000000007918 */ /* 0x000fe20000000000 */
[----:B------:R-:W3:Y:S04]  /*e83e0*/  LDL.LU R46, [R1+0x5278] ;  /* 0x00527800012e7983 */ /* 0x000ee80000300800 */
[----:B------:R-:W-:Y:S01]  /*e83f0*/  STSM.16.M88.4 [R0], R8 ;  /* 0x0000000800007844 */ /* 0x000fe20000000200 */
[----:B------:R-:W-:-:S03]  /*e8400*/  NOP ;  /* 0x0000000000007918 */ /* 0x000fc60000000000 */
[----:B------:R-:W0:Y:S04]  /*e8410*/  LDS.128 R8, [R0] ;  /* 0x0000000000087984 */ /* 0x000e280000000c00 */
[----:B-1----:R1:W-:Y:S04]  /*e8420*/  STL.64 [R1+0x570], R4 ;  /* 0x0005700401007387 */ /* 0x0023e80000100a00 */
[----:B------:R4:W-:Y:S04]  /*e8430*/  STL.64 [R1+0x578], R6 ;  /* 0x0005780601007387 */ /* 0x0009e80000100a00 */
[----:B------:R-:W3:Y:S04]  /*e8440*/  LDL.LU R60, [R1+0x5274] ;  /* 0x00527400013c7983 */ /* 0x000ee80000300800 */
[----:B------:R-:W3:Y:S04]  /*e8450*/  LDL.LU R59, [R1+0x5220] ;  /* 0x00522000013b7983 */ /* 0x000ee80000300800 */
[----:B------:R-:W3:Y:S04]  /*e8460*/  LDL.LU R52, [R1+0x521c] ;  /* 0x00521c0001347983 */ /* 0x000ee80000300800 */
[----:B------:R-:W3:Y:S01]  /*e8470*/  LDL.LU R50, [R1+0x1908] ;  /* 0x0019080001327983 */ /* 0x000ee20000300800 */
[----:B-1----:R-:W-:-:S03]  /*e8480*/  PRMT R4, R48, 0x5210, R27 ;  /* 0x0000521030047816 */ /* 0x002fc6000000001b */
[----:B------:R-:W3:Y:S01]  /*e8490*/  LDL.LU R48, [R1+0x18fc] ;  /* 0x0018fc0001307983 */ /* 0x000ee20000300800 */
[----:B--2---:R-:W-:-:S03]  /*e84a0*/  PRMT R5, R47, 0x5210, R35 ;  /* 0x000052102f057816 */ /* 0x004fc60000000023 */
[----:B------:R-:W2:Y:S01]  /*e84b0*/  LDL.LU R47, [R1+0x18f8] ;  /* 0x0018f800012f7983 */ /* 0x000ea20000300800 */
[----:B----4-:R-:W-:-:S03]  /*e84c0*/  PRMT R6, R40, 0x5210, R18 ;  /* 0x0000521028067816 */ /* 0x010fc60000000012 */
[----:B0-----:R-:W-:Y:S04]  /*e84d0*/  STL [R1+0x560], R8 ;  /* 0x0005600801007387 */ /* 0x001fe80000100800 */
[----:B------:R-:W-:Y:S04]  /*e84e0*/  STL.64 [R1+0x568], R10 ;  /* 0x0005680a01007387 */ /* 0x000fe80000100a00 */
[----:B------:R-:W4:Y:S01]  /*e84f0*/  LDL.LU R40, [R1+0x7ec] ;  /* 0x0007ec0001287983 */ /* 0x000f220000300800 */
[----:B------:R-:W-:Y:S01]  /*e8500*/  PRMT R7, R41, 0x5210, R17 ;  /* 0x0000521029077816 */ /* 0x000fe20000000011 */
[----:B------:R-:W-:Y:S01]  /*e8510*/  IMAD.MOV.U32 R41, RZ, RZ, R9 ;  /* 0x000000ffff297224 */ /* 0x000fe200078e0009 */
[----:B------:R-:W-:-:S04]  /*e8520*/  NOP ;  /* 0x0000000000007918 */ /* 0x000fc80000000000 */
[----:B------:R-:W-:Y:S04]  /*e8530*/  STL [R1+0x55b4], R41 ;  /* 0x0055b42901007387 */ /* 0x000fe80000100800 */
[----:B------:R0:W-:Y:S01]  /*e8540*/  STSM.16.M88.4 [R0], R4 ;  /* 0x0000000400007844 */ /* 0x0001e20000000200 */
[----:B------:R-:W-:-:S03]  /*e8550*/  NOP ;  /* 0x0000000000007918 */ /* 0x000fc60000000000 */
[----:B------:R-:W4:Y:S04]  /*e8560*/  LDL.LU R57, [R1+0x4f1c] ;  /* 0x004f1c0001397983 */ /* 0x000f280000300800 */
[----:B------:R-:W4:Y:S04]  /*e8570*/  LDL.LU R55, [R1+0x4f18] ;  /* 0x004f180001377983 */ /* 0x000f280000300800 */
[----:B------:R-:W1:Y:S01]  /*e8580*/  LDS.128 R8, [R0] ;  /* 0x0000000000087984 */ /* 0x000e620000000c00 */
[----:B0-----:R-:W-:Y:S02]  /*e8590*/  PRMT R5, R53, 0x5210, R31 ;  /* 0x0000521035057816 */ /* 0x001fe4000000001f */
[----:B------:R-:W-:Y:S01]  /*e85a0*/  PRMT R6, R51, 0x5210, R39 ;  /* 0x0000521033067816 */ /* 0x000fe20000000027 */
[----:B------:R-:W4:Y:S04]  /*e85b0*/  LDL.LU R53, [R1+0x4ea0] ;  /* 0x004ea00001357983 */ /* 0x000f280000300800 */
[----:B------:R-:W4:Y:S01]  /*e85c0*/  LDL.LU R51, [R1+0x4e9c] ;  /* 0x004e9c0001337983 */ /* 0x000f220000300800 */
[----:B------:R-:W-:-:S02]  /*e85d0*/  PRMT R4, R54, 0x5210, R23 ;  /* 0x0000521036047816 */ /* 0x000fc40000000017 */
[----:B------:R-:W-:Y:S01]  /*e85e0*/  PRMT R7, R49, 0x5210, R16 ;  /* 0x0000521031077816 */ /* 0x000fe20000000010 */
[----:B------:R-:W-:Y:S01]  /*e85f0*/  NOP ;  /* 0x0000000000007918 */ /* 0x000fe20000000000 */
[----:B------:R-:W4:Y:S04]  /*e8600*/  LDL.LU R49, [R1+0x191c] ;  /* 0x00191c0001317983 */ /* 0x000f280000300800 */
[----:B-1----:R-:W-:Y:S04]  /*e8610*/  STL.64 [R1+0x550], R8 ;  /* 0x0005500801007387 */ /* 0x002fe80000100a00 */
[----:B------:R-:W-:Y:S04]  /*e8620*/  STL.64 [R1+0x558], R10 ;  /* 0x0005580a01007387 */ /* 0x000fe80000100a00 */
[----:B------:R-:W4:Y:S04]  /*e8630*/  LDL.LU R56, [R1+0x192c] ;  /* 0x00192c0001387983 */ /* 0x000f280000300800 */
[----:B------:R-:W4:Y:S04]  /*e8640*/  LDL.LU R54, [R1+0x1918] ;  /* 0x0019180001367983 */ /* 0x000f280000300800 */
[----:B------:R0:W-:Y:S01]  /*e8650*/  STSM.16.M88.4 [R0], R4 ;  /* 0x0000000400007844 */ /* 0x0001e20000000200 */
[----:B------:R-:W-:-:S03]  /*e8660*/  NOP ;  /* 0x0000000000007918 */ /* 0x000fc60000000000 */
[----:B------:R-:W1:Y:S01]  /*e8670*/  LDS.128 R8, [R0] ;  /* 0x0000000000087984 */ /* 0x000e620000000c00 */
[----:B---3--:R-:W-:-:S03]  /*e8680*/  LOP3.LUT R27, R46, 0xffff, RZ, 0xc0, !PT ;  /* 0x0000ffff2e1b7812 */ /* 0x008fc600078ec0ff */
[----:B------:R-:W3:Y:S01]  /*e8690*/  LDL.LU R46, [R1+0x190c] ;  /* 0x00190c00012e7983 */ /* 0x000ee20000300800 */
[----:B------:R-:W-:Y:S02]  /*e86a0*/  LOP3.LUT R35, R60, 0xffff, RZ, 0xc0, !PT ;  /* 0x0000ffff3c237812 */ /* 0x000fe400078ec0ff */
[----:B------:R-:W-:Y:S02]  /*e86b0*/  LOP3.LUT R18, R59, 0xffff, RZ, 0xc0, !PT ;  /* 0x0000ffff3b127812 */ /* 0x000fe400078ec0ff */
[----:B------:R-:W-:Y:S02]  /*e86c0*/  LOP3.LUT R17, R52, 0xffff, RZ, 0xc0, !PT ;  /* 0x0000ffff34117812 */ /* 0x000fe400078ec0ff */
[----:B------:R-:W3:Y:S01]  /*e86d0*/  LDL.LU R52, [R1+0x20c] ;  /* 0x00020c0001347983 */ /* 0x000ee20000300800 */
[----:B0-----:R-:W-:-:S03]  /*e86e0*/  PRMT R4, R50, 0x4210, R27 ;  /* 0x0000421032047816 */ /* 0x001fc6000000001b */
[----:B------:R-:W3:Y:S01]  /*e86f0*/  LDL.LU R50, [R1+0x208] ;  /* 0x0002080001327983 */ /* 0x000ee20000300800 */
[----:B-1----:R-:W-:Y:S01]  /*e8700*/  IMAD.MOV.U32 R41, RZ, RZ, R8 ;  /* 0x000000ffff297224 */ /* 0x002fe200078e0008 */
[----:B------:R-:W-:Y:S02]  /*e8710*/  PRMT R5, R48, 0x4210, R35 ;  /* 0x0000421030057816 */ /* 0x000fe40000000023 */
[----:B------:R-:W3:Y:S01]  /*e8720*/  LDL.LU R48, [R1+0x210] ;  /* 0x0002100001307983 */ /* 0x000ee20000300800 */
[----:B--2---:R-:W-:-:S03]  /*e8730*/  PRMT R6, R47, 0x4210, R18 ;  /* 0x000042102f067816 */ /* 0x004fc60000000012 */
[----:B------:R-:W2:Y:S04]  /*e8740*/  LDL.LU R47, [R1+0x144] ;  /* 0x00014400012f7983 */ /* 0x000ea80000300800 */
[----:B------:R0:W-:Y:S01]  /*e8750*/  STL [R1+0x544], R9 ;  /* 0x0005440901007387 */ /* 0x0001e20000100800 */
[----:B----4-:R-:W-:Y:S01]  /*e8760*/  PRMT R7, R40, 0x4210, R17 ;  /* 0x0000421028077816 */ /* 0x010fe20000000011 */
[----:B------:R-:W-:Y:S02]  /*e8770*/  IMAD.MOV.U32 R40, RZ, RZ, R11 ;  /* 0x000000ffff287224 */ /* 0x000fe400078e000b */
[----:B------:R1:W-:Y:S01]  /*e8780*/  STL [R1+0x548], R10 ;  /* 0x0005480a01007387 */ /* 0x0003e20000100800 */
[----:B------:R-:W-:-:S03]  /*e8790*/  NOP ;  /* 0x0000000000007918 */ /* 0x000fc60000000000 */
[----:B------:R-:W-:Y:S04]  /*e87a0*/  STL.64 [R1+0x5628], R42 ;  /* 0x0056282a01007387 */ /* 0x000fe80000100a00 */
[----:B------:R-:W-:Y:S01]  /*e87b0*/  STL.64 [R1+0x5620], R40 ;  /* 0x0056202801007387 */ /* 0x000fe20000100a00 */
[----:B------:R-:W-:-:S03]  /*e87c0*/  LOP3.LUT R31, R55, 0xffff, RZ, 0xc0, !PT ;  /* 0x0000ffff371f7812 */ /* 0x000fc600078ec0ff */
[----:B------:R-:W4:Y:S01]  /*e87d0*/  LDL.LU R55, [R1+0x21c] ;  /* 0x00021c0001377983 */ /* 0x000f220000300800 */
[----:B------:R-:W-:-:S03]  /*e87e0*/  LOP3.LUT R39, R53, 0xffff, RZ, 0xc0, !PT ;  /* 0x0000ffff35277812 */ /* 0x000fc600078ec0ff */
[----:B------:R-:W4:Y:S01]  /*e87f0*/  LDL.LU R53, [R1+0x218] ;  /* 0x0002180001357983 */ /* 0x000f220000300800 */
[----:B------:R-:W-:-:S03]  /*e8800*/  LOP3.LUT R16, R51, 0xffff, RZ, 0xc0, !PT ;  /* 0x0000ffff33107812 */ /* 0x000fc600078ec0ff */
[----:B------:R-:W4:Y:S01]  /*e8810*/  LDL.LU R51, [R1+0x214] ;  /* 0x0002140001337983 */ /* 0x000f220000300800 */
[----:B------:R-:W-:-:S03]  /*e8820*/  LOP3.LUT R23, R57, 0xffff, RZ, 0xc0, !PT ;  /* 0x0000ffff39177812 */ /* 0x000fc600078ec0ff */
[----:B------:R-:W-:Y:S01]  /*e8830*/  STSM.16.M88.4 [R0], R4 ;  /* 0x0000000400007844 */ /* 0x000fe20000000200 */
[----:B------:R-:W-:-:S03]  /*e8840*/  NOP ;  /* 0x0000000000007918 */ /* 0x000fc60000000000 */
[----:B------:R-:W3:Y:S01]  /*e8850*/  LDS.128 R4, [R0] ;  /* 0x0000000000047984 */ /* 0x000ee20000000c00 */
[----:B------:R-:W-:-:S03]  /*e8860*/  PRMT R8, R49, 0x4210, R23 ;  /* 0x0000421031087816 */ /* 0x000fc60000000017 */
[----:B------:R-:W4:Y:S01]  /*e8870*/  LDL.LU R49, [R1+0x140] ;  /* 0x0001400001317983 */ /* 0x000f220000300800 */
[----:B0-----:R-:W-:Y:S02]  /*e8880*/  PRMT R9, R56, 0x4210, R31 ;  /* 0x0000421038097816 */ /* 0x001fe4000000001f */
[----:B-1----:R-:W-:Y:S02]  /*e8890*/  PRMT R10, R54, 0x4210, R39 ;  /* 0x00004210360a7816 */ /* 0x002fe40000000027 */
[----:B---3--:R-:W-:Y:S01]  /*e88a0*/  PRMT R11, R46, 0x4210, R16 ;  /* 0x000042102e0b7816 */ /* 0x008fe20000000010 */
[----:B------:R-:W-:-:S04]  /*e88b0*/  NOP ;  /* 0x0000000000007918 */ /* 0x000fc80000000000 */
[----:B------:R-:W-:Y:S01]  /*e88c0*/  STSM.16.M88.4 [R0], R8 ;  /* 0x0000000800007844 */ /* 0x000fe20000000200 */
[----:B------:R-:W-:-:S03]  /*e88d0*/  NOP ;  /* 0x0000000000007918 */ /* 0x000fc60000000000 */
[----:B------:R-:W0:Y:S01]  /*e88e0*/  LDS.128 R8, [R0] ;  /* 0x0000000000087984 */ /* 0x000e220000000c00 */
[----:B------:R-:W-:-:S03]  /*e88f0*/  IMAD.MOV.U32 R46, RZ, RZ, R5 ;  /* 0x000000ffff2e7224 */ /* 0x000fc600078e0005 */
[----:B------:R1:W-:Y:S04]  /*e8900*/  STL [R1+0x530], R4 ;  /* 0x0005300401007387 */ /* 0x0003e80000100800 */
[----:B------:R3:W-:Y:S04]  /*e8910*/  STL.64 [R1+0x538], R6 ;  /* 0x0005380601007387 */ /* 0x0007e80000100a00 */
[----:B------:R-:W-:Y:S01]  /*e8920*/  STL [R1+0x55a0], R46 ;  /* 0x0055a02e01007387 */ /* 0x000fe20000100800 */
[----:B------:R-:W-:Y:S02]  /*e8930*/  PRMT R5, R50, 0x5210, R35 ;  /* 0x0000521032057816 */ /* 0x000fe40000000023 */
[----:B-1----:R-:W-:-:S02]  /*e8940*/  PRMT R4, R52, 0x5210, R27 ;  /* 0x0000521034047816 */ /* 0x002fc4000000001b */
[----:B---3--:R-:W-:Y:S02]  /*e8950*/  PRMT R6, R48, 0x5210, R18 ;  /* 0x0000521030067816 */ /* 0x008fe40000000012 */
[----:B--2---:R-:W-:Y:S01]  /*e8960*/  PRMT R7, R47, 0x5210, R17 ;  /* 0x000052102f077816 */ /* 0x004fe20000000011 */
[----:B------:R-:W-:Y:S01]  /*e8970*/  NOP ;  /* 0x0000000000007918 */ /* 0x000fe20000000000 */
[----:B------:R-:W2:Y:S04]  /*e8980*/  LDL.LU R17, [R1+0x528c] ;  /* 0x00528c0001117983 */ /* 0x000ea80000300800 */
[----:B------:R-:W3:Y:S04]  /*e8990*/  LDL.LU R18, [R1+0x5288] ;  /* 0x0052880001127983 */ /* 0x000ee80000300800 */
[----:B------:R-:W3:Y:S04]  /*e89a0*/  LDL.LU R50, [R1+0x5240] ;  /* 0x0052400001327983 */ /* 0x000ee80000300800 */
[----:B------:R-:W3:Y:S04]  /*e89b0*/  LDL.LU R57, [R1+0x523c] ;  /* 0x00523c0001397983 */ /* 0x000ee80000300800 */
[----:B------:R-:W3:Y:S04]  /*e89c0*/  LDL.LU R54, [R1+0x195c] ;  /* 0x00195c0001367983 */ /* 0x000ee80000300800 */
[----:B------:R-:W3:Y:S01]  /*e89d0*/  LDL.LU R48, [R1+0x1958] ;  /* 0x0019580001307983 */ /* 0x000ee20000300800 */
[----:B0-----:R-:W-:-:S03]  /*e89e0*/  IMAD.MOV.U32 R47, RZ, RZ, R11 ;  /* 0x000000ffff2f7224 */ /* 0x001fc600078e000b */
[----:B------:R-:W-:Y:S04]  /*e89f0*/  STL.64 [R1+0x520], R8 ;  /* 0x0005200801007387 */ /* 0x000fe80000100a00 */
[----:B------:R-:W-:Y:S04]  /*e8a00*/  STL [R1+0x528], R10 ;  /* 0x0005280a01007387 */ /* 0x000fe80000100800 */
[----:B------:R-:W3:Y:S04]  /*e8a10*/  LDL.LU R19, [R1+0x193c] ;  /* 0x00193c0001137983 */ /* 0x000ee80000300800 */
[----:B------:R-:W3:Y:S04]  /*e8a20*/  LDL.LU R52, [R1+0x1938] ;  /* 0x0019380001347983 */ /* 0x000ee80000300800 */
[----:B------:R4:W-:Y:S01]  /*e8a30*/  STSM.16.M88.4 [R0], R4 ;  /* 0x0000000400007844 */ /* 0x0009e20000000200 */
[----:B------:R-:W-:-:S03]  /*e8a40*/  NOP ;  /* 0x0000000000007918 */ /* 0x000fc60000000000 */
[----:B------:R-:W-:Y:S04]  /*e8a50*/  STL [R1+0x5598], R47 ;  /* 0x0055982f01007387 */ /* 0x000fe80000100800 */
[----:B------:R-:W0:Y:S01]  /*e8a60*/  LDS.128 R8, [R0] ;  /* 0x0000000000087984 */ /* 0x000e220000000c00 */
[----:B----4-:R-:W-:-:S03]  /*e8a70*/  PRMT R6, R51, 0x5210, R39 ;  /* 0x0000521033067816 */ /* 0x010fc60000000027 */
[----:B------:R-:W4:Y:S04]  /*e8a80*/  LDL.LU R51, [R1+0x4f38] ;  /* 0x004f380001337983 */ /* 0x000f280000300800 */
[----:B------:R-:W4:Y:S04]  /*e8a90*/  LDL.LU R61, [R1+0x4f34] ;  /* 0x004f3400013d7983 */ /* 0x000f280000300800 */
[----:B------:R-:W4:Y:S01]  /*e8aa0*/  LDL.LU R60, [R1+0x4ebc] ;  /* 0x004ebc00013c7983 */ /* 0x000f220000300800 */
[----:B------:R-:W-:-:S03]  /*e8ab0*/  PRMT R4, R55, 0x5210, R23 ;  /* 0x0000521037047816 */ /* 0x000fc60000000017 */
[----:B------:R-:W4:Y:S01]  /*e8ac0*/  LDL.LU R56, [R1+0x4eb8] ;  /* 0x004eb80001387983 */ /* 0x000f220000300800 */
[----:B------:R-:W-:Y:S02]  /*e8ad0*/  PRMT R5, R53, 0x5210, R31 ;  /* 0x0000521035057816 */ /* 0x000fe4000000001f */
[----:B------:R-:W-:Y:S01]  /*e8ae0*/  PRMT R7, R49, 0x5210, R16 ;  /* 0x0000521031077816 */ /* 0x000fe20000000010 */
[----:B------:R-:W-:Y:S01]  /*e8af0*/  NOP ;  /* 0x0000000000007918 */ /* 0x000fe20000000000 */
[----:B------:R-:W4:Y:S04]  /*e8b00*/  LDL.LU R49, [R1+0x197c] ;  /* 0x00197c0001317983 */ /* 0x000f280000300800 */
[----:B0-----:R-:W-:Y:S04]  /*e8b10*/  STL [R1+0x514], R9 ;  /* 0x0005140901007387 */ /* 0x001fe80000100800 */
[----:B------:R-:W-:Y:S04]  /*e8b20*/  STL.64 [R1+0x518], R10 ;  /* 0x0005180a01007387 */ /* 0x000fe80000100a00 */
[----:B------:R-:W4:Y:S04]  /*e8b30*/  LDL.LU R59, [R1+0x1978] ;  /* 0x00197800013b7983 */ /* 0x000f280000300800 */
[----:B------:R-:W4:Y:S01]  /*e8b40*/  LDL.LU R55, [R1+0x196c] ;  /* 0x00196c0001377983 */ /* 0x000f220000300800 */
[----:B------:R-:W-:-:S03]  /*e8b50*/  IMAD.MOV.U32 R46, RZ, RZ, R8 ;  /* 0x000000ffff2e7224 */ /* 0x000fc600078e0008 */
[----:B------:R-:W4:Y:S04]  /*e8b60*/  LDL.LU R53, [R1+0x1968] ;  /* 0x0019680001357983 */ /* 0x000f280000300800 */
[----:B------:R-:W-:Y:S01]  /*e8b70*/  STSM.16.M88.4 [R0], R4 ;  /* 0x0000000400007844 */ /* 0x000fe20000000200 */
[----:B------:R-:W-:-:S03]  /*e8b80*/  NOP ;  /* 0x0000000000007918 */ /* 0x000fc60000000000 */
[----:B------:R-:W0:Y:S02]  /*e8b90*/  LDS.128 R8, [R0] ;  /* 0x0000000000087984 */ /* 0x000e240000000c00 */
[----:B0-----:R-:W-:Y:S01]  /*e8ba0*/  IMAD.MOV.U32 R47, RZ, RZ, R10 ;  /* 0x000000ffff2f7224 */ /* 0x001fe200078e000a */
[----:B--2---:R-:W-:Y:S02]  /*e8bb0*/  LOP3.LUT R27, R17, 0xffff, RZ, 0xc0, !PT ;  /* 0x0000ffff111b7812 */ /* 0x004fe400078ec0ff */
[----:B---3--:R-:W-:Y:S02]  /*e8bc0*/  LOP3.LUT R35, R18, 0xffff, RZ, 0xc0, !PT ;  /* 0x0000ffff12237812 */ /* 0x008fe400078ec0ff */
[----:B------:R-:W-:Y:S02]  /*e8bd0*/  LOP3.LUT R17, R50, 0xffff, RZ, 0xc0, !PT ;  /* 0x0000ffff32117812 */ /* 0x000fe400078ec0ff */
[----:B------:R-:W2:Y:S01]  /*e8be0*/  LDL.LU R50, [R1+0x224] ;  /* 0x0002240001327983 */ /* 0x000ea20000300800 */
[----:B------:R-:W-:-:S03]  /*e8bf0*/  LOP3.LUT R16, R57, 0xffff, RZ, 0xc0, !PT ;  /* 0x0000ffff39107812 */ /* 0x000fc600078ec0ff */
[----:B------:R-:W3:Y:S01]  /*e8c00*/  LDL.LU R57, [R1+0x220] ;  /* 0x0002200001397983 */ /* 0x000ee20000300800 */
[----:B------:R-:W-:-:S03]  /*e8c10*/  PRMT R4, R54, 0x4210, R27 ;  /* 0x0000421036047816 */ /* 0x000fc6000000001b */
[----:B------:R-:W3:Y:S01]  /*e8c20*/  LDL.LU R54, [R1+0x228] ;  /* 0x0002280001367983 */ /* 0x000ee20000300800 */
[----:B------:R-:W-:-:S03]  /*e8c30*/  PRMT R5, R48, 0x4210, R35 ;  /* 0x0000421030057816 */ /* 0x000fc60000000023 */
[----:B------:R-:W3:Y:S04]  /*e8c40*/  LDL.LU R48, [R1+0x13c] ;  /* 0x00013c0001307983 */ /* 0x000ee80000300800 */
[----:B------:R0:W-:Y:S04]  /*e8c50*/  STL.64 [R1+0x500], R8 ;  /* 0x0005000801007387 */ /* 0x0001e80000100a00 */
[----:B------:R1:W-:Y:S04]  /*e8c60*/  STL [R1+0x50c], R11 ;  /* 0x00050c0b01007387 */ /* 0x0003e80000100800 */
[----:B------:R-:W-:Y:S01]  /*e8c70*/  STL.64 [R1+0x55a8], R46 ;  /* 0x0055a82e01007387 */ /* 0x000fe20000100a00 */
[----:B------:R-:W-:-:S03]  /*e8c80*/  PRMT R7, R52, 0x4210, R16 ;  /* 0x0000421034077816 */ /* 0x000fc60000000010 */
[----:B------:R-:W3:Y:S01]  /*e8c90*/  LDL.LU R52, [R1+0x22c] ;  /* 0x00022c0001347983 */ /* 0x000ee20000300800 */
[----:B----4-:R-:W-:-:S03]  /*e8ca0*/  LOP3.LUT R23, R51, 0xffff, RZ, 0xc0, !PT ;  /* 0x0000ffff33177812 */ /* 0x010fc600078ec0ff */
[----:B------:R-:W4:Y:S01]  /*e8cb0*/  LDL.LU R51, [R1+0x234] ;  /* 0x0002340001337983 */ /* 0x000f220000300800 */
[----:B------:R-:W-:Y:S01]  /*e8cc0*/  PRMT R6, R19, 0x4210, R17 ;  /* 0x0000421013067816 */ /* 0x000fe20000000011 */
[----:B------:R-:W-:-:S04]  /*e8cd0*/  NOP ;  /* 0x0000000000007918 */ /* 0x000fc80000000000 */
[----:B------:R-:W-:Y:S01]  /*e8ce0*/  STSM.16.M88.4 [R0], R4 ;  /* 0x0000000400007844 */ /* 0x000fe20000000200 */
[----:B------:R-:W-:-:S03]  /*e8cf0*/  NOP ;  /* 0x0000000000007918 */ /* 0x000fc60000000000 */
[----:B------:R-:W1:Y:S01]  /*e8d00*/  LDS.128 R4, [R0] ;  /* 0x0000000000047984 */ /* 0x000e620000000c00 */
[----:B------:R-:W-:Y:S02]  /*e8d10*/  LOP3.LUT R31, R61, 0xffff, RZ, 0xc0, !PT ;  /* 0x0000ffff3d1f7812 */ /* 0x000fe400078ec0ff */
[----:B------:R-:W-:Y:S02]  /*e8d20*/  LOP3.LUT R39, R60, 0xffff, RZ, 0xc0, !PT ;  /* 0x0000ffff3c277812 */ /* 0x000fe400078ec0ff */
[----:B------:R-:W-:Y:S02]  /*e8d30*/  LOP3.LUT R40, R56, 0xffff, RZ, 0xc0, !PT ;  /* 0x0000ffff38287812 */ /* 0x000fe400078ec0ff */
[----:B------:R-:W4:Y:S01]  /*e8d40*/  LDL.LU R56, [R1+0x230] ;  /* 0x0002300001387983 */ /* 0x000f220000300800 */
[----:B0-----:R-:W-:-:S03]  /*e8d50*/  PRMT R8, R49, 0x4210, R23 ;  /* 0x0000421031087816 */ /* 0x001fc60000000017 */
[----:B------:R-:W4:Y:S01]  /*e8d60*/  LDL.LU R49, [R1+0x138] ;  /* 0x0001380001317983 */ /* 0x000f220000300800 */
[----:B------:R-:W-:Y:S02]  /*e8d70*/  PRMT R9, R59, 0x4210, R31 ;  /* 0x000042103b097816 */ /* 0x000fe4000000001f */
[----:B------:R-:W-:Y:S02]  /*e8d80*/  PRMT R10, R55, 0x4210, R39 ;  /* 0x00004210370a7816 */ /* 0x000fe40000000027 */
[----:B-1----:R-:W-:Y:S01]  /*e8d90*/  PRMT R11, R53, 0x4210, R40 ;  /* 0x00004210350b7816 */ /* 0x002fe20000000028 */
[----:B------:R-:W-:-:S04]  /*e8da0*/  NOP ;  /* 0x0000000000007918 */ /* 0x000fc80000000000 */
[----:B------:R-:W-:Y:S01]  /*e8db0*/  STSM.16.M88.4 [R0], R8 ;  /* 0x0000000800007844 */ /* 0x000fe20000000200 */
[----:B------:R-:W-:-:S03]  /*e8dc0*/  NOP ;  /* 0x0000000000007918 */ /* 0x000fc60000000000 */
[----:B------:R-:W0:Y:S04]  /*e8dd0*/  LDS.128 R8, [R0] ;  /* 0x0000000000087984 */ /* 0x000e280000000c00 */
[----:B------:R2:W-:Y:S04]  /*e8de0*/  STL.64 [R1+0x4f0], R4 ;  /* 0x0004f00401007387 */ /* 0x0005e80000100a00 */
[----:B------:R1:W-:Y:S04]  /*e8df0*/  STL.64 [R1+0x4f8], R6 ;  /* 0x0004f80601007387 */ /* 0x0003e80000100a00 */
[----:B------:R-:W4:Y:S04]  /*e8e00*/  LDL.LU R55, [R1+0x52a0] ;  /* 0x0052a00001377983 */ /* 0x000f280000300800 */
[----:B------:R-:W4:Y:S01]  /*e8e10*/  LDL.LU R53, [R1+0x529c] ;  /* 0x00529c0001357983 */ /* 0x000f220000300800 */
[----:B--2---:R-:W-:-:S03]  /*e8e20*/  PRMT R4, R50, 0x5210, R27 ;  /* 0x0000521032047816 */ /* 0x004fc6000000001b */
[----:B------:R-:W2:Y:S01]  /*e8e30*/  LDL.LU R50, [R1+0x5254] ;  /* 0x0052540001327983 */ /* 0x000ea20000300800 */
[----:B---3--:R-:W-:Y:S02]  /*e8e40*/  PRMT R5, R57, 0x5210, R35 ;  /* 0x0000521039057816 */ /* 0x008fe40000000023 */
[----:B-1----:R-:W-:Y:S02]  /*e8e50*/  PRMT R6, R54, 0x5210, R17 ;  /* 0x0000521036067816 */ /* 0x002fe40000000011 */
[----:B------:R-:W-:Y:S01]  /*e8e60*/  PRMT R7, R48, 0x5210, R16 ;  /* 0x0000521030077816 */ /* 0x000fe20000000010 */
[----:B------:R-:W-:Y:S01]  /*e8e70*/  NOP ;  /* 0x0000000000007918 */ /* 0x000fe20000000000 */
[----:B------:R-:W3:Y:S04]  /*e8e80*/  LDL.LU R16, [R1+0x5250] ;  /* 0x0052500001107983 */ /* 0x000ee80000300800 */
[----:B------:R-:W3:Y:S04]  /*e8e90*/  LDL.LU R17, [R1+0x19c8] ;  /* 0x0019c80001117983 */ /* 0x000ee80000300800 */
[----:B------:R-:W3:Y:S04]  /*e8ea0*/  LDL.LU R18, [R1+0x19bc] ;  /* 0x0019bc0001127983 */ /* 0x000ee80000300800 */
[----:B------:R-:W3:Y:S04]  /*e8eb0*/  LDL.LU R19, [R1+0x19b8] ;  /* 0x0019b80001137983 */ /* 0x000ee80000300800 */
[----:B------:R-:W3:Y:S04]  /*e8ec0*/  LDL.LU R48, [R1+0x19ac] ;  /* 0x0019ac0001307983 */ /* 0x000ee80000300800 */
[----:B0-----:R-:W-:Y:S04]  /*e8ed0*/  STL.64 [R1+0x4e0], R8 ;  /* 0x0004e00801007387 */ /* 0x001fe80000100a00 */
[----:B------:R-:W-:Y:S04]  /*e8ee0*/  STL.64 [R1+0x4e8], R10 ;  /* 0x0004e80a01007387 */ /* 0x000fe80000100a00 */
[----:B------:R0:W-:Y:S01]  /*e8ef0*/  STSM.16.M88.4 [R0], R4 ;  /* 0x0000000400007844 */ /* 0x0001e20000000200 */
[----:B------:R-:W-:-:S03]  /*e8f00*/  NOP ;  /* 0x0000000000007918 */ /* 0x000fc60000000000 */
[----:B------:R-:W3:Y:S04]  /*e8f10*/  LDL.LU R59, [R1+0x4f6c] ;  /* 0x004f6c00013b7983 */ /* 0x000ee80000300800 */
[----:B------:R-:W3:Y:S04]  /*e8f20*/  LDL.LU R54, [R1+0x4f68] ;  /* 0x004f680001367983 */ /* 0x000ee80000300800 */
[----:B------:R-:W1:Y:S01]  /*e8f30*/  LDS.128 R8, [R0] ;  /* 0x0000000000087984 */ /* 0x000e620000000c00 */
[----:B0-----:R-:W-:Y:S02]  /*e8f40*/  PRMT R4, R52, 0x5210, R23 ;  /* 0x0000521034047816 */ /* 0x001fe40000000017 */
[----:B----4-:R-:W-:Y:S01]  /*e8f50*/  PRMT R5, R51, 0x5210, R31 ;  /* 0x0000521033057816 */ /* 0x010fe2000000001f */
[----:B------:R-:W4:Y:S04]  /*e8f60*/  LDL.LU R52, [R1+0x4edc] ;  /* 0x004edc0001347983 */ /* 0x000f280000300800 */
[----:B------:R-:W4:Y:S04]  /*e8f70*/  LDL.LU R51, [R1+0x4ed8] ;  /* 0x004ed80001337983 */ /* 0x000f280000300800 */
[----:B------:R-:W4:Y:S04]  /*e8f80*/  LDL.LU R61, [R1+0x19e8] ;  /* 0x0019e800013d7983 */ /* 0x000f280000300800 */
[----:B------:R-:W4:Y:S01]  /*e8f90*/  LDL.LU R60, [R1+0x19dc] ;  /* 0x0019dc00013c7983 */ /* 0x000f220000300800 */
[----:B------:R-:W-:-:S02]  /*e8fa0*/  PRMT R7, R49, 0x5210, R40 ;  /* 0x0000521031077816 */ /* 0x000fc40000000028 */
[----:B------:R-:W-:Y:S01]  /*e8fb0*/  PRMT R6, R56, 0x5210, R39 ;  /* 0x0000521038067816 */ /* 0x000fe20000000027 */
[----:B------:R-:W-:-:S04]  /*e8fc0*/  NOP ;  /* 0x0000000000007918 */ /* 0x000fc80000000000 */
[----:B------:R-:W-:Y:S04]  /*e8fd0*/  STSM.16.M88.4 [R0], R4 ;  /* 0x0000000400007844 */ /* 0x000fe80000000200 */
[----:B-1----:R-:W-:Y:S04]  /*e8fe0*/  STL.64 [R1+0x4d0], R8 ;  /* 0x0004d00801007387 */ /* 0x002fe80000100a00 */
[----:B------:R-:W-:Y:S01]  /*e8ff0*/  STL.64 [R1+0x4d8], R10 ;  /* 0x0004d80a01007387 */ /* 0x000fe20000100a00 */
[----:B------:R-:W-:-:S03]  /*e9000*/  NOP ;  /* 0x0000000000007918 */ /* 0x000fc60000000000 */
[----:B------:R-:W4:Y:S04]  /*e9010*/  LDL.LU R57, [R1+0x19d8] ;  /* 0x0019d80001397983 */ /* 0x000f280000300800 */
[----:B------:R-:W4:Y:S04]  /*e9020*/  LDL.LU R49, [R1+0x19cc] ;  /* 0x0019cc0001317983 */ /* 0x000f280000300800 */
[----:B------:R-:W0:Y:S01]  /*e9030*/  LDS.128 R8, [R0] ;  /* 0x0000000000087984 */ /* 0x000e220000000c00 */
[----:B------:R-:W-:-:S03]  /*e9040*/  LOP3.LUT R23, R55, 0xffff, RZ, 0xc0, !PT ;  /* 0x0000ffff37177812 */ /* 0x000fc600078ec0ff */
[----:B------:R-:W4:Y:S01]  /*e9050*/  LDL.LU R56, [R1+0x238] ;  /* 0x0002380001387983 */ /* 0x000f220000300800 */
[----:B------:R-:W-:-:S03]  /*e9060*/  LOP3.LUT R27, R53, 0xffff, RZ, 0xc0, !PT ;  /* 0x0000ffff351b7812 */ /* 0x000fc600078ec0ff */
[----:B------:R-:W4:Y:S04]  /*e9070*/  LDL.LU R55, [R1+0x240] ;  /* 0x0002400001377983 */ /* 0x000f280000300800 */
[----:B------:R-:W4:Y:S01]  /*e9080*/  LDL.LU R53, [R1+0x23c] ;  /* 0x00023c0001357983 */ /* 0x000f220000300800 */
[----:B--2---:R-:W-:-:S03]  /*e9090*/  LOP3.LUT R31, R50, 0xffff, RZ, 0xc0, !PT ;  /* 0x0000ffff321f7812 */ /* 0x004fc600078ec0ff */
[----:B------:R-:W2:Y:S04]  /*e90a0*/  LDL.LU R50, [R1+0x134] ;  /* 0x0001340001327983 */ /* 0x000ea80000300800 */
[----:B0-----:R0:W-:Y:S04]  /*e90b0*/  STL [R1+0x4c0], R8 ;  /* 0x0004c00801007387 */ /* 0x0011e80000100800 */
[----:B------:R1:W-:Y:S01]  /*e90c0*/  STL.64 [R1+0x4c8], R10 ;  /* 0x0004c80a01007387 */ /* 0x0003e20000100a00 */
[----:B---3--:R-:W-:Y:S02]  /*e90d0*/  PRMT R4, R17, 0x4210, R23 ;  /* 0x0000421011047816 */ /* 0x008fe40000000017 */
[----:B------:R-:W-:-:S02]  /*e90e0*/  PRMT R5, R18, 0x4210, R27 ;  /* 0x0000421012057816 */ /* 0x000fc4000000001b */
[----:B------:R-:W-:Y:S02]  /*e90f0*/  PRMT R6, R19, 0x4210, R31 ;  /* 0x0000421013067816 */ /* 0x000fe4000000001f */
[----:B------:R-:W-:Y:S02]  /*e9100*/  LOP3.LUT R39, R59, 0xffff, RZ, 0xc0, !PT ;  /* 0x0000ffff3b277812 */ /* 0x000fe400078ec0ff */
[----:B------:R-:W3:Y:S01]  /*e9110*/  LDL.LU R59, [R1+0x244] ;  /* 0x00024400013b7983 */ /* 0x000ee20000300800 */
[----:B------:R-:W-:-:S03]  /*e9120*/  LOP3.LUT R19, R54, 0xffff, RZ, 0xc0, !PT ;  /* 0x0000ffff36137812 */ /* 0x000fc600078ec0ff */
[----:B------:R-:W3:Y:S01]  /*e9130*/  LDL.LU R54, [R1+0x24c] ;  /* 0x00024c0001367983 */ /* 0x000ee20000300800 */
[----:B----4-:R-:W-:-:S03]  /*e9140*/  LOP3.LUT R18, R52, 0xffff, RZ, 0xc0, !PT ;  /* 0x0000ffff34127812 */ /* 0x010fc600078ec0ff */
[----:B------:R-:W4:Y:S01]  /*e9150*/  LDL.LU R52, [R1+0x248] ;  /* 0x0002480001347983 */ /* 0x000f220000300800 */
[----:B------:R-:W-:-:S03]  /*e9160*/  LOP3.LUT R17, R51, 0xffff, RZ, 0xc0, !PT ;  /* 0x0000ffff33117812 */ /* 0x000fc600078ec0ff */
[----:B------:R-:W4:Y:S01]  /*e9170*/  LDL.LU R51, [R1+0x130] ;  /* 0x0001300001337983 */ /* 0x000f220000300800 */
[----:B------:R-:W-:-:S04]  /*e9180*/  LOP3.LUT R35, R16, 0xffff, RZ, 0xc0, !PT ;  /* 0x0000ffff10237812 */ /* 0x000fc800078ec0ff */
[----:B------:R-:W-:Y:S01]  /*e9190*/  PRMT R7, R48, 0x4210, R35 ;  /* 0x0000421030077816 */ /* 0x000fe20000000023 */
[----:B------:R-:W-:-:S04]  /*e91a0*/  NOP ;  /* 0x0000000000007918 */ /* 0x000fc80000000000 */
[----:B------:R-:W-:Y:S01]  /*e91b0*/  STSM.16.M88.4 [R0], R4 ;  /* 0x0000000400007844 */ /* 0x000fe20000000200 */
[----:B------:R-:W-:-:S03]  /*e91c0*/  NOP ;  /* 0x0000000000007918 */ /* 0x000fc60000000000 */
[----:B------:R-:W1:Y:S01]  /*e91d0*/  LDS.128 R4, [R0] ;  /* 0x0000000000047984 */ /* 0x000e620000000c00 */
[----:B------:R-:W-:Y:S01]  /*e91e0*/  IMAD.MOV.U32 R48, RZ, RZ, R9 ;  /* 0x000000ffff307224 */ /* 0x000fe200078e0009 */
[----:B0-----:R-:W-:Y:S02]  /*e91f0*/  PRMT R8, R61, 0x4210, R39 ;  /* 0x000042103d087816 */ /* 0x001fe40000000027 */
[----:B------:R-:W-:Y:S02]  /*e9200*/  PRMT R9, R60, 0x4210, R19 ;  /* 0x000042103c097816 */ /* 0x000fe40000000013 */
[----:B-1----:R-:W-:Y:S02]  /*e9210*/  PRMT R10, R57, 0x4210, R18 ;  /* 0x00004210390a7816 */ /* 0x002fe40000000012 */
[----:B------:R-:W-:Y:S01]  /*e9220*/  PRMT R11, R49, 0x4210, R17 ;  /* 0x00004210310b7816 */ /* 0x000fe20000000011 */
[----:B------:R-:W-:-:S04]  /*e9230*/  NOP ;  /* 0x0000000000007918 */ /* 0x000fc80000000000 */
[----:B------:R-:W-:Y:S01]  /*e9240*/  STSM.16.M88.4 [R0], R8 ;  /* 0x0000000800007844 */ /* 0x000fe20000000200 */
[----:B------:R-:W-:-:S03]  /*e9250*/  NOP ;  /* 0x0000000000007918 */ /* 0x000fc60000000000 */
[----:B------:R-:W0:Y:S01]  /*e9260*/  LDS.128 R8, [R0] ;  /* 0x0000000000087984 */ /* 0x000e220000000c00 */
[----:B------:R-:W-:-:S03]  /*e9270*/  IMAD.MOV.U32 R49, RZ, RZ, R4 ;  /* 0x000000ffff317224 */ /* 0x000fc600078e0004 */
[----:B------:R1:W-:Y:S01]  /*e9280*/  STL [R1+0x4b4], R5 ;  /* 0x0004b40501007387 */ /* 0x0003e20000100800 */
[----:B------:R-:W-:-:S03]  /*e9290*/  PRMT R4, R56, 0x5210, R23 ;  /* 0x0000521038047816 */ /* 0x000fc60000000017 */
[----:B------:R1:W-:Y:S04]  /*e92a0*/  STL.64 [R1+0x4b8], R6 ;  /* 0x0004b80601007387 */ /* 0x0003e80000100a00 */
[----:B------:R-:W4:Y:S01]  /*e92b0*/  LDL.LU R43, [R1+0x52b4] ;  /* 0x0052b400012b7983 */ /* 0x000f220000300800 */
[----:B-1----:R-:W-:-:S03]  /*e92c0*/  PRMT R5, R55, 0x5210, R27 ;  /* 0x0000521037057816 */ /* 0x002fc6000000001b */
[----:B------:R-:W4:Y:S04]  /*e92d0*/  LDL.LU R44, [R1+0x52b0] ;  /* 0x0052b000012c7983 */ /* 0x000f280000300800 */
[----:B------:R-:W4:Y:S01]  /*e92e0*/  LDL.LU R57, [R1+0x5268] ;  /* 0x0052680001397983 */ /* 0x000f220000300800 */
[----:B------:R-:W-:-:S03]  /*e92f0*/  PRMT R6, R53, 0x5210, R31 ;  /* 0x0000521035067816 */ /* 0x000fc6000000001f */
[----:B------:R-:W4:Y:S04]  /*e9300*/  LDL.LU R56, [R1+0x5264] ;  /* 0x0052640001387983 */ /* 0x000f280000300800 */
[----:B------:R-:W4:Y:S04]  /*e9310*/  LDL.LU R55, [R1+0x19fc] ;  /* 0x0019fc0001377983 */ /* 0x000f280000300800 */
[----:B------:R-:W4:Y:S04]  /*e9320*/  LDL.LU R53, [R1+0x19ec] ;  /* 0x0019ec0001357983 */ /* 0x000f280000300800 */
[----:B0-----:R-:W-:Y:S04]  /*e9330*/  STL [R1+0x4a0], R8 ;  /* 0x0004a00801007387 */ /* 0x001fe80000100800 */
[----:B------:R-:W-:Y:S04]  /*e9340*/  STL.64 [R1+0x4a8], R10 ;  /* 0x0004a80a01007387 */ /* 0x000fe80000100a00 */
[----:B------:R-:W4:Y:S04]  /*e9350*/  LDL.LU R45, [R1+0x19f8] ;  /* 0x0019f800012d7983 */ /* 0x000f280000300800 */
[----:B------:R-:W4:Y:S01]  /*e9360*/  LDL.LU R16, [R1+0x7e8] ;  /* 0x0007e80001107983 */ /* 0x000f220000300800 */
[----:B--2---:R-:W-:Y:S01]  /*e9370*/  PRMT R7, R50, 0x5210, R35 ;  /* 0x0000521032077816 */ /* 0x004fe20000000023 */
[----:B------:R-:W-:Y:S01]  /*e9380*/  IMAD.MOV.U32 R50, RZ, RZ, R9 ;  /* 0x000000ffff327224 */ /* 0x000fe200078e0009 */
[----:B------:R-:W-:-:S03]  /*e9390*/  NOP ;  /* 0x0000000000007918 */ /* 0x000fc60000000000 */
[----:B------:R3:W-:Y:S01]  /*e93a0*/  STSM.16.M88.4 [R0], R4 ;  /* 0x0000000400007844 */ /* 0x0007e20000000200 */
[----:B------:R-:W-:-:S03]  /*e93b0*/  NOP ;  /* 0x0000000000007918 */ /* 0x000fc60000000000 */
[----:B------:R-:W-:Y:S04]  /*e93c0*/  STL [R1+0x5580], R50 ;  /* 0x0055803201007387 */ /* 0x000fe80000100800 */
[----:B------:R-:W0:Y:S01]  /*e93d0*/  LDS.128 R8, [R0] ;  /* 0x0000000000087984 */ /* 0x000e220000000c00 */
[----:B---3--:R-:W-:Y:S02]  /*e93e0*/  PRMT R5, R54, 0x5210, R19 ;  /* 0x0000521036057816 */ /* 0x008fe40000000013 */
[----:B----4-:R-:W-:Y:S02]  /*e93f0*/  PRMT R6, R52, 0x5210, R18 ;  /* 0x0000521034067816 */ /* 0x010fe40000000012 */
[----:B------:R-:W-:Y:S02]  /*e9400*/  PRMT R7, R51, 0x5210, R17 ;  /* 0x0000521033077816 */ /* 0x000fe40000000011 */
[----:B------:R-:W2:Y:S04]  /*e9410*/  LDL.LU R17, [R1+0x4f94] ;  /* 0x004f940001117983 */ /* 0x000ea80000300800 */
[----:B------:R-:W3:Y:S04]  /*e9420*/  LDL.LU R18, [R1+0x4f90] ;  /* 0x004f900001127983 */ /* 0x000ee80000300800 */
[----:B------:R-:W4:Y:S04]  /*e9430*/  LDL.LU R19, [R1+0x4f04] ;  /* 0x004f040001137983 */ /* 0x000f280000300800 */
[----:B------:R-:W4:Y:S04]  /*e9440*/  LDL.LU R61, [R1+0x4efc] ;  /* 0x004efc00013d7983 */ /* 0x000f280000300800 */
[----:B------:R-:W4:Y:S01]  /*e9450*/  LDL.LU R54, [R1+0x1a1c] ;  /* 0x001a1c0001367983 */ /* 0x000f220000300800 */
[----:B------:R-:W-:Y:S01]  /*e9460*/  PRMT R4, R59, 0x5210, R39 ;  /* 0x000052103b047816 */ /* 0x000fe20000000027 */
[----:B------:R-:W-:-:S02]  /*e9470*/  NOP ;  /* 0x0000000000007918 */ /* 0x000fc40000000000 */
[----:B0-----:R-:W-:Y:S04]  /*e9480*/  STL.64 [R1+0x490], R8 ;  /* 0x0004900801007387 */ /* 0x001fe80000100a00 */
[----:B------:R-:W-:Y:S04]  /*e9490*/  STL [R1+0x498], R10 ;  /* 0x0004980a01007387 */ /* 0x000fe80000100800 */
[----:B------:R-:W4:Y:S04]  /*e94a0*/  LDL.LU R60, [R1+0x1a18] ;  /* 0x001a1800013c7983 */ /* 0x000f280000300800 */
[----:B------:R-:W4:Y:S04]  /*e94b0*/  LDL.LU R59, [R1+0x1a0c] ;  /* 0x001a0c00013b7983 */ /* 0x000f280000300800 */
[----:B------:R-:W4:Y:S01]  /*e94c0*/  LDL.LU R52, [R1+0x1a08] ;  /* 0x001a080001347983 */ /* 0x000f220000300800 */
[----:B------:R-:W-:-:S03]  /*e94d0*/  IMAD.MOV.U32 R51, RZ, RZ, R11 ;  /* 0x000000ffff337224 */ /* 0x000fc600078e000b */
[----:B------:R0:W-:Y:S01]  /*e94e0*/  STSM.16.M88.4 [R0], R4 ;  /* 0x0000000400007844 */ /* 0x0001e20000000200 */
[----:B------:R-:W-:-:S03]  /*e94f0*/  NOP ;  /* 0x0000000000007918 */ /* 0x000fc60000000000 */
[----:B------:R-:W1:Y:S04]  /*e9500*/  LDS.128 R8, [R0] ;  /* 0x0000000000087984 */ /* 0x000e680000000c00 */
[----:B------:R0:W-:Y:S01]  /*e9510*/  STL [R1+0x5578], R51 ;  /* 0x0055783301007387 */ /* 0x0001e20000100800 */
[----:B------:R-:W-:Y:S02]  /*e9520*/  LOP3.LUT R23, R43, 0xffff, RZ, 0xc0, !PT ;  /* 0x0000ffff2b177812 */ /* 0x000fe400078ec0ff */
[----:B------:R-:W-:Y:S02]  /*e9530*/  LOP3.LUT R27, R44, 0xffff, RZ, 0xc0, !PT ;  /* 0x0000ffff2c1b7812 */ /* 0x000fe400078ec0ff */
[----:B------:R-:W-:Y:S02]  /*e9540*/  LOP3.LUT R31, R57, 0xffff, RZ, 0xc0, !PT ;  /* 0x0000ffff391f7812 */ /* 0x000fe400078ec0ff */
[----:B------:R-:W4:Y:S01]  /*e9550*/  LDL.LU R57, [R1+0x254] ;  /* 0x0002540001397983 */ /* 0x000f220000300800 */
[----:B------:R-:W-:-:S03]  /*e9560*/  LOP3.LUT R39, R56, 0xffff, RZ, 0xc0, !PT ;  /* 0x0000ffff38277812 */ /* 0x000fc600078ec0ff */
[----:B------:R-:W4:Y:S01]  /*e9570*/  LDL.LU R56, [R1+0x250] ;  /* 0x0002500001387983 */ /* 0x000f220000300800 */
[----:B0-----:R-:W-:-:S03]  /*e9580*/  PRMT R4, R55, 0x4210, R23 ;  /* 0x0000421037047816 */ /* 0x001fc60000000017 */
[----:B------:R-:W4:Y:S01]  /*e9590*/  LDL.LU R55, [R1+0x258] ;  /* 0x0002580001377983 */ /* 0x000f220000300800 */
[----:B------:R-:W-:-:S03]  /*e95a0*/  PRMT R5, R53, 0x4210, R27 ;  /* 0x0000421035057816 */ /* 0x000fc6000000001b */
[----:B------:R-:W4:Y:S01]  /*e95b0*/  LDL.LU R53, [R1+0x12c] ;  /* 0x00012c0001357983 */ /* 0x000f220000300800 */
[----:B-1----:R-:W-:Y:S02]  /*e95c0*/  IMAD.MOV.U32 R50, RZ, RZ, R8 ;  /* 0x000000ffff327224 */ /* 0x002fe400078e0008 */
[----:B------:R-:W-:Y:S01]  /*e95d0*/  IMAD.MOV.U32 R51, RZ, RZ, R10 ;  /* 0x000000ffff337224 */ /* 0x000fe200078e000a */
[----:B------:R-:W-:Y:S04]  /*e95e0*/  STL [R1+0x484], R9 ;  /* 0x0004840901007387 */ /* 0x000fe80000100800 */
[----:B------:R-:W-:Y:S04]  /*e95f0*/  STL [R1+0x48c], R11 ;  /* 0x00048c0b01007387 */ /* 0x000fe80000100800 */
[----:B------:R-:W-:Y:S01]  /*e9600*/  STL.64 [R1+0x5588], R50 ;  /* 0x0055883201007387 */ /* 0x000fe20000100a00 */
[----:B------:R-:W-:-:S03]  /*e9610*/  PRMT R6, R45, 0x4210, R31 ;  /* 0x000042102d067816 */ /* 0x000fc6000000001f */
[----:B------:R-:W4:Y:S04]  /*e9620*/  LDL.LU R44, [R1+0x260] ;  /* 0x00026000012c7983 */ /* 0x000f280000300800 */
[----:B------:R-:W4:Y:S01]  /*e9630*/  LDL.LU R45, [R1+0x25c] ;  /* 0x00025c00012d7983 */ /* 0x000f220000300800 */
[----:B------:R-:W-:Y:S01]  /*e9640*/  PRMT R7, R16, 0x4210, R39 ;  /* 0x0000421010077816 */ /* 0x000fe20000000027 */
[----:B------:R-:W-:-:S04]  /*e9650*/  NOP ;  /* 0x0000000000007918 */ /* 0x000fc80000000000 */
[----:B------:R-:W-:Y:S01]  /*e9660*/  STSM.16.M88.4 [R0], R4 ;  /* 0x0000000400007844 */ /* 0x000fe20000000200 */
[----:B------:R-:W-:-:S03]  /*e9670*/  NOP ;  /* 0x0000000000007918 */ /* 0x000fc60000000000 */
[----:B------:R-:W0:Y:S01]  /*e9680*/  LDS.128 R4, [R0] ;  /* 0x0000000000047984 */ /* 0x000e220000000c00 */
[----:B--2---:R-:W-:Y:S02]  /*e9690*/  LOP3.LUT R35, R17, 0xffff, RZ, 0xc0, !PT ;  /* 0x0000ffff11237812 */ /* 0x004fe400078ec0ff */
[----:B---3--:R-:W-:Y:S02]  /*e96a0*/  LOP3.LUT R40, R18, 0xffff, RZ, 0xc0, !PT ;  /* 0x0000ffff12287812 */ /* 0x008fe400078ec0ff */
[----:B------:R-:W2:Y:S01]  /*e96b0*/  LDL.LU R18, [R1+0x264] ;  /* 0x0002640001127983 */ /* 0x000ea20000300800 */
[----:B----4-:R-:W-:-:S03]  /*e96c0*/  PRMT R8, R54, 0x4210, R35 ;  /* 0x0000421036087816 */ /* 0x010fc60000000023 */
[----:B------:R-:W3:Y:S01]  /*e96d0*/  LDL.LU R54, [R1+0x128] ;  /* 0x0001280001367983 */ /* 0x000ee20000300800 */
[----:B------:R-:W-:-:S03]  /*e96e0*/  LOP3.LUT R16, R61, 0xffff, RZ, 0xc0, !PT ;  /* 0x0000ffff3d107812 */ /* 0x000fc600078ec0ff */
[----:B0-----:R0:W-:Y:S01]  /*e96f0*/  STL.64 [R1+0x470], R4 ;  /* 0x0004700401007387 */ /* 0x0011e20000100a00 */
[----:B------:R-:W-:-:S03]  /*e9700*/  LOP3.LUT R17, R19, 0xffff, RZ, 0xc0, !PT ;  /* 0x0000ffff13117812 */ /* 0x000fc600078ec0ff */
[----:B------:R1:W-:Y:S01]  /*e9710*/  STL [R1+0x47c], R7 ;  /* 0x00047c0701007387 */ /* 0x0003e20000100800 */
[----:B------:R-:W-:Y:S01]  /*e9720*/  PRMT R11, R52, 0x4210, R16 ;  /* 0x00004210340b7816 */ /* 0x000fe20000000010 */
[----:B------:R-:W-:-:S05]  /*e9730*/  IMAD.MOV.U32 R52, RZ, RZ, R6 ;  /* 0x000000ffff347224 */ /* 0x000fca00078e0006 */
[----:B------:R-:W-:Y:S04]  /*e9740*/  STL [R1+0x556c], R52 ;  /* 0x00556c3401007387 */ /* 0x000fe80000100800 */
[----:B------:R-:W4:Y:S01]  /*e9750*/  LDL.LU R19, [R1+0x52c8] ;  /* 0x0052c80001137983 */ /* 0x000f220000300800 */
[----:B------:R-:W-:Y:S02]  /*e9760*/  PRMT R9, R60, 0x4210, R40 ;  /* 0x000042103c097816 */ /* 0x000fe40000000028 */
[----:B------:R-:W-:Y:S01]  /*e9770*/  PRMT R10, R59, 0x4210, R17 ;  /* 0x000042103b0a7816 */ /* 0x000fe20000000011 */
[----:B------:R-:W-:-:S04]  /*e9780*/  NOP ;  /* 0x0000000000007918 */ /* 0x000fc80000000000 */
[----:B------:R-:W-:Y:S01]  /*e9790*/  STSM.16.M88.4 [R0], R8 ;  /* 0x0000000800007844 */ /* 0x000fe20000000200 */
[----:B------:R-:W-:-:S03]  /*e97a0*/  NOP ;  /* 0x0000000000007918 */ /* 0x000fc60000000000 */
[----:B------:R-:W1:Y:S04]  /*e97b0*/  LDS.128 R8, [R0] ;  /* 0x0000000000087984 */ /* 0x000e680000000c00 */
[----:B------:R-:W4:Y:S04]  /*e97c0*/  LDL.LU R61, [R1+0x52c4] ;  /* 0x0052c400013d7983 */ /* 0x000f280000300800 */
[----:B------:R-:W4:Y:S01]  /*e97d0*/  LDL.LU R59, [R1+0x5280] ;  /* 0x00528000013b7983 */ /* 0x000f220000300800 */
[----:B0-----:R-:W-:Y:S02]  /*e97e0*/  PRMT R4, R57, 0x5210, R23 ;  /* 0x0000521039047816 */ /* 0x001fe40000000017 */
[----:B------:R-:W-:-:S02]  /*e97f0*/  PRMT R5, R56, 0x5210, R27 ;  /* 0x0000521038057816 */ /* 0x000fc4000000001b */
[----:B------:R-:W-:Y:S02]  /*e9800*/  PRMT R6, R55, 0x5210, R31 ;  /* 0x0000521037067816 */ /* 0x000fe4000000001f */
[----:B-1----:R-:W-:Y:S01]  /*e9810*/  PRMT R7, R53, 0x5210, R39 ;  /* 0x0000521035077816 */ /* 0x002fe20000000027 */
[----:B------:R-:W-:Y:S01]  /*e9820*/  NOP ;  /* 0x0000000000007918 */ /* 0x000fe20000000000 */
[----:B------:R-:W-:Y:S04]  /*e9830*/  STL.64 [R1+0x460], R8 ;  /* 0x0004600801007387 */ /* 0x000fe80000100a00 */
[----:B------:R-:W-:Y:S04]  /*e9840*/  STL [R1+0x468], R10 ;  /* 0x0004680a01007387 */ /* 0x000fe80000100800 */
[----:B------:R-:W4:Y:S04]  /*e9850*/  LDL.LU R41, [R1+0x527c] ;  /* 0x00527c0001297983 */ /* 0x000f280000300800 */
[----:B------:R-:W4:Y:S04]  /*e9860*/  LDL.LU R60, [R1+0x1a3c] ;  /* 0x001a3c00013c7983 */ /* 0x000f280000300800 */
[----:B------:R-:W4:Y:S01]  /*e9870*/  LDL.LU R57, [R1+0x1a38] ;  /* 0x001a380001397983 */ /* 0x000f220000300800 */
[----:B------:R-:W-:-:S03]  /*e9880*/  IMAD.MOV.U32 R53, RZ, RZ, R11 ;  /* 0x000000ffff357224 */ /* 0x000fc600078e000b */
[----:B------:R-:W4:Y:S04]  /*e9890*/  LDL.LU R56, [R1+0x1a2c] ;  /* 0x001a2c0001387983 */ /* 0x000f280000300800 */
[----:B------:R-:W4:Y:S04]  /*e98a0*/  LDL.LU R55, [R1+0x1a28] ;  /* 0x001a280001377983 */ /* 0x000f280000300800 */
[----:B------:R0:W-:Y:S01]  /*e98b0*/  STSM.16.M88.4 [R0], R4 ;  /* 0x0000000400007844 */ /* 0x0001e20000000200 */
[----:B------:R-:W-:-:S03]  /*e98c0*/  NOP ;  /* 0x0000000000007918 */ /* 0x000fc60000000000 */
[----:B------:R-:W1:Y:S04]  /*e98d0*/  LDS.128 R8, [R0] ;  /* 0x0000000000087984 */ /* 0x000e680000000c00 */
[----:B------:R-:W-:Y:S01]  /*e98e0*/  STL [R1+0x5564], R53 ;  /* 0x0055643501007387 */ /* 0x000fe20000100800 */
[----:B0-----:R-:W-:Y:S02]  /*e98f0*/  PRMT R4, R44, 0x5210, R35 ;  /* 0x000052102c047816 */ /* 0x001fe40000000023 */
[----:B------:R-:W-:Y:S01]  /*e9900*/  PRMT R5, R45, 0x5210, R40 ;  /* 0x000052102d057816 */ /* 0x000fe20000000028 */
[----:B-1----:R-:W-:Y:S01]  /*e9910*/  IMAD.MOV.U32 R52, RZ, RZ, R9 ;  /* 0x000000ffff347224 */ /* 0x002fe200078e0009 */
[----:B---3--:R-:W-:Y:S02]  /*e9920*/  PRMT R7, R54, 0x5210, R16 ;  /* 0x0000521036077816 */ /* 0x008fe40000000010 */
[----:B------:R-:W3:Y:S01]  /*e9930*/  LDL.LU R54, [R1+0x4fac] ;  /* 0x004fac0001367983 */ /* 0x000ee20000300800 */
[----:B--2---:R-:W-:Y:S01]  /*e9940*/  PRMT R6, R18, 0x5210, R17 ;  /* 0x0000521012067816 */ /* 0x004fe20000000011 */
[----:B------:R-:W-:-:S02]  /*e9950*/  NOP ;  /* 0x0000000000007918 */ /* 0x000fc40000000000 */
[----:B------:R-:W-:Y:S04]  /*e9960*/  STL [R1+0x450], R8 ;  /* 0x0004500801007387 */ /* 0x000fe80000100800 */
[----:B------:R-:W-:Y:S04]  /*e9970*/  STL.64 [R1+0x458], R10 ;  /* 0x0004580a01007387 */ /* 0x000fe80000100a00 */
[----:B------:R-:W2:Y:S04]  /*e9980*/  LDL.LU R43, [R1+0x4fa8] ;  /* 0x004fa800012b7983 */ /* 0x000ea80000300800 */
[----:B------:R-:W2:Y:S04]  /*e9990*/  LDL.LU R18, [R1+0x4f28] ;  /* 0x004f280001127983 */ /* 0x000ea80000300800 */
[----:B------:R-:W2:Y:S04]  /*e99a0*/  LDL.LU R16, [R1+0x4f24] ;  /* 0x004f240001107983 */ /* 0x000ea80000300800 */
[----:B------:R-:W2:Y:S04]  /*e99b0*/  LDL.LU R42, [R1+0x1a5c] ;  /* 0x001a5c00012a7983 */ /* 0x000ea80000300800 */
[----:B------:R-:W2:Y:S04]  /*e99c0*/  LDL.LU R44, [R1+0x1a58] ;  /* 0x001a5800012c7983 */ /* 0x000ea80000300800 */
[----:B------:R-:W2:Y:S04]  /*e99d0*/  LDL.LU R45, [R1+0x1a4c] ;  /* 0x001a4c00012d7983 */ /* 0x000ea80000300800 */
[----:B------:R-:W2:Y:S01]  /*e99e0*/  LDL.LU R17, [R1+0x1a48] ;  /* 0x001a480001117983 */ /* 0x000ea20000300800 */
[----:B----4-:R-:W-:-:S03]  /*e99f0*/  LOP3.LUT R23, R19, 0xffff, RZ, 0xc0, !PT ;  /* 0x0000ffff13177812 */ /* 0x010fc600078ec0ff */
[----:B------:R-:W-:Y:S04]  /*e9a00*/  STL [R1+0x5570], R52 ;  /* 0x0055703401007387 */ /* 0x000fe80000100800 */
[----:B------:R-:W4:Y:S04]  /*e9a10*/  LDL.LU R19, [R1+0x26c] ;  /* 0x00026c0001137983 */ /* 0x000f280000300800 */
[----:B------:R0:W-:Y:S01]  /*e9a20*/  STSM.16.M88.4 [R0], R4 ;  /* 0x0000000400007844 */ /* 0x0001e20000000200 */
[----:B------:R-:W-:-:S03]  /*e9a30*/  NOP ;  /* 0x0000000000007918 */ /* 0x000fc60000000000 */
[----:B------:R-:W1:Y:S01]  /*e9a40*/  LDS.128 R8, [R0] ;  /* 0x0000000000087984 */ /* 0x000e620000000c00 */
[----:B------:R-:W-:Y:S02]  /*e9a50*/  LOP3.LUT R27, R61, 0xffff, RZ, 0xc0, !PT ;  /* 0x0000ffff3d1b7812 */ /* 0x000fe400078ec0ff */
[----:B------:R-:W-:Y:S01]  /*e9a60*/  LOP3.LUT R31, R59, 0xffff, RZ, 0xc0, !PT ;  /* 0x0000ffff3b1f7812 */ /* 0x000fe200078ec0ff */
[----:B------:R-:W4:Y:S04]  /*e9a70*/  LDL.LU R61, [R1+0x268] ;  /* 0x00026800013d7983 */ /* 0x000f280000300800 */
[----:B------:R-:W4:Y:S01]  /*e9a80*/  LDL.LU R59, [R1+0x270] ;  /* 0x00027000013b7983 */ /* 0x000f220000300800 */
[----:B------:R-:W-:Y:S02]  /*e9a90*/  LOP3.LUT R35, R41, 0xffff, RZ, 0xc0, !PT ;  /* 0x0000ffff29237812 */ /* 0x000fe400078ec0ff */
[----:B0-----:R-:W-:-:S02]  /*e9aa0*/  PRMT R4, R60, 0x4210, R23 ;  /* 0x000042103c047816 */ /* 0x001fc40000000017 */
[----:B------:R-:W4:Y:S01]  /*e9ab0*/  LDL.LU R60, [R1+0x124] ;  /* 0x00012400013c7983 */ /* 0x000f220000300800 */
[----:B------:R-:W-:Y:S02]  /*e9ac0*/  PRMT R5, R57, 0x4210, R27 ;  /* 0x0000421039057816 */ /* 0x000fe4000000001b */
[----:B------:R-:W-:Y:S02]  /*e9ad0*/  PRMT R6, R56, 0x4210, R31 ;  /* 0x0000421038067816 */ /* 0x000fe4000000001f */
[----:B------:R-:W-:Y:S01]  /*e9ae0*/  PRMT R7, R55, 0x4210, R35 ;  /* 0x0000421037077816 */ /* 0x000fe20000000023 */
[----:B------:R-:W-:-:S04]  /*e9af0*/  NOP ;  /* 0x0000000000007918 */ /* 0x000fc80000000000 */
[----:B------:R-:W-:Y:S01]  /*e9b00*/  STSM.16.M88.4 [R0], R4 ;  /* 0x0000000400007844 */ /* 0x000fe20000000200 */
[----:B------:R-:W-:-:S03]  /*e9b10*/  NOP ;  /* 0x0000000000007918 */ /* 0x000fc60000000000 */
[----:B------:R-:W0:Y:S04]  /*e9b20*/  LDS.128 R4, [R0] ;  /* 0x0000000000047984 */ /* 0x000e280000000c00 */
[----:B-1----:R-:W-:Y:S04]  /*e9b30*/  STL [R1+0x444], R9 ;  /* 0x0004440901007387 */ /* 0x002fe80000100800 */
[----:B------:R1:W-:Y:S04]  /*e9b40*/  STL [R1+0x44c], R11 ;  /* 0x00044c0b01007387 */ /* 0x0003e80000100800 */
[----:B------:R-:W4:Y:S04]  /*e9b50*/  LDL.LU R57, [R1+0x278] ;  /* 0x0002780001397983 */ /* 0x000f280000300800 */
[----:B------:R-:W4:Y:S04]  /*e9b60*/  LDL.LU R56, [R1+0x274] ;  /* 0x0002740001387983 */ /* 0x000f280000300800 */
[----:B------:R-:W4:Y:S01]  /*e9b70*/  LDL.LU R55, [R1+0x27c] ;  /* 0x00027c0001377983 */ /* 0x000f220000300800 */
[----:B------:R-:W-:Y:S01]  /*e9b80*/  IMAD.MOV.U32 R53, RZ, RZ, R10 ;  /* 0x000000ffff357224 */ /* 0x000fe200078e000a */
[----:B---3--:R-:W-:-:S02]  /*e9b90*/  LOP3.LUT R39, R54, 0xffff, RZ, 0xc0, !PT ;  /* 0x0000ffff36277812 */ /* 0x008fc400078ec0ff */
[----:B------:R-:W3:Y:S04]  /*e9ba0*/  LDL.LU R54, [R1+0x120] ;  /* 0x0001200001367983 */ /* 0x000ee80000300800 */
[----:B0-----:R4:W-:Y:S04]  /*e9bb0*/  STL.64 [R1+0x400], R4 ;  /* 0x0004000401007387 */ /* 0x0019e80000100a00 */
[----:B------:R0:W-:Y:S04]  /*e9bc0*/  STL.64 [R1+0x408], R6 ;  /* 0x0004080601007387 */ /* 0x0001e80000100a00 */
[----:B------:R-:W3:Y:S04]  /*e9bd0*/  LDL.LU R40, [R1+0x52e4] ;  /* 0x0052e40001287983 */ /* 0x000ee80000300800 */
[----:B------:R-:W3:Y:S01]  /*e9be0*/  LDL.LU R41, [R1+0x52e0] ;  /* 0x0052e00001297983 */ /* 0x000ee20000300800 */
[----:B--2---:R-:W-:-:S02]  /*e9bf0*/  LOP3.LUT R18, R18, 0xffff, RZ, 0xc0, !PT ;  /* 0x0000ffff12127812 */ /* 0x004fc400078ec0ff */
[----:B------:R-:W-:Y:S02]  /*e9c00*/  LOP3.LUT R16, R16, 0xffff, RZ, 0xc0, !PT ;  /* 0x0000ffff10107812 */ /* 0x000fe400078ec0ff */
[----:B------:R-:W-:Y:S02]  /*e9c10*/  PRMT R10, R45, 0x4210, R18 ;  /* 0x000042102d0a7816 */ /* 0x000fe40000000012 */
[----:B------:R-:W2:Y:S01]  /*e9c20*/  LDL.LU R45, [R1+0x5294] ;  /* 0x00529400012d7983 */ /* 0x000ea20000300800 */
[----:B-1----:R-:W-:-:S03]  /*e9c30*/  PRMT R11, R17, 0x4210, R16 ;  /* 0x00004210110b7816 */ /* 0x002fc60000000010 */
[----:B------:R-:W2:Y:S01]  /*e9c40*/  LDL.LU R17, [R1+0x5290] ;  /* 0x0052900001117983 */ /* 0x000ea20000300800 */
[----:B----4-:R-:W-:-:S03]  /*e9c50*/  PRMT R4, R19, 0x5210, R23 ;  /* 0x0000521013047816 */ /* 0x010fc60000000017 */
[----:B------:R-:W4:Y:S01]  /*e9c60*/  LDL.LU R19, [R1+0x1a8c] ;  /* 0x001a8c0001137983 */ /* 0x000f220000300800 */
[----:B------:R-:W-:Y:S01]  /*e9c70*/  LOP3.LUT R43, R43, 0xffff, RZ, 0xc0, !PT ;  /* 0x0000ffff2b2b7812 */ /* 0x000fe200078ec0ff */
[----:B------:R-:W-:Y:S01]  /*e9c80*/  IMAD.MOV.U32 R52, RZ, RZ, R8 ;  /* 0x000000ffff347224 */ /* 0x000fe200078e0008 */
[----:B------:R-:W-:Y:S02]  /*e9c90*/  PRMT R8, R42, 0x4210, R39 ;  /* 0x000042102a087816 */ /* 0x000fe40000000027 */
[----:B------:R-:W-:Y:S01]  /*e9ca0*/  PRMT R9, R44, 0x4210, R43 ;  /* 0x000042102c097816 */ /* 0x000fe2000000002b */
[----:B------:R-:W-:-:S04]  /*e9cb0*/  NOP ;  /* 0x0000000000007918 */ /* 0x000fc80000000000 */
[----:B------:R-:W-:Y:S01]  /*e9cc0*/  STSM.16.M88.4 [R0], R8 ;  /* 0x0000000800007844 */ /* 0x000fe20000000200 */
[----:B------:R-:W-:-:S03]  /*e9cd0*/  NOP ;  /* 0x0000000000007918 */ /* 0x000fc60000000000 */
[----:B------:R-:W1:Y:S01]  /*e9ce0*/  LDS.128 R8, [R0] ;  /* 0x0000000000087984 */ /* 0x000e620000000c00 */
[----:B0-----:R-:W-:Y:S02]  /*e9cf0*/  PRMT R6, R59, 0x5210, R31 ;  /* 0x000052103b067816 */ /* 0x001fe4000000001f */
[----:B------:R-:W-:Y:S01]  /*e9d00*/  PRMT R5, R61, 0x5210, R27 ;  /* 0x000052103d057816 */ /* 0x000fe2000000001b */
[----:B------:R-:W4:Y:S04]  /*e9d10*/  LDL.LU R59, [R1+0x1a88] ;  /* 0x001a8800013b7983 */ /* 0x000f280000300800 */
[----:B------:R-:W4:Y:S04]  /*e9d20*/  LDL.LU R42, [R1+0x1a78] ;  /* 0x001a7800012a7983 */ /* 0x000f280000300800 */
[----:B------:R-:W4:Y:S01]  /*e9d30*/  LDL.LU R44, [R1+0x1a68] ;  /* 0x001a6800012c7983 */ /* 0x000f220000300800 */
[----:B------:R-:W-:Y:S01]  /*e9d40*/  PRMT R7, R60, 0x5210, R35 ;  /* 0x000052103c077816 */ /* 0x000fe20000000023 */
[----:B------:R-:W-:-:S04]  /*e9d50*/  NOP ;  /* 0x0000000000007918 */ /* 0x000fc80000000000 */
[----:B------:R0:W-:Y:S04]  /*e9d60*/  STSM.16.M88.4 [R0], R4 ;  /* 0x0000000400007844 */ /* 0x0001e80000000200 */
[----:B-1----:R-:W-:Y:S04]  /*e9d70*/  STL.64 [R1+0x3d0], R8 ;  /* 0x0003d00801007387 */ /* 0x002fe80000100a00 */
[----:B------:R-:W-:Y:S01]  /*e9d80*/  STL.64 [R1+0x3d8], R10 ;  /* 0x0003d80a01007387 */ /* 0x000fe20000100a00 */
[----:B------:R-:W-:-:S03]  /*e9d90*/  NOP ;  /* 0x0000000000007918 */ /* 0x000fc60000000000 */
[----:B------:R-:W1:Y:S01]  /*e9da0*/  LDS.128 R8, [R0] ;  /* 0x0000000000087984 */ /* 0x000e620000000c00 */
[----:B0-----:R-:W-:Y:S02]  /*e9db0*/  PRMT R4, R57, 0x5210, R39 ;  /* 0x0000521039047816 */ /* 0x001fe40000000027 */
[----:B------:R-:W-:Y:S02]  /*e9dc0*/  PRMT R6, R55, 0x5210, R18 ;  /* 0x0000521037067816 */ /* 0x000fe40000000012 */
[----:B------:R-:W-:Y:S02]  /*e9dd0*/  PRMT R5, R56, 0x5210, R43 ;  /* 0x0000521038057816 */ /* 0x000fe4000000002b */
[----:B---3--:R-:W-:Y:S01]  /*e9de0*/  PRMT R7, R54, 0x5210, R16 ;  /* 0x0000521036077816 */ /* 0x008fe20000000010 */
[----:B------:R-:W-:Y:S01]  /*e9df0*/  NOP ;  /* 0x0000000000007918 */ /* 0x000fe20000000000 */
[----:B------:R-:W3:Y:S04]  /*e9e00*/  LDL.LU R16, [R1+0x4fd0] ;  /* 0x004fd00001107983 */ /* 0x000ee80000300800 */
[----:B------:R-:W3:Y:S04]  /*e9e10*/  LDL.LU R18, [R1+0x4fc8] ;  /* 0x004fc80001127983 */ /* 0x000ee80000300800 */
[----:B------:R-:W3:Y:S04]  /*e9e20*/  LDL.LU R61, [R1+0x4f48] ;  /* 0x004f4800013d7983 */ /* 0x000ee80000300800 */
[----:B------:R-:W3:Y:S04]  /*e9e30*/  LDL.LU R60, [R1+0x4f44] ;  /* 0x004f4400013c7983 */ /* 0x000ee80000300800 */
[----:B------:R-:W3:Y:S04]  /*e9e40*/  LDL.LU R57, [R1+0x1b78] ;  /* 0x001b780001397983 */ /* 0x000ee80000300800 */
[----:B-1----:R-:W-:Y:S04]  /*e9e50*/  STL [R1+0x3b0], R8 ;  /* 0x0003b00801007387 */ /* 0x002fe80000100800 */
[----:B------:R-:W-:Y:S04]  /*e9e60*/  STL.64 [R1+0x3b8], R10 ;  /* 0x0003b80a01007387 */ /* 0x000fe80000100a00 */
[----:B------:R-:W3:Y:S01]  /*e9e70*/  LDL.LU R43, [R1+0x1b18] ;  /* 0x001b1800012b7983 */ /* 0x000ee20000300800 */
[----:B------:R-:W-:-:S03]  /*e9e80*/  IMAD.MOV.U32 R54, RZ, RZ, R9 ;  /* 0x000000ffff367224 */ /* 0x000fc600078e0009 */
[----:B------:R-:W3:Y:S04]  /*e9e90*/  LDL.LU R56, [R1+0x1b28] ;  /* 0x001b280001387983 */ /* 0x000ee80000300800 */
[----:B------:R-:W3:Y:S01]  /*e9ea0*/  LDL.LU R55, [R1+0x1aec] ;  /* 0x001aec0001377983 */ /* 0x000ee20000300800 */
[----:B--2---:R-:W-:Y:S02]  /*e9eb0*/  LOP3.LUT R31, R45, 0xffff, RZ, 0xc0, !PT ;  /* 0x0000ffff2d1f7812 */ /* 0x004fe400078ec0ff */
[----:B------:R-:W-:Y:S01]  /*e9ec0*/  LOP3.LUT R35, R17, 0xffff, RZ, 0xc0, !PT ;  /* 0x0000ffff11237812 */ /* 0x000fe200078ec0ff */
[----:B------:R-:W-:Y:S04]  /*e9ed0*/  STL [R1+0x5550], R54 ;  /* 0x0055503601007387 */ /* 0x000fe80000100800 */
[----:B------:R-:W2:Y:S04]  /*e9ee0*/  LDL.LU R45, [R1+0x284] ;  /* 0x00028400012d7983 */ /* 0x000ea80000300800 */
[----:B------:R-:W2:Y:S01]  /*e9ef0*/  LDL.LU R17, [R1+0x280] ;  /* 0x0002800001117983 */ /* 0x000ea20000300800 */
[----:B------:R-:W-:-:S03]  /*e9f00*/  LOP3.LUT R23, R40, 0xffff, RZ, 0xc0, !PT ;  /* 0x0000ffff28177812 */ /* 0x000fc600078ec0ff */
[----:B------:R4:W-:Y:S01]  /*e9f10*/  STSM.16.M88.4 [R0], R4 ;  /* 0x0000000400007844 */ /* 0x0009e20000000200 */
[----:B------:R-:W-:Y:S01]  /*e9f20*/  LOP3.LUT R27, R41, 0xffff, RZ, 0xc0, !PT ;  /* 0x0000ffff291b7812 */ /* 0x000fe200078ec0ff */
[----:B------:R-:W-:Y:S02]  /*e9f30*/  NOP ;  /* 0x0000000000007918 */ /* 0x000fe40000000000 */
[----:B------:R-:W0:Y:S01]  /*e9f40*/  LDS.128 R8, [R0] ;  /* 0x0000000000087984 */ /* 0x000e220000000c00 */
[----:B----4-:R-:W-:-:S03]  /*e9f50*/  PRMT R4, R19, 0x4210, R23 ;  /* 0x0000421013047816 */ /* 0x010fc60000000017 */
[----:B------:R-:W4:Y:S01]  /*e9f60*/  LDL.LU R19, [R1+0x288] ;  /* 0x0002880001137983 */ /* 0x000f220000300800 */
[----:B------:R-:W-:-:S03]  /*e9f70*/  PRMT R5, R59, 0x4210, R27 ;  /* 0x000042103b057816 */ /* 0x000fc6000000001b */
[----:B------:R-:W4:Y:S01]  /*e9f80*/  LDL.LU R59, [R1+0x11c] ;  /* 0x00011c00013b7983 */ /* 0x000f220000300800 */
[----:B------:R-:W-:Y:S02]  /*e9f90*/  PRMT R6, R42, 0x4210, R31 ;  /* 0x000042102a067816 */ /* 0x000fe4000000001f */
[----:B------:R-:W-:Y:S01]  /*e9fa0*/  PRMT R7, R44, 0x4210, R35 ;  /* 0x000042102c077816 */ /* 0x000fe20000000023 */
[----:B------:R-:W-:-:S04]  /*e9fb0*/  NOP ;  /* 0x0000000000007918 */ /* 0x000fc80000000000 */
[----:B------:R-:W-:Y:S01]  /*e9fc0*/  STSM.16.M88.4 [R0], R4 ;  /* 0x0000000400007844 */ /* 0x000fe20000000200 */
[----:B------:R-:W-:-:S03]  /*e9fd0*/  NOP ;  /* 0x0000000000007918 */ /* 0x000fc60000000000 */
[----:B------:R-:W1:Y:S04]  /*e9fe0*/  LDS.128 R4, [R0] ;  /* 0x0000000000047984 */ /* 0x000e680000000c00 */
[----:B0-----:R-:W-:Y:S04]  /*e9ff0*/  STL [R1+0x394], R9 ;  /* 0x0003940901007387 */ /* 0x001fe80000100800 */
[----:B------:R0:W-:Y:S04]  /*ea000*/  STL.64 [R1+0x398], R10 ;  /* 0x0003980a01007387 */ /* 0x0001e80000100a00 */
[----:B------:R-:W4:Y:S01]  /*ea010*/  LDL.LU R44, [R1+0x290] ;  /* 0x00029000012c7983 */ /* 0x000f220000300800 */
[----:B------:R-:W-:Y:S01]  /*ea020*/  IMAD.MOV.U32 R54, RZ, RZ, R8 ;  /* 0x000000ffff367224 */ /* 0x000fe200078e0008 */
[----:B---3--:R-:W-:-:S02]  /*ea030*/  LOP3.LUT R39, R16, 0xffff, RZ, 0xc0, !PT ;  /* 0x0000ffff10277812 */ /* 0x008fc400078ec0ff */
[----:B------:R-:W-:Y:S02]  /*ea040*/  LOP3.LUT R41, R18, 0xffff, RZ, 0xc0, !PT ;  /* 0x0000ffff12297812 */ /* 0x000fe400078ec0ff */
[----:B------:R-:W-:Y:S02]  /*ea050*/  LOP3.LUT R18, R61, 0xffff, RZ, 0xc0, !PT ;  /* 0x0000ffff3d127812 */ /* 0x000fe400078ec0ff */
[----:B------:R-:W3:Y:S01]  /*ea060*/  LDL.LU R61, [R1+0x28c] ;  /* 0x00028c00013d7983 */ /* 0x000ee20000300800 */
[----:B------:R-:W-:-:S03]  /*ea070*/  LOP3.LUT R16, R60, 0xffff, RZ, 0xc0, !PT ;  /* 0x0000ffff3c107812 */ /* 0x000fc600078ec0ff */
[----:B------:R-:W3:Y:S01]  /*ea080*/  LDL.LU R60, [R1+0x294] ;  /* 0x00029400013c7983 */ /* 0x000ee20000300800 */
[----:B------:R-:W-:-:S03]  /*ea090*/  PRMT R8, R57, 0x4210, R39 ;  /* 0x0000421039087816 */ /* 0x000fc60000000027 */
[----:B------:R-:W3:Y:S04]  /*ea0a0*/  LDL.LU R57, [R1+0x118] ;  /* 0x0001180001397983 */ /* 0x000ee80000300800 */
[----:B-1----:R4:W-:Y:S01]  /*ea0b0*/  STL.64 [R1+0x388], R6 ;  /* 0x0003880601007387 */ /* 0x0029e20000100a00 */
[----:B0-----:R-:W-:Y:S01]  /*ea0c0*/  PRMT R10, R56, 0x4210, R18 ;  /* 0x00004210380a7816 */ /* 0x001fe20000000012 */
[----:B------:R-:W-:Y:S01]  /*ea0d0*/  IMAD.MOV.U32 R56, RZ, RZ, R5 ;  /* 0x000000ffff387224 */ /* 0x000fe200078e0005 */
[----:B------:R-:W-:Y:S01]  /*ea0e0*/  PRMT R11, R55, 0x4210, R16 ;  /* 0x00004210370b7816 */ /* 0x000fe20000000010 */
[----:B------:R-:W-:-:S05]  /*ea0f0*/  IMAD.MOV.U32 R55, RZ, RZ, R4 ;  /* 0x000000ffff377224 */ /* 0x000fca00078e0004 */
[----:B------:R-:W-:Y:S01]  /*ea100*/  STL.64 [R1+0x5558], R54 ;  /* 0x0055583601007387 */ /* 0x000fe20000100a00 */
[----:B--2---:R-:W-:-:S03]  /*ea110*/  PRMT R4, R45, 0x5210, R23 ;  /* 0x000052102d047816 */ /* 0x004fc60000000017 */
[----:B------:R-:W-:Y:S01]  /*ea120*/  STL [R1+0x5544], R56 ;  /* 0x0055443801007387 */ /* 0x000fe20000100800 */
[----:B------:R-:W-:-:S03]  /*ea130*/  PRMT R5, R17, 0x5210, R27 ;  /* 0x0000521011057816 */ /* 0x000fc6000000001b */
[----:B------:R-:W2:Y:S04]  /*ea140*/  LDL.LU R51, [R1+0x52fc] ;  /* 0x0052fc0001337983 */ /* 0x000ea80000300800 */
[----:B------:R-:W2:Y:S04]  /*ea150*/  LDL.LU R45, [R1+0x52f4] ;  /* 0x0052f400012d7983 */ /* 0x000ea80000300800 */
[----:B------:R-:W2:Y:S01]  /*ea160*/  LDL.LU R17, [R1+0x52a8] ;  /* 0x0052a80001117983 */ /* 0x000ea20000300800 */
[----:B----4-:R-:W-:-:S03]  /*ea170*/  PRMT R6, R19, 0x5210, R31 ;  /* 0x0000521013067816 */ /* 0x010fc6000000001f */
[----:B------:R-:W4:Y:S01]  /*ea180*/  LDL.LU R19, [R1+0x52a4] ;  /* 0x0052a40001137983 */ /* 0x000f220000300800 */
[----:B------:R-:W-:Y:S01]  /*ea190*/  PRMT R9, R43, 0x4210, R41 ;  /* 0x000042102b097816 */ /* 0x000fe20000000029 */
[----:B------:R-:W-:-:S04]  /*ea1a0*/  NOP ;  /* 0x0000000000007918 */ /* 0x000fc80000000000 */
[----:B------:R-:W-:Y:S01]  /*ea1b0*/  STSM.16.M88.4 [R0], R8 ;  /* 0x0000000800007844 */ /* 0x000fe20000000200 */
[----:B------:R-:W-:-:S03]  /*ea1c0*/  NOP ;  /* 0x0000000000007918 */ /* 0x000fc60000000000 */
[----:B------:R-:W0:Y:S01]  /*ea1d0*/  LDS.128 R8, [R0] ;  /* 0x0000000000087984 */ /* 0x000e220000000c00 */
[----:B------:R-:W-:Y:S01]  /*ea1e0*/  PRMT R7, R59, 0x5210, R35 ;  /* 0x000052103b077816 */ /* 0x000fe20000000023 */
[----:B------:R-:W-:Y:S02]  /*ea1f0*/  NOP ;  /* 0x0000000000007918 */ /* 0x000fe40000000000 */
[----:B------:R-:W4:Y:S04]  /*ea200*/  LDL.LU R46, [R1+0x1bdc] ;  /* 0x001bdc00012e7983 */ /* 0x000f280000300800 */
[----:B------:R-:W4:Y:S04]  /*ea210*/  LDL.LU R47, [R1+0x1bcc] ;  /* 0x001bcc00012f7983 */ /* 0x000f280000300800 */
[----:B------:R1:W-:Y:S04]  /*ea220*/  STSM.16.M88.4 [R0], R4 ;  /* 0x0000000400007844 */ /* 0x0003e80000000200 */
[----:B0-----:R-:W-:Y:S04]  /*ea230*/  STL.64 [R1+0x370], R8 ;  /* 0x0003700801007387 */ /* 0x001fe80000100a00 */
[----:B------:R-:W-:Y:S01]  /*ea240*/  STL.64 [R1+0x378], R10 ;  /* 0x0003780a01007387 */ /* 0x000fe20000100a00 */
[----:B------:R-:W-:-:S03]  /*ea250*/  NOP ;  /* 0x0000000000007918 */ /* 0x000fc60000000000 */
[----:B------:R-:W4:Y:S04]  /*ea260*/  LDL.LU R59, [R1+0x1bc8] ;  /* 0x001bc800013b7983 */ /* 0x000f280000300800 */
[----:B------:R-:W0:Y:S04]  /*ea270*/  LDS.128 R8, [R0] ;  /* 0x0000000000087984 */ /* 0x000e280000000c00 */
[----:B------:R-:W4:Y:S04]  /*ea280*/  LDL.LU R40, [R1+0x1bac] ;  /* 0x001bac0001287983 */ /* 0x000f280000300800 */
[----:B------:R-:W4:Y:S01]  /*ea290*/  LDL.LU R42, [R1+0x500c] ;  /* 0x00500c00012a7983 */ /* 0x000f220000300800 */
[----:B-1----:R-:W-:-:S02]  /*ea2a0*/  PRMT R4, R44, 0x5210, R39 ;  /* 0x000052102c047816 */ /* 0x002fc40000000027 */
[----:B---3--:R-:W-:Y:S02]  /*ea2b0*/  PRMT R5, R61, 0x5210, R41 ;  /* 0x000052103d057816 */ /* 0x008fe40000000029 */
[----:B------:R-:W-:Y:S02]  /*ea2c0*/  PRMT R6, R60, 0x5210, R18 ;  /* 0x000052103c067816 */ /* 0x000fe40000000012 */
[----:B------:R-:W3:Y:S01]  /*ea2d0*/  LDL.LU R18, [R1+0x5004] ;  /* 0x0050040001127983 */ /* 0x000ee20000300800 */
[----:B------:R-:W-:Y:S01]  /*ea2e0*/  PRMT R7, R57, 0x5210, R16 ;  /* 0x0000521039077816 */ /* 0x000fe20000000010 */
[----:B------:R-:W-:Y:S02]  /*ea2f0*/  NOP ;  /* 0x0000000000007918 */ /* 0x000fe40000000000 */
[----:B------:R-:W3:Y:S04]  /*ea300*/  LDL.LU R61, [R1+0x4f78] ;  /* 0x004f7800013d7983 */ /* 0x000ee80000300800 */
[----:B0-----:R-:W-:Y:S04]  /*ea310*/  STL [R1+0x364], R9 ;  /* 0x0003640901007387 */ /* 0x001fe80000100800 */
[----:B------:R-:W-:Y:S04]  /*ea320*/  STL [R1+0x368], R10 ;  /* 0x0003680a01007387 */ /* 0x000fe80000100800 */
[----:B------:R-:W3:Y:S04]  /*ea330*/  LDL.LU R16, [R1+0x4f70] ;  /* 0x004f700001107983 */ /* 0x000ee80000300800 */
[----:B------:R-:W3:Y:S04]  /*ea340*/  LDL.LU R41, [R1+0x1bf8] ;  /* 0x001bf80001297983 */ /* 0x000ee80000300800 */
[----:B------:R-:W3:Y:S01]  /*ea350*/  LDL.LU R43, [R1+0x1be8] ;  /* 0x001be800012b7983 */ /* 0x000ee20000300800 */
[----:B------:R-:W-:-:S03]  /*ea360*/  IMAD.MOV.U32 R57, RZ, RZ, R11 ;  /* 0x000000ffff397224 */ /* 0x000fc600078e000b */
[----:B------:R-:W3:Y:S04]  /*ea370*/  LDL.LU R44, [R1+0x1bec] ;  /* 0x001bec00012c7983 */ /* 0x000ee80000300800 */
[----:B------:R-:W3:Y:S01]  /*ea380*/  LDL.LU R60, [R1+0x1bd8] ;  /* 0x001bd800013c7983 */ /* 0x000ee20000300800 */
[----:B--2---:R-:W-:-:S03]  /*ea390*/  LOP3.LUT R27, R45, 0xffff, RZ, 0xc0, !PT ;  /* 0x0000ffff2d1b7812 */ /* 0x004fc600078ec0ff */
[----:B------:R-:W-:Y:S01]  /*ea3a0*/  STL [R1+0x5534], R57 ;  /* 0x0055343901007387 */ /* 0x000fe20000100800 */
[----:B------:R-:W-:-:S03]  /*ea3b0*/  LOP3.LUT R31, R17, 0xffff, RZ, 0xc0, !PT ;  /* 0x0000ffff111f7812 */ /* 0x000fc600078ec0ff */
[----:B------:R-:W2:Y:S04]  /*ea3c0*/  LDL.LU R45, [R1+0x29c] ;  /* 0x00029c00012d7983 */ /* 0x000ea80000300800 */
[----:B------:R-:W2:Y:S01]  /*ea3d0*/  LDL.LU R17, [R1+0x298] ;  /* 0x0002980001117983 */ /* 0x000ea20000300800 */
[----:B----4-:R-:W-:-:S03]  /*ea3e0*/  LOP3.LUT R35, R19, 0xffff, RZ, 0xc0, !PT ;  /* 0x0000ffff13237812 */ /* 0x010fc600078ec0ff */
[----:B------:R-:W4:Y:S01]  /*ea3f0*/  LDL.LU R19, [R1+0x2a0] ;  /* 0x0002a00001137983 */ /* 0x000f220000300800 */
[----:B------:R-:W-:Y:S01]  /*ea400*/  IMAD.MOV.U32 R56, RZ, RZ, R8 ;  /* 0x000000ffff387224 */ /* 0x000fe200078e0008 */
[----:B------:R-:W-:Y:S02]  /*ea410*/  LOP3.LUT R23, R51, 0xffff, RZ, 0xc0, !PT ;  /* 0x0000ffff33177812 */ /* 0x000fe400078ec0ff */
[----:B------:R0:W-:Y:S01]  /*ea420*/  STSM.16.M88.4 [R0], R4 ;  /* 0x0000000400007844 */ /* 0x0001e20000000200 */
[----:B------:R-:W-:-:S03]  /*ea430*/  NOP ;  /* 0x0000000000007918 */ /* 0x000fc60000000000 */
[----:B------:R-:W1:Y:S01]  /*ea440*/  LDS.128 R8, [R0] ;  /* 0x0000000000087984 */ /* 0x000e620000000c00 */
[----:B0-----:R-:W-:Y:S02]  /*ea450*/  PRMT R4, R46, 0x4210, R23 ;  /* 0x000042102e047816 */ /* 0x001fe40000000017 */
[----:B------:R-:W-:Y:S02]  /*ea460*/  PRMT R5, R47, 0x4210, R27 ;  /* 0x000042102f057816 */ /* 0x000fe4000000001b */
[----:B------:R-:W-:Y:S02]  /*ea470*/  PRMT R6, R59, 0x4210, R31 ;  /* 0x000042103b067816 */ /* 0x000fe4000000001f */
[----:B------:R-:W4:Y:S01]  /*ea480*/  LDL.LU R59, [R1+0x114] ;  /* 0x00011400013b7983 */ /* 0x000f220000300800 */
[----:B------:R-:W-:Y:S01]  /*ea490*/  PRMT R7, R40, 0x4210, R35 ;  /* 0x0000421028077816 */ /* 0x000fe20000000023 */
[----:B------:R-:W-:-:S04]  /*ea4a0*/  NOP ;  /* 0x0000000000007918 */ /* 0x000fc80000000000 */
[----:B------:R-:W-:Y:S01]  /*ea4b0*/  STSM.16.M88.4 [R0], R4 ;  /* 0x0000000400007844 */ /* 0x000fe20000000200 */
[----:B------:R-:W-:-:S03]  /*ea4c0*/  NOP ;  /* 0x0000000000007918 */ /* 0x000fc60000000000 */
[----:B------:R-:W0:Y:S01]  /*ea4d0*/  LDS.128 R4, [R0] ;  /* 0x0000000000047984 */ /* 0x000e220000000c00 */
[----:B------:R-:W-:-:S03]  /*ea4e0*/  LOP3.LUT R39, R42, 0xffff, RZ, 0xc0, !PT ;  /* 0x0000ffff2a277812 */ /* 0x000fc600078ec0ff */
[----:B-1----:R1:W-:Y:S04]  /*ea4f0*/  STL.64 [R1+0x350], R8 ;  /* 0x0003500801007387 */ /* 0x0023e80000100a00 */
[----:B------:R0:W-:Y:S04]  /*ea500*/  STL [R1+0x35c], R11 ;  /* 0x00035c0b01007387 */ /* 0x0001e80000100800 */
[----:B------:R-:W4:Y:S04]  /*ea510*/  LDL.LU R51, [R1+0x2ac] ;  /* 0x0002ac0001337983 */ /* 0x000f280000300800 */
[----:B------:R-:W4:Y:S01]  /*ea520*/  LDL.LU R42, [R1+0x2a8] ;  /* 0x0002a800012a7983 */ /* 0x000f220000300800 */
[----:B------:R-:W-:Y:S01]  /*ea530*/  IMAD.MOV.U32 R57, RZ, RZ, R10 ;  /* 0x000000ffff397224 */ /* 0x000fe200078e000a */
[----:B---3--:R-:W-:-:S02]  /*ea540*/  LOP3.LUT R47, R18, 0xffff, RZ, 0xc0, !PT ;  /* 0x0000ffff122f7812 */ /* 0x008fc400078ec0ff */
[----:B------:R-:W3:Y:S01]  /*ea550*/  LDL.LU R18, [R1+0x2a4] ;  /* 0x0002a40001127983 */ /* 0x000ee20000300800 */
[----:B------:R-:W-:-:S03]  /*ea560*/  LOP3.LUT R40, R61, 0xffff, RZ, 0xc0, !PT ;  /* 0x0000ffff3d287812 */ /* 0x000fc600078ec0ff */
[----:B------:R-:W3:Y:S01]  /*ea570*/  LDL.LU R61, [R1+0x110] ;  /* 0x00011000013d7983 */ /* 0x000ee20000300800 */
[----:B------:R-:W-:Y:S02]  /*ea580*/  LOP3.LUT R16, R16, 0xffff, RZ, 0xc0, !PT ;  /* 0x0000ffff10107812 */ /* 0x000fe400078ec0ff */
[----:B-1----:R-:W-:Y:S02]  /*ea590*/  PRMT R8, R41, 0x4210, R39 ;  /* 0x0000421029087816 */ /* 0x002fe40000000027 */
[----:B------:R-:W-:Y:S02]  /*ea5a0*/  PRMT R9, R43, 0x4210, R47 ;  /* 0x000042102b097816 */ /* 0x000fe4000000002f */
[----:B------:R-:W-:Y:S02]  /*ea5b0*/  PRMT R10, R44, 0x4210, R40 ;  /* 0x000042102c0a7816 */ /* 0x000fe40000000028 */
[----:B0-----:R-:W-:Y:S01]  /*ea5c0*/  PRMT R11, R60, 0x4210, R16 ;  /* 0x000042103c0b7816 */ /* 0x001fe20000000010 */
[----:B------:R-:W-:Y:S01]  /*ea5d0*/  IMAD.MOV.U32 R60, RZ, RZ, R7 ;  /* 0x000000ffff3c7224 */ /* 0x000fe200078e0007 */
[----:B------:R-:W-:Y:S01]  /*ea5e0*/  NOP ;  /* 0x0000000000007918 */ /* 0x000fe20000000000 */
[----:B------:R2:W-:Y:S04]  /*ea5f0*/  STL.64 [R1+0x340], R4 ;  /* 0x0003400401007387 */ /* 0x0005e80000100a00 */
[----:B------:R-:W-:Y:S01]  /*ea600*/  STSM.16.M88.4 [R0], R8 ;  /* 0x0000000800007844 */ /* 0x000fe20000000200 */
[----:B------:R-:W-:-:S03]  /*ea610*/  NOP ;  /* 0x0000000000007918 */ /* 0x000fc60000000000 */
[----:B------:R4:W-:Y:S01]  /*ea620*/  STL [R1+0x348], R6 ;  /* 0x0003480601007387 */ /* 0x0009e20000100800 */
[----:B--2---:R-:W-:-:S03]  /*ea630*/  PRMT R5, R17, 0x5210, R27 ;  /* 0x0000521011057816 */ /* 0x004fc6000000001b */
[----:B------:R-:W-:Y:S04]  /*ea640*/  STL [R1+0x5524], R60 ;  /* 0x0055243c01007387 */ /* 0x000fe80000100800 */
[----:B------:R-:W0:Y:S04]  /*ea650*/  LDS.128 R8, [R0] ;  /* 0x0000000000087984 */ /* 0x000e280000000c00 */
[----:B------:R-:W2:Y:S04]  /*ea660*/  LDL.LU R43, [R1+0x530c] ;  /* 0x00530c00012b7983 */ /* 0x000ea80000300800 */
[----:B------:R-:W2:Y:S04]  /*ea670*/  LDL.LU R44, [R1+0x5308] ;  /* 0x00530800012c7983 */ /* 0x000ea80000300800 */
[----:B------:R-:W2:Y:S01]  /*ea680*/  LDL.LU R17, [R1+0x52bc] ;  /* 0x0052bc0001117983 */ /* 0x000ea20000300800 */
[----:B------:R-:W-:-:S03]  /*ea690*/  PRMT R4, R45, 0x5210, R23 ;  /* 0x000052102d047816 */ /* 0x000fc60000000017 */
[----:B------:R-:W2:Y:S04]  /*ea6a0*/  LDL.LU R46, [R1+0x52b8] ;  /* 0x0052b800012e7983 */ /* 0x000ea80000300800 */
[----:B------:R-:W2:Y:S01]  /*ea6b0*/  LDL.LU R41, [R1+0x1c18] ;  /* 0x001c180001297983 */ /* 0x000ea20000300800 */
[----:B----4-:R-:W-:-:S03]  /*ea6c0*/  PRMT R6, R19, 0x5210, R31 ;  /* 0x0000521013067816 */ /* 0x010fc6000000001f */
[----:B0-----:R-:W-:Y:S04]  /*ea6d0*/  STL.64 [R1+0x330], R8 ;  /* 0x0003300801007387 */ /* 0x001fe80000100a00 */
[----:B------:R-:W-:Y:S01]  /*ea6e0*/  STL.64 [R1+0x338], R10 ;  /* 0x0003380a01007387 */ /* 0x000fe20000100a00 */
[----:B------:R-:W-:-:S03]  /*ea6f0*/  NOP ;  /* 0x0000000000007918 */ /* 0x000fc60000000000 */
[----:B------:R-:W4:Y:S04]  /*ea700*/  LDL.LU R45, [R1+0x1c08] ;  /* 0x001c0800012d7983 */ /* 0x000f280000300800 */
[----:B------:R-:W4:Y:S01]  /*ea710*/  LDL.LU R19, [R1+0x1bfc] ;  /* 0x001bfc0001137983 */ /* 0x000f220000300800 */
[----:B------:R-:W-:-:S03]  /*ea720*/  PRMT R7, R59, 0x5210, R35 ;  /* 0x000052103b077816 */ /* 0x000fc60000000023 */
[----:B------:R-:W4:Y:S04]  /*ea730*/  LDL.LU R59, [R1+0x1928] ;  /* 0x00192800013b7983 */ /* 0x000f280000300800 */
[----:B------:R0:W-:Y:S01]  /*ea740*/  STSM.16.M88.4 [R0], R4 ;  /* 0x0000000400007844 */ /* 0x0001e20000000200 */
[----:B------:R-:W-:-:S03]  /*ea750*/  NOP ;  /* 0x0000000000007918 */ /* 0x000fc60000000000 */
[----:B------:R-:W1:Y:S01]  /*ea760*/  LDS.128 R8, [R0] ;  /* 0x0000000000087984 */ /* 0x000e620000000c00 */
[----:B0-----:R-:W-:Y:S02]  /*ea770*/  PRMT R4, R51, 0x5210, R39 ;  /* 0x0000521033047816 */ /* 0x001fe40000000027 */
[----:B------:R-:W-:Y:S01]  /*ea780*/  PRMT R5, R42, 0x5210, R47 ;  /* 0x000052102a057816 */ /* 0x000fe2000000002f */
[----:B-1----:R-:W-:Y:S01]  /*ea790*/  IMAD.MOV.U32 R60, RZ, RZ, R10 ;  /* 0x000000ffff3c7224 */ /* 0x002fe200078e000a */
[----:B---3--:R-:W-:Y:S02]  /*ea7a0*/  PRMT R6, R18, 0x5210, R40 ;  /* 0x0000521012067816 */ /* 0x008fe40000000028 */
[----:B------:R-:W-:Y:S01]  /*ea7b0*/  PRMT R7, R61, 0x5210, R16 ;  /* 0x000052103d077816 */ /* 0x000fe20000000010 */
[----:B------:R-:W-:Y:S01]  /*ea7c0*/  NOP ;  /* 0x0000000000007918 */ /* 0x000fe20000000000 */
[----:B------:R-:W3:Y:S04]  /*ea7d0*/  LDL.LU R61, [R1+0x5024] ;  /* 0x00502400013d7983 */ /* 0x000ee80000300800 */
[----:B------:R-:W-:Y:S04]  /*ea7e0*/  STL.64 [R1+0x320], R8 ;  /* 0x0003200801007387 */ /* 0x000fe80000100a00 */
        /* <DEDUP_REMOVED lines=9> */
[----:B------:R0:W-:Y:S01]  /*ea880*/  STSM.16.M88.4 [R0], R4 ;  /* 0x0000000400007844 */ /* 0x0001e20000000200 */
[----:B------:R-:W-:Y:S01]  /*ea890*/  NOP ;  /* 0x0000000000007918 */ /* 0x000fe20000000000 */
[----:B--2---:R-:W-:-:S02]  /*ea8a0*/  LOP3.LUT R23, R43, 0xffff, RZ, 0xc0, !PT ;  /* 0x0000ffff2b177812 */ /* 0x004fc400078ec0ff */
[----:B------:R-:W1:Y:S01]  /*ea8b0*/  LDS.128 R8, [R0] ;  /* 0x0000000000087984 */ /* 0x000e620000000c00 */
[----:B------:R-:W-:-:S03]  /*ea8c0*/  LOP3.LUT R27, R44, 0xffff, RZ, 0xc0, !PT ;  /* 0x0000ffff2c1b7812 */ /* 0x000fc600078ec0ff */
[----:B------:R-:W2:Y:S01]  /*ea8d0*/  LDL.LU R43, [R1+0x2b4] ;  /* 0x0002b400012b7983 */ /* 0x000ea20000300800 */
[----:B------:R-:W-:-:S03]  /*ea8e0*/  LOP3.LUT R31, R17, 0xffff, RZ, 0xc0, !PT ;  /* 0x0000ffff111f7812 */ /* 0x000fc600078ec0ff */
[----:B------:R-:W2:Y:S04]  /*ea8f0*/  LDL.LU R44, [R1+0x2b0] ;  /* 0x0002b000012c7983 */ /* 0x000ea80000300800 */
[----:B------:R-:W2:Y:S01]  /*ea900*/  LDL.LU R17, [R1+0x2b8] ;  /* 0x0002b80001117983 */ /* 0x000ea20000300800 */
[----:B------:R-:W-:Y:S02]  /*ea910*/  LOP3.LUT R39, R46, 0xffff, RZ, 0xc0, !PT ;  /* 0x0000ffff2e277812 */ /* 0x000fe400078ec0ff */
[----:B0-----:R-:W-:Y:S02]  /*ea920*/  PRMT R4, R41, 0x4210, R23 ;  /* 0x0000421029047816 */ /* 0x001fe40000000017 */
[----:B----4-:R-:W-:Y:S02]  /*ea930*/  PRMT R5, R45, 0x4210, R27 ;  /* 0x000042102d057816 */ /* 0x010fe4000000001b */
[----:B------:R-:W4:Y:S01]  /*ea940*/  LDL.LU R45, [R1+0x10c] ;  /* 0x00010c00012d7983 */ /* 0x000f220000300800 */
[----:B------:R-:W-:-:S03]  /*ea950*/  PRMT R6, R19, 0x4210, R31 ;  /* 0x0000421013067816 */ /* 0x000fc6000000001f */
[----:B-1----:R-:W-:Y:S04]  /*ea960*/  STL.64 [R1+0x318], R10 ;  /* 0x0003180a01007387 */ /* 0x002fe80000100a00 */
[----:B------:R-:W4:Y:S04]  /*ea970*/  LDL.LU R46, [R1+0x2c4] ;  /* 0x0002c400012e7983 */ /* 0x000f280000300800 */
[----:B------:R-:W4:Y:S04]  /*ea980*/  LDL.LU R41, [R1+0x2c0] ;  /* 0x0002c00001297983 */ /* 0x000f280000300800 */
[----:B------:R-:W4:Y:S01]  /*ea990*/  LDL.LU R19, [R1+0x2bc] ;  /* 0x0002bc0001137983 */ /* 0x000f220000300800 */
[----:B------:R-:W-:Y:S01]  /*ea9a0*/  PRMT R7, R59, 0x4210, R39 ;  /* 0x000042103b077816 */ /* 0x000fe20000000027 */
[----:B------:R-:W-:-:S04]  /*ea9b0*/  NOP ;  /* 0x0000000000007918 */ /* 0x000fc80000000000 */
[----:B------:R-:W-:Y:S01]  /*ea9c0*/  STSM.16.M88.4 [R0], R4 ;  /* 0x0000000400007844 */ /* 0x000fe20000000200 */
[----:B------:R-:W-:-:S03]  /*ea9d0*/  NOP ;  /* 0x0000000000007918 */ /* 0x000fc60000000000 */
[----:B------:R-:W0:Y:S01]  /*ea9e0*/  LDS.128 R4, [R0] ;  /* 0x0000000000047984 */ /* 0x000e220000000c00 */
[----:B------:R-:W-:Y:S02]  /*ea9f0*/  IMAD.MOV.U32 R60, RZ, RZ, R8 ;  /* 0x000000ffff3c7224 */ /* 0x000fe400078e0008 */
[----:B------:R-:W-:Y:S01]  /*eaa00*/  IMAD.MOV.U32 R59, RZ, RZ, R9 ;  /* 0x000000ffff3b7224 */ /* 0x000fe200078e0009 */
[----:B---3--:R-:W-:Y:S02]  /*eaa10*/  LOP3.LUT R35, R61, 0xffff, RZ, 0xc0, !PT ;  /* 0x0000ffff3d237812 */ /* 0x008fe400078ec0ff */
[----:B------:R-:W3:Y:S04]  /*eaa20*/  LDL.LU R61, [R1+0xfc] ;  /* 0x0000fc00013d7983 */ /* 0x000ee80000300800 */
[----:B0-----:R-:W-:Y:S01]  /*eaa30*/  STL.64 [R1+0x300], R4 ;  /* 0x0003000401007387 */ /* 0x001fe20000100a00 */
[----:B------:R-:W-:-:S03]  /*eaa40*/  LOP3.LUT R40, R40, 0xffff, RZ, 0xc0, !PT ;  /* 0x0000ffff28287812 */ /* 0x000fc600078ec0ff */
[----:B------:R2:W-:Y:S01]  /*eaa50*/  STL.64 [R1+0x308], R6 ;  /* 0x0003080601007387 */ /* 0x0005e20000100a00 */
[----:B------:R-:W-:-:S03]  /*eaa60*/  LOP3.LUT R18, R18, 0xffff, RZ, 0xc0, !PT ;  /* 0x0000ffff12127812 */ /* 0x000fc600078ec0ff */
[----:B------:R-:W3:Y:S01]  /*eaa70*/  LDL.LU R54, [R1+0x5328] ;  /* 0x0053280001367983 */ /* 0x000ee20000300800 */
[----:B------:R-:W-:-:S03]  /*eaa80*/  LOP3.LUT R16, R16, 0xffff, RZ, 0xc0, !PT ;  /* 0x0000ffff10107812 */ /* 0x000fc600078ec0ff */
[----:B------:R-:W3:Y:S01]  /*eaa90*/  LDL.LU R55, [R1+0x5320] ;  /* 0x0053200001377983 */ /* 0x000ee20000300800 */
[----:B------:R-:W-:Y:S02]  /*eaaa0*/  PRMT R8, R50, 0x4210, R35 ;  /* 0x0000421032087816 */ /* 0x000fe40000000023 */
[----:B------:R-:W-:Y:S02]  /*eaab0*/  PRMT R9, R51, 0x4210, R40 ;  /* 0x0000421033097816 */ /* 0x000fe40000000028 */
[----:B------:R-:W-:Y:S02]  /*eaac0*/  PRMT R10, R47, 0x4210, R18 ;  /* 0x000042102f0a7816 */ /* 0x000fe40000000012 */
[----:B------:R-:W3:Y:S01]  /*eaad0*/  LDL.LU R47, [R1+0x52d4] ;  /* 0x0052d400012f7983 */ /* 0x000ee20000300800 */
[----:B------:R-:W-:Y:S01]  /*eaae0*/  PRMT R11, R42, 0x4210, R16 ;  /* 0x000042102a0b7816 */ /* 0x000fe20000000010 */
[----:B------:R-:W-:Y:S02]  /*eaaf0*/  NOP ;  /* 0x0000000000007918 */ /* 0x000fe40000000000 */
[----:B------:R-:W3:Y:S04]  /*eab00*/  LDL.LU R42, [R1+0x52d0] ;  /* 0x0052d000012a7983 */ /* 0x000ee80000300800 */
[----:B------:R-:W-:Y:S01]  /*eab10*/  STSM.16.M88.4 [R0], R8 ;  /* 0x0000000800007844 */ /* 0x000fe20000000200 */
[----:B------:R-:W-:-:S03]  /*eab20*/  NOP ;  /* 0x0000000000007918 */ /* 0x000fc60000000000 */
[----:B------:R-:W0:Y:S01]  /*eab30*/  LDS.128 R8, [R0] ;  /* 0x0000000000087984 */ /* 0x000e220000000c00 */
[----:B--2---:R-:W-:-:S03]  /*eab40*/  PRMT R6, R17, 0x5210, R31 ;  /* 0x0000521011067816 */ /* 0x004fc6000000001f */
[----:B------:R-:W2:Y:S01]  /*eab50*/  LDL.LU R17, [R1+0x1da8] ;  /* 0x001da80001117983 */ /* 0x000ea20000300800 */
[----:B------:R-:W-:Y:S02]  /*eab60*/  PRMT R4, R43, 0x5210, R23 ;  /* 0x000052102b047816 */ /* 0x000fe40000000017 */
[----:B------:R-:W-:Y:S01]  /*eab70*/  PRMT R5, R44, 0x5210, R27 ;  /* 0x000052102c057816 */ /* 0x000fe2000000001b */
[----:B------:R-:W2:Y:S04]  /*eab80*/  LDL.LU R43, [R1+0x1c3c] ;  /* 0x001c3c00012b7983 */ /* 0x000ea80000300800 */
[----:B------:R-:W2:Y:S01]  /*eab90*/  LDL.LU R44, [R1+0x1c48] ;  /* 0x001c4800012c7983 */ /* 0x000ea20000300800 */
[----:B----4-:R-:W-:Y:S01]  /*eaba0*/  PRMT R7, R45, 0x5210, R39 ;  /* 0x000052102d077816 */ /* 0x010fe20000000027 */
[----:B------:R-:W-:-:S02]  /*eabb0*/  NOP ;  /* 0x0000000000007918 */ /* 0x000fc40000000000 */
[----:B------:R-:W4:Y:S04]  /*eabc0*/  LDL.LU R45, [R1+0x1c38] ;  /* 0x001c3800012d7983 */ /* 0x000f280000300800 */
[----:B------:R1:W-:Y:S04]  /*eabd0*/  STSM.16.M88.4 [R0], R4 ;  /* 0x0000000400007844 */ /* 0x0003e80000000200 */
[----:B0-----:R-:W-:Y:S04]  /*eabe0*/  STL.64 [R1+0x2f0], R8 ;  /* 0x0002f00801007387 */ /* 0x001fe80000100a00 */
[----:B------:R-:W-:Y:S01]  /*eabf0*/  STL.64 [R1+0x2f8], R10 ;  /* 0x0002f80a01007387 */ /* 0x000fe20000100a00 */
[----:B------:R-:W-:-:S03]  /*eac00*/  NOP ;  /* 0x0000000000007918 */ /* 0x000fc60000000000 */
[----:B------:R-:W0:Y:S01]  /*eac10*/  LDS.128 R8, [R0] ;  /* 0x0000000000087984 */ /* 0x000e220000000c00 */
[----:B-1----:R-:W-:-:S03]  /*eac20*/  PRMT R6, R19, 0x5210, R18 ;  /* 0x0000521013067816 */ /* 0x002fc60000000012 */
[----:B------:R-:W4:Y:S01]  /*eac30*/  LDL.LU R19, [R1+0x5048] ;  /* 0x0050480001137983 */ /* 0x000f220000300800 */
[----:B------:R-:W-:Y:S02]  /*eac40*/  PRMT R4, R46, 0x5210, R35 ;  /* 0x000052102e047816 */ /* 0x000fe40000000023 */
[----:B------:R-:W-:Y:S01]  /*eac50*/  PRMT R5, R41, 0x5210, R40 ;  /* 0x0000521029057816 */ /* 0x000fe20000000028 */
[----:B0-----:R-:W-:Y:S04]  /*eac60*/  STL [R1+0x2e0], R8 ;  /* 0x0002e00801007387 */ /* 0x001fe80000100800 */
[----:B------:R-:W-:Y:S04]  /*eac70*/  STL.64 [R1+0x2e8], R10 ;  /* 0x0002e80a01007387 */ /* 0x000fe80000100a00 */
[----:B------:R-:W4:Y:S04]  /*eac80*/  LDL.LU R41, [R1+0x503c] ;  /* 0x00503c0001297983 */ /* 0x000f280000300800 */
[----:B------:R-:W4:Y:S04]  /*eac90*/  LDL.LU R40, [R1+0x4fb8] ;  /* 0x004fb80001287983 */ /* 0x000f280000300800 */
[----:B------:R-:W4:Y:S04]  /*eaca0*/  LDL.LU R18, [R1+0x4fb4] ;  /* 0x004fb40001127983 */ /* 0x000f280000300800 */
[----:B------:R-:W4:Y:S04]  /*eacb0*/  LDL.LU R50, [R1+0x1dd8] ;  /* 0x001dd80001327983 */ /* 0x000f280000300800 */
[----:B------:R-:W4:Y:S04]  /*eacc0*/  LDL.LU R51, [R1+0x1dc8] ;  /* 0x001dc80001337983 */ /* 0x000f280000300800 */
[----:B------:R-:W4:Y:S01]  /*eacd0*/  LDL.LU R46, [R1+0x1db8] ;  /* 0x001db800012e7983 */ /* 0x000f220000300800 */
[----:B---3--:R-:W-:Y:S01]  /*eace0*/  PRMT R7, R61, 0x5210, R16 ;  /* 0x000052103d077816 */ /* 0x008fe20000000010 */
[----:B------:R-:W-:Y:S01]  /*eacf0*/  NOP ;  /* 0x0000000000007918 */ /* 0x000fe20000000000 */
[----:B------:R-:W-:-:S03]  /*ead00*/  IMAD.MOV.U32 R61, RZ, RZ, R9 ;  /* 0x000000ffff3d7224 */ /* 0x000fc600078e0009 */
[----:B------:R2:W-:Y:S01]  /*ead10*/  STSM.16.M88.4 [R0], R4 ;  /* 0x0000000400007844 */ /* 0x0005e20000000200 */
[----:B------:R-:W-:Y:S01]  /*ead20*/  NOP ;  /* 0x0000000000007918 */ /* 0x000fe20000000000 */
[----:B------:R-:W-:Y:S02]  /*ead30*/  LOP3.LUT R23, R54, 0xffff, RZ, 0xc0, !PT ;  /* 0x0000ffff36177812 */ /* 0x000fe400078ec0ff */
[----:B------:R-:W0:Y:S04]  /*ead40*/  LDS.128 R8, [R0] ;  /* 0x0000000000087984 */ /* 0x000e280000000c00 */
[----:B------:R-:W3:Y:S04]  /*ead50*/  LDL.LU R16, [R1+0x1c58] ;  /* 0x001c580001107983 */ /* 0x000ee80000300800 */
[----:B------:R0:W-:Y:S01]  /*ead60*/  STL [R1+0x551c], R61 ;  /* 0x00551c3d01007387 */ /* 0x0001e20000100800 */
[----:B------:R-:W-:-:S02]  /*ead70*/  LOP3.LUT R27, R55, 0xffff, RZ, 0xc0, !PT ;  /* 0x0000ffff371b7812 */ /* 0x000fc400078ec0ff */
[----:B--2---:R-:W-:Y:S02]  /*ead80*/  PRMT R4, R17, 0x4210, R23 ;  /* 0x0000421011047816 */ /* 0x004fe40000000017 */
[----:B------:R-:W2:Y:S01]  /*ead90*/  LDL.LU R17, [R1+0x6ac] ;  /* 0x0006ac0001117983 */ /* 0x000ea20000300800 */
[----:B------:R-:W-:Y:S01]  /*eada0*/  LOP3.LUT R31, R47, 0xffff, RZ, 0xc0, !PT ;  /* 0x0000ffff2f1f7812 */ /* 0x000fe200078ec0ff */
[----:B0-----:R-:W-:Y:S01]  /*eadb0*/  IMAD.MOV.U32 R61, RZ, RZ, R8 ;  /* 0x000000ffff3d7224 */ /* 0x001fe200078e0008 */
[----:B------:R-:W-:Y:S01]  /*eadc0*/  PRMT R5, R43, 0x4210, R27 ;  /* 0x000042102b057816 */ /* 0x000fe2000000001b */
[----:B------:R-:W2:Y:S01]  /*eadd0*/  LDL.LU R54, [R1+0x69c] ;  /* 0x00069c0001367983 */ /* 0x000ea20000300800 */
[----:B------:R-:W-:-:S03]  /*eade0*/  LOP3.LUT R35, R42, 0xffff, RZ, 0xc0, !PT ;  /* 0x0000ffff2a237812 */ /* 0x000fc600078ec0ff */
[----:B------:R-:W2:Y:S04]  /*eadf0*/  LDL.LU R47, [R1+0x6bc] ;  /* 0x0006bc00012f7983 */ /* 0x000ea80000300800 */
[----:B------:R-:W2:Y:S01]  /*eae00*/  LDL.LU R43, [R1+0xec] ;  /* 0x0000ec00012b7983 */ /* 0x000ea20000300800 */
[----:B------:R-:W-:-:S03]  /*eae10*/  PRMT R6, R44, 0x4210, R31 ;  /* 0x000042102c067816 */ /* 0x000fc6000000001f */
[----:B------:R0:W-:Y:S04]  /*eae20*/  STL [R1+0x2d4], R9 ;  /* 0x0002d40901007387 */ /* 0x0001e80000100800 */
[----:B------:R-:W-:Y:S04]  /*eae30*/  STL.64 [R1+0x2d8], R10 ;  /* 0x0002d80a01007387 */ /* 0x000fe80000100a00 */
[----:B------:R-:W-:Y:S04]  /*eae40*/  STL.64 [R1+0x5538], R60 ;  /* 0x0055383c01007387 */ /* 0x000fe80000100a00 */
[----:B------:R-:W2:Y:S04]  /*eae50*/  LDL.LU R42, [R1+0x6dc] ;  /* 0x0006dc00012a7983 */ /* 0x000ea80000300800 */
[----:B------:R-:W2:Y:S01]  /*eae60*/  LDL.LU R44, [R1+0x6cc] ;  /* 0x0006cc00012c7983 */ /* 0x000ea20000300800 */
[----:B----4-:R-:W-:Y:S01]  /*eae70*/  PRMT R7, R45, 0x4210, R35 ;  /* 0x000042102d077816 */ /* 0x010fe20000000023 */
[----:B------:R-:W-:-:S02]  /*eae80*/  NOP ;  /* 0x0000000000007918 */ /* 0x000fc40000000000 */
[----:B------:R-:W4:Y:S01]  /*eae90*/  LDL.LU R45, [R1+0x6ec] ;  /* 0x0006ec00012d7983 */ /* 0x000f220000300800 */
[----:B------:R-:W-:-:S03]  /*eaea0*/  LOP3.LUT R39, R19, 0xffff, RZ, 0xc0, !PT ;  /* 0x0000ffff13277812 */ /* 0x000fc600078ec0ff */
[----:B------:R-:W4:Y:S04]  /*eaeb0*/  LDL.LU R19, [R1+0xdc] ;  /* 0x0000dc0001137983 */ /* 0x000f280000300800 */
[----:B------:R-:W-:Y:S01]  /*eaec0*/  STSM.16.M88.4 [R0], R4 ;  /* 0x0000000400007844 */ /* 0x000fe20000000200 */
[----:B------:R-:W-:-:S03]  /*eaed0*/  NOP ;  /* 0x0000000000007918 */ /* 0x000fc60000000000 */
[----:B------:R-:W1:Y:S04]  /*eaee0*/  LDS.128 R4, [R0] ;  /* 0x0000000000047984 */ /* 0x000e680000000c00 */
[----:B------:R-:W4:Y:S01]  /*eaef0*/  LDL.LU R55, [R1+0x533c] ;  /* 0x00533c0001377983 */ /* 0x000f220000300800 */
[----:B------:R-:W-:Y:S02]  /*eaf00*/  LOP3.LUT R41, R41, 0xffff, RZ, 0xc0, !PT ;  /* 0x0000ffff29297812 */ /* 0x000fe400078ec0ff */
[----:B------:R-:W-:Y:S02]  /*eaf10*/  LOP3.LUT R40, R40, 0xffff, RZ, 0xc0, !PT ;  /* 0x0000ffff28287812 */ /* 0x000fe400078ec0ff */
[----:B------:R-:W-:Y:S02]  /*eaf20*/  LOP3.LUT R18, R18, 0xffff, RZ, 0xc0, !PT ;  /* 0x0000ffff12127812 */ /* 0x000fe400078ec0ff */
[----:B------:R-:W-:-:S02]  /*eaf30*/  PRMT R8, R50, 0x4210, R39 ;  /* 0x0000421032087816 */ /* 0x000fc40000000027 */
[----:B------:R-:W4:Y:S01]  /*eaf40*/  LDL.LU R50, [R1+0x5334] ;  /* 0x0053340001327983 */ /* 0x000f220000300800 */
[----:B0-----:R-:W-:-:S03]  /*eaf50*/  PRMT R9, R51, 0x4210, R41 ;  /* 0x0000421033097816 */ /* 0x001fc60000000029 */
[----:B-1----:R2:W-:Y:S01]  /*eaf60*/  STL.64 [R1+0x2c0], R4 ;  /* 0x0002c00401007387 */ /* 0x0025e20000100a00 */
[----:B------:R-:W-:-:S03]  /*eaf70*/  PRMT R10, R46, 0x4210, R40 ;  /* 0x000042102e0a7816 */ /* 0x000fc60000000028 */
[----:B------:R0:W-:Y:S04]  /*eaf80*/  STL.64 [R1+0x2c8], R6 ;  /* 0x0002c80601007387 */ /* 0x0001e80000100a00 */
[----:B------:R-:W4:Y:S04]  /*eaf90*/  LDL.LU R51, [R1+0x52ec] ;  /* 0x0052ec0001337983 */ /* 0x000f280000300800 */
[----:B------:R-:W4:Y:S01]  /*eafa0*/  LDL.LU R46, [R1+0x52e8] ;  /* 0x0052e800012e7983 */ /* 0x000f220000300800 */
[----:B---3--:R-:W-:Y:S01]  /*eafb0*/  PRMT R11, R16, 0x4210, R18 ;  /* 0x00004210100b7816 */ /* 0x008fe20000000012 */
[----:B------:R-:W-:-:S02]  /*eafc0*/  NOP ;  /* 0x0000000000007918 */ /* 0x000fc40000000000 */
[----:B------:R-:W3:Y:S04]  /*eafd0*/  LDL.LU R16, [R1+0x1e08] ;  /* 0x001e080001107983 */ /* 0x000ee80000300800 */
[----:B------:R-:W-:Y:S01]  /*eafe0*/  STSM.16.M88.4 [R0], R8 ;  /* 0x0000000800007844 */ /* 0x000fe20000000200 */
[----:B------:R-:W-:-:S03]  /*eaff0*/  NOP ;  /* 0x0000000000007918 */ /* 0x000fc60000000000 */
[----:B------:R-:W1:Y:S01]  /*eb000*/  LDS.128 R8, [R0] ;  /* 0x0000000000087984 */ /* 0x000e620000000c00 */
[----:B--2---:R-:W-:-:S03]  /*eb010*/  PRMT R4, R17, 0x5210, R23 ;  /* 0x0000521011047816 */ /* 0x004fc60000000017 */
[----:B------:R-:W2:Y:S01]  /*eb020*/  LDL.LU R17, [R1+0x1df8] ;  /* 0x001df80001117983 */ /* 0x000ea20000300800 */
[----:B------:R-:W-:Y:S02]  /*eb030*/  PRMT R5, R54, 0x5210, R27 ;  /* 0x0000521036057816 */ /* 0x000fe4000000001b */
[----:B0-----:R-:W-:Y:S02]  /*eb040*/  PRMT R6, R47, 0x5210, R31 ;  /* 0x000052102f067816 */ /* 0x001fe4000000001f */
[----:B------:R-:W2:Y:S01]  /*eb050*/  LDL.LU R47, [R1+0x1dec] ;  /* 0x001dec00012f7983 */ /* 0x000ea20000300800 */
[----:B------:R-:W-:Y:S01]  /*eb060*/  PRMT R7, R43, 0x5210, R35 ;  /* 0x000052102b077816 */ /* 0x000fe20000000023 */
[----:B------:R-:W-:Y:S02]  /*eb070*/  NOP ;  /* 0x0000000000007918 */ /* 0x000fe40000000000 */
[----:B------:R-:W2:Y:S04]  /*eb080*/  LDL.LU R43, [R1+0x1de8] ;  /* 0x001de800012b7983 */ /* 0x000ea80000300800 */
[----:B------:R4:W-:Y:S04]  /*eb090*/  STSM.16.M88.4 [R0], R4 ;  /* 0x0000000400007844 */ /* 0x0009e80000000200 */
[----:B-1----:R-:W-:Y:S04]  /*eb0a0*/  STL.64 [R1+0x2b0], R8 ;  /* 0x0002b00801007387 */ /* 0x002fe80000100a00 */
[----:B------:R-:W-:Y:S01]  /*eb0b0*/  STL.64 [R1+0x2b8], R10 ;  /* 0x0002b80a01007387 */ /* 0x000fe20000100a00 */
[----:B------:R-:W-:-:S03]  /*eb0c0*/  NOP ;  /* 0x0000000000007918 */ /* 0x000fc60000000000 */
[----:B------:R-:W0:Y:S01]  /*eb0d0*/  LDS.128 R8, [R0] ;  /* 0x0000000000087984 */ /* 0x000e220000000c00 */
[----:B----4-:R-:W-:-:S03]  /*eb0e0*/  PRMT R7, R19, 0x5210, R18 ;  /* 0x0000521013077816 */ /* 0x010fc60000000012 */
[----:B------:R-:W4:Y:S01]  /*eb0f0*/  LDL.LU R19, [R1+0x5060] ;  /* 0x0050600001137983 */ /* 0x000f220000300800 */
[----:B------:R-:W-:Y:S02]  /*eb100*/  PRMT R6, R45, 0x5210, R40 ;  /* 0x000052102d067816 */ /* 0x000fe40000000028 */
[----:B------:R-:W-:Y:S01]  /*eb110*/  PRMT R5, R44, 0x5210, R41 ;  /* 0x000052102c057816 */ /* 0x000fe20000000029 */
[----:B------:R-:W4:Y:S01]  /*eb120*/  LDL.LU R40, [R1+0x4fe0] ;  /* 0x004fe00001287983 */ /* 0x000f220000300800 */
[----:B------:R-:W-:Y:S01]  /*eb130*/  PRMT R4, R42, 0x5210, R39 ;  /* 0x000052102a047816 */ /* 0x000fe20000000027 */
[----:B------:R-:W-:Y:S02]  /*eb140*/  NOP ;  /* 0x0000000000007918 */ /* 0x000fe40000000000 */
[----:B------:R-:W4:Y:S04]  /*eb150*/  LDL.LU R41, [R1+0x4fdc] ;  /* 0x004fdc0001297983 */ /* 0x000f280000300800 */
[----:B------:R-:W4:Y:S04]  /*eb160*/  LDL.LU R18, [R1+0x5064] ;  /* 0x0050640001127983 */ /* 0x000f280000300800 */
[----:B------:R-:W4:Y:S04]  /*eb170*/  LDL.LU R42, [R1+0x1e1c] ;  /* 0x001e1c00012a7983 */ /* 0x000f280000300800 */
[----:B------:R-:W4:Y:S04]  /*eb180*/  LDL.LU R44, [R1+0x1e18] ;  /* 0x001e1800012c7983 */ /* 0x000f280000300800 */
[----:B------:R-:W4:Y:S04]  /*eb190*/  LDL.LU R45, [R1+0x1dfc] ;  /* 0x001dfc00012d7983 */ /* 0x000f280000300800 */
[----:B0-----:R-:W-:Y:S04]  /*eb1a0*/  STL.64 [R1+0x2a0], R8 ;  /* 0x0002a00801007387 */ /* 0x001fe80000100a00 */
[----:B------:R-:W-:Y:S04]  /*eb1b0*/  STL.64 [R1+0x2a8], R10 ;  /* 0x0002a80a01007387 */ /* 0x000fe80000100a00 */
[----:B------:R-:W4:Y:S01]  /*eb1c0*/  LDL.LU R61, [R1+0x1e28] ;  /* 0x001e2800013d7983 */ /* 0x000f220000300800 */
[----:B------:R-:W-:-:S03]  /*eb1d0*/  LOP3.LUT R23, R55, 0xffff, RZ, 0xc0, !PT ;  /* 0x0000ffff37177812 */ /* 0x000fc600078ec0ff */
[----:B------:R3:W-:Y:S01]  /*eb1e0*/  STSM.16.M88.4 [R0], R4 ;  /* 0x0000000400007844 */ /* 0x0007e20000000200 */
[----:B------:R-:W-:-:S03]  /*eb1f0*/  NOP ;  /* 0x0000000000007918 */ /* 0x000fc60000000000 */
[----:B------:R-:W4:Y:S01]  /*eb200*/  LDL.LU R54, [R1+0x70c] ;  /* 0x00070c0001367983 */ /* 0x000f220000300800 */
[----:B------:R-:W-:-:S03]  /*eb210*/  LOP3.LUT R27, R50, 0xffff, RZ, 0xc0, !PT ;  /* 0x0000ffff321b7812 */ /* 0x000fc600078ec0ff */
[----:B------:R-:W4:Y:S04]  /*eb220*/  LDL.LU R55, [R1+0x6fc] ;  /* 0x0006fc0001377983 */ /* 0x000f280000300800 */
[----:B------:R-:W0:Y:S01]  /*eb230*/  LDS.128 R8, [R0] ;  /* 0x0000000000087984 */ /* 0x000e220000000c00 */
[----:B------:R-:W-:Y:S02]  /*eb240*/  LOP3.LUT R31, R51, 0xffff, RZ, 0xc0, !PT ;  /* 0x0000ffff331f7812 */ /* 0x000fe400078ec0ff */
[----:B------:R-:W-:Y:S02]  /*eb250*/  LOP3.LUT R35, R46, 0xffff, RZ, 0xc0, !PT ;  /* 0x0000ffff2e237812 */ /* 0x000fe400078ec0ff */
[----:B---3--:R-:W-:Y:S02]  /*eb260*/  PRMT R4, R16, 0x4210, R23 ;  /* 0x0000421010047816 */ /* 0x008fe40000000017 */
[----:B------:R-:W3:Y:S01]  /*eb270*/  LDL.LU R16, [R1+0x71c] ;  /* 0x00071c0001107983 */ /* 0x000ee20000300800 */
[----:B--2---:R-:W-:-:S03]  /*eb280*/  PRMT R5, R17, 0x4210, R27 ;  /* 0x0000421011057816 */ /* 0x004fc6000000001b */
[----:B------:R-:W2:Y:S04]  /*eb290*/  LDL.LU R17, [R1+0xcc] ;  /* 0x0000cc0001117983 */ /* 0x000ea80000300800 */
[----:B------:R-:W2:Y:S01]  /*eb2a0*/  LDL.LU R51, [R1+0x74c] ;  /* 0x00074c0001337983 */ /* 0x000ea20000300800 */
[----:B------:R-:W-:-:S03]  /*eb2b0*/  PRMT R6, R47, 0x4210, R31 ;  /* 0x000042102f067816 */ /* 0x000fc6000000001f */
[----:B------:R-:W2:Y:S04]  /*eb2c0*/  LDL.LU R47, [R1+0x73c] ;  /* 0x00073c00012f7983 */ /* 0x000ea80000300800 */
[----:B0-----:R0:W-:Y:S01]  /*eb2d0*/  STL.64 [R1+0x290], R8 ;  /* 0x0002900801007387 */ /* 0x0011e20000100a00 */
[----:B------:R-:W-:-:S03]  /*eb2e0*/  PRMT R7, R43, 0x4210, R35 ;  /* 0x000042102b077816 */ /* 0x000fc60000000023 */
[----:B------:R1:W-:Y:S01]  /*eb2f0*/  STL.64 [R1+0x298], R10 ;  /* 0x0002980a01007387 */ /* 0x0003e20000100a00 */
[----:B------:R-:W-:-:S03]  /*eb300*/  NOP ;  /* 0x0000000000007918 */ /* 0x000fc60000000000 */
[----:B------:R-:W2:Y:S01]  /*eb310*/  LDL.LU R43, [R1+0xbc] ;  /* 0x0000bc00012b7983 */ /* 0x000ea20000300800 */
[----:B----4-:R-:W-:-:S03]  /*eb320*/  LOP3.LUT R39, R19, 0xffff, RZ, 0xc0, !PT ;  /* 0x0000ffff13277812 */ /* 0x010fc600078ec0ff */
[----:B------:R-:W4:Y:S01]  /*eb330*/  LDL.LU R19, [R1+0x52f8] ;  /* 0x0052f80001137983 */ /* 0x000f220000300800 */
[----:B------:R-:W-:-:S03]  /*eb340*/  LOP3.LUT R50, R40, 0xffff, RZ, 0xc0, !PT ;  /* 0x0000ffff28327812 */ /* 0x000fc600078ec0ff */
[----:B------:R-:W-:Y:S01]  /*eb350*/  STSM.16.M88.4 [R0], R4 ;  /* 0x0000000400007844 */ /* 0x000fe20000000200 */
[----:B------:R-:W-:Y:S01]  /*eb360*/  NOP ;  /* 0x0000000000007918 */ /* 0x000fe20000000000 */
[----:B------:R-:W-:Y:S02]  /*eb370*/  LOP3.LUT R46, R41, 0xffff, RZ, 0xc0, !PT ;  /* 0x0000ffff292e7812 */ /* 0x000fe400078ec0ff */
[----:B------:R-:W1:Y:S01]  /*eb380*/  LDS.128 R4, [R0] ;  /* 0x0000000000047984 */ /* 0x000e620000000c00 */
[----:B------:R-:W-:-:S03]  /*eb390*/  LOP3.LUT R18, R18, 0xffff, RZ, 0xc0, !PT ;  /* 0x0000ffff12127812 */ /* 0x000fc600078ec0ff */
[----:B------:R-:W4:Y:S01]  /*eb3a0*/  LDL.LU R40, [R1+0x60] ;  /* 0x0000600001287983 */ /* 0x000f220000300800 */
[----:B0-----:R-:W-:-:S03]  /*eb3b0*/  PRMT R9, R42, 0x4210, R39 ;  /* 0x000042102a097816 */ /* 0x001fc60000000027 */
[----:B------:R-:W4:Y:S01]  /*eb3c0*/  LDL.LU R41, [R1+0x64] ;  /* 0x0000640001297983 */ /* 0x000f220000300800 */
[----:B-1----:R-:W-:-:S03]  /*eb3d0*/  PRMT R10, R44, 0x4210, R50 ;  /* 0x000042102c0a7816 */ /* 0x002fc60000000032 */
[----:B------:R-:W4:Y:S01]  /*eb3e0*/  LDL.LU R42, [R1+0x68] ;  /* 0x00006800012a7983 */ /* 0x000f220000300800 */
[----:B------:R-:W-:-:S03]  /*eb3f0*/  PRMT R11, R45, 0x4210, R46 ;  /* 0x000042102d0b7816 */ /* 0x000fc6000000002e */
[----:B------:R-:W4:Y:S04]  /*eb400*/  LDL.LU R44, [R1+0x4ff8] ;  /* 0x004ff800012c7983 */ /* 0x000f280000300800 */
[----:B------:R-:W4:Y:S01]  /*eb410*/  LDL.LU R45, [R1+0x1f38] ;  /* 0x001f3800012d7983 */ /* 0x000f220000300800 */
[----:B------:R-:W-:Y:S01]  /*eb420*/  PRMT R8, R61, 0x4210, R18 ;  /* 0x000042103d087816 */ /* 0x000fe20000000012 */
[----:B------:R-:W-:-:S04]  /*eb430*/  NOP ;  /* 0x0000000000007918 */ /* 0x000fc80000000000 */
[----:B------:R-:W-:Y:S01]  /*eb440*/  STSM.16.M88.4 [R0], R8 ;  /* 0x0000000800007844 */ /* 0x000fe20000000200 */
[----:B------:R-:W-:-:S03]  /*eb450*/  NOP ;  /* 0x0000000000007918 */ /* 0x000fc60000000000 */
[----:B------:R-:W0:Y:S04]  /*eb460*/  LDS.128 R8, [R0] ;  /* 0x0000000000087984 */ /* 0x000e280000000c00 */
[----:B------:R1:W-:Y:S04]  /*eb470*/  STL.64 [R1+0x280], R4 ;  /* 0x0002800401007387 */ /* 0x0003e80000100a00 */
[----:B------:R3:W-:Y:S01]  /*eb480*/  STL.64 [R1+0x288], R6 ;  /* 0x0002880601007387 */ /* 0x0007e20000100a00 */
[----:B-1----:R-:W-:Y:S02]  /*eb490*/  PRMT R4, R54, 0x5210, R23 ;  /* 0x0000521036047816 */ /* 0x002fe40000000017 */
[----:B------:R-:W-:-:S02]  /*eb4a0*/  PRMT R5, R55, 0x5210, R27 ;  /* 0x0000521037057816 */ /* 0x000fc4000000001b */
[----:B---3--:R-:W-:Y:S02]  /*eb4b0*/  PRMT R6, R16, 0x5210, R31 ;  /* 0x0000521010067816 */ /* 0x008fe4000000001f */
[----:B------:R-:W3:Y:S01]  /*eb4c0*/  LDL.LU R16, [R1+0x1f48] ;  /* 0x001f480001107983 */ /* 0x000ee20000300800 */
[----:B--2---:R-:W-:Y:S01]  /*eb4d0*/  PRMT R7, R17, 0x5210, R35 ;  /* 0x0000521011077816 */ /* 0x004fe20000000023 */
[----:B------:R-:W-:Y:S02]  /*eb4e0*/  NOP ;  /* 0x0000000000007918 */ /* 0x000fe40000000000 */
[----:B------:R-:W2:Y:S04]  /*eb4f0*/  LDL.LU R17, [R1+0xac] ;  /* 0x0000ac0001117983 */ /* 0x000ea80000300800 */
[----:B------:R1:W-:Y:S04]  /*eb500*/  STSM.16.M88.4 [R0], R4 ;  /* 0x0000000400007844 */ /* 0x0003e80000000200 */
[----:B0-----:R-:W-:Y:S04]  /*eb510*/  STL.64 [R1+0x270], R8 ;  /* 0x0002700801007387 */ /* 0x001fe80000100a00 */
[----:B------:R-:W-:Y:S01]  /*eb520*/  STL.64 [R1+0x278], R10 ;  /* 0x0002780a01007387 */ /* 0x000fe20000100a00 */
[----:B------:R-:W-:-:S03]  /*eb530*/  NOP ;  /* 0x0000000000007918 */ /* 0x000fc60000000000 */
[----:B------:R-:W0:Y:S01]  /*eb540*/  LDS.128 R8, [R0] ;  /* 0x0000000000087984 */ /* 0x000e220000000c00 */
[----:B-1----:R-:W-:Y:S02]  /*eb550*/  PRMT R5, R51, 0x5210, R39 ;  /* 0x0000521033057816 */ /* 0x002fe40000000027 */
[----:B------:R-:W-:Y:S02]  /*eb560*/  PRMT R6, R47, 0x5210, R50 ;  /* 0x000052102f067816 */ /* 0x000fe40000000032 */
[----:B------:R-:W-:Y:S02]  /*eb570*/  PRMT R7, R43, 0x5210, R46 ;  /* 0x000052102b077816 */ /* 0x000fe4000000002e */
[----:B------:R-:W-:Y:S01]  /*eb580*/  PRMT R4, R15, 0x5210, R18 ;  /* 0x000052100f047816 */ /* 0x000fe20000000012 */
[----:B------:R-:W-:Y:S01]  /*eb590*/  NOP ;  /* 0x0000000000007918 */ /* 0x000fe20000000000 */
[----:B------:R-:W2:Y:S04]  /*eb5a0*/  LDL.LU R18, [R1+0x9c] ;  /* 0x00009c0001127983 */ /* 0x000ea80000300800 */
[----:B------:R1:W-:Y:S01]  /*eb5b0*/  STSM.16.M88.4 [R0], R4 ;  /* 0x0000000400007844 */ /* 0x0003e20000000200 */
[----:B----4-:R-:W-:-:S03]  /*eb5c0*/  LOP3.LUT R15, R19, 0xffff, RZ, 0xc0, !PT ;  /* 0x0000ffff130f7812 */ /* 0x010fc600078ec0ff */
[----:B------:R-:W4:Y:S04]  /*eb5d0*/  LDL.LU R19, [R1+0x5300] ;  /* 0x0053000001137983 */ /* 0x000f280000300800 */
[----:B0-----:R0:W-:Y:S04]  /*eb5e0*/  STL.64 [R1+0x260], R8 ;  /* 0x0002600801007387 */ /* 0x0011e80000100a00 */
[----:B------:R-:W-:Y:S04]  /*eb5f0*/  STL.64 [R1+0x268], R10 ;  /* 0x0002680a01007387 */ /* 0x000fe80000100a00 */
[----:B-1----:R-:W4:Y:S04]  /*eb600*/  LDL.LU R4, [R1+0x80] ;  /* 0x0000800001047983 */ /* 0x002f280000300800 */
[----:B------:R-:W4:Y:S04]  /*eb610*/  LDL.LU R5, [R1+0x84] ;  /* 0x0000840001057983 */ /* 0x000f280000300800 */
[----:B------:R-:W4:Y:S04]  /*eb620*/  LDL.LU R6, [R1+0x88] ;  /* 0x0000880001067983 */ /* 0x000f280000300800 */
[----:B0-----:R-:W4:Y:S01]  /*eb630*/  LDL.LU R8, [R1+0x90] ;  /* 0x0000900001087983 */ /* 0x001f220000300800 */
[----:B------:R-:W-:-:S02]  /*eb640*/  LOP3.LUT R23, R44, 0xffff, RZ, 0xc0, !PT ;  /* 0x0000ffff2c177812 */ /* 0x000fc400078ec0ff */
[----:B------:R-:W-:Y:S01]  /*eb650*/  PRMT R43, R45, 0x4210, R15 ;  /* 0x000042102d2b7816 */ /* 0x000fe2000000000f */
[----:B------:R-:W-:Y:S01]  /*eb660*/  NOP ;  /* 0x0000000000007918 */ /* 0x000fe20000000000 */
[----:B------:R-:W0:Y:S01]  /*eb670*/  LDS.128 R44, [R0] ;  /* 0x00000000002c7984 */ /* 0x000e220000000c00 */
[----:B------:R-:W-:-:S03]  /*eb680*/  NOP ;  /* 0x0000000000007918 */ /* 0x000fc60000000000 */
[----:B------:R-:W-:Y:S01]  /*eb690*/  STSM.16.M88.4 [R0], R40 ;  /* 0x0000002800007844 */ /* 0x000fe20000000200 */
[----:B------:R-:W-:-:S03]  /*eb6a0*/  NOP ;  /* 0x0000000000007918 */ /* 0x000fc60000000000 */
[----:B------:R-:W1:Y:S04]  /*eb6b0*/  LDS.128 R40, [R0] ;  /* 0x0000000000287984 */ /* 0x000e680000000c00 */
[----:B0-----:R-:W-:Y:S04]  /*eb6c0*/  STL.64 [R1+0x250], R44 ;  /* 0x0002502c01007387 */ /* 0x001fe80000100a00 */
[----:B------:R0:W-:Y:S04]  /*eb6d0*/  STL.64 [R1+0x258], R46 ;  /* 0x0002582e01007387 */ /* 0x0001e80000100a00 */
[----:B------:R-:W4:Y:S04]  /*eb6e0*/  LDL.LU R9, [R1+0x94] ;  /* 0x0000940001097983 */ /* 0x000f280000300800 */
[----:B------:R-:W4:Y:S04]  /*eb6f0*/  LDL.LU R10, [R1+0x98] ;  /* 0x00009800010a7983 */ /* 0x000f280000300800 */
[----:B0-----:R-:W4:Y:S04]  /*eb700*/  LDL.LU R46, [R1+0x5010] ;  /* 0x00501000012e7983 */ /* 0x001f280000300800 */
[----:B------:R-:W4:Y:S04]  /*eb710*/  LDL.LU R44, [R1+0x1988] ;  /* 0x00198800012c7983 */ /* 0x000f280000300800 */
[----:B-1----:R-:W-:Y:S04]  /*eb720*/  STL.64 [R1+0x240], R40 ;  /* 0x0002402801007387 */ /* 0x002fe80000100a00 */
[----:B------:R0:W-:Y:S04]  /*eb730*/  STL.64 [R1+0x248], R42 ;  /* 0x0002482a01007387 */ /* 0x0001e80000100a00 */
[----:B0-----:R-:W4:Y:S04]  /*eb740*/  LDL.LU.64 R42, [R1+0x5628] ;  /* 0x00562800012a7983 */ /* 0x001f280000300a00 */
[----:B------:R-:W4:Y:S01]  /*eb750*/  LDL.LU.64 R40, [R1+0x5620] ;  /* 0x0056200001287983 */ /* 0x000f220000300a00 */
[----:B---3--:R-:W-:Y:S01]  /*eb760*/  PRMT R7, R16, 0x4210, R23 ;  /* 0x0000421010077816 */ /* 0x008fe20000000017 */
[----:B------:R-:W-:-:S02]  /*eb770*/  NOP ;  /* 0x0000000000007918 */ /* 0x000fc40000000000 */
[----:B------:R-:W3:Y:S04]  /*eb780*/  LDL.LU R16, [R1+0x1f58] ;  /* 0x001f580001107983 */ /* 0x000ee80000300800 */
[----:B------:R-:W3:Y:S01]  /*eb790*/  LDL.LU R47, [R1+0x194] ;  /* 0x00019400012f7983 */ /* 0x000ee20000300800 */
[----:B--2---:R-:W-:-:S03]  /*eb7a0*/  PRMT R15, R17, 0x5210, R15 ;  /* 0x00005210110f7816 */ /* 0x004fc6000000000f */
[----:B----4-:R-:W-:Y:S01]  /*eb7b0*/  STSM.16.M88.4 [R0], R4 ;  /* 0x0000000400007844 */ /* 0x010fe20000000200 */
[----:B------:R-:W-:-:S03]  /*eb7c0*/  NOP ;  /* 0x0000000000007918 */ /* 0x000fc60000000000 */
[----:B------:R-:W0:Y:S01]  /*eb7d0*/  LDS.128 R4, [R0] ;  /* 0x0000000000047984 */ /* 0x000e220000000c00 */
[----:B------:R-:W-:-:S03]  /*eb7e0*/  NOP ;  /* 0x0000000000007918 */ /* 0x000fc60000000000 */
[----:B------:R1:W-:Y:S04]  /*eb7f0*/  STSM.16.M88.4 [R0], R12 ;  /* 0x0000000c00007844 */ /* 0x0003e80000000200 */
[----:B0-----:R-:W-:Y:S04]  /*eb800*/  STL.64 [R1+0x230], R4 ;  /* 0x0002300401007387 */ /* 0x001fe80000100a00 */
[----:B------:R-:W-:Y:S01]  /*eb810*/  STL.64 [R1+0x238], R6 ;  /* 0x0002380601007387 */ /* 0x000fe20000100a00 */
[----:B------:R-:W-:-:S03]  /*eb820*/  NOP ;  /* 0x0000000000007918 */ /* 0x000fc60000000000 */
[----:B-1----:R-:W2:Y:S04]  /*eb830*/  LDL.LU R12, [R1+0xa0] ;  /* 0x0000a000010c7983 */ /* 0x002ea80000300800 */
[----:B------:R-:W2:Y:S04]  /*eb840*/  LDL.LU R13, [R1+0xa4] ;  /* 0x0000a400010d7983 */ /* 0x000ea80000300800 */
[----:B------:R-:W2:Y:S04]  /*eb850*/  LDL.LU R14, [R1+0xa8] ;  /* 0x0000a800010e7983 */ /* 0x000ea80000300800 */
[----:B------:R-:W4:Y:S04]  /*eb860*/  LDL.LU R45, [R1+0x7c] ;  /* 0x00007c00012d7983 */ /* 0x000f280000300800 */
[----:B------:R-:W4:Y:S04]  /*eb870*/  LDL.LU R17, [R1+0x5310] ;  /* 0x0053100001117983 */ /* 0x000f280000300800 */
[----:B------:R-:W0:Y:S01]  /*eb880*/  LDS.128 R4, [R0] ;  /* 0x0000000000047984 */ /* 0x000e220000000c00 */
[----:B------:R-:W-:Y:S01]  /*eb890*/  PRMT R23, R18, 0x5210, R23 ;  /* 0x0000521012177816 */ /* 0x000fe20000000017 */
[----:B------:R-:W-:Y:S01]  /*eb8a0*/  NOP ;  /* 0x0000000000007918 */ /* 0x000fe20000000000 */
[----:B------:R-:W-:Y:S01]  /*eb8b0*/  LOP3.LUT R27, R19, 0xffff, RZ, 0xc0, !PT ;  /* 0x0000ffff131b7812 */ /* 0x000fe200078ec0ff */
[----:B0-----:R0:W-:Y:S04]  /*eb8c0*/  STL.64 [R1+0x220], R4 ;  /* 0x0002200401007387 */ /* 0x0011e80000100a00 */
[----:B------:R1:W-:Y:S04]  /*eb8d0*/  STL.64 [R1+0x228], R6 ;  /* 0x0002280601007387 */ /* 0x0003e80000100a00 */
[----:B0-----:R-:W4:Y:S04]  /*eb8e0*/  LDL.LU R4, [R1+0xb0] ;  /* 0x0000b00001047983 */ /* 0x001f280000300800 */
[----:B------:R-:W4:Y:S04]  /*eb8f0*/  LDL.LU R5, [R1+0xb4] ;  /* 0x0000b40001057983 */ /* 0x000f280000300800 */
[----:B-1----:R-:W4:Y:S04]  /*eb900*/  LDL.LU R6, [R1+0xb8] ;  /* 0x0000b80001067983 */ /* 0x002f280000300800 */
[----:B------:R-:W4:Y:S04]  /*eb910*/  LDL.LU R18, [R1+0x501c] ;  /* 0x00501c0001127983 */ /* 0x000f280000300800 */
[----:B------:R-:W4:Y:S04]  /*eb920*/  LDL.LU R19, [R1+0x1f6c] ;  /* 0x001f6c0001137983 */ /* 0x000f280000300800 */
[----:B------:R-:W-:Y:S01]  /*eb930*/  STSM.16.M88.4 [R0], R20 ;  /* 0x0000001400007844 */ /* 0x000fe20000000200 */
[----:B------:R-:W-:-:S03]  /*eb940*/  NOP ;  /* 0x0000000000007918 */ /* 0x000fc60000000000 */
[----:B------:R-:W0:Y:S01]  /*eb950*/  LDS.128 R20, [R0] ;  /* 0x0000000000147984 */ /* 0x000e220000000c00 */
[----:B------:R-:W-:Y:S01]  /*eb960*/  PRMT R11, R44, 0x4210, R27 ;  /* 0x000042102c0b7816 */ /* 0x000fe2000000001b */
[----:B------:R-:W-:-:S04]  /*eb970*/  NOP ;  /* 0x0000000000007918 */ /* 0x000fc80000000000 */
[----:B------:R1:W-:Y:S04]  /*eb980*/  STSM.16.M88.4 [R0], R8 ;  /* 0x0000000800007844 */ /* 0x0003e80000000200 */
[----:B0-----:R-:W-:Y:S04]  /*eb990*/  STL.64 [R1+0x210], R20 ;  /* 0x0002101401007387 */ /* 0x001fe80000100a00 */
[----:B------:R-:W-:Y:S01]  /*eb9a0*/  STL.64 [R1+0x218], R22 ;  /* 0x0002181601007387 */ /* 0x000fe20000100a00 */
[----:B------:R-:W-:Y:S01]  /*eb9b0*/  LOP3.LUT R31, R46, 0xffff, RZ, 0xc0, !PT ;  /* 0x0000ffff2e1f7812 */ /* 0x000fe200078ec0ff */
[----:B------:R-:W-:-:S02]  /*eb9c0*/  NOP ;  /* 0x0000000000007918 */ /* 0x000fc40000000000 */
[----:B-1----:R-:W4:Y:S04]  /*eb9d0*/  LDL.LU R8, [R1+0xc0] ;  /* 0x0000c00001087983 */ /* 0x002f280000300800 */
[----:B------:R-:W4:Y:S04]  /*eb9e0*/  LDL.LU R9, [R1+0xc4] ;  /* 0x0000c40001097983 */ /* 0x000f280000300800 */
[----:B------:R-:W4:Y:S04]  /*eb9f0*/  LDL.LU R10, [R1+0xc8] ;  /* 0x0000c800010a7983 */ /* 0x000f280000300800 */
[----:B------:R-:W4:Y:S01]  /*eba00*/  LDL.LU R44, [R1+0x1f7c] ;  /* 0x001f7c00012c7983 */ /* 0x000f220000300800 */
[----:B---3--:R-:W-:-:S03]  /*eba10*/  PRMT R15, R16, 0x4210, R31 ;  /* 0x00004210100f7816 */ /* 0x008fc6000000001f */
[----:B------:R-:W3:Y:S04]  /*eba20*/  LDL.LU R16, [R1+0x68c] ;  /* 0x00068c0001107983 */ /* 0x000ee80000300800 */
[----:B------:R-:W0:Y:S01]  /*eba30*/  LDS.128 R20, [R0] ;  /* 0x0000000000147984 */ /* 0x000e220000000c00 */
[----:B------:R-:W-:Y:S01]  /*eba40*/  NOP ;  /* 0x0000000000007918 */ /* 0x000fe20000000000 */
[----:B------:R-:W-:Y:S02]  /*eba50*/  PRMT R27, R47, 0x5210, R27 ;  /* 0x000052102f1b7816 */ /* 0x000fe4000000001b */
[----:B0-----:R-:W-:Y:S04]  /*eba60*/  STL.64 [R1+0x200], R20 ;  /* 0x0002001401007387 */ /* 0x001fe80000100a00 */
[----:B------:R-:W-:Y:S04]  /*eba70*/  STL.64 [R1+0x208], R22 ;  /* 0x0002081601007387 */ /* 0x000fe80000100a00 */
[----:B--2---:R-:W-:Y:S01]  /*eba80*/  STSM.16.M88.4 [R0], R12 ;  /* 0x0000000c00007844 */ /* 0x004fe20000000200 */
[----:B------:R-:W-:-:S03]  /*eba90*/  NOP ;  /* 0x0000000000007918 */ /* 0x000fc60000000000 */
[----:B------:R-:W0:Y:S01]  /*ebaa0*/  LDS.128 R12, [R0] ;  /* 0x00000000000c7984 */ /* 0x000e220000000c00 */
[----:B----4-:R-:W-:Y:S01]  /*ebab0*/  PRMT R31, R45, 0x5210, R31 ;  /* 0x000052102d1f7816 */ /* 0x010fe2000000001f */
[----:B------:R-:W-:Y:S01]  /*ebac0*/  NOP ;  /* 0x0000000000007918 */ /* 0x000fe20000000000 */
[----:B------:R-:W-:Y:S01]  /*ebad0*/  LOP3.LUT R35, R17, 0xffff, RZ, 0xc0, !PT ;  /* 0x0000ffff11237812 */ /* 0x000fe200078ec0ff */
[----:B------:R-:W-:Y:S04]  /*ebae0*/  STSM.16.M88.4 [R0], R24 ;  /* 0x0000001800007844 */ /* 0x000fe80000000200 */
[----:B0-----:R-:W-:Y:S04]  /*ebaf0*/  STL.64 [R1+0x1f0], R12 ;  /* 0x0001f00c01007387 */ /* 0x001fe80000100a00 */
[----:B------:R-:W-:Y:S01]  /*ebb00*/  STL.64 [R1+0x1f8], R14 ;  /* 0x0001f80e01007387 */ /* 0x000fe20000100a00 */
[----:B------:R-:W-:-:S03]  /*ebb10*/  NOP ;  /* 0x0000000000007918 */ /* 0x000fc60000000000 */
[----:B------:R-:W2:Y:S04]  /*ebb20*/  LDL.LU R45, [R1+0x5c] ;  /* 0x00005c00012d7983 */ /* 0x000ea80000300800 */
[----:B------:R-:W4:Y:S04]  /*ebb30*/  LDL.LU R17, [R1+0x5314] ;  /* 0x0053140001117983 */ /* 0x000f280000300800 */
[----:B------:R-:W0:Y:S01]  /*ebb40*/  LDS.128 R12, [R0] ;  /* 0x00000000000c7984 */ /* 0x000e220000000c00 */
[----:B------:R-:W-:-:S03]  /*ebb50*/  NOP ;  /* 0x0000000000007918 */ /* 0x000fc60000000000 */
[----:B------:R-:W-:Y:S01]  /*ebb60*/  STSM.16.M88.4 [R0], R28 ;  /* 0x0000001c00007844 */ /* 0x000fe20000000200 */
[----:B------:R-:W-:-:S03]  /*ebb70*/  NOP ;  /* 0x0000000000007918 */ /* 0x000fc60000000000 */
[----:B0-----:R-:W-:Y:S04]  /*ebb80*/  STL.64 [R1+0x1e0], R12 ;  /* 0x0001e00c01007387 */ /* 0x001fe80000100a00 */
[----:B------:R-:W-:Y:S04]  /*ebb90*/  STL.64 [R1+0x1e8], R14 ;  /* 0x0001e80e01007387 */ /* 0x000fe80000100a00 */
[----:B------:R-:W0:Y:S01]  /*ebba0*/  LDS.128 R12, [R0] ;  /* 0x00000000000c7984 */ /* 0x000e220000000c00 */
[----:B------:R-:W-:Y:S02]  /*ebbb0*/  LOP3.LUT R39, R18, 0xffff, RZ, 0xc0, !PT ;  /* 0x0000ffff12277812 */ /* 0x000fe400078ec0ff */
[----:B------:R-:W-:Y:S01]  /*ebbc0*/  PRMT R7, R19, 0x4210, R35 ;  /* 0x0000421013077816 */ /* 0x000fe20000000023 */
[----:B------:R-:W-:Y:S01]  /*ebbd0*/  NOP ;  /* 0x0000000000007918 */ /* 0x000fe20000000000 */
[----:B0-----:R-:W-:Y:S04]  /*ebbe0*/  STL.64 [R1+0x1d0], R12 ;  /* 0x0001d00c01007387 */ /* 0x001fe80000100a00 */
[----:B------:R-:W-:Y:S04]  /*ebbf0*/  STL.64 [R1+0x1d8], R14 ;  /* 0x0001d80e01007387 */ /* 0x000fe80000100a00 */
[----:B------:R-:W4:Y:S04]  /*ebc00*/  LDL.LU R24, [R1+0xd0] ;  /* 0x0000d00001187983 */ /* 0x000f280000300800 */
        /* <DEDUP_REMOVED lines=12> */
[----:B---3--:R-:W-:Y:S01]  /*ebcd0*/  PRMT R35, R16, 0x5210, R35 ;  /* 0x0000521010237816 */ /* 0x008fe20000000023 */
[----:B------:R-:W-:-:S02]  /*ebce0*/  NOP ;  /* 0x0000000000007918 */ /* 0x000fc40000000000 */
[----:B-1----:R-:W3:Y:S04]  /*ebcf0*/  LDL.LU R8, [R1+0xe0] ;  /* 0x0000e00001087983 */ /* 0x002ee80000300800 */
[----:B------:R-:W3:Y:S04]  /*ebd00*/  LDL.LU R9, [R1+0xe4] ;  /* 0x0000e40001097983 */ /* 0x000ee80000300800 */
[----:B------:R-:W3:Y:S04]  /*ebd10*/  LDL.LU R10, [R1+0xe8] ;  /* 0x0000e800010a7983 */ /* 0x000ee80000300800 */
[----:B------:R-:W3:Y:S04]  /*ebd20*/  LDL.LU R44, [R1+0x1f8c] ;  /* 0x001f8c00012c7983 */ /* 0x000ee80000300800 */
[----:B------:R-:W3:Y:S04]  /*ebd30*/  LDL.LU R20, [R1] ;  /* 0x0000000001147983 */ /* 0x000ee80000300800 */
[----:B------:R-:W3:Y:S04]  /*ebd40*/  LDL.LU R21, [R1+0x4] ;  /* 0x0000040001157983 */ /* 0x000ee80000300800 */
[----:B------:R-:W3:Y:S04]  /*ebd50*/  LDL.LU R22, [R1+0x8] ;  /* 0x0000080001167983 */ /* 0x000ee80000300800 */
[----:B------:R-:W3:Y:S04]  /*ebd60*/  LDL.LU R16, [R1+0x4c] ;  /* 0x00004c0001107983 */ /* 0x000ee80000300800 */
[----:B------:R-:W0:Y:S01]  /*ebd70*/  LDS.128 R4, [R0] ;  /* 0x0000000000047984 */ /* 0x000e220000000c00 */
[----:B------:R-:W-:-:S03]  /*ebd80*/  NOP ;  /* 0x0000000000007918 */ /* 0x000fc60000000000 */
[----:B------:R-:W-:Y:S01]  /*ebd90*/  STSM.16.M88.4 [R0], R32 ;  /* 0x0000002000007844 */ /* 0x000fe20000000200 */
[----:B------:R-:W-:-:S03]  /*ebda0*/  NOP ;  /* 0x0000000000007918 */ /* 0x000fc60000000000 */
[----:B------:R-:W1:Y:S04]  /*ebdb0*/  LDS.128 R28, [R0] ;  /* 0x00000000001c7984 */ /* 0x000e680000000c00 */
[----:B0-----:R4:W-:Y:S04]  /*ebdc0*/  STL.64 [R1+0x1a0], R4 ;  /* 0x0001a00401007387 */ /* 0x0019e80000100a00 */
[----:B------:R-:W-:Y:S04]  /*ebdd0*/  STL.64 [R1+0x1a8], R6 ;  /* 0x0001a80601007387 */ /* 0x000fe80000100a00 */
[----:B------:R-:W3:Y:S04]  /*ebde0*/  LDL.LU R12, [R1+0x10] ;  /* 0x00001000010c7983 */ /* 0x000ee80000300800 */
[----:B-1----:R-:W-:Y:S04]  /*ebdf0*/  STL.64 [R1+0x190], R28 ;  /* 0x0001901c01007387 */ /* 0x002fe80000100a00 */
[----:B------:R-:W-:Y:S01]  /*ebe00*/  STL.64 [R1+0x198], R30 ;  /* 0x0001981e01007387 */ /* 0x000fe20000100a00 */
[----:B------:R-:W-:-:S03]  /*ebe10*/  NOP ;  /* 0x0000000000007918 */ /* 0x000fc60000000000 */
[----:B------:R-:W3:Y:S04]  /*ebe20*/  LDL.LU R13, [R1+0x14] ;  /* 0x00001400010d7983 */ /* 0x000ee80000300800 */
[----:B------:R-:W3:Y:S01]  /*ebe30*/  LDL.LU R14, [R1+0x18] ;  /* 0x00001800010e7983 */ /* 0x000ee20000300800 */
[----:B--2---:R-:W-:-:S03]  /*ebe40*/  PRMT R39, R45, 0x5210, R39 ;  /* 0x000052102d277816 */ /* 0x004fc60000000027 */
[----:B------:R-:W2:Y:S01]  /*ebe50*/  LDL.LU R45, [R1+0x3c] ;  /* 0x00003c00012d7983 */ /* 0x000ea20000300800 */
[----:B----4-:R-:W-:-:S03]  /*ebe60*/  LOP3.LUT R4, R17, 0xffff, RZ, 0xc0, !PT ;  /* 0x0000ffff11047812 */ /* 0x010fc600078ec0ff */
[----:B------:R-:W4:Y:S04]  /*ebe70*/  LDL.LU R17, [R1+0x532c] ;  /* 0x00532c0001117983 */ /* 0x000f280000300800 */
[----:B------:R-:W-:Y:S01]  /*ebe80*/  STSM.16.M88.4 [R0], R36 ;  /* 0x0000002400007844 */ /* 0x000fe20000000200 */
[----:B------:R-:W-:-:S03]  /*ebe90*/  NOP ;  /* 0x0000000000007918 */ /* 0x000fc60000000000 */
[----:B------:R-:W0:Y:S04]  /*ebea0*/  LDS.128 R28, [R0] ;  /* 0x00000000001c7984 */ /* 0x000e280000000c00 */
[----:B0-----:R0:W-:Y:S04]  /*ebeb0*/  STL.64 [R1+0x180], R28 ;  /* 0x0001801c01007387 */ /* 0x0011e80000100a00 */
[----:B------:R1:W-:Y:S04]  /*ebec0*/  STL.64 [R1+0x188], R30 ;  /* 0x0001881e01007387 */ /* 0x0003e80000100a00 */
[----:B0-----:R-:W4:Y:S04]  /*ebed0*/  LDL.LU R28, [R1+0xf0] ;  /* 0x0000f000011c7983 */ /* 0x001f280000300800 */
[----:B------:R-:W4:Y:S04]  /*ebee0*/  LDL.LU R29, [R1+0xf4] ;  /* 0x0000f400011d7983 */ /* 0x000f280000300800 */
[----:B-1----:R-:W4:Y:S01]  /*ebef0*/  LDL.LU R30, [R1+0xf8] ;  /* 0x0000f800011e7983 */ /* 0x002f220000300800 */
[----:B------:R-:W-:-:S03]  /*ebf00*/  LOP3.LUT R5, R18, 0xffff, RZ, 0xc0, !PT ;  /* 0x0000ffff12057812 */ /* 0x000fc600078ec0ff */
[----:B------:R-:W4:Y:S01]  /*ebf10*/  LDL.LU R18, [R1+0x5038] ;  /* 0x0050380001127983 */ /* 0x000f220000300800 */
[----:B------:R-:W-:Y:S01]  /*ebf20*/  PRMT R27, R19, 0x4210, R4 ;  /* 0x00004210131b7816 */ /* 0x000fe20000000004 */
[----:B------:R-:W-:Y:S02]  /*ebf30*/  NOP ;  /* 0x0000000000007918 */ /* 0x000fe40000000000 */
[----:B------:R-:W4:Y:S04]  /*ebf40*/  LDL.LU R19, [R1+0x1f98] ;  /* 0x001f980001137983 */ /* 0x000f280000300800 */
[----:B------:R-:W-:Y:S01]  /*ebf50*/  STSM.16.M88.4 [R0], R24 ;  /* 0x0000001800007844 */ /* 0x000fe20000000200 */
[----:B------:R-:W-:-:S03]  /*ebf60*/  NOP ;  /* 0x0000000000007918 */ /* 0x000fc60000000000 */
[----:B------:R-:W0:Y:S04]  /*ebf70*/  LDS.128 R24, [R0] ;  /* 0x0000000000187984 */ /* 0x000e280000000c00 */
[----:B0-----:R-:W-:Y:S04]  /*ebf80*/  STL.64 [R1+0x170], R24 ;  /* 0x0001701801007387 */ /* 0x001fe80000100a00 */
[----:B------:R-:W-:Y:S01]  /*ebf90*/  STL.64 [R1+0x178], R26 ;  /* 0x0001781a01007387 */ /* 0x000fe20000100a00 */
[----:B---3--:R-:W-:Y:S01]  /*ebfa0*/  PRMT R11, R44, 0x4210, R5 ;  /* 0x000042102c0b7816 */ /* 0x008fe20000000005 */
[----:B------:R-:W-:-:S04]  /*ebfb0*/  NOP ;  /* 0x0000000000007918 */ /* 0x000fc80000000000 */
[----:B------:R0:W-:Y:S01]  /*ebfc0*/  STSM.16.M88.4 [R0], R8 ;  /* 0x0000000800007844 */ /* 0x0001e20000000200 */
[----:B------:R-:W-:-:S03]  /*ebfd0*/  NOP ;  /* 0x0000000000007918 */ /* 0x000fc60000000000 */
[----:B------:R-:W1:Y:S04]  /*ebfe0*/  LDS.128 R32, [R0] ;  /* 0x0000000000207984 */ /* 0x000e680000000c00 */
[----:B0-----:R-:W3:Y:S04]  /*ebff0*/  LDL.LU R8, [R1+0x100] ;  /* 0x0001000001087983 */ /* 0x001ee80000300800 */
[----:B------:R-:W3:Y:S04]  /*ec000*/  LDL.LU R9, [R1+0x104] ;  /* 0x0001040001097983 */ /* 0x000ee80000300800 */
[----:B------:R-:W3:Y:S04]  /*ec010*/  LDL.LU R10, [R1+0x108] ;  /* 0x00010800010a7983 */ /* 0x000ee80000300800 */
[----:B------:R-:W3:Y:S01]  /*ec020*/  LDL.LU R44, [R1+0x1f9c] ;  /* 0x001f9c00012c7983 */ /* 0x000ee20000300800 */
[----:B------:R-:W-:Y:S01]  /*ec030*/  PRMT R23, R16, 0x5210, R4 ;  /* 0x0000521010177816 */ /* 0x000fe20000000004 */
[----:B------:R-:W-:-:S02]  /*ec040*/  NOP ;  /* 0x0000000000007918 */ /* 0x000fc40000000000 */
[----:B------:R-:W3:Y:S04]  /*ec050*/  LDL.LU R24, [R1+0x20] ;  /* 0x0000200001187983 */ /* 0x000ee80000300800 */
[----:B------:R-:W3:Y:S04]  /*ec060*/  LDL.LU R25, [R1+0x24] ;  /* 0x0000240001197983 */ /* 0x000ee80000300800 */
[----:B------:R-:W3:Y:S04]  /*ec070*/  LDL.LU R26, [R1+0x28] ;  /* 0x00002800011a7983 */ /* 0x000ee80000300800 */
[----:B------:R-:W3:Y:S04]  /*ec080*/  LDL.LU R16, [R1+0x2c] ;  /* 0x00002c0001107983 */ /* 0x000ee80000300800 */
[----:B------:R0:W-:Y:S04]  /*ec090*/  STSM.16.M88.4 [R0], R20 ;  /* 0x0000001400007844 */ /* 0x0001e80000000200 */
[----:B-1----:R-:W-:Y:S04]  /*ec0a0*/  STL.64 [R1+0x160], R32 ;  /* 0x0001602001007387 */ /* 0x002fe80000100a00 */
[----:B------:R-:W-:Y:S01]  /*ec0b0*/  STL.64 [R1+0x168], R34 ;  /* 0x0001682201007387 */ /* 0x000fe20000100a00 */
[----:B------:R-:W-:-:S03]  /*ec0c0*/  NOP ;  /* 0x0000000000007918 */ /* 0x000fc60000000000 */
[----:B------:R-:W1:Y:S04]  /*ec0d0*/  LDS.128 R32, [R0] ;  /* 0x0000000000207984 */ /* 0x000e680000000c00 */
[----:B0-----:R-:W3:Y:S01]  /*ec0e0*/  LDL.LU R20, [R1+0x30] ;  /* 0x0000300001147983 */ /* 0x001ee20000300800 */
[----:B--2---:R-:W-:Y:S01]  /*ec0f0*/  PRMT R15, R45, 0x5210, R5 ;  /* 0x000052102d0f7816 */ /* 0x004fe20000000005 */
[----:B------:R-:W-:Y:S02]  /*ec100*/  NOP ;  /* 0x0000000000007918 */ /* 0x000fe40000000000 */
[----:B-1----:R-:W-:Y:S04]  /*ec110*/  STL.64 [R1+0x150], R32 ;  /* 0x0001502001007387 */ /* 0x002fe80000100a00 */
[----:B------:R-:W-:Y:S01]  /*ec120*/  STL.64 [R1+0x158], R34 ;  /* 0x0001582201007387 */ /* 0x000fe20000100a00 */
[----:B----4-:R-:W-:-:S03]  /*ec130*/  LOP3.LUT R4, R17, 0xffff, RZ, 0xc0, !PT ;  /* 0x0000ffff11047812 */ /* 0x010fc600078ec0ff */
[----:B------:R-:W2:Y:S04]  /*ec140*/  LDL.LU R21, [R1+0x34] ;  /* 0x0000340001157983 */ /* 0x000ea80000300800 */
[----:B------:R-:W2:Y:S04]  /*ec150*/  LDL.LU R22, [R1+0x38] ;  /* 0x0000380001167983 */ /* 0x000ea80000300800 */
[----:B------:R-:W4:Y:S04]  /*ec160*/  LDL.LU R45, [R1+0x72c] ;  /* 0x00072c00012d7983 */ /* 0x000f280000300800 */
[----:B------:R-:W2:Y:S04]  /*ec170*/  LDL.LU R17, [R1+0x5330] ;  /* 0x0053300001117983 */ /* 0x000ea80000300800 */
[----:B------:R0:W-:Y:S01]  /*ec180*/  STSM.16.M88.4 [R0], R12 ;  /* 0x0000000c00007844 */ /* 0x0001e20000000200 */
[----:B------:R-:W-:-:S03]  /*ec190*/  NOP ;  /* 0x0000000000007918 */ /* 0x000fc60000000000 */
[----:B------:R-:W1:Y:S04]  /*ec1a0*/  LDS.128 R32, [R0] ;  /* 0x0000000000207984 */ /* 0x000e680000000c00 */
[----:B0-----:R-:W2:Y:S04]  /*ec1b0*/  LDL.LU R12, [R1+0x6d0] ;  /* 0x0006d000010c7983 */ /* 0x001ea80000300800 */
[----:B-1----:R-:W-:Y:S04]  /*ec1c0*/  STL.64 [R1+0x140], R32 ;  /* 0x0001402001007387 */ /* 0x002fe80000100a00 */
[----:B------:R-:W-:Y:S01]  /*ec1d0*/  STL.64 [R1+0x148], R34 ;  /* 0x0001482201007387 */ /* 0x000fe20000100a00 */
[----:B------:R-:W-:-:S03]  /*ec1e0*/  NOP ;  /* 0x0000000000007918 */ /* 0x000fc60000000000 */
[----:B------:R-:W2:Y:S04]  /*ec1f0*/  LDL.LU R13, [R1+0x6d4] ;  /* 0x0006d400010d7983 */ /* 0x000ea80000300800 */
[----:B------:R-:W2:Y:S01]  /*ec200*/  LDL.LU R14, [R1+0x6d8] ;  /* 0x0006d800010e7983 */ /* 0x000ea20000300800 */
[----:B------:R-:W-:-:S03]  /*ec210*/  LOP3.LUT R5, R18, 0xffff, RZ, 0xc0, !PT ;  /* 0x0000ffff12057812 */ /* 0x000fc600078ec0ff */
[----:B------:R-:W2:Y:S01]  /*ec220*/  LDL.LU R18, [R1+0x504c] ;  /* 0x00504c0001127983 */ /* 0x000ea20000300800 */
[----:B------:R-:W-:-:S03]  /*ec230*/  PRMT R31, R19, 0x4210, R4 ;  /* 0x00004210131f7816 */ /* 0x000fc60000000004 */
[----:B------:R-:W2:Y:S04]  /*ec240*/  LDL.LU R19, [R1+0x198c] ;  /* 0x00198c0001137983 */ /* 0x000ea80000300800 */
        /* <DEDUP_REMOVED lines=9> */
[----:B------:R-:W1:Y:S01]  /*ec2e0*/  LDS.128 R32, [R0] ;  /* 0x0000000000207984 */ /* 0x000e620000000c00 */
[----:B------:R-:W-:Y:S01]  /*ec2f0*/  PRMT R27, R16, 0x5210, R4 ;  /* 0x00005210101b7816 */ /* 0x000fe20000000004 */
[----:B------:R-:W-:Y:S02]  /*ec300*/  NOP ;  /* 0x0000000000007918 */ /* 0x000fe40000000000 */
[----:B0-----:R-:W3:Y:S04]  /*ec310*/  LDL.LU R8, [R1+0x6e0] ;  /* 0x0006e00001087983 */ /* 0x001ee80000300800 */
[----:B------:R-:W3:Y:S04]  /*ec320*/  LDL.LU R9, [R1+0x6e4] ;  /* 0x0006e40001097983 */ /* 0x000ee80000300800 */
[----:B------:R-:W3:Y:S04]  /*ec330*/  LDL.LU R10, [R1+0x6e8] ;  /* 0x0006e800010a7983 */ /* 0x000ee80000300800 */
[----:B------:R-:W3:Y:S04]  /*ec340*/  LDL.LU R44, [R1+0x1fa8] ;  /* 0x001fa800012c7983 */ /* 0x000ee80000300800 */
        /* <DEDUP_REMOVED lines=10> */
[----:B----4-:R-:W-:Y:S01]  /*ec3f0*/  PRMT R23, R45, 0x5210, R5 ;  /* 0x000052102d177816 */ /* 0x010fe20000000005 */
[----:B------:R-:W-:Y:S01]  /*ec400*/  NOP ;  /* 0x0000000000007918 */ /* 0x000fe20000000000 */
[----:B--2---:R-:W-:Y:S01]  /*ec410*/  LOP3.LUT R4, R17, 0xffff, RZ, 0xc0, !PT ;  /* 0x0000ffff11047812 */ /* 0x004fe200078ec0ff */
[----:B-1----:R-:W-:Y:S04]  /*ec420*/  STL.64 [R1+0x110], R32 ;  /* 0x0001102001007387 */ /* 0x002fe80000100a00 */
[----:B------:R-:W-:Y:S04]  /*ec430*/  STL.64 [R1+0x118], R34 ;  /* 0x0001182201007387 */ /* 0x000fe80000100a00 */
[----:B------:R-:W2:Y:S04]  /*ec440*/  LDL.LU R25, [R1+0x54] ;  /* 0x0000540001197983 */ /* 0x000ea80000300800 */
[----:B------:R-:W2:Y:S04]  /*ec450*/  LDL.LU R26, [R1+0x58] ;  /* 0x00005800011a7983 */ /* 0x000ea80000300800 */
[----:B------:R-:W4:Y:S04]  /*ec460*/  LDL.LU R45, [R1+0x754] ;  /* 0x00075400012d7983 */ /* 0x000f280000300800 */
[----:B------:R-:W2:Y:S04]  /*ec470*/  LDL.LU R17, [R1+0x5338] ;  /* 0x0053380001117983 */ /* 0x000ea80000300800 */
[----:B------:R-:W-:Y:S01]  /*ec480*/  STSM.16.M88.4 [R0], R20 ;  /* 0x0000001400007844 */ /* 0x000fe20000000200 */
[----:B------:R-:W-:-:S03]  /*ec490*/  NOP ;  /* 0x0000000000007918 */ /* 0x000fc60000000000 */
[----:B------:R-:W0:Y:S04]  /*ec4a0*/  LDS.128 R20, [R0] ;  /* 0x0000000000147984 */ /* 0x000e280000000c00 */
[----:B0-----:R0:W-:Y:S04]  /*ec4b0*/  STL.64 [R1+0x100], R20 ;  /* 0x0001001401007387 */ /* 0x0011e80000100a00 */
[----:B------:R1:W-:Y:S01]  /*ec4c0*/  STL.64 [R1+0x108], R22 ;  /* 0x0001081601007387 */ /* 0x0003e20000100a00 */
[----:B------:R-:W-:-:S03]  /*ec4d0*/  LOP3.LUT R5, R18, 0xffff, RZ, 0xc0, !PT ;  /* 0x0000ffff12057812 */ /* 0x000fc600078ec0ff */
[----:B0-----:R-:W2:Y:S04]  /*ec4e0*/  LDL.LU R20, [R1+0x6f0] ;  /* 0x0006f00001147983 */ /* 0x001ea80000300800 */
[----:B------:R-:W2:Y:S01]  /*ec4f0*/  LDL.LU R21, [R1+0x6f4] ;  /* 0x0006f40001157983 */ /* 0x000ea20000300800 */
[----:B------:R-:W-:Y:S01]  /*ec500*/  PRMT R15, R19, 0x4210, R4 ;  /* 0x00004210130f7816 */ /* 0x000fe20000000004 */
[----:B------:R-:W-:Y:S02]  /*ec510*/  NOP ;  /* 0x0000000000007918 */ /* 0x000fe40000000000 */
[----:B-1----:R-:W2:Y:S04]  /*ec520*/  LDL.LU R22, [R1+0x6f8] ;  /* 0x0006f80001167983 */ /* 0x002ea80000300800 */
[----:B------:R-:W2:Y:S04]  /*ec530*/  LDL.LU R18, [R1+0x5058] ;  /* 0x0050580001127983 */ /* 0x000ea80000300800 */
[----:B------:R-:W2:Y:S04]  /*ec540*/  LDL.LU R19, [R1+0x1998] ;  /* 0x0019980001137983 */ /* 0x000ea80000300800 */
[----:B------:R-:W-:Y:S01]  /*ec550*/  STSM.16.M88.4 [R0], R12 ;  /* 0x0000000c00007844 */ /* 0x000fe20000000200 */
[----:B------:R-:W-:-:S03]  /*ec560*/  NOP ;  /* 0x0000000000007918 */ /* 0x000fc60000000000 */
[----:B------:R-:W0:Y:S04]  /*ec570*/  LDS.128 R12, [R0] ;  /* 0x00000000000c7984 */ /* 0x000e280000000c00 */
[----:B0-----:R0:W-:Y:S04]  /*ec580*/  STL.64 [R1+0xf0], R12 ;  /* 0x0000f00c01007387 */ /* 0x0011e80000100a00 */
[----:B------:R1:W-:Y:S04]  /*ec590*/  STL.64 [R1+0xf8], R14 ;  /* 0x0000f80e01007387 */ /* 0x0003e80000100a00 */
[----:B0-----:R-:W2:Y:S04]  /*ec5a0*/  LDL.LU R12, [R1+0x700] ;  /* 0x00070000010c7983 */ /* 0x001ea80000300800 */
[----:B------:R-:W2:Y:S04]  /*ec5b0*/  LDL.LU R13, [R1+0x704] ;  /* 0x00070400010d7983 */ /* 0x000ea80000300800 */
[----:B-1----:R-:W2:Y:S04]  /*ec5c0*/  LDL.LU R14, [R1+0x708] ;  /* 0x00070800010e7983 */ /* 0x002ea80000300800 */
[----:B------:R-:W2:Y:S01]  /*ec5d0*/  LDL.LU R47, [R1+0x1fac] ;  /* 0x001fac00012f7983 */ /* 0x000ea20000300800 */
        /* <DEDUP_REMOVED lines=11> */
[----:B-1----:R-:W-:Y:S04]  /*ec690*/  STL.64 [R1+0xe0], R32 ;  /* 0x0000e02001007387 */ /* 0x002fe80000100a00 */
[----:B------:R-:W-:Y:S04]  /*ec6a0*/  STL.64 [R1+0xe8], R34 ;  /* 0x0000e82201007387 */ /* 0x000fe80000100a00 */
[----:B------:R-:W3:Y:S01]  /*ec6b0*/  LDL.LU R44, [R1+0x680] ;  /* 0x00068000012c7983 */ /* 0x000ee20000300800 */
[----:B----4-:R-:W-:-:S03]  /*ec6c0*/  PRMT R27, R45, 0x5210, R5 ;  /* 0x000052102d1b7816 */ /* 0x010fc60000000005 */
[----:B------:R-:W4:Y:S01]  /*ec6d0*/  LDL.LU R45, [R1+0x684] ;  /* 0x00068400012d7983 */ /* 0x000f220000300800 */
[----:B--2---:R-:W-:-:S03]  /*ec6e0*/  LOP3.LUT R4, R17, 0xffff, RZ, 0xc0, !PT ;  /* 0x0000ffff11047812 */ /* 0x004fc600078ec0ff */
[----:B------:R-:W4:Y:S04]  /*ec6f0*/  LDL.LU R46, [R1+0x688] ;  /* 0x00068800012e7983 */ /* 0x000f280000300800 */
[----:B------:R-:W2:Y:S04]  /*ec700*/  LDL.LU R17, [R1+0x75c] ;  /* 0x00075c0001117983 */ /* 0x000ea80000300800 */
[----:B------:R-:W-:Y:S01]  /*ec710*/  STSM.16.M88.4 [R0], R28 ;  /* 0x0000001c00007844 */ /* 0x000fe20000000200 */
[----:B------:R-:W-:-:S03]  /*ec720*/  NOP ;  /* 0x0000000000007918 */ /* 0x000fc60000000000 */
[----:B------:R-:W0:Y:S01]  /*ec730*/  LDS.128 R28, [R0] ;  /* 0x00000000001c7984 */ /* 0x000e220000000c00 */
[----:B------:R-:W-:-:S03]  /*ec740*/  NOP ;  /* 0x0000000000007918 */ /* 0x000fc60000000000 */
[----:B------:R-:W-:Y:S01]  /*ec750*/  STSM.16.M88.4 [R0], R24 ;  /* 0x0000001800007844 */ /* 0x000fe20000000200 */
[----:B------:R-:W-:-:S03]  /*ec760*/  NOP ;  /* 0x0000000000007918 */ /* 0x000fc60000000000 */
[----:B------:R-:W1:Y:S04]  /*ec770*/  LDS.128 R24, [R0] ;  /* 0x0000000000187984 */ /* 0x000e680000000c00 */
[----:B0-----:R-:W-:Y:S04]  /*ec780*/  STL.64 [R1+0xd0], R28 ;  /* 0x0000d01c01007387 */ /* 0x001fe80000100a00 */
[----:B------:R-:W-:Y:S04]  /*ec790*/  STL.64 [R1+0xd8], R30 ;  /* 0x0000d81e01007387 */ /* 0x000fe80000100a00 */
[----:B------:R-:W4:Y:S04]  /*ec7a0*/  LDL.LU R51, [R1+0x5340] ;  /* 0x0053400001337983 */ /* 0x000f280000300800 */
[----:B-1----:R0:W-:Y:S04]  /*ec7b0*/  STL.64 [R1+0xc0], R24 ;  /* 0x0000c01801007387 */ /* 0x0021e80000100a00 */
[----:B------:R1:W-:Y:S01]  /*ec7c0*/  STL.64 [R1+0xc8], R26 ;  /* 0x0000c81a01007387 */ /* 0x0003e20000100a00 */
[----:B------:R-:W-:-:S03]  /*ec7d0*/  LOP3.LUT R5, R18, 0xffff, RZ, 0xc0, !PT ;  /* 0x0000ffff12057812 */ /* 0x000fc600078ec0ff */
[----:B0-----:R-:W4:Y:S04]  /*ec7e0*/  LDL.LU R24, [R1+0x710] ;  /* 0x0007100001187983 */ /* 0x001f280000300800 */
[----:B------:R-:W4:Y:S01]  /*ec7f0*/  LDL.LU R25, [R1+0x714] ;  /* 0x0007140001197983 */ /* 0x000f220000300800 */
[----:B------:R-:W-:Y:S01]  /*ec800*/  PRMT R23, R19, 0x4210, R4 ;  /* 0x0000421013177816 */ /* 0x000fe20000000004 */
[----:B------:R-:W-:Y:S02]  /*ec810*/  NOP ;  /* 0x0000000000007918 */ /* 0x000fe40000000000 */
        /* <DEDUP_REMOVED lines=8> */
[----:B------:R-:W-:Y:S01]  /*ec8a0*/  STSM.16.M88.4 [R0], R12 ;  /* 0x0000000c00007844 */ /* 0x000fe20000000200 */
[----:B------:R-:W-:-:S03]  /*ec8b0*/  NOP ;  /* 0x0000000000007918 */ /* 0x000fc60000000000 */
[----:B0-----:R0:W-:Y:S04]  /*ec8c0*/  STL.64 [R1+0xb0], R20 ;  /* 0x0000b01401007387 */ /* 0x0011e80000100a00 */
[----:B------:R1:W-:Y:S04]  /*ec8d0*/  STL.64 [R1+0xb8], R22 ;  /* 0x0000b81601007387 */ /* 0x0003e80000100a00 */
[----:B------:R-:W3:Y:S04]  /*ec8e0*/  LDS.128 R12, [R0] ;  /* 0x00000000000c7984 */ /* 0x000ee80000000c00 */
[----:B0-----:R-:W4:Y:S04]  /*ec8f0*/  LDL.LU R20, [R1+0x720] ;  /* 0x0007200001147983 */ /* 0x001f280000300800 */
[----:B------:R-:W4:Y:S04]  /*ec900*/  LDL.LU R21, [R1+0x724] ;  /* 0x0007240001157983 */ /* 0x000f280000300800 */
[----:B-1----:R-:W4:Y:S01]  /*ec910*/  LDL.LU R22, [R1+0x728] ;  /* 0x0007280001167983 */ /* 0x002f220000300800 */
[----:B---3--:R-:W-:Y:S01]  /*ec920*/  PRMT R11, R16, 0x5210, R4 ;  /* 0x00005210100b7816 */ /* 0x008fe20000000004 */
[----:B------:R-:W-:-:S02]  /*ec930*/  NOP ;  /* 0x0000000000007918 */ /* 0x000fc40000000000 */
[----:B------:R-:W3:Y:S04]  /*ec940*/  LDL.LU R16, [R1+0x4cac] ;  /* 0x004cac0001107983 */ /* 0x000ee80000300800 */
[----:B------:R0:W-:Y:S04]  /*ec950*/  STL.64 [R1+0xa0], R12 ;  /* 0x0000a00c01007387 */ /* 0x0001e80000100a00 */
[----:B------:R1:W-:Y:S04]  /*ec960*/  STL.64 [R1+0xa8], R14 ;  /* 0x0000a80e01007387 */ /* 0x0003e80000100a00 */
[----:B------:R-:W-:Y:S01]  /*ec970*/  STSM.16.M88.4 [R0], R8 ;  /* 0x0000000800007844 */ /* 0x000fe20000000200 */
[----:B------:R-:W-:-:S03]  /*ec980*/  NOP ;  /* 0x0000000000007918 */ /* 0x000fc60000000000 */
[----:B0-----:R-:W3:Y:S04]  /*ec990*/  LDL.LU R12, [R1+0x690] ;  /* 0x00069000010c7983 */ /* 0x001ee80000300800 */
[----:B------:R-:W3:Y:S04]  /*ec9a0*/  LDL.LU R13, [R1+0x694] ;  /* 0x00069400010d7983 */ /* 0x000ee80000300800 */
[----:B-1----:R-:W3:Y:S04]  /*ec9b0*/  LDL.LU R14, [R1+0x698] ;  /* 0x00069800010e7983 */ /* 0x002ee80000300800 */
[----:B------:R-:W0:Y:S01]  /*ec9c0*/  LDS.128 R8, [R0] ;  /* 0x0000000000087984 */ /* 0x000e220000000c00 */
[----:B--2---:R-:W-:Y:S01]  /*ec9d0*/  PRMT R47, R17, 0x5210, R5 ;  /* 0x00005210112f7816 */ /* 0x004fe20000000005 */
[----:B------:R-:W-:-:S02]  /*ec9e0*/  NOP ;  /* 0x0000000000007918 */ /* 0x000fc40000000000 */
[----:B------:R-:W2:Y:S04]  /*ec9f0*/  LDL.LU R17, [R1+0x760] ;  /* 0x0007600001117983 */ /* 0x000ea80000300800 */
[----:B------:R-:W2:Y:S04]  /*eca00*/  LDL.LU R28, [R1+0x6a0] ;  /* 0x0006a000011c7983 */ /* 0x000ea80000300800 */
[----:B0-----:R-:W-:Y:S04]  /*eca10*/  STL.64 [R1+0x90], R8 ;  /* 0x0000900801007387 */ /* 0x001fe80000100a00 */
[----:B------:R-:W-:Y:S04]  /*eca20*/  STL.64 [R1+0x98], R10 ;  /* 0x0000980a01007387 */ /* 0x000fe80000100a00 */
[----:B------:R-:W2:Y:S04]  /*eca30*/  LDL.LU R29, [R1+0x6a4] ;  /* 0x0006a400011d7983 */ /* 0x000ea80000300800 */
[----:B------:R-:W2:Y:S04]  /*eca40*/  LDL.LU R30, [R1+0x6a8] ;  /* 0x0006a800011e7983 */ /* 0x000ea80000300800 */
[----:B----4-:R0:W-:Y:S01]  /*eca50*/  STSM.16.M88.4 [R0], R44 ;  /* 0x0000002c00007844 */ /* 0x0101e20000000200 */
[----:B------:R-:W-:-:S03]  /*eca60*/  NOP ;  /* 0x0000000000007918 */ /* 0x000fc60000000000 */
[----:B------:R-:W1:Y:S04]  /*eca70*/  LDS.128 R32, [R0] ;  /* 0x0000000000207984 */ /* 0x000e680000000c00 */
[----:B0-----:R-:W4:Y:S04]  /*eca80*/  LDL.LU R44, [R1+0x764] ;  /* 0x00076400012c7983 */ /* 0x001f280000300800 */
[----:B------:R-:W4:Y:S04]  /*eca90*/  LDL.LU R45, [R1+0x5344] ;  /* 0x00534400012d7983 */ /* 0x000f280000300800 */
[----:B------:R-:W4:Y:S01]  /*ecaa0*/  LDL.LU R8, [R1+0x730] ;  /* 0x0007300001087983 */ /* 0x000f220000300800 */
[----:B------:R-:W-:-:S03]  /*ecab0*/  LOP3.LUT R4, R51, 0xffff, RZ, 0xc0, !PT ;  /* 0x0000ffff33047812 */ /* 0x000fc600078ec0ff */
[----:B-1----:R-:W-:Y:S04]  /*ecac0*/  STL.64 [R1+0x80], R32 ;  /* 0x0000802001007387 */ /* 0x002fe80000100a00 */
[----:B------:R-:W-:Y:S01]  /*ecad0*/  STL.64 [R1+0x88], R34 ;  /* 0x0000882201007387 */ /* 0x000fe20000100a00 */
[----:B------:R-:W-:-:S03]  /*ecae0*/  NOP ;  /* 0x0000000000007918 */ /* 0x000fc60000000000 */
[----:B------:R-:W4:Y:S01]  /*ecaf0*/  LDL.LU R9, [R1+0x734] ;  /* 0x0007340001097983 */ /* 0x000f220000300800 */
[----:B------:R-:W-:-:S03]  /*ecb00*/  LOP3.LUT R5, R18, 0xffff, RZ, 0xc0, !PT ;  /* 0x0000ffff12057812 */ /* 0x000fc600078ec0ff */
[----:B------:R-:W4:Y:S04]  /*ecb10*/  LDL.LU R10, [R1+0x738] ;  /* 0x00073800010a7983 */ /* 0x000f280000300800 */
[----:B------:R-:W4:Y:S01]  /*ecb20*/  LDL.LU R18, [R1+0x507c] ;  /* 0x00507c0001127983 */ /* 0x000f220000300800 */
[----:B------:R-:W-:-:S03]  /*ecb30*/  PRMT R27, R19, 0x4210, R4 ;  /* 0x00004210131b7816 */ /* 0x000fc60000000004 */
[----:B------:R-:W4:Y:S04]  /*ecb40*/  LDL.LU R19, [R1+0x4cb4] ;  /* 0x004cb40001137983 */ /* 0x000f280000300800 */
[----:B------:R0:W-:Y:S01]  /*ecb50*/  STSM.16.M88.4 [R0], R24 ;  /* 0x0000001800007844 */ /* 0x0001e20000000200 */
[----:B------:R-:W-:-:S03]  /*ecb60*/  NOP ;  /* 0x0000000000007918 */ /* 0x000fc60000000000 */
[----:B------:R-:W1:Y:S04]  /*ecb70*/  LDS.128 R32, [R0] ;  /* 0x0000000000207984 */ /* 0x000e680000000c00 */
[----:B0-----:R-:W4:Y:S04]  /*ecb80*/  LDL.LU R24, [R1+0x740] ;  /* 0x0007400001187983 */ /* 0x001f280000300800 */
[----:B-1----:R-:W-:Y:S04]  /*ecb90*/  STL.64 [R1+0x70], R32 ;  /* 0x0000702001007387 */ /* 0x002fe80000100a00 */
[----:B------:R-:W-:Y:S01]  /*ecba0*/  STL.64 [R1+0x78], R34 ;  /* 0x0000782201007387 */ /* 0x000fe20000100a00 */
[----:B------:R-:W-:-:S03]  /*ecbb0*/  NOP ;  /* 0x0000000000007918 */ /* 0x000fc60000000000 */
[----:B------:R-:W4:Y:S04]  /*ecbc0*/  LDL.LU R25, [R1+0x744] ;  /* 0x0007440001197983 */ /* 0x000f280000300800 */
[----:B------:R-:W4:Y:S01]  /*ecbd0*/  LDL.LU R26, [R1+0x748] ;  /* 0x00074800011a7983 */ /* 0x000f220000300800 */
[----:B---3--:R-:W-:-:S03]  /*ecbe0*/  PRMT R23, R16, 0x4210, R5 ;  /* 0x0000421010177816 */ /* 0x008fc60000000005 */
[----:B------:R-:W3:Y:S04]  /*ecbf0*/  LDL.LU R16, [R1+0x4cb8] ;  /* 0x004cb80001107983 */ /* 0x000ee80000300800 */
[----:B------:R0:W-:Y:S01]  /*ecc00*/  STSM.16.M88.4 [R0], R20 ;  /* 0x0000001400007844 */ /* 0x0001e20000000200 */
[----:B------:R-:W-:-:S03]  /*ecc10*/  NOP ;  /* 0x0000000000007918 */ /* 0x000fc60000000000 */
[----:B------:R-:W1:Y:S04]  /*ecc20*/  LDS.128 R32, [R0] ;  /* 0x0000000000207984 */ /* 0x000e680000000c00 */
[----:B0-----:R-:W3:Y:S04]  /*ecc30*/  LDL.LU R20, [R1+0x6b0] ;  /* 0x0006b00001147983 */ /* 0x001ee80000300800 */
[----:B-1----:R-:W-:Y:S04]  /*ecc40*/  STL.64 [R1+0x60], R32 ;  /* 0x0000602001007387 */ /* 0x002fe80000100a00 */
[----:B------:R-:W-:Y:S01]  /*ecc50*/  STL.64 [R1+0x68], R34 ;  /* 0x0000682201007387 */ /* 0x000fe20000100a00 */
[----:B------:R-:W-:-:S03]  /*ecc60*/  NOP ;  /* 0x0000000000007918 */ /* 0x000fc60000000000 */
[----:B------:R-:W3:Y:S01]  /*ecc70*/  LDL.LU R21, [R1+0x6b4] ;  /* 0x0006b40001157983 */ /* 0x000ee20000300800 */
[----:B--2---:R-:W-:-:S03]  /*ecc80*/  PRMT R15, R17, 0x5210, R4 ;  /* 0x00005210110f7816 */ /* 0x004fc60000000004 */
[----:B------:R-:W2:Y:S04]  /*ecc90*/  LDL.LU R22, [R1+0x6b8] ;  /* 0x0006b80001167983 */ /* 0x000ea80000300800 */
[----:B------:R0:W-:Y:S01]  /*ecca0*/  STSM.16.M88.4 [R0], R12 ;  /* 0x0000000c00007844 */ /* 0x0001e20000000200 */
[----:B------:R-:W-:-:S03]  /*eccb0*/  NOP ;  /* 0x0000000000007918 */ /* 0x000fc60000000000 */
[----:B------:R-:W1:Y:S04]  /*eccc0*/  LDS.128 R32, [R0] ;  /* 0x0000000000207984 */ /* 0x000e680000000c00 */
[----:B------:R-:W2:Y:S04]  /*eccd0*/  LDL.LU R17, [R1+0x768] ;  /* 0x0007680001117983 */ /* 0x000ea80000300800 */
[----:B0-----:R-:W2:Y:S01]  /*ecce0*/  LDL.LU R12, [R1+0x6c0] ;  /* 0x0006c000010c7983 */ /* 0x001ea20000300800 */
[----:B----4-:R-:W-:Y:S01]  /*eccf0*/  PRMT R31, R44, 0x5210, R5 ;  /* 0x000052102c1f7816 */ /* 0x010fe20000000005 */
[----:B------:R-:W-:-:S04]  /*ecd00*/  NOP ;  /* 0x0000000000007918 */ /* 0x000fc80000000000 */
[----:B------:R-:W-:Y:S01]  /*ecd10*/  STSM.16.M88.4 [R0], R28 ;  /* 0x0000001c00007844 */ /* 0x000fe20000000200 */
[----:B------:R-:W-:-:S03]  /*ecd20*/  NOP ;  /* 0x0000000000007918 */ /* 0x000fc60000000000 */
[----:B-1----:R-:W-:Y:S04]  /*ecd30*/  STL.64 [R1+0x50], R32 ;  /* 0x0000502001007387 */ /* 0x002fe80000100a00 */
[----:B------:R-:W-:Y:S04]  /*ecd40*/  STL.64 [R1+0x58], R34 ;  /* 0x0000582201007387 */ /* 0x000fe80000100a00 */
[----:B------:R-:W4:Y:S04]  /*ecd50*/  LDL.LU R13, [R1+0x6c4] ;  /* 0x0006c400010d7983 */ /* 0x000f280000300800 */
[----:B------:R-:W4:Y:S04]  /*ecd60*/  LDL.LU R14, [R1+0x6c8] ;  /* 0x0006c800010e7983 */ /* 0x000f280000300800 */
[----:B------:R-:W4:Y:S04]  /*ecd70*/  LDL.LU R47, [R1+0x790] ;  /* 0x00079000012f7983 */ /* 0x000f280000300800 */
[----:B------:R-:W0:Y:S01]  /*ecd80*/  LDS.128 R28, [R0] ;  /* 0x00000000001c7984 */ /* 0x000e220000000c00 */
[----:B------:R-:W-:-:S02]  /*ecd90*/  LOP3.LUT R4, R45, 0xffff, RZ, 0xc0, !PT ;  /* 0x0000ffff2d047812 */ /* 0x000fc400078ec0ff */
        /* <DEDUP_REMOVED lines=8> */
[----:B------:R0:W-:Y:S01]  /*ece20*/  STSM.16.M88.4 [R0], R8 ;  /* 0x0000000800007844 */ /* 0x0001e20000000200 */
[----:B------:R-:W-:-:S03]  /*ece30*/  NOP ;  /* 0x0000000000007918 */ /* 0x000fc60000000000 */
[----:B------:R-:W1:Y:S04]  /*ece40*/  LDS.128 R28, [R0] ;  /* 0x00000000001c7984 */ /* 0x000e680000000c00 */
[----:B0-----:R-:W4:Y:S04]  /*ece50*/  LDL.LU R9, [R1+0x5348] ;  /* 0x0053480001097983 */ /* 0x001f280000300800 */
[----:B------:R-:W4:Y:S04]  /*ece60*/  LDL.LU R10, [R1+0x4ccc] ;  /* 0x004ccc00010a7983 */ /* 0x000f280000300800 */
[----:B-1----:R-:W-:Y:S04]  /*ece70*/  STL.64 [R1+0x30], R28 ;  /* 0x0000301c01007387 */ /* 0x002fe80000100a00 */
[----:B------:R-:W-:Y:S01]  /*ece80*/  STL.64 [R1+0x38], R30 ;  /* 0x0000381e01007387 */ /* 0x000fe20000100a00 */
[----:B------:R-:W-:-:S03]  /*ece90*/  NOP ;  /* 0x0000000000007918 */ /* 0x000fc60000000000 */
[----:B------:R-:W4:Y:S04]  /*ecea0*/  LDL.LU R11, [R1+0x4cc8] ;  /* 0x004cc800010b7983 */ /* 0x000f280000300800 */
[----:B------:R-:W4:Y:S04]  /*eceb0*/  LDL.LU R60, [R1+0x4cc4] ;  /* 0x004cc400013c7983 */ /* 0x000f280000300800 */
[----:B------:R-:W4:Y:S04]  /*ecec0*/  LDL.LU R61, [R1+0x4cc0] ;  /* 0x004cc000013d7983 */ /* 0x000f280000300800 */
[----:B------:R-:W4:Y:S04]  /*eced0*/  LDL.LU R54, [R1+0x50f0] ;  /* 0x0050f00001367983 */ /* 0x000f280000300800 */
[----:B------:R-:W4:Y:S01]  /*ecee0*/  LDL.LU R46, [R1+0x50ec] ;  /* 0x0050ec00012e7983 */ /* 0x000f220000300800 */
[----:B---3--:R-:W-:-:S05]  /*ecef0*/  PRMT R27, R16, 0x4210, R5 ;  /* 0x00004210101b7816 */ /* 0x008fca0000000005 */
[----:B------:R-:W-:Y:S01]  /*ecf00*/  STSM.16.M88.4 [R0], R24 ;  /* 0x0000001800007844 */ /* 0x000fe20000000200 */
[----:B------:R-:W-:-:S03]  /*ecf10*/  NOP ;  /* 0x0000000000007918 */ /* 0x000fc60000000000 */
[----:B------:R-:W0:Y:S01]  /*ecf20*/  LDS.128 R24, [R0] ;  /* 0x0000000000187984 */ /* 0x000e220000000c00 */
[----:B--2---:R-:W-:Y:S01]  /*ecf30*/  PRMT R23, R17, 0x5210, R4 ;  /* 0x0000521011177816 */ /* 0x004fe20000000004 */
[----:B------:R-:W-:-:S04]  /*ecf40*/  NOP ;  /* 0x0000000000007918 */ /* 0x000fc80000000000 */
[----:B------:R-:W-:Y:S04]  /*ecf50*/  STSM.16.M88.4 [R0], R20 ;  /* 0x0000001400007844 */ /* 0x000fe80000000200 */
[----:B0-----:R-:W-:Y:S04]  /*ecf60*/  STL.64 [R1+0x20], R24 ;  /* 0x0000201801007387 */ /* 0x001fe80000100a00 */
[----:B------:R-:W-:Y:S04]  /*ecf70*/  STL.64 [R1+0x28], R26 ;  /* 0x0000281a01007387 */ /* 0x000fe80000100a00 */
[----:B------:R-:W2:Y:S04]  /*ecf80*/  LDL.LU R45, [R1+0x5098] ;  /* 0x00509800012d7983 */ /* 0x000ea80000300800 */
[----:B------:R-:W3:Y:S04]  /*ecf90*/  LDL.LU R16, [R1+0x5094] ;  /* 0x0050940001107983 */ /* 0x000ee80000300800 */
[----:B------:R-:W3:Y:S04]  /*ecfa0*/  LDL.LU R17, [R1+0x4cdc] ;  /* 0x004cdc0001117983 */ /* 0x000ee80000300800 */
[----:B------:R-:W3:Y:S04]  /*ecfb0*/  LDL.LU R55, [R1+0x4cd8] ;  /* 0x004cd80001377983 */ /* 0x000ee80000300800 */
[----:B------:R-:W3:Y:S04]  /*ecfc0*/  LDL.LU R50, [R1+0x4cd4] ;  /* 0x004cd40001327983 */ /* 0x000ee80000300800 */
[----:B------:R-:W3:Y:S01]  /*ecfd0*/  LDL.LU R51, [R1+0x4cd0] ;  /* 0x004cd00001337983 */ /* 0x000ee20000300800 */
[----:B----4-:R-:W-:Y:S01]  /*ecfe0*/  PRMT R15, R47, 0x5210, R5 ;  /* 0x000052102f0f7816 */ /* 0x010fe20000000005 */
[----:B------:R-:W-:-:S02]  /*ecff0*/  NOP ;  /* 0x0000000000007918 */ /* 0x000fc40000000000 */
[----:B------:R-:W0:Y:S01]  /*ed000*/  LDS.128 R4, [R0] ;  /* 0x0000000000047984 */ /* 0x000e220000000c00 */
[----:B------:R-:W-:-:S03]  /*ed010*/  NOP ;  /* 0x0000000000007918 */ /* 0x000fc60000000000 */
[----:B------:R1:W-:Y:S04]  /*ed020*/  STSM.16.M88.4 [R0], R12 ;  /* 0x0000000c00007844 */ /* 0x0003e80000000200 */
[----:B0-----:R0:W-:Y:S04]  /*ed030*/  STL.64 [R1+0x10], R4 ;  /* 0x0000100401007387 */ /* 0x0011e80000100a00 */
[----:B------:R4:W-:Y:S01]  /*ed040*/  STL.64 [R1+0x18], R6 ;  /* 0x0000180601007387 */ /* 0x0009e20000100a00 */
[----:B-1----:R-:W-:-:S03]  /*ed050*/  LOP3.LUT R12, R44, 0xffff, RZ, 0xc0, !PT ;  /* 0x0000ffff2c0c7812 */ /* 0x002fc600078ec0ff */
[----:B------:R-:W3:Y:S01]  /*ed060*/  LDL.LU R47, [R1+0x794] ;  /* 0x00079400012f7983 */ /* 0x000ee20000300800 */
[----:B------:R-:W-:-:S03]  /*ed070*/  LOP3.LUT R13, R18, 0xffff, RZ, 0xc0, !PT ;  /* 0x0000ffff120d7812 */ /* 0x000fc600078ec0ff */
[----:B------:R-:W3:Y:S01]  /*ed080*/  LDL.LU R44, [R1+0x79c] ;  /* 0x00079c00012c7983 */ /* 0x000ee20000300800 */
[----:B------:R-:W-:-:S03]  /*ed090*/  LOP3.LUT R14, R19, 0xffff, RZ, 0xc0, !PT ;  /* 0x0000ffff130e7812 */ /* 0x000fc600078ec0ff */
[----:B------:R-:W3:Y:S04]  /*ed0a0*/  LDL.LU R18, [R1+0x798] ;  /* 0x0007980001127983 */ /* 0x000ee80000300800 */
[----:B------:R-:W3:Y:S01]  /*ed0b0*/  LDL.LU R19, [R1+0x76c] ;  /* 0x00076c0001137983 */ /* 0x000ee20000300800 */
[----:B------:R-:W-:Y:S02]  /*ed0c0*/  LOP3.LUT R15, R9, 0xffff, RZ, 0xc0, !PT ;  /* 0x0000ffff090f7812 */ /* 0x000fe400078ec0ff */
[----:B0-----:R-:W-:Y:S02]  /*ed0d0*/  PRMT R4, R10, 0x4210, R12 ;  /* 0x000042100a047816 */ /* 0x001fe4000000000c */
[----:B------:R-:W-:Y:S01]  /*ed0e0*/  PRMT R5, R11, 0x4210, R13 ;  /* 0x000042100b057816 */ /* 0x000fe2000000000d */
[----:B------:R-:W-:Y:S01]  /*ed0f0*/  NOP ;  /* 0x0000000000007918 */ /* 0x000fe20000000000 */
[----:B------:R-:W0:Y:S01]  /*ed100*/  LDS.128 R8, [R0] ;  /* 0x0000000000087984 */ /* 0x000e220000000c00 */
[----:B----4-:R-:W-:-:S02]  /*ed110*/  PRMT R6, R60, 0x4210, R14 ;  /* 0x000042103c067816 */ /* 0x010fc4000000000e */
[----:B------:R-:W-:Y:S01]  /*ed120*/  PRMT R7, R61, 0x4210, R15 ;  /* 0x000042103d077816 */ /* 0x000fe2000000000f */
[----:B------:R-:W-:-:S04]  /*ed130*/  NOP ;  /* 0x0000000000007918 */ /* 0x000fc80000000000 */
[----:B------:R-:W-:Y:S01]  /*ed140*/  STSM.16.M88.4 [R0], R4 ;  /* 0x0000000400007844 */ /* 0x000fe20000000200 */
[----:B------:R-:W-:-:S03]  /*ed150*/  NOP ;  /* 0x0000000000007918 */ /* 0x000fc60000000000 */
[----:B------:R-:W1:Y:S01]  /*ed160*/  LDS.128 R36, [R0] ;  /* 0x0000000000247984 */ /* 0x000e620000000c00 */
[----:B------:R-:W-:Y:S02]  /*ed170*/  LOP3.LUT R21, R46, 0xffff, RZ, 0xc0, !PT ;  /* 0x0000ffff2e157812 */ /* 0x000fe400078ec0ff */
[----:B------:R-:W-:Y:S01]  /*ed180*/  LOP3.LUT R20, R54, 0xffff, RZ, 0xc0, !PT ;  /* 0x0000ffff36147812 */ /* 0x000fe200078ec0ff */
[----:B0-----:R0:W-:Y:S04]  /*ed190*/  STL.64 [R1], R8 ;  /* 0x0000000801007387 */ /* 0x0011e80000100a00 */
[----:B------:R4:W-:Y:S04]  /*ed1a0*/  STL.64 [R1+0x8], R10 ;  /* 0x0000080a01007387 */ /* 0x0009e80000100a00 */
[----:B------:R-:W4:Y:S01]  /*ed1b0*/  LDL.LU R46, [R1+0x7ac] ;  /* 0x0007ac00012e7983 */ /* 0x000f220000300800 */
[----:B--2---:R-:W-:-:S03]  /*ed1c0*/  LOP3.LUT R22, R45, 0xffff, RZ, 0xc0, !PT ;  /* 0x0000ffff2d167812 */ /* 0x004fc600078ec0ff */
[----:B------:R-:W2:Y:S01]  /*ed1d0*/  LDL.LU R45, [R1+0x7a4] ;  /* 0x0007a400012d7983 */ /* 0x000ea20000300800 */
[----:B---3--:R-:W-:-:S03]  /*ed1e0*/  LOP3.LUT R23, R16, 0xffff, RZ, 0xc0, !PT ;  /* 0x0000ffff10177812 */ /* 0x008fc600078ec0ff */
[----:B------:R-:W3:Y:S01]  /*ed1f0*/  LDL.LU R16, [R1+0x7a0] ;  /* 0x0007a00001107983 */ /* 0x000ee20000300800 */
[----:B0-----:R-:W-:-:S03]  /*ed200*/  PRMT R8, R17, 0x4210, R20 ;  /* 0x0000421011087816 */ /* 0x001fc60000000014 */
[----:B------:R-:W3:Y:S04]  /*ed210*/  LDL.LU R17, [R1+0x7a8] ;  /* 0x0007a80001117983 */ /* 0x000ee80000300800 */
[----:B-1----:R-:W-:Y:S04]  /*ed220*/  STL.64 [R1+0x54d8], R36 ;  /* 0x0054d82401007387 */ /* 0x002fe80000100a00 */
[----:B------:R-:W-:Y:S04]  /*ed230*/  STL.64 [R1+0x54c0], R38 ;  /* 0x0054c02601007387 */ /* 0x000fe80000100a00 */
[----:B------:R-:W3:Y:S04]  /*ed240*/  LDL.LU R26, [R1+0x537c] ;  /* 0x00537c00011a7983 */ /* 0x000ee80000300800 */
[----:B------:R-:W3:Y:S04]  /*ed250*/  LDL.LU R27, [R1+0x5378] ;  /* 0x00537800011b7983 */ /* 0x000ee80000300800 */
[----:B------:R-:W3:Y:S01]  /*ed260*/  LDL.LU R60, [R1+0x5354] ;  /* 0x00535400013c7983 */ /* 0x000ee20000300800 */
[----:B------:R-:W-:-:S03]  /*ed270*/  PRMT R4, R47, 0x5210, R12 ;  /* 0x000052102f047816 */ /* 0x000fc6000000000c */
[----:B------:R-:W3:Y:S01]  /*ed280*/  LDL.LU R47, [R1+0x5350] ;  /* 0x00535000012f7983 */ /* 0x000ee20000300800 */
[----:B------:R-:W-:-:S03]  /*ed290*/  PRMT R6, R18, 0x5210, R14 ;  /* 0x0000521012067816 */ /* 0x000fc6000000000e */
[----:B------:R-:W3:Y:S01]  /*ed2a0*/  LDL.LU R18, [R1+0x4cec] ;  /* 0x004cec0001127983 */ /* 0x000ee20000300800 */
[----:B------:R-:W-:-:S03]  /*ed2b0*/  PRMT R7, R19, 0x5210, R15 ;  /* 0x0000521013077816 */ /* 0x000fc6000000000f */
[----:B------:R-:W3:Y:S01]  /*ed2c0*/  LDL.LU R19, [R1+0x4cf0] ;  /* 0x004cf00001137983 */ /* 0x000ee20000300800 */
[----:B------:R-:W-:Y:S02]  /*ed2d0*/  PRMT R9, R55, 0x4210, R21 ;  /* 0x0000421037097816 */ /* 0x000fe40000000015 */
[----:B----4-:R-:W-:Y:S02]  /*ed2e0*/  PRMT R10, R50, 0x4210, R22 ;  /* 0x00004210320a7816 */ /* 0x010fe40000000016 */
        /* <DEDUP_REMOVED lines=9> */
[----:B------:R1:W-:Y:S01]  /*ed380*/  STSM.16.M88.4 [R0], R4 ;  /* 0x0000000400007844 */ /* 0x0003e20000000200 */
[----:B------:R-:W-:-:S03]  /*ed390*/  NOP ;  /* 0x0000000000007918 */ /* 0x000fc60000000000 */
[----:B------:R-:W1:Y:S04]  /*ed3a0*/  LDS.128 R28, [R0] ;  /* 0x00000000001c7984 */ /* 0x000e680000000c00 */
[----:B0-----:R-:W-:Y:S04]  /*ed3b0*/  STL.64 [R1+0x54e0], R32 ;  /* 0x0054e02001007387 */ /* 0x001fe80000100a00 */
[----:B------:R-:W-:Y:S01]  /*ed3c0*/  STL.64 [R1+0x54c8], R34 ;  /* 0x0054c82201007387 */ /* 0x000fe20000100a00 */
[----:B------:R-:W-:-:S03]  /*ed3d0*/  NOP ;  /* 0x0000000000007918 */ /* 0x000fc60000000000 */
[----:B------:R-:W4:Y:S04]  /*ed3e0*/  LDL.LU R54, [R1+0x5110] ;  /* 0x0051100001367983 */ /* 0x000f280000300800 */
[----:B------:R-:W4:Y:S04]  /*ed3f0*/  LDL.LU R55, [R1+0x510c] ;  /* 0x00510c0001377983 */ /* 0x000f280000300800 */
[----:B------:R-:W4:Y:S01]  /*ed400*/  LDL.LU R50, [R1+0x50b0] ;  /* 0x0050b00001327983 */ /* 0x000f220000300800 */
[----:B-1----:R-:W-:Y:S02]  /*ed410*/  PRMT R4, R46, 0x5210, R20 ;  /* 0x000052102e047816 */ /* 0x002fe40000000014 */
[----:B--2---:R-:W-:-:S02]  /*ed420*/  PRMT R5, R45, 0x5210, R21 ;  /* 0x000052102d057816 */ /* 0x004fc40000000015 */
[----:B------:R-:W2:Y:S01]  /*ed430*/  LDL.LU R45, [R1+0x50ac] ;  /* 0x0050ac00012d7983 */ /* 0x000ea20000300800 */
[----:B---3--:R-:W-:-:S03]  /*ed440*/  PRMT R6, R16, 0x5210, R22 ;  /* 0x0000521010067816 */ /* 0x008fc60000000016 */
[----:B------:R-:W3:Y:S01]  /*ed450*/  LDL.LU R16, [R1+0x53dc] ;  /* 0x0053dc0001107983 */ /* 0x000ee20000300800 */
[----:B------:R-:W-:-:S03]  /*ed460*/  PRMT R7, R17, 0x5210, R23 ;  /* 0x0000521011077816 */ /* 0x000fc60000000017 */
[----:B------:R-:W3:Y:S04]  /*ed470*/  LDL.LU R17, [R1+0x53e0] ;  /* 0x0053e00001117983 */ /* 0x000ee80000300800 */
[----:B------:R-:W3:Y:S04]  /*ed480*/  LDL.LU R46, [R1+0x53d8] ;  /* 0x0053d800012e7983 */ /* 0x000ee80000300800 */
[----:B------:R-:W3:Y:S01]  /*ed490*/  LDL.LU R51, [R1+0x53d4] ;  /* 0x0053d40001337983 */ /* 0x000ee20000300800 */
[----:B------:R-:W-:-:S03]  /*ed4a0*/  LOP3.LUT R12, R26, 0xffff, RZ, 0xc0, !PT ;  /* 0x0000ffff1a0c7812 */ /* 0x000fc600078ec0ff */
[----:B------:R-:W-:Y:S01]  /*ed4b0*/  STL.64 [R1+0x54e8], R28 ;  /* 0x0054e81c01007387 */ /* 0x000fe20000100a00 */
[----:B------:R-:W-:-:S03]  /*ed4c0*/  LOP3.LUT R13, R27, 0xffff, RZ, 0xc0, !PT ;  /* 0x0000ffff1b0d7812 */ /* 0x000fc600078ec0ff */
[----:B------:R-:W-:Y:S04]  /*ed4d0*/  STL.64 [R1+0x54d0], R30 ;  /* 0x0054d01e01007387 */ /* 0x000fe80000100a00 */
[----:B------:R0:W-:Y:S01]  /*ed4e0*/  STSM.16.M88.4 [R0], R4 ;  /* 0x0000000400007844 */ /* 0x0001e20000000200 */
[----:B------:R-:W-:Y:S01]  /*ed4f0*/  LOP3.LUT R14, R60, 0xffff, RZ, 0xc0, !PT ;  /* 0x0000ffff3c0e7812 */ /* 0x000fe200078ec0ff */
[----:B------:R-:W-:Y:S02]  /*ed500*/  NOP ;  /* 0x0000000000007918 */ /* 0x000fe40000000000 */
[----:B------:R-:W1:Y:S01]  /*ed510*/  LDS.128 R24, [R0] ;  /* 0x0000000000187984 */ /* 0x000e620000000c00 */
[----:B------:R-:W-:-:S03]  /*ed520*/  LOP3.LUT R15, R47, 0xffff, RZ, 0xc0, !PT ;  /* 0x0000ffff2f0f7812 */ /* 0x000fc600078ec0ff */
[----:B------:R-:W3:Y:S01]  /*ed530*/  LDL.LU R47, [R1+0x7b8] ;  /* 0x0007b800012f7983 */ /* 0x000ee20000300800 */
[----:B0-----:R-:W-:-:S03]  /*ed540*/  PRMT R4, R18, 0x4210, R12 ;  /* 0x0000421012047816 */ /* 0x001fc6000000000c */
[----:B------:R-:W3:Y:S01]  /*ed550*/  LDL.LU R18, [R1+0x7b4] ;  /* 0x0007b40001127983 */ /* 0x000ee20000300800 */
[----:B------:R-:W-:-:S03]  /*ed560*/  PRMT R5, R19, 0x4210, R13 ;  /* 0x0000421013057816 */ /* 0x000fc6000000000d */
[----:B------:R-:W3:Y:S01]  /*ed570*/  LDL.LU R19, [R1+0x7b0] ;  /* 0x0007b00001137983 */ /* 0x000ee20000300800 */
[----:B----4-:R-:W-:-:S03]  /*ed580*/  PRMT R6, R44, 0x4210, R14 ;  /* 0x000042102c067816 */ /* 0x010fc6000000000e */
[----:B------:R-:W4:Y:S01]  /*ed590*/  LDL.LU R44, [R1+0x770] ;  /* 0x00077000012c7983 */ /* 0x000f220000300800 */
[----:B------:R-:W-:Y:S01]  /*ed5a0*/  PRMT R7, R61, 0x4210, R15 ;  /* 0x000042103d077816 */ /* 0x000fe2000000000f */
[----:B------:R-:W-:-:S04]  /*ed5b0*/  NOP ;  /* 0x0000000000007918 */ /* 0x000fc80000000000 */
[----:B------:R-:W-:Y:S01]  /*ed5c0*/  STSM.16.M88.4 [R0], R4 ;  /* 0x0000000400007844 */ /* 0x000fe20000000200 */
[----:B------:R-:W-:-:S03]  /*ed5d0*/  NOP ;  /* 0x0000000000007918 */ /* 0x000fc60000000000 */
[----:B------:R-:W0:Y:S04]  /*ed5e0*/  LDS.128 R20, [R0] ;  /* 0x0000000000147984 */ /* 0x000e280000000c00 */
[----:B-1----:R-:W-:Y:S04]  /*ed5f0*/  STL.64 [R1+0x54f8], R24 ;  /* 0x0054f81801007387 */ /* 0x002fe80000100a00 */
[----:B------:R1:W-:Y:S01]  /*ed600*/  STL.64 [R1+0x54f0], R26 ;  /* 0x0054f01a01007387 */ /* 0x0003e20000100a00 */
[----:B------:R-:W-:Y:S02]  /*ed610*/  LOP3.LUT R28, R54, 0xffff, RZ, 0xc0, !PT ;  /* 0x0000ffff361c7812 */ /* 0x000fe400078ec0ff */
[----:B-1----:R-:W-:-:S02]  /*ed620*/  LOP3.LUT R26, R55, 0xffff, RZ, 0xc0, !PT ;  /* 0x0000ffff371a7812 */ /* 0x002fc400078ec0ff */
[----:B------:R-:W-:Y:S02]  /*ed630*/  LOP3.LUT R25, R50, 0xffff, RZ, 0xc0, !PT ;  /* 0x0000ffff32197812 */ /* 0x000fe400078ec0ff */
[----:B--2---:R-:W-:Y:S02]  /*ed640*/  LOP3.LUT R24, R45, 0xffff, RZ, 0xc0, !PT ;  /* 0x0000ffff2d187812 */ /* 0x004fe400078ec0ff */
[----:B------:R-:W2:Y:S01]  /*ed650*/  LDL.LU R45, [R1+0x7c8] ;  /* 0x0007c800012d7983 */ /* 0x000ea20000300800 */
[----:B---3--:R-:W-:-:S03]  /*ed660*/  PRMT R8, R16, 0x4210, R28 ;  /* 0x0000421010087816 */ /* 0x008fc6000000001c */
[----:B------:R-:W3:Y:S01]  /*ed670*/  LDL.LU R16, [R1+0x7c4] ;  /* 0x0007c40001107983 */ /* 0x000ee20000300800 */
[----:B------:R-:W-:-:S03]  /*ed680*/  PRMT R9, R17, 0x4210, R26 ;  /* 0x0000421011097816 */ /* 0x000fc6000000001a */
[----:B------:R-:W3:Y:S01]  /*ed690*/  LDL.LU R17, [R1+0x7bc] ;  /* 0x0007bc0001117983 */ /* 0x000ee20000300800 */
[----:B------:R-:W-:-:S03]  /*ed6a0*/  PRMT R10, R46, 0x4210, R25 ;  /* 0x000042102e0a7816 */ /* 0x000fc60000000019 */
[----:B------:R-:W3:Y:S04]  /*ed6b0*/  LDL.LU R46, [R1+0x7c0] ;  /* 0x0007c000012e7983 */ /* 0x000ee80000300800 */
[----:B0-----:R-:W-:Y:S04]  /*ed6c0*/  STL.64 [R1+0x5508], R20 ;  /* 0x0055081401007387 */ /* 0x001fe80000100a00 */
[----:B------:R-:W-:Y:S01]  /*ed6d0*/  STL.64 [R1+0x5500], R22 ;  /* 0x0055001601007387 */ /* 0x000fe20000100a00 */
[----:B------:R-:W-:-:S03]  /*ed6e0*/  PRMT R5, R18, 0x5210, R13 ;  /* 0x0000521012057816 */ /* 0x000fc6000000000d */
[----:B------:R-:W3:Y:S01]  /*ed6f0*/  LDL.LU R18, [R1+0x538c] ;  /* 0x00538c0001127983 */ /* 0x000ee20000300800 */
[----:B------:R-:W-:-:S03]  /*ed700*/  PRMT R6, R19, 0x5210, R14 ;  /* 0x0000521013067816 */ /* 0x000fc6000000000e */
[----:B------:R-:W3:Y:S01]  /*ed710*/  LDL.LU R19, [R1+0x5388] ;  /* 0x0053880001137983 */ /* 0x000ee20000300800 */
[----:B------:R-:W-:Y:S01]  /*ed720*/  PRMT R11, R51, 0x4210, R24 ;  /* 0x00004210330b7816 */ /* 0x000fe20000000018 */
[----:B------:R-:W-:-:S04]  /*ed730*/  NOP ;  /* 0x0000000000007918 */ /* 0x000fc80000000000 */
[----:B------:R-:W-:Y:S01]  /*ed740*/  STSM.16.M88.4 [R0], R8 ;  /* 0x0000000800007844 */ /* 0x000fe20000000200 */
[----:B------:R-:W-:Y:S01]  /*ed750*/  PRMT R4, R47, 0x5210, R12 ;  /* 0x000052102f047816 */ /* 0x000fe2000000000c */
[----:B------:R-:W-:Y:S02]  /*ed760*/  NOP ;  /* 0x0000000000007918 */ /* 0x000fe40000000000 */
[----:B------:R-:W3:Y:S01]  /*ed770*/  LDL.LU R47, [R1+0x535c] ;  /* 0x00535c00012f7983 */ /* 0x000ee20000300800 */
[----:B----4-:R-:W-:-:S03]  /*ed780*/  PRMT R7, R44, 0x5210, R15 ;  /* 0x000052102c077816 */ /* 0x010fc6000000000f */
[----:B------:R-:W0:Y:S01]  /*ed790*/  LDS.128 R12, [R0] ;  /* 0x00000000000c7984 */ /* 0x000e220000000c00 */
[----:B------:R-:W-:-:S03]  /*ed7a0*/  NOP ;  /* 0x0000000000007918 */ /* 0x000fc60000000000 */
[----:B------:R-:W4:Y:S04]  /*ed7b0*/  LDL.LU R44, [R1+0x5358] ;  /* 0x00535800012c7983 */ /* 0x000f280000300800 */
[----:B------:R-:W4:Y:S04]  /*ed7c0*/  LDL.LU R36, [R1+0x53f4] ;  /* 0x0053f40001247983 */ /* 0x000f280000300800 */
[----:B------:R-:W4:Y:S04]  /*ed7d0*/  LDL.LU R37, [R1+0x53f0] ;  /* 0x0053f00001257983 */ /* 0x000f280000300800 */
[----:B------:R-:W4:Y:S04]  /*ed7e0*/  LDL.LU R60, [R1+0x53e8] ;  /* 0x0053e800013c7983 */ /* 0x000f280000300800 */
[----:B------:R-:W4:Y:S04]  /*ed7f0*/  LDL.LU R61, [R1+0x53e4] ;  /* 0x0053e400013d7983 */ /* 0x000f280000300800 */
[----:B------:R2:W-:Y:S01]  /*ed800*/  STSM.16.M88.4 [R0], R4 ;  /* 0x0000000400007844 */ /* 0x0005e20000000200 */
[----:B------:R-:W-:-:S03]  /*ed810*/  NOP ;  /* 0x0000000000007918 */ /* 0x000fc60000000000 */
[----:B------:R-:W-:Y:S04]  /*ed820*/  LDS.128 R8, [R0] ;  /* 0x0000000000087984 */ /* 0x000fe80000000c00 */
[----:B0-----:R0:W-:Y:S01]  /*ed830*/  STL.64 [R1+0x5510], R14 ;  /* 0x0055100e01007387 */ /* 0x0011e20000100a00 */
[----:B--2---:R-:W-:-:S03]  /*ed840*/  PRMT R4, R45, 0x5210, R28 ;  /* 0x000052102d047816 */ /* 0x004fc6000000001c */
[----:B------:R-:W2:Y:S01]  /*ed850*/  LDL.LU R45, [R1+0x512c] ;  /* 0x00512c00012d7983 */ /* 0x000ea20000300800 */
[----:B---3--:R-:W-:-:S03]  /*ed860*/  PRMT R5, R16, 0x5210, R26 ;  /* 0x0000521010057816 */ /* 0x008fc6000000001a */
[----:B------:R-:W3:Y:S01]  /*ed870*/  LDL.LU R16, [R1+0x5128] ;  /* 0x0051280001107983 */ /* 0x000ee20000300800 */
[----:B------:R-:W-:-:S03]  /*ed880*/  PRMT R6, R17, 0x5210, R25 ;  /* 0x0000521011067816 */ /* 0x000fc60000000019 */
[----:B------:R-:W0:Y:S01]  /*ed890*/  LDL.LU R17, [R1+0x50c4] ;  /* 0x0050c40001117983 */ /* 0x000e220000300800 */
[----:B------:R-:W-:Y:S01]  /*ed8a0*/  PRMT R7, R46, 0x5210, R24 ;  /* 0x000052102e077816 */ /* 0x000fe20000000018 */
[----:B------:R-:W-:Y:S02]  /*ed8b0*/  NOP ;  /* 0x0000000000007918 */ /* 0x000fe40000000000 */
[----:B------:R-:W3:Y:S04]  /*ed8c0*/  LDL.LU R46, [R1+0x50c0] ;  /* 0x0050c000012e7983 */ /* 0x000ee80000300800 */
[----:B------:R-:W3:Y:S04]  /*ed8d0*/  LDL.LU R54, [R1+0x5404] ;  /* 0x0054040001367983 */ /* 0x000ee80000300800 */
[----:B------:R-:W3:Y:S04]  /*ed8e0*/  LDL.LU R55, [R1+0x5400] ;  /* 0x0054000001377983 */ /* 0x000ee80000300800 */
[----:B------:R-:W3:Y:S04]  /*ed8f0*/  LDL.LU R50, [R1+0x53fc] ;  /* 0x0053fc0001327983 */ /* 0x000ee80000300800 */
[----:B------:R-:W3:Y:S01]  /*ed900*/  LDL.LU R51, [R1+0x53f8] ;  /* 0x0053f80001337983 */ /* 0x000ee20000300800 */
[----:B------:R-:W-:-:S03]  /*ed910*/  LOP3.LUT R24, R18, 0xffff, RZ, 0xc0, !PT ;  /* 0x0000ffff12187812 */ /* 0x000fc600078ec0ff */
[----:B------:R-:W3:Y:S01]  /*ed920*/  LDL.LU R18, [R1+0x7d4] ;  /* 0x0007d40001127983 */ /* 0x000ee20000300800 */
[----:B------:R-:W-:-:S03]  /*ed930*/  LOP3.LUT R25, R19, 0xffff, RZ, 0xc0, !PT ;  /* 0x0000ffff13197812 */ /* 0x000fc600078ec0ff */
[----:B------:R-:W3:Y:S04]  /*ed940*/  LDL.LU R19, [R1+0x7d0] ;  /* 0x0007d00001137983 */ /* 0x000ee80000300800 */
[----:B------:R-:W-:Y:S01]  /*ed950*/  STSM.16.M88.4 [R0], R4 ;  /* 0x0000000400007844 */ /* 0x000fe20000000200 */
[----:B------:R-:W-:-:S03]  /*ed960*/  NOP ;  /* 0x0000000000007918 */ /* 0x000fc60000000000 */
[----:B------:R-:W-:Y:S01]  /*ed970*/  LDS.128 R4, [R0] ;  /* 0x0000000000047984 */ /* 0x000fe20000000c00 */
[----:B------:R-:W-:-:S03]  /*ed980*/  LOP3.LUT R23, R47, 0xffff, RZ, 0xc0, !PT ;  /* 0x0000ffff2f177812 */ /* 0x000fc600078ec0ff */
[----:B------:R-:W3:Y:S01]  /*ed990*/  LDL.LU R47, [R1+0x7cc] ;  /* 0x0007cc00012f7983 */ /* 0x000ee20000300800 */
[----:B----4-:R-:W-:-:S03]  /*ed9a0*/  LOP3.LUT R22, R44, 0xffff, RZ, 0xc0, !PT ;  /* 0x0000ffff2c167812 */ /* 0x010fc600078ec0ff */
[----:B------:R-:W4:Y:S01]  /*ed9b0*/  LDL.LU R44, [R1+0x774] ;  /* 0x00077400012c7983 */ /* 0x000f220000300800 */
[----:B------:R-:W-:Y:S02]  /*ed9c0*/  PRMT R28, R36, 0x4210, R24 ;  /* 0x00004210241c7816 */ /* 0x000fe40000000018 */
[----:B------:R-:W-:Y:S02]  /*ed9d0*/  PRMT R29, R37, 0x4210, R25 ;  /* 0x00004210251d7816 */ /* 0x000fe40000000019 */
[----:B------:R-:W-:Y:S02]  /*ed9e0*/  PRMT R30, R60, 0x4210, R23 ;  /* 0x000042103c1e7816 */ /* 0x000fe40000000017 */
[----:B------:R-:W-:Y:S01]  /*ed9f0*/  PRMT R31, R61, 0x4210, R22 ;  /* 0x000042103d1f7816 */ /* 0x000fe20000000016 */
[----:B------:R-:W-:-:S04]  /*eda00*/  NOP ;  /* 0x0000000000007918 */ /* 0x000fc80000000000 */
[----:B------:R-:W-:Y:S01]  /*eda10*/  STSM.16.M88.4 [R0], R28 ;  /* 0x0000001c00007844 */ /* 0x000fe20000000200 */
[----:B------:R-:W-:-:S03]  /*eda20*/  NOP ;  /* 0x0000000000007918 */ /* 0x000fc60000000000 */
[----:B------:R-:W1:Y:S01]  /*eda30*/  LDS.128 R32, [R0] ;  /* 0x0000000000207984 */ /* 0x000e620000000c00 */
[----:B--2---:R-:W-:-:S03]  /*eda40*/  LOP3.LUT R20, R45, 0xffff, RZ, 0xc0, !PT ;  /* 0x0000ffff2d147812 */ /* 0x004fc600078ec0ff */
[----:B------:R-:W2:Y:S01]  /*eda50*/  LDL.LU R45, [R1+0x7e4] ;  /* 0x0007e400012d7983 */ /* 0x000ea20000300800 */
[----:B---3--:R-:W-:-:S03]  /*eda60*/  LOP3.LUT R21, R16, 0xffff, RZ, 0xc0, !PT ;  /* 0x0000ffff10157812 */ /* 0x008fc600078ec0ff */
[----:B------:R-:W3:Y:S01]  /*eda70*/  LDL.LU R16, [R1+0x7dc] ;  /* 0x0007dc0001107983 */ /* 0x000ee20000300800 */
[----:B0-----:R-:W-:-:S03]  /*eda80*/  LOP3.LUT R15, R17, 0xffff, RZ, 0xc0, !PT ;  /* 0x0000ffff110f7812 */ /* 0x001fc600078ec0ff */
[----:B------:R-:W3:Y:S01]  /*eda90*/  LDL.LU R17, [R1+0x7d8] ;  /* 0x0007d80001117983 */ /* 0x000ee20000300800 */
[----:B------:R-:W-:-:S03]  /*edaa0*/  LOP3.LUT R14, R46, 0xffff, RZ, 0xc0, !PT ;  /* 0x0000ffff2e0e7812 */ /* 0x000fc600078ec0ff */
[----:B------:R-:W3:Y:S04]  /*edab0*/  LDL.LU R46, [R1+0x7e0] ;  /* 0x0007e000012e7983 */ /* 0x000ee80000300800 */
[----:B-1----:R-:W-:Y:S04]  /*edac0*/  STL.64 [R1+0x740], R32 ;  /* 0x0007402001007387 */ /* 0x002fe80000100a00 */
[----:B------:R-:W-:Y:S01]  /*edad0*/  STL.64 [R1+0x748], R34 ;  /* 0x0007482201007387 */ /* 0x000fe20000100a00 */
[----:B------:R-:W-:Y:S01]  /*edae0*/  PRMT R24, R18, 0x5210, R24 ;  /* 0x0000521012187816 */ /* 0x000fe20000000018 */
[----:B------:R-:W-:-:S02]  /*edaf0*/  NOP ;  /* 0x0000000000007918 */ /* 0x000fc40000000000 */
[----:B------:R-:W3:Y:S01]  /*edb00*/  LDL.LU R18, [R1+0x539c] ;  /* 0x00539c0001127983 */ /* 0x000ee20000300800 */
[----:B------:R-:W-:-:S03]  /*edb10*/  PRMT R25, R19, 0x5210, R25 ;  /* 0x0000521013197816 */ /* 0x000fc60000000019 */
[----:B------:R-:W3:Y:S01]  /*edb20*/  LDL.LU R19, [R1+0x5398] ;  /* 0x0053980001137983 */ /* 0x000ee20000300800 */
[----:B------:R-:W-:Y:S02]  /*edb30*/  PRMT R28, R54, 0x4210, R20 ;  /* 0x00004210361c7816 */ /* 0x000fe40000000014 */
[----:B------:R-:W-:Y:S02]  /*edb40*/  PRMT R29, R55, 0x4210, R21 ;  /* 0x00004210371d7816 */ /* 0x000fe40000000015 */
[----:B------:R-:W-:Y:S02]  /*edb50*/  PRMT R30, R50, 0x4210, R15 ;  /* 0x00004210321e7816 */ /* 0x000fe4000000000f */
[----:B------:R-:W-:Y:S02]  /*edb60*/  PRMT R31, R51, 0x4210, R14 ;  /* 0x00004210331f7816 */ /* 0x000fe4000000000e */
[----:B------:R-:W-:Y:S02]  /*edb70*/  PRMT R26, R47, 0x5210, R23 ;  /* 0x000052102f1a7816 */ /* 0x000fe40000000017 */
[----:B------:R-:W3:Y:S04]  /*edb80*/  LDL.LU R47, [R1+0x5364] ;  /* 0x00536400012f7983 */ /* 0x000ee80000300800 */
[----:B------:R-:W-:Y:S01]  /*edb90*/  STSM.16.M88.4 [R0], R28 ;  /* 0x0000001c00007844 */ /* 0x000fe20000000200 */
[----:B------:R-:W-:-:S03]  /*edba0*/  NOP ;  /* 0x0000000000007918 */ /* 0x000fc60000000000 */
[----:B------:R-:W0:Y:S01]  /*edbb0*/  LDS.128 R28, [R0] ;  /* 0x00000000001c7984 */ /* 0x000e220000000c00 */
[----:B----4-:R-:W-:Y:S01]  /*edbc0*/  PRMT R27, R44, 0x5210, R22 ;  /* 0x000052102c1b7816 */ /* 0x010fe20000000016 */
[----:B------:R-:W-:Y:S02]  /*edbd0*/  NOP ;  /* 0x0000000000007918 */ /* 0x000fe40000000000 */
[----:B------:R-:W4:Y:S04]  /*edbe0*/  LDL.LU R44, [R1+0x5360] ;  /* 0x00536000012c7983 */ /* 0x000f280000300800 */
[----:B------:R-:W4:Y:S04]  /*edbf0*/  LDL.LU R36, [R1+0x541c] ;  /* 0x00541c0001247983 */ /* 0x000f280000300800 */
[----:B------:R-:W4:Y:S04]  /*edc00*/  LDL.LU R37, [R1+0x5414] ;  /* 0x0054140001257983 */ /* 0x000f280000300800 */
[----:B------:R-:W4:Y:S04]  /*edc10*/  LDL.LU R60, [R1+0x5410] ;  /* 0x00541000013c7983 */ /* 0x000f280000300800 */
[----:B------:R-:W4:Y:S04]  /*edc20*/  LDL.LU R61, [R1+0x5408] ;  /* 0x00540800013d7983 */ /* 0x000f280000300800 */
[----:B------:R-:W-:Y:S01]  /*edc30*/  STSM.16.M88.4 [R0], R24 ;  /* 0x0000001800007844 */ /* 0x000fe20000000200 */
[----:B------:R-:W-:-:S03]  /*edc40*/  NOP ;  /* 0x0000000000007918 */ /* 0x000fc60000000000 */
[----:B------:R-:W1:Y:S04]  /*edc50*/  LDS.128 R24, [R0] ;  /* 0x0000000000187984 */ /* 0x000e680000000c00 */
[----:B0-----:R-:W-:Y:S04]  /*edc60*/  STL.64 [R1+0x680], R28 ;  /* 0x0006801c01007387 */ /* 0x001fe80000100a00 */
[----:B------:R-:W-:Y:S01]  /*edc70*/  STL.64 [R1+0x688], R30 ;  /* 0x0006881e01007387 */ /* 0x000fe20000100a00 */
[----:B--2---:R-:W-:-:S03]  /*edc80*/  PRMT R20, R45, 0x5210, R20 ;  /* 0x000052102d147816 */ /* 0x004fc60000000014 */
[----:B------:R-:W2:Y:S01]  /*edc90*/  LDL.LU R45, [R1+0x5148] ;  /* 0x00514800012d7983 */ /* 0x000ea20000300800 */
[----:B---3--:R-:W-:-:S03]  /*edca0*/  PRMT R21, R16, 0x5210, R21 ;  /* 0x0000521010157816 */ /* 0x008fc60000000015 */
[----:B------:R-:W3:Y:S01]  /*edcb0*/  LDL.LU R16, [R1+0x5144] ;  /* 0x0051440001107983 */ /* 0x000ee20000300800 */
[----:B------:R-:W-:-:S03]  /*edcc0*/  PRMT R22, R17, 0x5210, R15 ;  /* 0x0000521011167816 */ /* 0x000fc6000000000f */
        /* <DEDUP_REMOVED lines=8> */
[----:B-1----:R0:W-:Y:S04]  /*edd50*/  STL.64 [R1+0x6e0], R24 ;  /* 0x0006e01801007387 */ /* 0x0021e80000100a00 */
[----:B------:R-:W-:Y:S01]  /*edd60*/  STL.64 [R1+0x6e8], R26 ;  /* 0x0006e81a01007387 */ /* 0x000fe20000100a00 */
[----:B0-----:R-:W-:-:S03]  /*edd70*/  LOP3.LUT R24, R18, 0xffff, RZ, 0xc0, !PT ;  /* 0x0000ffff12187812 */ /* 0x001fc600078ec0ff */
[----:B------:R-:W3:Y:S01]  /*edd80*/  LDL.LU R18, [R1+0x180c] ;  /* 0x00180c0001127983 */ /* 0x000ee20000300800 */
[----:B------:R-:W-:-:S03]  /*edd90*/  LOP3.LUT R25, R19, 0xffff, RZ, 0xc0, !PT ;  /* 0x0000ffff13197812 */ /* 0x000fc600078ec0ff */
[----:B------:R-:W3:Y:S04]  /*edda0*/  LDL.LU R19, [R1+0x1808] ;  /* 0x0018080001137983 */ /* 0x000ee80000300800 */
[----:B------:R0:W-:Y:S01]  /*eddb0*/  STSM.16.M88.4 [R0], R20 ;  /* 0x0000001400007844 */ /* 0x0001e20000000200 */
[----:B------:R-:W-:-:S03]  /*eddc0*/  NOP ;  /* 0x0000000000007918 */ /* 0x000fc60000000000 */
[----:B------:R-:W1:Y:S01]  /*eddd0*/  LDS.128 R32, [R0] ;  /* 0x0000000000207984 */ /* 0x000e620000000c00 */
[----:B0-----:R-:W-:-:S03]  /*edde0*/  LOP3.LUT R23, R47, 0xffff, RZ, 0xc0, !PT ;  /* 0x0000ffff2f177812 */ /* 0x001fc600078ec0ff */
        /* <DEDUP_REMOVED lines=8> */
[----:B------:R-:W-:Y:S04]  /*ede70*/  STSM.16.M88.4 [R0], R28 ;  /* 0x0000001c00007844 */ /* 0x000fe80000000200 */
[----:B-1----:R-:W-:Y:S04]  /*ede80*/  STL.64 [R1+0x750], R32 ;  /* 0x0007502001007387 */ /* 0x002fe80000100a00 */
[----:B------:R-:W-:Y:S01]  /*ede90*/  STL.64 [R1+0x758], R34 ;  /* 0x0007582201007387 */ /* 0x000fe20000100a00 */
[----:B------:R-:W-:-:S03]  /*edea0*/  NOP ;  /* 0x0000000000007918 */ /* 0x000fc60000000000 */
[----:B------:R-:W0:Y:S01]  /*edeb0*/  LDS.128 R32, [R0] ;  /* 0x0000000000207984 */ /* 0x000e220000000c00 */
[----:B--2---:R-:W-:-:S03]  /*edec0*/  LOP3.LUT R20, R45, 0xffff, RZ, 0xc0, !PT ;  /* 0x0000ffff2d147812 */ /* 0x004fc600078ec0ff */
[----:B------:R-:W2:Y:S01]  /*eded0*/  LDL.LU R45, [R1+0x182c] ;  /* 0x00182c00012d7983 */ /* 0x000ea20000300800 */
[----:B---3--:R-:W-:-:S03]  /*edee0*/  LOP3.LUT R21, R16, 0xffff, RZ, 0xc0, !PT ;  /* 0x0000ffff10157812 */ /* 0x008fc600078ec0ff */
[----:B------:R-:W3:Y:S01]  /*edef0*/  LDL.LU R16, [R1+0x1828] ;  /* 0x0018280001107983 */ /* 0x000ee20000300800 */
[----:B------:R-:W-:-:S03]  /*edf00*/  LOP3.LUT R15, R17, 0xffff, RZ, 0xc0, !PT ;  /* 0x0000ffff110f7812 */ /* 0x000fc600078ec0ff */
[----:B------:R-:W3:Y:S01]  /*edf10*/  LDL.LU R17, [R1+0x181c] ;  /* 0x00181c0001117983 */ /* 0x000ee20000300800 */
[----:B------:R-:W-:-:S03]  /*edf20*/  LOP3.LUT R14, R51, 0xffff, RZ, 0xc0, !PT ;  /* 0x0000ffff330e7812 */ /* 0x000fc600078ec0ff */
[----:B------:R-:W3:Y:S04]  /*edf30*/  LDL.LU R51, [R1+0x77c] ;  /* 0x00077c0001337983 */ /* 0x000ee80000300800 */
[----:B0-----:R-:W-:Y:S04]  /*edf40*/  STL.64 [R1+0x7e0], R32 ;  /* 0x0007e02001007387 */ /* 0x001fe80000100a00 */
        /* <DEDUP_REMOVED lines=14> */
[----:B------:R-:W-:-:S03]  /*ee030*/  PRMT R26, R47, 0x5210, R23 ;  /* 0x000052102f1a7816 */ /* 0x000fc60000000017 */
[----:B------:R-:W3:Y:S04]  /*ee040*/  LDL.LU R36, [R1+0x5370] ;  /* 0x0053700001247983 */ /* 0x000ee80000300800 */
[----:B------:R-:W3:Y:S01]  /*ee050*/  LDL.LU R37, [R1+0x543c] ;  /* 0x00543c0001257983 */ /* 0x000ee20000300800 */
[----:B----4-:R-:W-:Y:S01]  /*ee060*/  PRMT R27, R44, 0x5210, R22 ;  /* 0x000052102c1b7816 */ /* 0x010fe20000000016 */
[----:B------:R-:W-:Y:S02]  /*ee070*/  NOP ;  /* 0x0000000000007918 */ /* 0x000fe40000000000 */
        /* <DEDUP_REMOVED lines=14> */
[----:B------:R-:W3:Y:S01]  /*ee160*/  LDL.LU R61, [R1+0x50f4] ;  /* 0x0050f400013d7983 */ /* 0x000ee20000300800 */
[----:B------:R-:W-:Y:S01]  /*ee170*/  PRMT R23, R51, 0x5210, R14 ;  /* 0x0000521033177816 */ /* 0x000fe2000000000e */
[----:B------:R-:W-:Y:S02]  /*ee180*/  NOP ;  /* 0x0000000000007918 */ /* 0x000fe40000000000 */
[----:B------:R-:W3:Y:S04]  /*ee190*/  LDL.LU R54, [R1+0x5440] ;  /* 0x0054400001367983 */ /* 0x000ee80000300800 */
        /* <DEDUP_REMOVED lines=12> */
[----:B0-----:R-:W-:Y:S02]  /*ee260*/  LOP3.LUT R23, R46, 0xffff, RZ, 0xc0, !PT ;  /* 0x0000ffff2e177812 */ /* 0x001fe400078ec0ff */
[----:B------:R-:W-:Y:S01]  /*ee270*/  LOP3.LUT R22, R36, 0xffff, RZ, 0xc0, !PT ;  /* 0x0000ffff24167812 */ /* 0x000fe200078ec0ff */
[----:B------:R-:W3:Y:S01]  /*ee280*/  LDL.LU R46, [R1+0x1838] ;  /* 0x00183800012e7983 */ /* 0x000ee20000300800 */
[----:B------:R-:W-:Y:S02]  /*ee290*/  PRMT R28, R37, 0x4210, R24 ;  /* 0x00004210251c7816 */ /* 0x000fe40000000018 */
[----:B----4-:R-:W-:Y:S02]  /*ee2a0*/  PRMT R29, R60, 0x4210, R25 ;  /* 0x000042103c1d7816 */ /* 0x010fe40000000019 */
[----:B------:R-:W-:Y:S02]  /*ee2b0*/  PRMT R30, R47, 0x4210, R23 ;  /* 0x000042102f1e7816 */ /* 0x000fe40000000017 */
[----:B------:R-:W4:Y:S01]  /*ee2c0*/  LDL.LU R47, [R1+0x780] ;  /* 0x00078000012f7983 */ /* 0x000f220000300800 */
[----:B------:R-:W-:Y:S01]  /*ee2d0*/  PRMT R31, R44, 0x4210, R22 ;  /* 0x000042102c1f7816 */ /* 0x000fe20000000016 */
[----:B------:R-:W-:-:S04]  /*ee2e0*/  NOP ;  /* 0x0000000000007918 */ /* 0x000fc80000000000 */
[----:B------:R-:W-:Y:S04]  /*ee2f0*/  STSM.16.M88.4 [R0], R28 ;  /* 0x0000001c00007844 */ /* 0x000fe80000000200 */
[----:B-1----:R-:W-:Y:S04]  /*ee300*/  STL.64 [R1+0x7d0], R32 ;  /* 0x0007d02001007387 */ /* 0x002fe80000100a00 */
[----:B------:R-:W-:Y:S01]  /*ee310*/  STL.64 [R1+0x7d8], R34 ;  /* 0x0007d82201007387 */ /* 0x000fe20000100a00 */
[----:B------:R-:W-:-:S03]  /*ee320*/  NOP ;  /* 0x0000000000007918 */ /* 0x000fc60000000000 */
[----:B------:R-:W0:Y:S04]  /*ee330*/  LDS.128 R32, [R0] ;  /* 0x0000000000207984 */ /* 0x000e280000000c00 */
[----:B------:R-:W4:Y:S01]  /*ee340*/  LDL.LU R44, [R1+0x185c] ;  /* 0x00185c00012c7983 */ /* 0x000f220000300800 */
[----:B--2---:R-:W-:-:S03]  /*ee350*/  LOP3.LUT R20, R45, 0xffff, RZ, 0xc0, !PT ;  /* 0x0000ffff2d147812 */ /* 0x004fc600078ec0ff */
[----:B------:R-:W2:Y:S01]  /*ee360*/  LDL.LU R45, [R1+0x1858] ;  /* 0x00185800012d7983 */ /* 0x000ea20000300800 */
[----:B---3--:R-:W-:-:S03]  /*ee370*/  LOP3.LUT R21, R16, 0xffff, RZ, 0xc0, !PT ;  /* 0x0000ffff10157812 */ /* 0x008fc600078ec0ff */
[----:B------:R-:W3:Y:S01]  /*ee380*/  LDL.LU R16, [R1+0x184c] ;  /* 0x00184c0001107983 */ /* 0x000ee20000300800 */
[----:B------:R-:W-:-:S03]  /*ee390*/  LOP3.LUT R15, R17, 0xffff, RZ, 0xc0, !PT ;  /* 0x0000ffff110f7812 */ /* 0x000fc600078ec0ff */
[----:B------:R-:W3:Y:S04]  /*ee3a0*/  LDL.LU R17, [R1+0x784] ;  /* 0x0007840001117983 */ /* 0x000ee80000300800 */
[----:B0-----:R-:W-:Y:S04]  /*ee3b0*/  STL.64 [R1+0x7c0], R32 ;  /* 0x0007c02001007387 */ /* 0x001fe80000100a00 */
[----:B------:R-:W-:Y:S01]  /*ee3c0*/  STL.64 [R1+0x7c8], R34 ;  /* 0x0007c82201007387 */ /* 0x000fe20000100a00 */
[----:B------:R-:W-:Y:S01]  /*ee3d0*/  LOP3.LUT R14, R61, 0xffff, RZ, 0xc0, !PT ;  /* 0x0000ffff3d0e7812 */ /* 0x000fe200078ec0ff */
[----:B------:R-:W-:Y:S01]  /*ee3e0*/  NOP ;  /* 0x0000000000007918 */ /* 0x000fe20000000000 */
[----:B------:R-:W-:-:S02]  /*ee3f0*/  PRMT R24, R18, 0x5210, R24 ;  /* 0x0000521012187816 */ /* 0x000fc40000000018 */
[----:B------:R-:W3:Y:S01]  /*ee400*/  LDL.LU R18, [R1+0x53b8] ;  /* 0x0053b80001127983 */ /* 0x000ee20000300800 */
[----:B------:R-:W-:-:S03]  /*ee410*/  PRMT R25, R19, 0x5210, R25 ;  /* 0x0000521013197816 */ /* 0x000fc60000000019 */
[----:B------:R-:W3:Y:S01]  /*ee420*/  LDL.LU R19, [R1+0x53b4] ;  /* 0x0053b40001137983 */ /* 0x000ee20000300800 */
[----:B------:R-:W-:Y:S02]  /*ee430*/  PRMT R28, R54, 0x4210, R20 ;  /* 0x00004210361c7816 */ /* 0x000fe40000000014 */
[----:B------:R-:W-:Y:S01]  /*ee440*/  PRMT R29, R55, 0x4210, R21 ;  /* 0x00004210371d7816 */ /* 0x000fe20000000015 */
[----:B------:R-:W3:Y:S01]  /*ee450*/  LDL.LU R38, [R1+0x5384] ;  /* 0x0053840001267983 */ /* 0x000ee20000300800 */
[----:B------:R-:W-:Y:S02]  /*ee460*/  PRMT R30, R50, 0x4210, R15 ;  /* 0x00004210321e7816 */ /* 0x000fe4000000000f */
[----:B------:R-:W-:Y:S01]  /*ee470*/  PRMT R31, R51, 0x4210, R14 ;  /* 0x00004210331f7816 */ /* 0x000fe2000000000e */
[----:B------:R-:W3:Y:S04]  /*ee480*/  LDL.LU R39, [R1+0x5380] ;  /* 0x0053800001277983 */ /* 0x000ee80000300800 */
[----:B------:R-:W-:Y:S01]  /*ee490*/  STSM.16.M88.4 [R0], R28 ;  /* 0x0000001c00007844 */ /* 0x000fe20000000200 */
[----:B------:R-:W-:-:S03]  /*ee4a0*/  NOP ;  /* 0x0000000000007918 */ /* 0x000fc60000000000 */
[----:B------:R-:W0:Y:S01]  /*ee4b0*/  LDS.128 R28, [R0] ;  /* 0x00000000001c7984 */ /* 0x000e220000000c00 */
[----:B------:R-:W-:-:S03]  /*ee4c0*/  PRMT R26, R46, 0x5210, R23 ;  /* 0x000052102e1a7816 */ /* 0x000fc60000000017 */
[----:B------:R-:W3:Y:S04]  /*ee4d0*/  LDL.LU R50, [R1+0x5454] ;  /* 0x0054540001327983 */ /* 0x000ee80000300800 */
[----:B------:R-:W3:Y:S04]  /*ee4e0*/  LDL.LU R51, [R1+0x5448] ;  /* 0x0054480001337983 */ /* 0x000ee80000300800 */
[----:B------:R-:W3:Y:S01]  /*ee4f0*/  LDL.LU R46, [R1+0x544c] ;  /* 0x00544c00012e7983 */ /* 0x000ee20000300800 */
[----:B----4-:R-:W-:Y:S01]  /*ee500*/  PRMT R27, R47, 0x5210, R22 ;  /* 0x000052102f1b7816 */ /* 0x010fe20000000016 */
[----:B------:R-:W-:-:S02]  /*ee510*/  NOP ;  /* 0x0000000000007918 */ /* 0x000fc40000000000 */
[----:B------:R-:W4:Y:S04]  /*ee520*/  LDL.LU R47, [R1+0x19a8] ;  /* 0x0019a800012f7983 */ /* 0x000f280000300800 */
[----:B------:R-:W-:Y:S01]  /*ee530*/  STSM.16.M88.4 [R0], R24 ;  /* 0x0000001800007844 */ /* 0x000fe20000000200 */
[----:B------:R-:W-:-:S03]  /*ee540*/  NOP ;  /* 0x0000000000007918 */ /* 0x000fc60000000000 */
[----:B------:R-:W1:Y:S04]  /*ee550*/  LDS.128 R24, [R0] ;  /* 0x0000000000187984 */ /* 0x000e680000000c00 */
[----:B0-----:R-:W-:Y:S04]  /*ee560*/  STL.64 [R1+0x6c0], R28 ;  /* 0x0006c01c01007387 */ /* 0x001fe80000100a00 */
[----:B------:R-:W-:Y:S01]  /*ee570*/  STL.64 [R1+0x6c8], R30 ;  /* 0x0006c81e01007387 */ /* 0x000fe20000100a00 */
[----:B------:R-:W-:Y:S01]  /*ee580*/  NOP ;  /* 0x0000000000007918 */ /* 0x000fe20000000000 */
[----:B------:R-:W-:-:S02]  /*ee590*/  PRMT R20, R44, 0x5210, R20 ;  /* 0x000052102c147816 */ /* 0x000fc40000000014 */
[----:B------:R-:W4:Y:S01]  /*ee5a0*/  LDL.LU R44, [R1+0x5180] ;  /* 0x00518000012c7983 */ /* 0x000f220000300800 */
[----:B--2---:R-:W-:-:S03]  /*ee5b0*/  PRMT R21, R45, 0x5210, R21 ;  /* 0x000052102d157816 */ /* 0x004fc60000000015 */
        /* <DEDUP_REMOVED lines=8> */
[----:B-1----:R-:W-:Y:S01]  /*ee640*/  STL.64 [R1+0x720], R24 ;  /* 0x0007201801007387 */ /* 0x002fe20000100a00 */
[----:B------:R-:W-:-:S03]  /*ee650*/  PRMT R23, R17, 0x5210, R14 ;  /* 0x0000521011177816 */ /* 0x000fc6000000000e */
[----:B------:R-:W-:Y:S01]  /*ee660*/  STL.64 [R1+0x728], R26 ;  /* 0x0007281a01007387 */ /* 0x000fe20000100a00 */
[----:B------:R-:W-:-:S03]  /*ee670*/  LOP3.LUT R16, R18, 0xffff, RZ, 0xc0, !PT ;  /* 0x0000ffff12107812 */ /* 0x000fc600078ec0ff */
[----:B------:R-:W3:Y:S01]  /*ee680*/  LDL.LU R18, [R1+0x1878] ;  /* 0x0018780001127983 */ /* 0x000ee20000300800 */
[----:B------:R-:W-:-:S03]  /*ee690*/  LOP3.LUT R17, R19, 0xffff, RZ, 0xc0, !PT ;  /* 0x0000ffff13117812 */ /* 0x000fc600078ec0ff */
[----:B------:R-:W3:Y:S04]  /*ee6a0*/  LDL.LU R19, [R1+0x186c] ;  /* 0x00186c0001137983 */ /* 0x000ee80000300800 */
[----:B------:R0:W-:Y:S01]  /*ee6b0*/  STSM.16.M88.4 [R0], R20 ;  /* 0x0000001400007844 */ /* 0x0001e20000000200 */
[----:B------:R-:W-:-:S03]  /*ee6c0*/  NOP ;  /* 0x0000000000007918 */ /* 0x000fc60000000000 */
[----:B------:R-:W1:Y:S01]  /*ee6d0*/  LDS.128 R28, [R0] ;  /* 0x00000000001c7984 */ /* 0x000e620000000c00 */
[----:B0-----:R-:W-:Y:S02]  /*ee6e0*/  LOP3.LUT R23, R38, 0xffff, RZ, 0xc0, !PT ;  /* 0x0000ffff26177812 */ /* 0x001fe400078ec0ff */
[----:B------:R-:W-:Y:S02]  /*ee6f0*/  LOP3.LUT R22, R39, 0xffff, RZ, 0xc0, !PT ;  /* 0x0000ffff27167812 */ /* 0x000fe400078ec0ff */
[----:B------:R-:W-:Y:S02]  /*ee700*/  PRMT R24, R50, 0x4210, R16 ;  /* 0x0000421032187816 */ /* 0x000fe40000000010 */
[----:B------:R-:W-:Y:S01]  /*ee710*/  PRMT R25, R51, 0x4210, R17 ;  /* 0x0000421033197816 */ /* 0x000fe20000000011 */
[----:B------:R-:W3:Y:S01]  /*ee720*/  LDL.LU R50, [R1+0x1868] ;  /* 0x0018680001327983 */ /* 0x000ee20000300800 */
[----:B------:R-:W-:-:S03]  /*ee730*/  PRMT R26, R46, 0x4210, R23 ;  /* 0x000042102e1a7816 */ /* 0x000fc60000000017 */
[----:B------:R-:W3:Y:S01]  /*ee740*/  LDL.LU R51, [R1+0x788] ;  /* 0x0007880001337983 */ /* 0x000ee20000300800 */
[----:B----4-:R-:W-:Y:S01]  /*ee750*/  PRMT R27, R47, 0x4210, R22 ;  /* 0x000042102f1b7816 */ /* 0x010fe20000000016 */
[----:B------:R-:W-:-:S04]  /*ee760*/  NOP ;  /* 0x0000000000007918 */ /* 0x000fc80000000000 */
[----:B------:R0:W-:Y:S04]  /*ee770*/  STSM.16.M88.4 [R0], R24 ;  /* 0x0000001800007844 */ /* 0x0001e80000000200 */
[----:B-1----:R-:W-:Y:S04]  /*ee780*/  STL.64 [R1+0x7b0], R28 ;  /* 0x0007b01c01007387 */ /* 0x002fe80000100a00 */
[----:B------:R-:W-:Y:S01]  /*ee790*/  STL.64 [R1+0x7b8], R30 ;  /* 0x0007b81e01007387 */ /* 0x000fe20000100a00 */
[----:B------:R-:W-:-:S03]  /*ee7a0*/  NOP ;  /* 0x0000000000007918 */ /* 0x000fc60000000000 */
[----:B------:R-:W1:Y:S01]  /*ee7b0*/  LDS.128 R28, [R0] ;  /* 0x00000000001c7984 */ /* 0x000e620000000c00 */
[----:B------:R-:W-:-:S03]  /*ee7c0*/  LOP3.LUT R20, R44, 0xffff, RZ, 0xc0, !PT ;  /* 0x0000ffff2c147812 */ /* 0x000fc600078ec0ff */
[----:B------:R-:W4:Y:S04]  /*ee7d0*/  LDL.LU R44, [R1+0x188c] ;  /* 0x00188c00012c7983 */ /* 0x000f280000300800 */
[----:B------:R-:W4:Y:S04]  /*ee7e0*/  LDL.LU R46, [R1+0x1888] ;  /* 0x00188800012e7983 */ /* 0x000f280000300800 */
[----:B------:R-:W4:Y:S01]  /*ee7f0*/  LDL.LU R47, [R1+0x187c] ;  /* 0x00187c00012f7983 */ /* 0x000f220000300800 */
[----:B--2---:R-:W-:-:S03]  /*ee800*/  LOP3.LUT R21, R45, 0xffff, RZ, 0xc0, !PT ;  /* 0x0000ffff2d157812 */ /* 0x004fc600078ec0ff */
[----:B------:R-:W2:Y:S01]  /*ee810*/  LDL.LU R45, [R1+0x78c] ;  /* 0x00078c00012d7983 */ /* 0x000ea20000300800 */
[----:B------:R-:W-:Y:S02]  /*ee820*/  LOP3.LUT R15, R36, 0xffff, RZ, 0xc0, !PT ;  /* 0x0000ffff240f7812 */ /* 0x000fe400078ec0ff */
[----:B------:R-:W-:Y:S02]  /*ee830*/  LOP3.LUT R14, R37, 0xffff, RZ, 0xc0, !PT ;  /* 0x0000ffff250e7812 */ /* 0x000fe400078ec0ff */
[----:B0-----:R-:W-:Y:S02]  /*ee840*/  PRMT R24, R60, 0x4210, R20 ;  /* 0x000042103c187816 */ /* 0x001fe40000000014 */
[----:B------:R-:W-:Y:S02]  /*ee850*/  PRMT R25, R61, 0x4210, R21 ;  /* 0x000042103d197816 */ /* 0x000fe40000000015 */
[----:B------:R-:W-:Y:S02]  /*ee860*/  PRMT R26, R54, 0x4210, R15 ;  /* 0x00004210361a7816 */ /* 0x000fe4000000000f */
[----:B------:R-:W-:Y:S01]  /*ee870*/  PRMT R27, R55, 0x4210, R14 ;  /* 0x00004210371b7816 */ /* 0x000fe2000000000e */
[----:B------:R-:W-:-:S04]  /*ee880*/  NOP ;  /* 0x0000000000007918 */ /* 0x000fc80000000000 */
[----:B------:R3:W-:Y:S04]  /*ee890*/  STSM.16.M88.4 [R0], R24 ;  /* 0x0000001800007844 */ /* 0x0007e80000000200 */
[----:B-1----:R-:W-:Y:S04]  /*ee8a0*/  STL.64 [R1+0x7a0], R28 ;  /* 0x0007a01c01007387 */ /* 0x002fe80000100a00 */
[----:B------:R-:W-:Y:S01]  /*ee8b0*/  STL.64 [R1+0x7a8], R30 ;  /* 0x0007a81e01007387 */ /* 0x000fe20000100a00 */
[----:B------:R-:W-:-:S03]  /*ee8c0*/  NOP ;  /* 0x0000000000007918 */ /* 0x000fc60000000000 */
[----:B------:R-:W0:Y:S01]  /*ee8d0*/  LDS.128 R28, [R0] ;  /* 0x00000000001c7984 */ /* 0x000e220000000c00 */
[----:B---3--:R-:W-:-:S03]  /*ee8e0*/  PRMT R24, R18, 0x5210, R16 ;  /* 0x0000521012187816 */ /* 0x008fc60000000010 */
[----:B------:R-:W3:Y:S01]  /*ee8f0*/  LDL.LU R16, [R1+0x53c4] ;  /* 0x0053c40001107983 */ /* 0x000ee20000300800 */
[----:B------:R-:W-:-:S03]  /*ee900*/  PRMT R25, R19, 0x5210, R17 ;  /* 0x0000521013197816 */ /* 0x000fc60000000011 */
[----:B------:R-:W3:Y:S04]  /*ee910*/  LDL.LU R61, [R1+0x53bc] ;  /* 0x0053bc00013d7983 */ /* 0x000ee80000300800 */
[----:B------:R-:W3:Y:S04]  /*ee920*/  LDL.LU R54, [R1+0x5394] ;  /* 0x0053940001367983 */ /* 0x000ee80000300800 */
[----:B------:R-:W3:Y:S04]  /*ee930*/  LDL.LU R17, [R1+0x5390] ;  /* 0x0053900001117983 */ /* 0x000ee80000300800 */
[----:B------:R-:W3:Y:S04]  /*ee940*/  LDL.LU R18, [R1+0x5470] ;  /* 0x0054700001127983 */ /* 0x000ee80000300800 */
[----:B------:R-:W3:Y:S04]  /*ee950*/  LDL.LU R19, [R1+0x5468] ;  /* 0x0054680001137983 */ /* 0x000ee80000300800 */
[----:B------:R-:W3:Y:S01]  /*ee960*/  LDL.LU R55, [R1+0x5464] ;  /* 0x0054640001377983 */ /* 0x000ee20000300800 */
[----:B------:R-:W-:-:S03]  /*ee970*/  PRMT R26, R50, 0x5210, R23 ;  /* 0x00005210321a7816 */ /* 0x000fc60000000017 */
[----:B------:R-:W3:Y:S01]  /*ee980*/  LDL.LU R50, [R1+0x1adc] ;  /* 0x001adc0001327983 */ /* 0x000ee20000300800 */
[----:B------:R-:W-:Y:S01]  /*ee990*/  PRMT R27, R51, 0x5210, R22 ;  /* 0x00005210331b7816 */ /* 0x000fe20000000016 */
[----:B------:R-:W-:-:S04]  /*ee9a0*/  NOP ;  /* 0x0000000000007918 */ /* 0x000fc80000000000 */
[----:B------:R-:W-:Y:S01]  /*ee9b0*/  STSM.16.M88.4 [R0], R24 ;  /* 0x0000001800007844 */ /* 0x000fe20000000200 */
[----:B------:R-:W-:-:S03]  /*ee9c0*/  NOP ;  /* 0x0000000000007918 */ /* 0x000fc60000000000 */
[----:B------:R-:W1:Y:S04]  /*ee9d0*/  LDS.128 R24, [R0] ;  /* 0x0000000000187984 */ /* 0x000e680000000c00 */
[----:B0-----:R-:W-:Y:S04]  /*ee9e0*/  STL.64 [R1+0x6b0], R28 ;  /* 0x0006b01c01007387 */ /* 0x001fe80000100a00 */
[----:B------:R-:W-:Y:S01]  /*ee9f0*/  STL.64 [R1+0x6b8], R30 ;  /* 0x0006b81e01007387 */ /* 0x000fe20000100a00 */
[----:B----4-:R-:W-:-:S03]  /*eea00*/  PRMT R20, R44, 0x5210, R20 ;  /* 0x000052102c147816 */ /* 0x010fc60000000014 */
[----:B------:R-:W4:Y:S04]  /*eea10*/  LDL.LU R44, [R1+0x518c] ;  /* 0x00518c00012c7983 */ /* 0x000f280000300800 */
[----:B------:R-:W4:Y:S01]  /*eea20*/  LDL.LU R36, [R1+0x5188] ;  /* 0x0051880001247983 */ /* 0x000f220000300800 */
[----:B------:R-:W-:-:S03]  /*eea30*/  PRMT R21, R46, 0x5210, R21 ;  /* 0x000052102e157816 */ /* 0x000fc60000000015 */
[----:B------:R-:W4:Y:S01]  /*eea40*/  LDL.LU R37, [R1+0x5134] ;  /* 0x0051340001257983 */ /* 0x000f220000300800 */
[----:B------:R-:W-:-:S03]  /*eea50*/  PRMT R22, R47, 0x5210, R15 ;  /* 0x000052102f167816 */ /* 0x000fc6000000000f */
[----:B------:R-:W4:Y:S04]  /*eea60*/  LDL.LU R60, [R1+0x5130] ;  /* 0x00513000013c7983 */ /* 0x000f280000300800 */
[----:B------:R-:W4:Y:S04]  /*eea70*/  LDL.LU R51, [R1+0x547c] ;  /* 0x00547c0001337983 */ /* 0x000f280000300800 */
[----:B------:R-:W4:Y:S04]  /*eea80*/  LDL.LU R46, [R1+0x5474] ;  /* 0x00547400012e7983 */ /* 0x000f280000300800 */
[----:B------:R-:W4:Y:S01]  /*eea90*/  LDL.LU R47, [R1+0x5478] ;  /* 0x00547800012f7983 */ /* 0x000f220000300800 */
[----:B--2---:R-:W-:Y:S01]  /*eeaa0*/  PRMT R23, R45, 0x5210, R14 ;  /* 0x000052102d177816 */ /* 0x004fe2000000000e */
[----:B------:R-:W-:-:S02]  /*eeab0*/  NOP ;  /* 0x0000000000007918 */ /* 0x000fc40000000000 */
[----:B------:R-:W2:Y:S04]  /*eeac0*/  LDL.LU R45, [R1+0x546c] ;  /* 0x00546c00012d7983 */ /* 0x000ea80000300800 */
[----:B-1----:R3:W-:Y:S04]  /*eead0*/  STL.64 [R1+0x710], R24 ;  /* 0x0007101801007387 */ /* 0x0027e80000100a00 */
[----:B------:R0:W-:Y:S01]  /*eeae0*/  STSM.16.M88.4 [R0], R20 ;  /* 0x0000001400007844 */ /* 0x0001e20000000200 */
[----:B------:R-:W-:-:S03]  /*eeaf0*/  NOP ;  /* 0x0000000000007918 */ /* 0x000fc60000000000 */
[----:B------:R-:W-:Y:S04]  /*eeb00*/  STL.64 [R1+0x718], R26 ;  /* 0x0007181a01007387 */ /* 0x000fe80000100a00 */
[----:B------:R-:W1:Y:S01]  /*eeb10*/  LDS.128 R32, [R0] ;  /* 0x0000000000207984 */ /* 0x000e620000000c00 */
[----:B---3--:R-:W-:-:S03]  /*eeb20*/  LOP3.LUT R24, R16, 0xffff, RZ, 0xc0, !PT ;  /* 0x0000ffff10187812 */ /* 0x008fc600078ec0ff */
[----:B------:R-:W3:Y:S01]  /*eeb30*/  LDL.LU R16, [R1+0x189c] ;  /* 0x00189c0001107983 */ /* 0x000ee20000300800 */
[----:B0-----:R-:W-:-:S03]  /*eeb40*/  LOP3.LUT R23, R61, 0xffff, RZ, 0xc0, !PT ;  /* 0x0000ffff3d177812 */ /* 0x001fc600078ec0ff */
[----:B------:R-:W3:Y:S01]  /*eeb50*/  LDL.LU R61, [R1+0x1898] ;  /* 0x00189800013d7983 */ /* 0x000ee20000300800 */
[----:B------:R-:W-:-:S03]  /*eeb60*/  PRMT R28, R18, 0x4210, R24 ;  /* 0x00004210121c7816 */ /* 0x000fc60000000018 */
[----:B------:R-:W3:Y:S01]  /*eeb70*/  LDL.LU R18, [R1+0x18a8] ;  /* 0x0018a80001127983 */ /* 0x000ee20000300800 */
[----:B------:R-:W-:-:S03]  /*eeb80*/  PRMT R29, R19, 0x4210, R23 ;  /* 0x00004210131d7816 */ /* 0x000fc60000000017 */
[----:B------:R-:W3:Y:S01]  /*eeb90*/  LDL.LU R19, [R1+0x7f0] ;  /* 0x0007f00001137983 */ /* 0x000ee20000300800 */
[----:B------:R-:W-:Y:S02]  /*eeba0*/  LOP3.LUT R22, R54, 0xffff, RZ, 0xc0, !PT ;  /* 0x0000ffff36167812 */ /* 0x000fe400078ec0ff */
[----:B------:R-:W-:Y:S02]  /*eebb0*/  LOP3.LUT R17, R17, 0xffff, RZ, 0xc0, !PT ;  /* 0x0000ffff11117812 */ /* 0x000fe400078ec0ff */
[----:B------:R-:W-:Y:S02]  /*eebc0*/  PRMT R30, R55, 0x4210, R22 ;  /* 0x00004210371e7816 */ /* 0x000fe40000000016 */
[----:B------:R-:W-:Y:S01]  /*eebd0*/  PRMT R31, R50, 0x4210, R17 ;  /* 0x00004210321f7816 */ /* 0x000fe20000000011 */
[----:B------:R-:W-:-:S04]  /*eebe0*/  NOP ;  /* 0x0000000000007918 */ /* 0x000fc80000000000 */
[----:B------:R-:W-:Y:S04]  /*eebf0*/  STSM.16.M88.4 [R0], R28 ;  /* 0x0000001c00007844 */ /* 0x000fe80000000200 */
[----:B-1----:R-:W-:Y:S04]  /*eec00*/  STL.64 [R1+0x790], R32 ;  /* 0x0007902001007387 */ /* 0x002fe80000100a00 */
[----:B------:R-:W-:Y:S01]  /*eec10*/  STL.64 [R1+0x798], R34 ;  /* 0x0007982201007387 */ /* 0x000fe20000100a00 */
[----:B------:R-:W-:-:S03]  /*eec20*/  NOP ;  /* 0x0000000000007918 */ /* 0x000fc60000000000 */
[----:B------:R-:W0:Y:S04]  /*eec30*/  LDS.128 R32, [R0] ;  /* 0x0000000000207984 */ /* 0x000e280000000c00 */
[----:B------:R-:W3:Y:S04]  /*eec40*/  LDL.LU R54, [R1+0x18bc] ;  /* 0x0018bc0001367983 */ /* 0x000ee80000300800 */
[----:B------:R-:W3:Y:S04]  /*eec50*/  LDL.LU R55, [R1+0x18b8] ;  /* 0x0018b80001377983 */ /* 0x000ee80000300800 */
[----:B------:R-:W3:Y:S01]  /*eec60*/  LDL.LU R50, [R1+0x18ac] ;  /* 0x0018ac0001327983 */ /* 0x000ee20000300800 */
[----:B----4-:R-:W-:-:S03]  /*eec70*/  LOP3.LUT R20, R44, 0xffff, RZ, 0xc0, !PT ;  /* 0x0000ffff2c147812 */ /* 0x010fc600078ec0ff */
[----:B------:R-:W4:Y:S01]  /*eec80*/  LDL.LU R44, [R1+0x7f4] ;  /* 0x0007f400012c7983 */ /* 0x000f220000300800 */
[----:B------:R-:W-:Y:S02]  /*eec90*/  LOP3.LUT R21, R36, 0xffff, RZ, 0xc0, !PT ;  /* 0x0000ffff24157812 */ /* 0x000fe400078ec0ff */
[----:B------:R-:W-:Y:S02]  /*eeca0*/  LOP3.LUT R15, R37, 0xffff, RZ, 0xc0, !PT ;  /* 0x0000ffff250f7812 */ /* 0x000fe400078ec0ff */
[----:B------:R-:W-:Y:S01]  /*eecb0*/  LOP3.LUT R14, R60, 0xffff, RZ, 0xc0, !PT ;  /* 0x0000ffff3c0e7812 */ /* 0x000fe200078ec0ff */
[----:B0-----:R-:W-:Y:S01]  /*eecc0*/  STL.64 [R1+0x780], R32 ;  /* 0x0007802001007387 */ /* 0x001fe20000100a00 */
[----:B------:R-:W-:-:S03]  /*eecd0*/  PRMT R28, R51, 0x4210, R20 ;  /* 0x00004210331c7816 */ /* 0x000fc60000000014 */
[----:B------:R-:W-:Y:S01]  /*eece0*/  STL.64 [R1+0x788], R34 ;  /* 0x0007882201007387 */ /* 0x000fe20000100a00 */
[----:B------:R-:W-:-:S03]  /*eecf0*/  PRMT R29, R46, 0x4210, R21 ;  /* 0x000042102e1d7816 */ /* 0x000fc60000000015 */
[----:B------:R-:W4:Y:S01]  /*eed00*/  LDL.LU R51, [R1+0x53cc] ;  /* 0x0053cc0001337983 */ /* 0x000f220000300800 */
[----:B------:R-:W-:-:S03]  /*eed10*/  PRMT R30, R47, 0x4210, R15 ;  /* 0x000042102f1e7816 */ /* 0x000fc6000000000f */
[----:B------:R-:W4:Y:S04]  /*eed20*/  LDL.LU R46, [R1+0x53c8] ;  /* 0x0053c800012e7983 */ /* 0x000f280000300800 */
[----:B------:R-:W4:Y:S01]  /*eed30*/  LDL.LU R47, [R1+0x53a8] ;  /* 0x0053a800012f7983 */ /* 0x000f220000300800 */
[----:B--2---:R-:W-:Y:S01]  /*eed40*/  PRMT R31, R45, 0x4210, R14 ;  /* 0x000042102d1f7816 */ /* 0x004fe2000000000e */
[----:B------:R-:W-:Y:S02]  /*eed50*/  NOP ;  /* 0x0000000000007918 */ /* 0x000fe40000000000 */
[----:B------:R-:W2:Y:S01]  /*eed60*/  LDL.LU R45, [R1+0x53a4] ;  /* 0x0053a400012d7983 */ /* 0x000ea20000300800 */
[----:B---3--:R-:W-:-:S03]  /*eed70*/  PRMT R24, R16, 0x5210, R24 ;  /* 0x0000521010187816 */ /* 0x008fc60000000018 */
[----:B------:R-:W3:Y:S01]  /*eed80*/  LDL.LU R16, [R1+0x5488] ;  /* 0x0054880001107983 */ /* 0x000ee20000300800 */
[----:B------:R-:W-:Y:S02]  /*eed90*/  PRMT R26, R18, 0x5210, R22 ;  /* 0x00005210121a7816 */ /* 0x000fe40000000016 */
[----:B------:R-:W-:Y:S02]  /*eeda0*/  PRMT R27, R19, 0x5210, R17 ;  /* 0x00005210131b7816 */ /* 0x000fe40000000011 */
[----:B------:R-:W3:Y:S04]  /*eedb0*/  LDL.LU R17, [R1+0x5480] ;  /* 0x0054800001117983 */ /* 0x000ee80000300800 */
[----:B------:R-:W3:Y:S04]  /*eedc0*/  LDL.LU R18, [R1+0x5484] ;  /* 0x0054840001127983 */ /* 0x000ee80000300800 */
[----:B------:R-:W3:Y:S01]  /*eedd0*/  LDL.LU R19, [R1+0x1af8] ;  /* 0x001af80001137983 */ /* 0x000ee20000300800 */
[----:B------:R-:W-:-:S03]  /*eede0*/  PRMT R25, R61, 0x5210, R23 ;  /* 0x000052103d197816 */ /* 0x000fc60000000017 */
[----:B------:R-:W-:Y:S01]  /*eedf0*/  STSM.16.M88.4 [R0], R28 ;  /* 0x0000001c00007844 */ /* 0x000fe20000000200 */
[----:B------:R-:W-:-:S03]  /*eee00*/  NOP ;  /* 0x0000000000007918 */ /* 0x000fc60000000000 */
[----:B------:R-:W0:Y:S01]  /*eee10*/  LDS.128 R28, [R0] ;  /* 0x00000000001c7984 */ /* 0x000e220000000c00 */
[----:B------:R-:W-:-:S03]  /*eee20*/  NOP ;  /* 0x0000000000007918 */ /* 0x000fc60000000000 */
[----:B------:R-:W-:Y:S01]  /*eee30*/  STSM.16.M88.4 [R0], R24 ;  /* 0x0000001800007844 */ /* 0x000fe20000000200 */
[----:B------:R-:W-:-:S03]  /*eee40*/  NOP ;  /* 0x0000000000007918 */ /* 0x000fc60000000000 */
[----:B------:R-:W1:Y:S01]  /*eee50*/  LDS.128 R24, [R0] ;  /* 0x0000000000187984 */ /* 0x000e620000000c00 */
[----:B------:R-:W-:Y:S02]  /*eee60*/  PRMT R20, R54, 0x5210, R20 ;  /* 0x0000521036147816 */ /* 0x000fe40000000014 */
[----:B------:R-:W-:Y:S02]  /*eee70*/  PRMT R21, R55, 0x5210, R21 ;  /* 0x0000521037157816 */ /* 0x000fe40000000015 */
[----:B------:R-:W-:Y:S02]  /*eee80*/  PRMT R22, R50, 0x5210, R15 ;  /* 0x0000521032167816 */ /* 0x000fe4000000000f */
[----:B----4-:R-:W-:Y:S01]  /*eee90*/  PRMT R23, R44, 0x5210, R14 ;  /* 0x000052102c177816 */ /* 0x010fe2000000000e */
        /* <DEDUP_REMOVED lines=8> */
[----:B-1----:R0:W-:Y:S04]  /*eef20*/  STL.64 [R1+0x700], R24 ;  /* 0x0007001801007387 */ /* 0x0021e80000100a00 */
[----:B------:R-:W-:Y:S04]  /*eef30*/  STL.64 [R1+0x708], R26 ;  /* 0x0007081a01007387 */ /* 0x000fe80000100a00 */
[----:B------:R-:W4:Y:S04]  /*eef40*/  LDL.LU R37, [R1+0x5494] ;  /* 0x0054940001257983 */ /* 0x000f280000300800 */
[----:B------:R1:W-:Y:S01]  /*eef50*/  STSM.16.M88.4 [R0], R20 ;  /* 0x0000001400007844 */ /* 0x0003e20000000200 */
[----:B0-----:R-:W-:-:S02]  /*eef60*/  LOP3.LUT R24, R51, 0xffff, RZ, 0xc0, !PT ;  /* 0x0000ffff33187812 */ /* 0x001fc400078ec0ff */
[----:B------:R-:W-:Y:S01]  /*eef70*/  LOP3.LUT R25, R46, 0xffff, RZ, 0xc0, !PT ;  /* 0x0000ffff2e197812 */ /* 0x000fe200078ec0ff */
[----:B------:R-:W4:Y:S04]  /*eef80*/  LDL.LU R54, [R1+0x5490] ;  /* 0x0054900001367983 */ /* 0x000f280000300800 */
[----:B------:R-:W4:Y:S04]  /*eef90*/  LDL.LU R55, [R1+0x548c] ;  /* 0x00548c0001377983 */ /* 0x000f280000300800 */
[----:B------:R-:W4:Y:S01]  /*eefa0*/  LDL.LU R38, [R1+0x18d8] ;  /* 0x0018d80001267983 */ /* 0x000f220000300800 */
[----:B-1----:R-:W-:-:S03]  /*eefb0*/  LOP3.LUT R23, R47, 0xffff, RZ, 0xc0, !PT ;  /* 0x0000ffff2f177812 */ /* 0x002fc600078ec0ff */
[----:B------:R-:W4:Y:S04]  /*eefc0*/  LDL.LU R39, [R1+0x18c8] ;  /* 0x0018c80001277983 */ /* 0x000f280000300800 */
[----:B------:R-:W4:Y:S04]  /*eefd0*/  LDL.LU R61, [R1+0x18cc] ;  /* 0x0018cc00013d7983 */ /* 0x000f280000300800 */
[----:B------:R-:W4:Y:S01]  /*eefe0*/  LDL.LU R50, [R1+0x7f8] ;  /* 0x0007f80001327983 */ /* 0x000f220000300800 */
[----:B--2---:R-:W-:Y:S02]  /*eeff0*/  LOP3.LUT R22, R45, 0xffff, RZ, 0xc0, !PT ;  /* 0x0000ffff2d167812 */ /* 0x004fe400078ec0ff */
[----:B---3--:R-:W-:-:S02]  /*ef000*/  PRMT R28, R16, 0x4210, R24 ;  /* 0x00004210101c7816 */ /* 0x008fc40000000018 */
[----:B------:R-:W-:Y:S02]  /*ef010*/  PRMT R29, R17, 0x4210, R25 ;  /* 0x00004210111d7816 */ /* 0x000fe40000000019 */
[----:B------:R-:W-:Y:S02]  /*ef020*/  PRMT R30, R18, 0x4210, R23 ;  /* 0x00004210121e7816 */ /* 0x000fe40000000017 */
[----:B------:R-:W-:Y:S01]  /*ef030*/  PRMT R31, R19, 0x4210, R22 ;  /* 0x00004210131f7816 */ /* 0x000fe20000000016 */
[----:B------:R-:W-:Y:S01]  /*ef040*/  NOP ;  /* 0x0000000000007918 */ /* 0x000fe20000000000 */
[----:B------:R-:W0:Y:S01]  /*ef050*/  LDS.128 R16, [R0] ;  /* 0x0000000000107984 */ /* 0x000e220000000c00 */
[----:B------:R-:W-:-:S03]  /*ef060*/  NOP ;  /* 0x0000000000007918 */ /* 0x000fc60000000000 */
[----:B0-----:R-:W-:Y:S04]  /*ef070*/  STL.64 [R1+0x770], R16 ;  /* 0x0007701001007387 */ /* 0x001fe80000100a00 */
[----:B------:R0:W-:Y:S04]  /*ef080*/  STL.64 [R1+0x778], R18 ;  /* 0x0007781201007387 */ /* 0x0001e80000100a00 */
[----:B0-----:R-:W2:Y:S04]  /*ef090*/  LDL.LU.64 R18, [R1+0x5618] ;  /* 0x0056180001127983 */ /* 0x001ea80000300a00 */
[----:B------:R-:W3:Y:S04]  /*ef0a0*/  LDL.LU.64 R16, [R1+0x5610] ;  /* 0x0056100001107983 */ /* 0x000ee80000300a00 */
[----:B------:R-:W3:Y:S04]  /*ef0b0*/  LDL.LU R51, [R1+0x18ec] ;  /* 0x0018ec0001337983 */ /* 0x000ee80000300800 */
[----:B------:R-:W3:Y:S04]  /*ef0c0*/  LDL.LU R46, [R1+0x18e8] ;  /* 0x0018e800012e7983 */ /* 0x000ee80000300800 */
[----:B------:R-:W3:Y:S01]  /*ef0d0*/  LDL.LU R47, [R1+0x18dc] ;  /* 0x0018dc00012f7983 */ /* 0x000ee20000300800 */
[----:B----4-:R-:W-:-:S02]  /*ef0e0*/  LOP3.LUT R20, R32, 0xffff, RZ, 0xc0, !PT ;  /* 0x0000ffff20147812 */ /* 0x010fc400078ec0ff */
[----:B------:R-:W-:Y:S01]  /*ef0f0*/  LOP3.LUT R21, R60, 0xffff, RZ, 0xc0, !PT ;  /* 0x0000ffff3c157812 */ /* 0x000fe200078ec0ff */
[----:B------:R-:W4:Y:S01]  /*ef100*/  LDL R45, [R1+0x1c0] ;  /* 0x0001c000012d7983 */ /* 0x000f220000100800 */
[----:B------:R-:W-:Y:S02]  /*ef110*/  LOP3.LUT R15, R44, 0xffff, RZ, 0xc0, !PT ;  /* 0x0000ffff2c0f7812 */ /* 0x000fe400078ec0ff */
[----:B------:R-:W-:Y:S01]  /*ef120*/  LOP3.LUT R14, R33, 0xffff, RZ, 0xc0, !PT ;  /* 0x0000ffff210e7812 */ /* 0x000fe200078ec0ff */
[----:B------:R0:W-:Y:S01]  /*ef130*/  STSM.16.M88.4 [R0], R28 ;  /* 0x0000001c00007844 */ /* 0x0001e20000000200 */
[----:B------:R-:W-:-:S03]  /*ef140*/  NOP ;  /* 0x0000000000007918 */ /* 0x000fc60000000000 */
[----:B------:R-:W1:Y:S04]  /*ef150*/  LDS.128 R32, [R0] ;  /* 0x0000000000207984 */ /* 0x000e680000000c00 */
[----:B------:R-:W4:Y:S04]  /*ef160*/  LDL.LU R44, [R1+0x670] ;  /* 0x00067000012c7983 */ /* 0x000f280000300800 */
[----:B------:R-:W4:Y:S01]  /*ef170*/  LDL.LU R60, [R1+0x434] ;  /* 0x00043400013c7983 */ /* 0x000f220000300800 */
[----:B0-----:R-:W-:Y:S02]  /*ef180*/  PRMT R28, R36, 0x4210, R20 ;  /* 0x00004210241c7816 */ /* 0x001fe40000000014 */
[----:B------:R-:W-:-:S02]  /*ef190*/  PRMT R29, R37, 0x4210, R21 ;  /* 0x00004210251d7816 */ /* 0x000fc40000000015 */
[----:B------:R-:W-:Y:S01]  /*ef1a0*/  PRMT R30, R54, 0x4210, R15 ;  /* 0x00004210361e7816 */ /* 0x000fe2000000000f */
[----:B------:R-:W4:Y:S01]  /*ef1b0*/  LDL.LU.64 R36, [R1+0x2188] ;  /* 0x0021880001247983 */ /* 0x000f220000300a00 */
[----:B------:R-:W-:Y:S01]  /*ef1c0*/  PRMT R31, R55, 0x4210, R14 ;  /* 0x00004210371f7816 */ /* 0x000fe2000000000e */
[----:B------:R-:W-:-:S04]  /*ef1d0*/  NOP ;  /* 0x0000000000007918 */ /* 0x000fc80000000000 */
[----:B------:R-:W-:Y:S01]  /*ef1e0*/  STSM.16.M88.4 [R0], R28 ;  /* 0x0000001c00007844 */ /* 0x000fe20000000200 */
[----:B------:R-:W-:-:S03]  /*ef1f0*/  NOP ;  /* 0x0000000000007918 */ /* 0x000fc60000000000 */
[----:B------:R-:W0:Y:S04]  /*ef200*/  LDS.128 R28, [R0] ;  /* 0x00000000001c7984 */ /* 0x000e280000000c00 */
[----:B------:R-:W4:Y:S01]  /*ef210*/  LDL.LU.64 R54, [R1+0x2180] ;  /* 0x0021800001367983 */ /* 0x000f220000300a00 */
[----:B------:R-:W-:-:S03]  /*ef220*/  PRMT R27, R50, 0x5210, R22 ;  /* 0x00005210321b7816 */ /* 0x000fc60000000016 */
[----:B-1----:R-:W-:Y:S04]  /*ef230*/  STL.64 [R1+0x760], R32 ;  /* 0x0007602001007387 */ /* 0x002fe80000100a00 */
[----:B------:R-:W-:Y:S01]  /*ef240*/  STL.64 [R1+0x768], R34 ;  /* 0x0007682201007387 */ /* 0x000fe20000100a00 */
[----:B------:R-:W-:-:S03]  /*ef250*/  PRMT R26, R61, 0x5210, R23 ;  /* 0x000052103d1a7816 */ /* 0x000fc60000000017 */
[----:B0-----:R-:W-:Y:S04]  /*ef260*/  STL.64 [R1+0x690], R28 ;  /* 0x0006901c01007387 */ /* 0x001fe80000100a00 */
[----:B------:R-:W-:Y:S01]  /*ef270*/  STL.64 [R1+0x698], R30 ;  /* 0x0006981e01007387 */ /* 0x000fe20000100a00 */
[----:B------:R-:W-:Y:S02]  /*ef280*/  PRMT R24, R38, 0x5210, R24 ;  /* 0x0000521026187816 */ /* 0x000fe40000000018 */
[----:B------:R-:W-:Y:S01]  /*ef290*/  PRMT R25, R39, 0x5210, R25 ;  /* 0x0000521027197816 */ /* 0x000fe20000000019 */
[----:B------:R-:W-:-:S04]  /*ef2a0*/  NOP ;  /* 0x0000000000007918 */ /* 0x000fc80000000000 */
[----:B------:R-:W-:Y:S01]  /*ef2b0*/  STSM.16.M88.4 [R0], R24 ;  /* 0x0000001800007844 */ /* 0x000fe20000000200 */
[----:B------:R-:W-:-:S03]  /*ef2c0*/  NOP ;  /* 0x0000000000007918 */ /* 0x000fc60000000000 */
[----:B------:R-:W0:Y:S01]  /*ef2d0*/  LDS.128 R24, [R0] ;  /* 0x0000000000187984 */ /* 0x000e220000000c00 */
[----:B--2---:R-:W-:Y:S02]  /*ef2e0*/  PRMT R23, R18, 0x5210, R14 ;  /* 0x0000521012177816 */ /* 0x004fe4000000000e */
[----:B---3--:R-:W-:Y:S02]  /*ef2f0*/  PRMT R20, R51, 0x5210, R20 ;  /* 0x0000521033147816 */ /* 0x008fe40000000014 */
[----:B------:R-:W2:Y:S01]  /*ef300*/  LDL.LU.64 R50, [R1+0x2178] ;  /* 0x0021780001327983 */ /* 0x000ea20000300a00 */
[----:B------:R-:W-:-:S03]  /*ef310*/  PRMT R21, R46, 0x5210, R21 ;  /* 0x000052102e157816 */ /* 0x000fc60000000015 */
[----:B------:R-:W3:Y:S01]  /*ef320*/  LDL.LU R18, [R1+0x560c] ;  /* 0x00560c0001127983 */ /* 0x000ee20000300800 */
[----:B------:R-:W-:Y:S01]  /*ef330*/  PRMT R22, R47, 0x5210, R15 ;  /* 0x000052102f167816 */ /* 0x000fe2000000000f */
[----:B------:R-:W-:Y:S02]  /*ef340*/  NOP ;  /* 0x0000000000007918 */ /* 0x000fe40000000000 */
[----:B------:R-:W3:Y:S04]  /*ef350*/  LDL.LU.64 R46, [R1+0x2170] ;  /* 0x00217000012e7983 */ /* 0x000ee80000300a00 */
[----:B0-----:R-:W-:Y:S04]  /*ef360*/  STL.64 [R1+0x6f0], R24 ;  /* 0x0006f01801007387 */ /* 0x001fe80000100a00 */
[----:B------:R-:W-:Y:S04]  /*ef370*/  STL.64 [R1+0x6f8], R26 ;  /* 0x0006f81a01007387 */ /* 0x000fe80000100a00 */
[----:B------:R-:W3:Y:S04]  /*ef380*/  LDL.LU R61, [R1+0x660] ;  /* 0x00066000013d7983 */ /* 0x000ee80000300800 */
[----:B------:R0:W-:Y:S04]  /*ef390*/  STSM.16.M88.4 [R0], R20 ;  /* 0x0000001400007844 */ /* 0x0001e80000000200 */
[----:B0-----:R-:W3:Y:S04]  /*ef3a0*/  LDL.LU.64 R22, [R1+0x2168] ;  /* 0x0021680001167983 */ /* 0x001ee80000300a00 */
[----:B------:R-:W3:Y:S04]  /*ef3b0*/  LDL.LU.64 R20, [R1+0x2160] ;  /* 0x0021600001147983 */ /* 0x000ee80000300a00 */
[----:B------:R-:W3:Y:S01]  /*ef3c0*/  LDL.LU.64 R26, [R1+0x2158] ;  /* 0x00215800011a7983 */ /* 0x000ee20000300a00 */
[----:B----4-:R-:W-:Y:S01]  /*ef3d0*/  ISETP.LT.AND P0, PT, R45, UR7, !P0 ;  /* 0x000000072d007c0c */ /* 0x010fe2000c701270 */
[----:B------:R-:W0:Y:S02]  /*ef3e0*/  LDCU UR7, c[0x0][0x39c] ;  /* 0x00007380ff0777ac */ /* 0x000e240008000800 */
[----:B------:R-:W4:Y:S04]  /*ef3f0*/  LDL.LU.64 R24, [R1+0x438] ;  /* 0x0004380001187983 */ /* 0x000f280000300a00 */
[----:B------:R-:W4:Y:S04]  /*ef400*/  LDL.LU.64 R30, [R1+0x21c8] ;  /* 0x0021c800011e7983 */ /* 0x000f280000300a00 */
[----:B------:R-:W4:Y:S04]  /*ef410*/  LDL.LU.64 R28, [R1+0x21c0] ;  /* 0x0021c000011c7983 */ /* 0x000f280000300a00 */
[----:B------:R-:W4:Y:S04]  /*ef420*/  LDL.LU R45, [R1+0x650] ;  /* 0x00065000012d7983 */ /* 0x000f280000300800 */
[----:B------:R-:W4:Y:S01]  /*ef430*/  LDL.LU.64 R34, [R1+0x21b8] ;  /* 0x0021b80001227983 */ /* 0x000f220000300a00 */
[----:B------:R-:W-:Y:S01]  /*ef440*/  PRMT R14, R44, 0x7770, RZ ;  /* 0x000077702c0e7816 */ /* 0x000fe200000000ff */
[----:B------:R-:W-:-:S02]  /*ef450*/  NOP ;  /* 0x0000000000007918 */ /* 0x000fc40000000000 */
[----:B------:R-:W4:Y:S04]  /*ef460*/  LDL.LU.64 R32, [R1+0x21b0] ;  /* 0x0021b00001207983 */ /* 0x000f280000300a00 */
[----:B------:R-:W4:Y:S04]  /*ef470*/  LDL.LU.64 R38, [R1+0x21a8] ;  /* 0x0021a80001267983 */ /* 0x000f280000300a00 */
[----:B------:R1:W-:Y:S02]  /*ef480*/  @P0 STG.E.U8 desc[UR4][R36.64], R14 ;  /* 0x0000000e24000986 */ /* 0x0003e4000c101104 */
[----:B-1----:R-:W-:-:S02]  /*ef490*/  PRMT R14, R44, 0x7771, RZ ;  /* 0x000077712c0e7816 */ /* 0x002fc400000000ff */
[----:B------:R-:W4:Y:S04]  /*ef4a0*/  LDL.LU.64 R36, [R1+0x21a0] ;  /* 0x0021a00001247983 */ /* 0x000f280000300a00 */
[----:B------:R1:W-:Y:S02]  /*ef4b0*/  @P6 STG.E.U8 desc[UR4][R54.64], R14 ;  /* 0x0000000e36006986 */ /* 0x0003e4000c101104 */
[C---:B-1----:R-:W-:Y:S02]  /*ef4c0*/  PRMT R14, R44.reuse, 0x7772, RZ ;  /* 0x000077722c0e7816 */ /* 0x042fe400000000ff */
[----:B------:R-:W4:Y:S04]  /*ef4d0*/  LDL.LU.64 R54, [R1+0x2198] ;  /* 0x0021980001367983 */ /* 0x000f280000300a00 */
[----:B--2---:R1:W-:Y:S02]  /*ef4e0*/  @P5 STG.E.U8 desc[UR4][R50.64], R14 ;  /* 0x0000000e32005986 */ /* 0x0043e4000c101104 */
[----:B-1----:R-:W-:-:S02]  /*ef4f0*/  PRMT R14, R44, 0x7773, RZ ;  /* 0x000077732c0e7816 */ /* 0x002fc400000000ff */
[----:B------:R-:W2:Y:S04]  /*ef500*/  LDL.LU.64 R50, [R1+0x2190] ;  /* 0x0021900001327983 */ /* 0x000ea80000300a00 */
[----:B---3--:R1:W-:Y:S04]  /*ef510*/  @P4 STG.E.U8 desc[UR4][R46.64], R14 ;  /* 0x0000000e2e004986 */ /* 0x0083e8000c101104 */
[----:B-1----:R-:W3:Y:S04]  /*ef520*/  LDL.LU.64 R46, [R1+0x21d0] ;  /* 0x0021d000012e7983 */ /* 0x002ee80000300a00 */
[----:B------:R-:W3:Y:S01]  /*ef530*/  LDL.LU R44, [R1+0x674] ;  /* 0x00067400012c7983 */ /* 0x000ee20000300800 */
[----:B------:R-:W-:-:S02]  /*ef540*/  LOP3.LUT P6, RZ, R18, 0x200, RZ, 0xc0, !PT ;  /* 0x0000020012ff7812 */ /* 0x000fc400078cc0ff */
[C---:B------:R-:W-:Y:S02]  /*ef550*/  LOP3.LUT P0, RZ, R60.reuse, 0x10000, RZ, 0xc0, !PT ;  /* 0x000100003cff7812 */ /* 0x040fe4000780c0ff */
[----:B------:R-:W-:Y:S02]  /*ef560*/  LOP3.LUT R60, R60, 0xffffbfff, RZ, 0xc0, !PT ;  /* 0xffffbfff3c3c7812 */ /* 0x000fe400078ec0ff */
[----:B------:R-:W-:-:S07]  /*ef570*/  PRMT R14, R61, 0x7770, RZ ;  /* 0x000077703d0e7816 */ /* 0x000fce00000000ff */
[----:B------:R-:W-:Y:S02]  /*ef580*/  @P6 LOP3.LUT R60, R60, 0x4000, RZ, 0xfc, !PT ;  /* 0x000040003c3c6812 */ /* 0x000fe400078efcff */
[----:B------:R-:W-:Y:S01]  /*ef590*/  LOP3.LUT P6, RZ, R18, 0x4, RZ, 0xc0, !PT ;  /* 0x0000000412ff7812 */ /* 0x000fe200078cc0ff */
[----:B------:R1:W-:Y:S01]  /*ef5a0*/  @P3 STG.E.U8 desc[UR4][R22.64], R14 ;  /* 0x0000000e16003986 */ /* 0x0003e2000c101104 */
[----:B------:R-:W-:Y:S02]  /*ef5b0*/  LOP3.LUT R60, R60, 0xffff7fff, RZ, 0xc0, !PT ;  /* 0xffff7fff3c3c7812 */ /* 0x000fe400078ec0ff */
[----:B-1----:R-:W-:-:S05]  /*ef5c0*/  PRMT R14, R61, 0x7771, RZ ;  /* 0x000077713d0e7816 */ /* 0x002fca00000000ff */
[----:B------:R1:W-:Y:S04]  /*ef5d0*/  @P2 STG.E.U8 desc[UR4][R20.64], R14 ;  /* 0x0000000e14002986 */ /* 0x0003e8000c101104 */
[----:B------:R-:W-:Y:S02]  /*ef5e0*/  @P6 LOP3.LUT R60, R60, 0x8000, RZ, 0xfc, !PT ;  /* 0x000080003c3c6812 */ /* 0x000fe400078efcff */
[----:B------:R-:W-:Y:S02]  /*ef5f0*/  LOP3.LUT P6, RZ, R18, 0x2, RZ, 0xc0, !PT ;  /* 0x0000000212ff7812 */ /* 0x000fe400078cc0ff */
[----:B-1----:R-:W-:-:S05]  /*ef600*/  PRMT R14, R61, 0x7772, RZ ;  /* 0x000077723d0e7816 */ /* 0x002fca00000000ff */
[----:B------:R1:W-:Y:S02]  /*ef610*/  @P1 STG.E.U8 desc[UR4][R26.64], R14 ;  /* 0x0000000e1a001986 */ /* 0x0003e4000c101104 */
[----:B-1----:R-:W-:-:S05]  /*ef620*/  PRMT R14, R61, 0x7773, RZ ;  /* 0x000077733d0e7816 */ /* 0x002fca00000000ff */
[----:B----4-:R1:W-:Y:S02]  /*ef630*/  @P0 STG.E.U8 desc[UR4][R24.64], R14 ;  /* 0x0000000e18000986 */ /* 0x0103e4000c101104 */
[----:B-1----:R-:W-:-:S05]  /*ef640*/  PRMT R14, R45, 0x7770, RZ ;  /* 0x000077702d0e7816 */ /* 0x002fca00000000ff */
[----:B------:R1:W-:Y:S01]  /*ef650*/  @P6 STG.E.U8 desc[UR4][R30.64], R14 ;  /* 0x0000000e1e006986 */ /* 0x0003e2000c101104 */
[----:B------:R-:W-:Y:S02]  /*ef660*/  LOP3.LUT P6, RZ, R60, 0x8000, RZ, 0xc0, !PT ;  /* 0x000080003cff7812 */ /* 0x000fe400078cc0ff */
[C---:B------:R-:W-:Y:S02]  /*ef670*/  LOP3.LUT P0, RZ, R18.reuse, 0x8, RZ, 0xc0, !PT ;  /* 0x0000000812ff7812 */ /* 0x040fe4000780c0ff */
[----:B------:R-:W-:Y:S02]  /*ef680*/  LOP3.LUT P1, RZ, R18, 0x10, RZ, 0xc0, !PT ;  /* 0x0000001012ff7812 */ /* 0x000fe4000782c0ff */
[----:B-1----:R-:W-:-:S07]  /*ef690*/  PRMT R14, R45, 0x7771, RZ ;  /* 0x000077712d0e7816 */ /* 0x002fce00000000ff */
[----:B------:R1:W-:Y:S01]  /*ef6a0*/  @P6 STG.E.U8 desc[UR4][R28.64], R14 ;  /* 0x0000000e1c006986 */ /* 0x0003e2000c101104 */
[----:B------:R-:W-:Y:S02]  /*ef6b0*/  LOP3.LUT P2, RZ, R18, 0x20, RZ, 0xc0, !PT ;  /* 0x0000002012ff7812 */ /* 0x000fe4000784c0ff */
[----:B-1----:R-:W-:-:S05]  /*ef6c0*/  PRMT R14, R45, 0x7772, RZ ;  /* 0x000077722d0e7816 */ /* 0x002fca00000000ff */
        /* <DEDUP_REMOVED lines=12> */
[----:B------:R1:W-:Y:S02]  /*ef790*/  @P4 STG.E.U8 desc[UR4][R54.64], R14 ;  /* 0x0000000e36004986 */ /* 0x0003e4000c101104 */
[----:B-1----:R-:W-:Y:S02]  /*ef7a0*/  PRMT R14, R17, 0x7773, RZ ;  /* 0x00007773110e7816 */ /* 0x002fe400000000ff */
[----:B------:R-:W4:Y:S04]  /*ef7b0*/  LDL.LU R17, [R1+0x5608] ;  /* 0x0056080001117983 */ /* 0x000f280000300800 */
[----:B------:R-:W4:Y:S04]  /*ef7c0*/  LDL.LU.64 R32, [R1+0x21e0] ;  /* 0x0021e00001207983 */ /* 0x000f280000300a00 */
[----:B------:R-:W4:Y:S04]  /*ef7d0*/  LDL.LU.64 R38, [R1+0x2200] ;  /* 0x0022000001267983 */ /* 0x000f280000300a00 */
[----:B------:R-:W4:Y:S04]  /*ef7e0*/  LDL.LU.64 R36, [R1+0x21f8] ;  /* 0x0021f80001247983 */ /* 0x000f280000300a00 */
[----:B------:R-:W4:Y:S04]  /*ef7f0*/  LDL.LU.64 R54, [R1+0x21f0] ;  /* 0x0021f00001367983 */ /* 0x000f280000300a00 */
[----:B--2---:R1:W-:Y:S04]  /*ef800*/  @P5 STG.E.U8 desc[UR4][R50.64], R14 ;  /* 0x0000000e32005986 */ /* 0x0043e8000c101104 */
[----:B-1----:R-:W2:Y:S01]  /*ef810*/  LDL.LU.64 R50, [R1+0x21e8] ;  /* 0x0021e80001327983 */ /* 0x002ea20000300a00 */
[----:B---3--:R-:W-:-:S05]  /*ef820*/  PRMT R14, R44, 0x7770, RZ ;  /* 0x000077702c0e7816 */ /* 0x008fca00000000ff */
[----:B------:R1:W-:Y:S04]  /*ef830*/  @P6 STG.E.U8 desc[UR4][R46.64], R14 ;  /* 0x0000000e2e006986 */ /* 0x0003e8000c101104 */
[----:B-1----:R-:W3:Y:S04]  /*ef840*/  LDL.LU.64 R46, [R1+0x21d8] ;  /* 0x0021d800012e7983 */ /* 0x002ee80000300a00 */
[----:B------:R-:W2:Y:S04]  /*ef850*/  LDL.LU R45, [R1+0x664] ;  /* 0x00066400012d7983 */ /* 0x000ea80000300800 */
[----:B------:R-:W3:Y:S04]  /*ef860*/  LDL.LU.64 R20, [R1+0x2210] ;  /* 0x0022100001147983 */ /* 0x000ee80000300a00 */
[----:B------:R-:W3:Y:S04]  /*ef870*/  LDL.LU.64 R26, [R1+0x2208] ;  /* 0x00220800011a7983 */ /* 0x000ee80000300a00 */
[----:B------:R-:W3:Y:S04]  /*ef880*/  LDL.LU.64 R24, [R1+0x2248] ;  /* 0x0022480001187983 */ /* 0x000ee80000300a00 */
[----:B------:R-:W3:Y:S01]  /*ef890*/  LDL.LU.64 R30, [R1+0x2240] ;  /* 0x00224000011e7983 */ /* 0x000ee20000300a00 */
[----:B------:R-:W-:-:S02]  /*ef8a0*/  LOP3.LUT P0, RZ, R18, 0x400000, RZ, 0xc0, !PT ;  /* 0x0040000012ff7812 */ /* 0x000fc4000780c0ff */
[----:B------:R-:W-:Y:S01]  /*ef8b0*/  LOP3.LUT R60, R60, 0xffffffdf, RZ, 0xc0, !PT ;  /* 0xffffffdf3c3c7812 */ /* 0x000fe200078ec0ff */
[----:B------:R-:W3:Y:S01]  /*ef8c0*/  LDL.LU.64 R28, [R1+0x2238] ;  /* 0x00223800011c7983 */ /* 0x000ee20000300a00 */
[C---:B------:R-:W-:Y:S02]  /*ef8d0*/  LOP3.LUT P4, RZ, R18.reuse, 0x400, RZ, 0xc0, !PT ;  /* 0x0000040012ff7812 */ /* 0x040fe4000788c0ff */
[----:B------:R-:W-:Y:S01]  /*ef8e0*/  LOP3.LUT P5, RZ, R18, 0x800, RZ, 0xc0, !PT ;  /* 0x0000080012ff7812 */ /* 0x000fe200078ac0ff */
[----:B------:R-:W3:Y:S06]  /*ef8f0*/  LDL.LU.64 R34, [R1+0x2230] ;  /* 0x0022300001227983 */ /* 0x000eec0000300a00 */
[----:B------:R-:W-:-:S02]  /*ef900*/  @P0 LOP3.LUT R60, R60, 0x20, RZ, 0xfc, !PT ;  /* 0x000000203c3c0812 */ /* 0x000fc400078efcff */
[----:B------:R-:W-:Y:S02]  /*ef910*/  LOP3.LUT P0, RZ, R18, 0x200000, RZ, 0xc0, !PT ;  /* 0x0020000012ff7812 */ /* 0x000fe4000780c0ff */
[----:B------:R-:W-:-:S11]  /*ef920*/  LOP3.LUT R60, R60, 0xffffffbf, RZ, 0xc0, !PT ;  /* 0xffffffbf3c3c7812 */ /* 0x000fd600078ec0ff */
[----:B------:R-:W-:Y:S02]  /*ef930*/  @P0 LOP3.LUT R60, R60, 0x40, RZ, 0xfc, !PT ;  /* 0x000000403c3c0812 */ /* 0x000fe400078efcff */
        /* <DEDUP_REMOVED lines=16> */
[----:B------:R-:W-:Y:S02]  /*efa40*/  LOP3.LUT R60, R60, 0xffffefff, RZ, 0xc0, !PT ;  /* 0xffffefff3c3c7812 */ /* 0x000fe400078ec0ff */
[----:B------:R-:W-:-:S09]  /*efa50*/  PRMT R14, R44, 0x7771, RZ ;  /* 0x000077712c0e7816 */ /* 0x000fd200000000ff */
[----:B------:R-:W-:Y:S02]  /*efa60*/  @P0 LOP3.LUT R60, R60, 0x1000, RZ, 0xfc, !PT ;  /* 0x000010003c3c0812 */ /* 0x000fe400078efcff */
[C---:B------:R-:W-:Y:S02]  /*efa70*/  LOP3.LUT P0, RZ, R18.reuse, 0x4000, RZ, 0xc0, !PT ;  /* 0x0000400012ff7812 */ /* 0x040fe4000780c0ff */
[----:B------:R-:W-:Y:S02]  /*efa80*/  LOP3.LUT P6, RZ, R18, 0x1000, RZ, 0xc0, !PT ;  /* 0x0000100012ff7812 */ /* 0x000fe400078cc0ff */
[----:B------:R-:W-:-:S09]  /*efa90*/  LOP3.LUT R60, R60, 0xffffdfff, RZ, 0xc0, !PT ;  /* 0xffffdfff3c3c7812 */ /* 0x000fd200078ec0ff */
[----:B------:R-:W-:Y:S02]  /*efaa0*/  @P0 LOP3.LUT R60, R60, 0x2000, RZ, 0xfc, !PT ;  /* 0x000020003c3c0812 */ /* 0x000fe400078efcff */
[----:B------:R-:W-:Y:S01]  /*efab0*/  LOP3.LUT P0, RZ, R18, 0x2000, RZ, 0xc0, !PT ;  /* 0x0000200012ff7812 */ /* 0x000fe2000780c0ff */
[----:B----4-:R1:W-:Y:S02]  /*efac0*/  @P4 STG.E.U8 desc[UR4][R32.64], R14 ;  /* 0x0000000e20004986 */ /* 0x0103e4000c101104 */
[C---:B-1----:R-:W-:Y:S02]  /*efad0*/  PRMT R14, R44.reuse, 0x7772, RZ ;  /* 0x000077722c0e7816 */ /* 0x042fe400000000ff */
[----:B------:R-:W4:Y:S04]  /*efae0*/  LDL.LU.64 R32, [R1+0x2228] ;  /* 0x0022280001207983 */ /* 0x000f280000300a00 */
[----:B------:R1:W-:Y:S02]  /*efaf0*/  @P5 STG.E.U8 desc[UR4][R38.64], R14 ;  /* 0x0000000e26005986 */ /* 0x0003e4000c101104 */
[----:B-1----:R-:W-:-:S02]  /*efb00*/  PRMT R14, R44, 0x7773, RZ ;  /* 0x000077732c0e7816 */ /* 0x002fc400000000ff */
[----:B------:R-:W4:Y:S04]  /*efb10*/  LDL.LU.64 R38, [R1+0x2220] ;  /* 0x0022200001267983 */ /* 0x000f280000300a00 */
[----:B------:R1:W-:Y:S04]  /*efb20*/  @P6 STG.E.U8 desc[UR4][R36.64], R14 ;  /* 0x0000000e24006986 */ /* 0x0003e8000c101104 */
[----:B-1----:R-:W4:Y:S01]  /*efb30*/  LDL.LU.64 R36, [R1+0x2218] ;  /* 0x0022180001247983 */ /* 0x002f220000300a00 */
[----:B--2---:R-:W-:-:S05]  /*efb40*/  PRMT R14, R45, 0x7770, RZ ;  /* 0x000077702d0e7816 */ /* 0x004fca00000000ff */
[----:B------:R1:W-:Y:S01]  /*efb50*/  @P0 STG.E.U8 desc[UR4][R54.64], R14 ;  /* 0x0000000e36000986 */ /* 0x0003e2000c101104 */
[C---:B------:R-:W-:Y:S02]  /*efb60*/  LOP3.LUT P0, RZ, R60.reuse, 0x2000, RZ, 0xc0, !PT ;  /* 0x000020003cff7812 */ /* 0x040fe4000780c0ff */
[----:B-1----:R-:W-:Y:S01]  /*efb70*/  PRMT R14, R45, 0x7771, RZ ;  /* 0x000077712d0e7816 */ /* 0x002fe200000000ff */
[----:B------:R-:W2:Y:S10]  /*efb80*/  LDL.LU.64 R54, [R1+0x2250] ;  /* 0x0022500001367983 */ /* 0x000eb40000300a00 */
[----:B------:R1:W-:Y:S01]  /*efb90*/  @P0 STG.E.U8 desc[UR4][R50.64], R14 ;  /* 0x0000000e32000986 */ /* 0x0003e2000c101104 */
[----:B------:R-:W-:-:S02]  /*efba0*/  LOP3.LUT P0, RZ, R60, 0x1000, RZ, 0xc0, !PT ;  /* 0x000010003cff7812 */ /* 0x000fc4000780c0ff */
[----:B-1----:R-:W-:Y:S01]  /*efbb0*/  PRMT R14, R45, 0x7772, RZ ;  /* 0x000077722d0e7816 */ /* 0x002fe200000000ff */
[----:B------:R-:W2:Y:S10]  /*efbc0*/  LDL.LU.64 R50, [R1+0x2268] ;  /* 0x0022680001327983 */ /* 0x000eb40000300a00 */
[----:B---3--:R1:W-:Y:S01]  /*efbd0*/  @P0 STG.E.U8 desc[UR4][R46.64], R14 ;  /* 0x0000000e2e000986 */ /* 0x0083e2000c101104 */
[----:B------:R-:W-:-:S02]  /*efbe0*/  LOP3.LUT P0, RZ, R60, 0x800, RZ, 0xc0, !PT ;  /* 0x000008003cff7812 */ /* 0x000fc4000780c0ff */
[----:B-1----:R-:W-:Y:S01]  /*efbf0*/  PRMT R14, R45, 0x7773, RZ ;  /* 0x000077732d0e7816 */ /* 0x002fe200000000ff */
[----:B------:R-:W3:Y:S10]  /*efc00*/  LDL.LU.64 R46, [R1+0x2260] ;  /* 0x00226000012e7983 */ /* 0x000ef40000300a00 */
[----:B------:R1:W-:Y:S01]  /*efc10*/  @P0 STG.E.U8 desc[UR4][R20.64], R14 ;  /* 0x0000000e14000986 */ /* 0x0003e2000c101104 */
[----:B------:R-:W-:-:S03]  /*efc20*/  LOP3.LUT P0, RZ, R60, 0x400, RZ, 0xc0, !PT ;  /* 0x000004003cff7812 */ /* 0x000fc6000780c0ff */
[----:B------:R-:W2:Y:S01]  /*efc30*/  LDL.LU.64 R44, [R1+0x2258] ;  /* 0x00225800012c7983 */ /* 0x000ea20000300a00 */
[----:B-1----:R-:W-:-:S09]  /*efc40*/  PRMT R14, R17, 0x7770, RZ ;  /* 0x00007770110e7816 */ /* 0x002fd200000000ff */
[----:B------:R1:W-:Y:S01]  /*efc50*/  @P0 STG.E.U8 desc[UR4][R26.64], R14 ;  /* 0x0000000e1a000986 */ /* 0x0003e2000c101104 */
[----:B------:R-:W-:Y:S02]  /*efc60*/  LOP3.LUT P0, RZ, R60, 0x200, RZ, 0xc0, !PT ;  /* 0x000002003cff7812 */ /* 0x000fe4000780c0ff */
[----:B-1----:R-:W-:-:S11]  /*efc70*/  PRMT R14, R17, 0x7771, RZ ;  /* 0x00007771110e7816 */ /* 0x002fd600000000ff */
[----:B------:R1:W-:Y:S01]  /*efc80*/  @P0 STG.E.U8 desc[UR4][R24.64], R14 ;  /* 0x0000000e18000986 */ /* 0x0003e2000c101104 */
[----:B------:R-:W-:Y:S02]  /*efc90*/  LOP3.LUT P0, RZ, R60, 0x100, RZ, 0xc0, !PT ;  /* 0x000001003cff7812 */ /* 0x000fe4000780c0ff */
[----:B-1----:R-:W-:-:S11]  /*efca0*/  PRMT R14, R17, 0x7772, RZ ;  /* 0x00007772110e7816 */ /* 0x002fd600000000ff */
[----:B------:R1:W-:Y:S02]  /*efcb0*/  @P0 STG.E.U8 desc[UR4][R30.64], R14 ;  /* 0x0000000e1e000986 */ /* 0x0003e4000c101104 */
[----:B-1----:R-:W-:Y:S02]  /*efcc0*/  PRMT R14, R17, 0x7773, RZ ;  /* 0x00007773110e7816 */ /* 0x002fe400000000ff */
[----:B------:R-:W2:Y:S01]  /*efcd0*/  LDL.LU R17, [R1+0x5604] ;  /* 0x0056040001117983 */ /* 0x000ea20000300800 */
[----:B------:R-:W-:-:S13]  /*efce0*/  LOP3.LUT P0, RZ, R60, 0x80, RZ, 0xc0, !PT ;  /* 0x000000803cff7812 */ /* 0x000fda000780c0ff */
[----:B------:R1:W-:Y:S01]  /*efcf0*/  @P0 STG.E.U8 desc[UR4][R28.64], R14 ;  /* 0x0000000e1c000986 */ /* 0x0003e2000c101104 */
[----:B------:R-:W-:Y:S02]  /*efd00*/  LOP3.LUT P0, RZ, R60, 0x40, RZ, 0xc0, !PT ;  /* 0x000000403cff7812 */ /* 0x000fe4000780c0ff */
[----:B-1----:R-:W-:-:S11]  /*efd10*/  PRMT R14, R2, 0x7770, RZ ;  /* 0x00007770020e7816 */ /* 0x002fd600000000ff */
[----:B------:R1:W-:Y:S01]  /*efd20*/  @P0 STG.E.U8 desc[UR4][R34.64], R14 ;  /* 0x0000000e22000986 */ /* 0x0003e2000c101104 */
[----:B------:R-:W-:Y:S02]  /*efd30*/  LOP3.LUT P0, RZ, R60, 0x20, RZ, 0xc0, !PT ;  /* 0x000000203cff7812 */ /* 0x000fe4000780c0ff */
[C---:B------:R-:W-:Y:S02]  /*efd40*/  LOP3.LUT P1, RZ, R18.reuse, 0x800000, RZ, 0xc0, !PT ;  /* 0x0080000012ff7812 */ /* 0x040fe4000782c0ff */
[----:B------:R-:W-:Y:S02]  /*efd50*/  LOP3.LUT P2, RZ, R18, 0x1000000, RZ, 0xc0, !PT ;  /* 0x0100000012ff7812 */ /* 0x000fe4000784c0ff */
[----:B-1----:R-:W-:Y:S02]  /*efd60*/  PRMT R14, R2, 0x7771, RZ ;  /* 0x00007771020e7816 */ /* 0x002fe400000000ff */
[C---:B------:R-:W-:Y:S02]  /*efd70*/  LOP3.LUT P3, RZ, R18.reuse, 0x2000000, RZ, 0xc0, !PT ;  /* 0x0200000012ff7812 */ /* 0x040fe4000786c0ff */
[----:B------:R-:W-:-:S02]  /*efd80*/  LOP3.LUT P4, RZ, R18, 0x4000000, RZ, 0xc0, !PT ;  /* 0x0400000012ff7812 */ /* 0x000fc4000788c0ff */
[----:B------:R-:W-:Y:S01]  /*efd90*/  LOP3.LUT P5, RZ, R18, 0x8000000, RZ, 0xc0, !PT ;  /* 0x0800000012ff7812 */ /* 0x000fe200078ac0ff */
[----:B----4-:R1:W-:Y:S02]  /*efda0*/  @P0 STG.E.U8 desc[UR4][R32.64], R14 ;  /* 0x0000000e20000986 */ /* 0x0103e4000c101104 */
[----:B-1----:R-:W-:-:S05]  /*efdb0*/  PRMT R14, R2, 0x7772, RZ ;  /* 0x00007772020e7816 */ /* 0x002fca00000000ff */
[----:B------:R1:W-:Y:S02]  /*efdc0*/  @P1 STG.E.U8 desc[UR4][R38.64], R14 ;  /* 0x0000000e26001986 */ /* 0x0003e4000c101104 */
[----:B-1----:R-:W-:Y:S02]  /*efdd0*/  PRMT R14, R2, 0x7773, RZ ;  /* 0x00007773020e7816 */ /* 0x002fe400000000ff */
[----:B------:R-:W4:Y:S04]  /*efde0*/  LDL.LU R2, [R1+0x5600] ;  /* 0x0056000001027983 */ /* 0x000f280000300800 */
[----:B------:R2:W-:Y:S01]  /*efdf0*/  @P2 STG.E.U8 desc[UR4][R36.64], R14 ;  /* 0x0000000e24002986 */ /* 0x0005e2000c101104 */
[----:B------:R-:W-:Y:S02]  /*efe00*/  LOP3.LUT P6, RZ, R18, 0x10000000, RZ, 0xc0, !PT ;  /* 0x1000000012ff7812 */ /* 0x000fe400078cc0ff */
[----:B--2---:R-:W-:-:S05]  /*efe10*/  PRMT R14, R17, 0x7770, RZ ;  /* 0x00007770110e7816 */ /* 0x004fca00000000ff */
[----:B------:R1:W-:Y:S02]  /*efe20*/  @P3 STG.E.U8 desc[UR4][R54.64], R14 ;  /* 0x0000000e36003986 */ /* 0x0003e4000c101104 */
[----:B-1----:R-:W-:-:S05]  /*efe30*/  PRMT R14, R17, 0x7771, RZ ;  /* 0x00007771110e7816 */ /* 0x002fca00000000ff */
[----:B------:R1:W-:Y:S02]  /*efe40*/  @P4 STG.E.U8 desc[UR4][R50.64], R14 ;  /* 0x0000000e32004986 */ /* 0x0003e4000c101104 */
[----:B-1----:R-:W-:-:S05]  /*efe50*/  PRMT R14, R17, 0x7772, RZ ;  /* 0x00007772110e7816 */ /* 0x002fca00000000ff */
[----:B---3--:R1:W-:Y:S02]  /*efe60*/  @P5 STG.E.U8 desc[UR4][R46.64], R14 ;  /* 0x0000000e2e005986 */ /* 0x0083e4000c101104 */
[----:B-1----:R-:W-:Y:S02]  /*efe70*/  PRMT R14, R17, 0x7773, RZ ;  /* 0x00007773110e7816 */ /* 0x002fe400000000ff */
[----:B------:R-:W2:Y:S04]  /*efe80*/  LDL.LU R17, [R1+0x55fc] ;  /* 0x0055fc0001117983 */ /* 0x000ea80000300800 */
[----:B------:R-:W3:Y:S04]  /*efe90*/  LDL.LU.64 R32, [R1+0x2280] ;  /* 0x0022800001207983 */ /* 0x000ee80000300a00 */
[----:B------:R-:W3:Y:S04]  /*efea0*/  LDL.LU.64 R38, [R1+0x2278] ;  /* 0x0022780001267983 */ /* 0x000ee80000300a00 */
[----:B------:R-:W3:Y:S04]  /*efeb0*/  LDL.LU.64 R36, [R1+0x2270] ;  /* 0x0022700001247983 */ /* 0x000ee80000300a00 */
[----:B------:R-:W3:Y:S04]  /*efec0*/  LDL.LU R55, [R1+0x668] ;  /* 0x0006680001377983 */ /* 0x000ee80000300800 */
[----:B------:R-:W3:Y:S04]  /*efed0*/  LDL.LU.64 R50, [R1+0x2290] ;  /* 0x0022900001327983 */ /* 0x000ee80000300a00 */
[----:B------:R1:W-:Y:S04]  /*efee0*/  @P6 STG.E.U8 desc[UR4][R44.64], R14 ;  /* 0x0000000e2c006986 */ /* 0x0003e8000c101104 */
[----:B------:R-:W3:Y:S04]  /*efef0*/  LDL.LU.64 R46, [R1+0x2288] ;  /* 0x00228800012e7983 */ /* 0x000ee80000300a00 */
[----:B-1----:R-:W3:Y:S04]  /*eff00*/  LDL.LU.64 R44, [R1+0x22c8] ;  /* 0x0022c800012c7983 */ /* 0x002ee80000300a00 */
[----:B------:R-:W3:Y:S04]  /*eff10*/  LDL.LU R21, [R1+0x658] ;  /* 0x0006580001157983 */ /* 0x000ee80000300800 */
[----:B------:R-:W3:Y:S04]  /*eff20*/  LDL.LU.64 R22, [R1+0x22c0] ;  /* 0x0022c00001167983 */ /* 0x000ee80000300a00 */
[----:B------:R-:W3:Y:S04]  /*eff30*/  LDL.LU.64 R26, [R1+0x22b8] ;  /* 0x0022b800011a7983 */ /* 0x000ee80000300a00 */
[----:B------:R-:W3:Y:S04]  /*eff40*/  LDL.LU.64 R24, [R1+0x22b0] ;  /* 0x0022b00001187983 */ /* 0x000ee80000300a00 */
[----:B------:R-:W3:Y:S04]  /*eff50*/  LDL.LU.64 R30, [R1+0x22a8] ;  /* 0x0022a800011e7983 */ /* 0x000ee80000300a00 */
[----:B------:R-:W3:Y:S01]  /*eff60*/  LDL.LU.64 R28, [R1+0x22a0] ;  /* 0x0022a000011c7983 */ /* 0x000ee20000300a00 */
[----:B----4-:R-:W-:-:S02]  /*eff70*/  LOP3.LUT R2, R2, 0xefffffff, RZ, 0xc0, !PT ;  /* 0xefffffff02027812 */ /* 0x010fc400078ec0ff */
[----:B------:R-:W-:Y:S01]  /*eff80*/  LOP3.LUT R60, R60, 0xfffffffe, RZ, 0xc0, !PT ;  /* 0xfffffffe3c3c7812 */ /* 0x000fe200078ec0ff */
[----:B------:R-:W4:Y:S01]  /*eff90*/  LDL.LU R61, [R1+0x67c] ;  /* 0x00067c00013d7983 */ /* 0x000f220000300800 */
[C---:B------:R-:W-:Y:S02]  /*effa0*/  LOP3.LUT P4, RZ, R18.reuse, 0x20000000, RZ, 0xc0, !PT ;  /* 0x2000000012ff7812 */ /* 0x040fe4000788c0ff */
[C---:B------:R-:W-:Y:S01]  /*effb0*/  LOP3.LUT P5, RZ, R18.reuse, 0x40000000, RZ, 0xc0, !PT ;  /* 0x4000000012ff7812 */ /* 0x040fe200078ac0ff */
[----:B------:R-:W3:Y:S01]  /*effc0*/  LDL.LU.64 R34, [R1+0x2298] ;  /* 0x0022980001227983 */ /* 0x000ee20000300a00 */
[----:B------:R-:W-:Y:S02]  /*effd0*/  LOP3.LUT P6, RZ, R18, 0x80000000, RZ, 0xc0, !PT ;  /* 0x8000000012ff7812 */ /* 0x000fe400078cc0ff */
[----:B--2---:R-:W-:-:S13]  /*effe0*/  LOP3.LUT P0, RZ, R17, 0x200, RZ, 0xc0, !PT ;  /* 0x0000020011ff7812 */ /* 0x004fda000780c0ff */
        /* <DEDUP_REMOVED lines=10> */
[----:B------:R-:W-:-:S13]  /*f0090*/  LOP3.LUT P0, RZ, R17, 0x20, RZ, 0xc0, !PT ;  /* 0x0000002011ff7812 */ /* 0x000fda000780c0ff */
        /* <DEDUP_REMOVED lines=9> */
[----:B---3--:R-:W-:-:S09]  /*f0130*/  PRMT R14, R55, 0x7770, RZ ;  /* 0x00007770370e7816 */ /* 0x008fd200000000ff */
[----:B------:R-:W-:Y:S02]  /*f0140*/  @P0 LOP3.LUT R60, R60, 0x8, RZ, 0xfc, !PT ;  /* 0x000000083c3c0812 */ /* 0x000fe400078efcff */
[----:B------:R-:W-:Y:S01]  /*f0150*/  LOP3.LUT P0, RZ, R17, 0x2, RZ, 0xc0, !PT ;  /* 0x0000000211ff7812 */ /* 0x000fe2000780c0ff */
[----:B------:R1:W-:Y:S01]  /*f0160*/  @P4 STG.E.U8 desc[UR4][R32.64], R14 ;  /* 0x0000000e20004986 */ /* 0x0003e2000c101104 */
[----:B------:R-:W-:Y:S02]  /*f0170*/  LOP3.LUT R60, R60, 0xffffffef, RZ, 0xc0, !PT ;  /* 0xffffffef3c3c7812 */ /* 0x000fe400078ec0ff */
[----:B-1----:R-:W-:Y:S01]  /*f0180*/  PRMT R14, R55, 0x7771, RZ ;  /* 0x00007771370e7816 */ /* 0x002fe200000000ff */
[----:B------:R-:W2:Y:S08]  /*f0190*/  LDL.LU.64 R32, [R1+0x22d0] ;  /* 0x0022d00001207983 */ /* 0x000eb00000300a00 */
[----:B------:R-:W-:-:S02]  /*f01a0*/  @P0 LOP3.LUT R60, R60, 0x10, RZ, 0xfc, !PT ;  /* 0x000000103c3c0812 */ /* 0x000fc400078efcff */
[----:B------:R-:W-:Y:S01]  /*f01b0*/  LOP3.LUT P0, RZ, R17, 0x1, RZ, 0xc0, !PT ;  /* 0x0000000111ff7812 */ /* 0x000fe2000780c0ff */
[----:B------:R1:W-:Y:S02]  /*f01c0*/  @P5 STG.E.U8 desc[UR4][R38.64], R14 ;  /* 0x0000000e26005986 */ /* 0x0003e4000c101104 */
[C---:B-1----:R-:W-:Y:S02]  /*f01d0*/  PRMT R14, R55.reuse, 0x7772, RZ ;  /* 0x00007772370e7816 */ /* 0x042fe400000000ff */
[----:B------:R-:W3:Y:S04]  /*f01e0*/  LDL.LU.64 R38, [R1+0x2300] ;  /* 0x0023000001267983 */ /* 0x000ee80000300a00 */
[----:B------:R1:W-:Y:S02]  /*f01f0*/  @P6 STG.E.U8 desc[UR4][R36.64], R14 ;  /* 0x0000000e24006986 */ /* 0x0003e4000c101104 */
[----:B-1----:R-:W-:-:S02]  /*f0200*/  PRMT R14, R55, 0x7773, RZ ;  /* 0x00007773370e7816 */ /* 0x002fc400000000ff */
[----:B------:R-:W3:Y:S04]  /*f0210*/  LDL.LU.64 R36, [R1+0x22f8] ;  /* 0x0022f80001247983 */ /* 0x000ee80000300a00 */
[----:B------:R1:W-:Y:S01]  /*f0220*/  @P0 STG.E.U8 desc[UR4][R50.64], R14 ;  /* 0x0000000e32000986 */ /* 0x0003e2000c101104 */
[----:B------:R-:W-:-:S03]  /*f0230*/  LOP3.LUT P0, RZ, R60, 0x10, RZ, 0xc0, !PT ;  /* 0x000000103cff7812 */ /* 0x000fc6000780c0ff */
[----:B------:R-:W3:Y:S01]  /*f0240*/  LDL.LU.64 R54, [R1+0x22f0] ;  /* 0x0022f00001367983 */ /* 0x000ee20000300a00 */
[----:B-1----:R-:W-:-:S03]  /*f0250*/  PRMT R14, R21, 0x7770, RZ ;  /* 0x00007770150e7816 */ /* 0x002fc600000000ff */
[----:B------:R-:W3:Y:S06]  /*f0260*/  LDL.LU.64 R50, [R1+0x22e8] ;  /* 0x0022e80001327983 */ /* 0x000eec0000300a00 */
[----:B------:R1:W-:Y:S01]  /*f0270*/  @P0 STG.E.U8 desc[UR4][R46.64], R14 ;  /* 0x0000000e2e000986 */ /* 0x0003e2000c101104 */
[C---:B------:R-:W-:Y:S02]  /*f0280*/  LOP3.LUT P0, RZ, R60.reuse, 0x8, RZ, 0xc0, !PT ;  /* 0x000000083cff7812 */ /* 0x040fe4000780c0ff */
[----:B-1----:R-:W-:Y:S01]  /*f0290*/  PRMT R14, R21, 0x7771, RZ ;  /* 0x00007771150e7816 */ /* 0x002fe200000000ff */
[----:B------:R-:W3:Y:S10]  /*f02a0*/  LDL.LU.64 R46, [R1+0x22e0] ;  /* 0x0022e000012e7983 */ /* 0x000ef40000300a00 */
[----:B------:R1:W-:Y:S01]  /*f02b0*/  @P0 STG.E.U8 desc[UR4][R44.64], R14 ;  /* 0x0000000e2c000986 */ /* 0x0003e2000c101104 */
[----:B------:R-:W-:-:S02]  /*f02c0*/  LOP3.LUT P0, RZ, R60, 0x4, RZ, 0xc0, !PT ;  /* 0x000000043cff7812 */ /* 0x000fc4000780c0ff */
[----:B-1----:R-:W-:Y:S01]  /*f02d0*/  PRMT R14, R21, 0x7772, RZ ;  /* 0x00007772150e7816 */ /* 0x002fe200000000ff */
[----:B------:R-:W3:Y:S10]  /*f02e0*/  LDL.LU.64 R44, [R1+0x22d8] ;  /* 0x0022d800012c7983 */ /* 0x000ef40000300a00 */
[----:B------:R1:W-:Y:S01]  /*f02f0*/  @P0 STG.E.U8 desc[UR4][R22.64], R14 ;  /* 0x0000000e16000986 */ /* 0x0003e2000c101104 */
[----:B------:R-:W-:-:S02]  /*f0300*/  LOP3.LUT P0, RZ, R60, 0x2, RZ, 0xc0, !PT ;  /* 0x000000023cff7812 */ /* 0x000fc4000780c0ff */
[----:B-1----:R-:W-:-:S11]  /*f0310*/  PRMT R14, R21, 0x7773, RZ ;  /* 0x00007773150e7816 */ /* 0x002fd600000000ff */
[----:B------:R1:W-:Y:S01]  /*f0320*/  @P0 STG.E.U8 desc[UR4][R26.64], R14 ;  /* 0x0000000e1a000986 */ /* 0x0003e2000c101104 */
[----:B------:R-:W-:Y:S02]  /*f0330*/  LOP3.LUT P0, RZ, R60, 0x1, RZ, 0xc0, !PT ;  /* 0x000000013cff7812 */ /* 0x000fe4000780c0ff */
[----:B-1----:R-:W-:-:S11]  /*f0340*/  PRMT R14, R19, 0x7770, RZ ;  /* 0x00007770130e7816 */ /* 0x002fd600000000ff */
        /* <DEDUP_REMOVED lines=8> */
[----:B------:R-:W3:Y:S01]  /*f03d0*/  LDL.LU R19, [R1+0x55f8] ;  /* 0x0055f80001137983 */ /* 0x000ee20000300800 */
[----:B------:R-:W-:Y:S02]  /*f03e0*/  LOP3.LUT P0, RZ, R2, 0x20000000, RZ, 0xc0, !PT ;  /* 0x2000000002ff7812 */ /* 0x000fe4000780c0ff */
[----:B------:R-:W-:-:S11]  /*f03f0*/  LOP3.LUT P1, RZ, R17, 0x400, RZ, 0xc0, !PT ;  /* 0x0000040011ff7812 */ /* 0x000fd6000782c0ff */
[----:B------:R4:W-:Y:S01]  /*f0400*/  @P0 STG.E.U8 desc[UR4][R34.64], R14 ;  /* 0x0000000e22000986 */ /* 0x0009e2000c101104 */
[----:B------:R-:W-:Y:S02]  /*f0410*/  LOP3.LUT P0, RZ, R2, 0x10000000, RZ, 0xc0, !PT ;  /* 0x1000000002ff7812 */ /* 0x000fe4000780c0ff */
[----:B------:R-:W-:Y:S02]  /*f0420*/  LOP3.LUT P2, RZ, R17, 0x800, RZ, 0xc0, !PT ;  /* 0x0000080011ff7812 */ /* 0x000fe4000784c0ff */
[----:B----4-:R-:W-:Y:S02]  /*f0430*/  PRMT R14, R61, 0x7770, RZ ;  /* 0x000077703d0e7816 */ /* 0x010fe400000000ff */
[C---:B------:R-:W-:Y:S02]  /*f0440*/  LOP3.LUT P3, RZ, R17.reuse, 0x1000, RZ, 0xc0, !PT ;  /* 0x0000100011ff7812 */ /* 0x040fe4000786c0ff */
[C---:B------:R-:W-:Y:S02]  /*f0450*/  LOP3.LUT P4, RZ, R17.reuse, 0x2000, RZ, 0xc0, !PT ;  /* 0x0000200011ff7812 */ /* 0x040fe4000788c0ff */
[----:B------:R-:W-:-:S02]  /*f0460*/  LOP3.LUT P5, RZ, R17, 0x4000, RZ, 0xc0, !PT ;  /* 0x0000400011ff7812 */ /* 0x000fc400078ac0ff */
[----:B------:R-:W-:Y:S01]  /*f0470*/  LOP3.LUT P6, RZ, R17, 0x8000, RZ, 0xc0, !PT ;  /* 0x0000800011ff7812 */ /* 0x000fe200078cc0ff */
[----:B--2---:R1:W-:Y:S02]  /*f0480*/  @P0 STG.E.U8 desc[UR4][R32.64], R14 ;  /* 0x0000000e20000986 */ /* 0x0043e4000c101104 */
[----:B-1----:R-:W-:-:S05]  /*f0490*/  PRMT R14, R61, 0x7771, RZ ;  /* 0x000077713d0e7816 */ /* 0x002fca00000000ff */
[----:B---3--:R1:W-:Y:S02]  /*f04a0*/  @P1 STG.E.U8 desc[UR4][R38.64], R14 ;  /* 0x0000000e26001986 */ /* 0x0083e4000c101104 */
[----:B-1----:R-:W-:-:S05]  /*f04b0*/  PRMT R14, R61, 0x7772, RZ ;  /* 0x000077723d0e7816 */ /* 0x002fca00000000ff */
[----:B------:R1:W-:Y:S02]  /*f04c0*/  @P2 STG.E.U8 desc[UR4][R36.64], R14 ;  /* 0x0000000e24002986 */ /* 0x0003e4000c101104 */
[----:B-1----:R-:W-:-:S05]  /*f04d0*/  PRMT R14, R61, 0x7773, RZ ;  /* 0x000077733d0e7816 */ /* 0x002fca00000000ff */
[----:B------:R1:W-:Y:S02]  /*f04e0*/  @P3 STG.E.U8 desc[UR4][R54.64], R14 ;  /* 0x0000000e36003986 */ /* 0x0003e4000c101104 */
[----:B-1----:R-:W-:-:S05]  /*f04f0*/  PRMT R14, R19, 0x7770, RZ ;  /* 0x00007770130e7816 */ /* 0x002fca00000000ff */
[----:B------:R1:W-:Y:S02]  /*f0500*/  @P4 STG.E.U8 desc[UR4][R50.64], R14 ;  /* 0x0000000e32004986 */ /* 0x0003e4000c101104 */
[----:B-1----:R-:W-:-:S05]  /*f0510*/  PRMT R14, R19, 0x7771, RZ ;  /* 0x00007771130e7816 */ /* 0x002fca00000000ff */
[----:B------:R1:W-:Y:S02]  /*f0520*/  @P5 STG.E.U8 desc[UR4][R46.64], R14 ;  /* 0x0000000e2e005986 */ /* 0x0003e4000c101104 */
[----:B-1----:R-:W-:-:S05]  /*f0530*/  PRMT R14, R19, 0x7772, RZ ;  /* 0x00007772130e7816 */ /* 0x002fca00000000ff */
[----:B------:R1:W-:Y:S04]  /*f0540*/  @P6 STG.E.U8 desc[UR4][R44.64], R14 ;  /* 0x0000000e2c006986 */ /* 0x0003e8000c101104 */
[----:B-1----:R-:W2:Y:S04]  /*f0550*/  LDL.LU.64 R44, [R1+0x2310] ;  /* 0x00231000012c7983 */ /* 0x002ea80000300a00 */
[----:B------:R-:W3:Y:S04]  /*f0560*/  LDL.LU.64 R54, [R1+0x2308] ;  /* 0x0023080001367983 */ /* 0x000ee80000300a00 */
[----:B------:R-:W4:Y:S04]  /*f0570*/  LDL.LU.64 R38, [R1+0x2348] ;  /* 0x0023480001267983 */ /* 0x000f280000300a00 */
[----:B------:R-:W3:Y:S04]  /*f0580*/  LDL.LU.64 R60, [R1+0x2340] ;  /* 0x00234000013c7983 */ /* 0x000ee80000300a00 */
[----:B------:R-:W3:Y:S01]  /*f0590*/  LDL.LU R51, [R1+0x65c] ;  /* 0x00065c0001337983 */ /* 0x000ee20000300800 */
[----:B------:R-:W-:-:S03]  /*f05a0*/  LOP3.LUT P4, RZ, R17, 0x10000, RZ, 0xc0, !PT ;  /* 0x0001000011ff7812 */ /* 0x000fc6000788c0ff */
[----:B------:R-:W3:Y:S01]  /*f05b0*/  LDL.LU.64 R46, [R1+0x2338] ;  /* 0x00233800012e7983 */ /* 0x000ee20000300a00 */
[----:B------:R-:W-:-:S03]  /*f05c0*/  PRMT R14, R19, 0x7773, RZ ;  /* 0x00007773130e7816 */ /* 0x000fc600000000ff */
[----:B------:R-:W4:Y:S04]  /*f05d0*/  LDL.LU R36, [R1+0x64c] ;  /* 0x00064c0001247983 */ /* 0x000f280000300800 */
[----:B------:R-:W4:Y:S01]  /*f05e0*/  LDL.LU R19, [R1+0x55f4] ;  /* 0x0055f40001137983 */ /* 0x000f220000300800 */
        /* <DEDUP_REMOVED lines=9> */
[C---:B------:R-:W-:Y:S02]  /*f0680*/  LOP3.LUT P0, RZ, R17.reuse, 0x2000000, RZ, 0xc0, !PT ;  /* 0x0200000011ff7812 */ /* 0x040fe4000780c0ff */
[----:B------:R-:W-:Y:S02]  /*f0690*/  LOP3.LUT R2, R2, 0xffbfffff, RZ, 0xc0, !PT ;  /* 0xffbfffff02027812 */ /* 0x000fe400078ec0ff */
[----:B------:R-:W-:-:S09]  /*f06a0*/  LOP3.LUT P5, RZ, R17, 0x20000, RZ, 0xc0, !PT ;  /* 0x0002000011ff7812 */ /* 0x000fd200078ac0ff */
[----:B------:R-:W-:Y:S02]  /*f06b0*/  @P0 LOP3.LUT R2, R2, 0x400000, RZ, 0xfc, !PT ;  /* 0x0040000002020812 */ /* 0x000fe400078efcff */
[----:B------:R-:W-:Y:S02]  /*f06c0*/  LOP3.LUT P0, RZ, R17, 0x1000000, RZ, 0xc0, !PT ;  /* 0x0100000011ff7812 */ /* 0x000fe4000780c0ff */
[----:B------:R-:W-:Y:S01]  /*f06d0*/  LOP3.LUT R2, R2, 0xff7fffff, RZ, 0xc0, !PT ;  /* 0xff7fffff02027812 */ /* 0x000fe200078ec0ff */
[----:B--2---:R1:W-:Y:S04]  /*f06e0*/  @P4 STG.E.U8 desc[UR4][R44.64], R14 ;  /* 0x0000000e2c004986 */ /* 0x0043e8000c101104 */
[----:B-1----:R-:W2:Y:S04]  /*f06f0*/  LDL.LU.64 R44, [R1+0x2330] ;  /* 0x00233000012c7983 */ /* 0x002ea80000300a00 */
[----:B------:R-:W2:Y:S04]  /*f0700*/  LDL.LU.64 R22, [R1+0x2328] ;  /* 0x0023280001167983 */ /* 0x000ea80000300a00 */
[----:B------:R-:W2:Y:S01]  /*f0710*/  LDL.LU.64 R20, [R1+0x2320] ;  /* 0x0023200001147983 */ /* 0x000ea20000300a00 */
[----:B------:R-:W-:-:S02]  /*f0720*/  @P0 LOP3.LUT R2, R2, 0x800000, RZ, 0xfc, !PT ;  /* 0x0080000002020812 */ /* 0x000fc400078efcff */
[----:B---3--:R-:W-:Y:S02]  /*f0730*/  PRMT R14, R51, 0x7770, RZ ;  /* 0x00007770330e7816 */ /* 0x008fe400000000ff */
[----:B------:R-:W-:-:S03]  /*f0740*/  LOP3.LUT P0, RZ, R17, 0x800000, RZ, 0xc0, !PT ;  /* 0x0080000011ff7812 */ /* 0x000fc6000780c0ff */
[----:B------:R1:W-:Y:S01]  /*f0750*/  @P5 STG.E.U8 desc[UR4][R54.64], R14 ;  /* 0x0000000e36005986 */ /* 0x0003e2000c101104 */
[----:B------:R-:W-:-:S03]  /*f0760*/  LOP3.LUT R2, R2, 0xfeffffff, RZ, 0xc0, !PT ;  /* 0xfeffffff02027812 */ /* 0x000fc600078ec0ff */
[----:B-1----:R-:W3:Y:S04]  /*f0770*/  LDL.LU R54, [R1+0x630] ;  /* 0x0006300001367983 */ /* 0x002ee80000300800 */
[----:B------:R-:W3:Y:S02]  /*f0780*/  LDL.LU.64 R26, [R1+0x2318] ;  /* 0x00231800011a7983 */ /* 0x000ee40000300a00 */
[----:B------:R-:W-:Y:S02]  /*f0790*/  @P0 LOP3.LUT R2, R2, 0x1000000, RZ, 0xfc, !PT ;  /* 0x0100000002020812 */ /* 0x000fe400078efcff */
[----:B------:R-:W-:Y:S01]  /*f07a0*/  LOP3.LUT P0, RZ, R17, 0x400000, RZ, 0xc0, !PT ;  /* 0x0040000011ff7812 */ /* 0x000fe2000780c0ff */
[----:B------:R-:W3:Y:S01]  /*f07b0*/  LDL.LU.64 R24, [R1+0x2350] ;  /* 0x0023500001187983 */ /* 0x000ee20000300a00 */
[----:B------:R-:W-:-:S03]  /*f07c0*/  LOP3.LUT R2, R2, 0xfdffffff, RZ, 0xc0, !PT ;  /* 0xfdffffff02027812 */ /* 0x000fc600078ec0ff */
[----:B------:R-:W3:Y:S01]  /*f07d0*/  LDL.LU.64 R30, [R1+0x2380] ;  /* 0x00238000011e7983 */ /* 0x000ee20000300a00 */
[----:B------:R-:W-:-:S03]  /*f07e0*/  LOP3.LUT P6, RZ, R17, 0x40000, RZ, 0xc0, !PT ;  /* 0x0004000011ff7812 */ /* 0x000fc600078cc0ff */
[----:B------:R-:W3:Y:S04]  /*f07f0*/  LDL.LU.64 R28, [R1+0x2378] ;  /* 0x00237800011c7983 */ /* 0x000ee80000300a00 */
[----:B------:R-:W-:Y:S01]  /*f0800*/  @P0 LOP3.LUT R2, R2, 0x2000000, RZ, 0xfc, !PT ;  /* 0x0200000002020812 */ /* 0x000fe200078efcff */
[----:B------:R-:W3:Y:S01]  /*f0810*/  LDL.LU R55, [R1+0x620] ;  /* 0x0006200001377983 */ /* 0x000ee20000300800 */
[----:B------:R-:W-:Y:S02]  /*f0820*/  LOP3.LUT P0, RZ, R17, 0x200000, RZ, 0xc0, !PT ;  /* 0x0020000011ff7812 */ /* 0x000fe4000780c0ff */
[----:B------:R-:W-:Y:S01]  /*f0830*/  LOP3.LUT R2, R2, 0xfbffffff, RZ, 0xc0, !PT ;  /* 0xfbffffff02027812 */ /* 0x000fe200078ec0ff */
[----:B------:R-:W3:Y:S01]  /*f0840*/  LDL.LU.64 R34, [R1+0x2370] ;  /* 0x0023700001227983 */ /* 0x000ee20000300a00 */
[----:B------:R-:W-:-:S03]  /*f0850*/  PRMT R14, R51, 0x7771, RZ ;  /* 0x00007771330e7816 */ /* 0x000fc600000000ff */
[----:B------:R-:W3:Y:S06]  /*f0860*/  LDL.LU.64 R32, [R1+0x2368] ;  /* 0x0023680001207983 */ /* 0x000eec0000300a00 */
[----:B------:R-:W-:Y:S02]  /*f0870*/  @P0 LOP3.LUT R2, R2, 0x4000000, RZ, 0xfc, !PT ;  /* 0x0400000002020812 */ /* 0x000fe400078efcff */
[----:B------:R-:W-:Y:S02]  /*f0880*/  LOP3.LUT P0, RZ, R17, 0x100000, RZ, 0xc0, !PT ;  /* 0x0010000011ff7812 */ /* 0x000fe4000780c0ff */
[----:B------:R-:W-:Y:S01]  /*f0890*/  LOP3.LUT R2, R2, 0xf7ffffff, RZ, 0xc0, !PT ;  /* 0xf7ffffff02027812 */ /* 0x000fe200078ec0ff */
[----:B----4-:R1:W-:Y:S10]  /*f08a0*/  @P6 STG.E.U8 desc[UR4][R38.64], R14 ;  /* 0x0000000e26006986 */ /* 0x0103f4000c101104 */
[----:B------:R-:W-:-:S02]  /*f08b0*/  @P0 LOP3.LUT R2, R2, 0x8000000, RZ, 0xfc, !PT ;  /* 0x0800000002020812 */ /* 0x000fc400078efcff */
[----:B------:R-:W-:Y:S01]  /*f08c0*/  LOP3.LUT P0, RZ, R17, 0x80000, RZ, 0xc0, !PT ;  /* 0x0008000011ff7812 */ /* 0x000fe2000780c0ff */
[----:B-1----:R-:W4:Y:S01]  /*f08d0*/  LDL.LU.64 R38, [R1+0x2360] ;  /* 0x0023600001267983 */ /* 0x002f220000300a00 */
[----:B------:R-:W-:-:S11]  /*f08e0*/  PRMT R14, R51, 0x7772, RZ ;  /* 0x00007772330e7816 */ /* 0x000fd600000000ff */
[----:B------:R1:W-:Y:S01]  /*f08f0*/  @P0 STG.E.U8 desc[UR4][R60.64], R14 ;  /* 0x0000000e3c000986 */ /* 0x0003e2000c101104 */
[C---:B------:R-:W-:Y:S02]  /*f0900*/  LOP3.LUT P0, RZ, R2.reuse, 0x8000000, RZ, 0xc0, !PT ;  /* 0x0800000002ff7812 */ /* 0x040fe4000780c0ff */
[----:B-1----:R-:W-:Y:S01]  /*f0910*/  PRMT R14, R51, 0x7773, RZ ;  /* 0x00007773330e7816 */ /* 0x002fe200000000ff */
[----:B------:R-:W4:Y:S10]  /*f0920*/  LDL.LU.64 R60, [R1+0x2358] ;  /* 0x00235800013c7983 */ /* 0x000f340000300a00 */
[----:B------:R1:W-:Y:S01]  /*f0930*/  @P0 STG.E.U8 desc[UR4][R46.64], R14 ;  /* 0x0000000e2e000986 */ /* 0x0003e2000c101104 */
[----:B------:R-:W-:-:S03]  /*f0940*/  LOP3.LUT P0, RZ, R2, 0x4000000, RZ, 0xc0, !PT ;  /* 0x0400000002ff7812 */ /* 0x000fc6000780c0ff */
[----:B------:R-:W4:Y:S04]  /*f0950*/  LDL.LU R37, [R1+0x610] ;  /* 0x0006100001257983 */ /* 0x000f280000300800 */
[----:B------:R-:W4:Y:S01]  /*f0960*/  LDL.LU.64 R50, [R1+0x2390] ;  /* 0x0023900001327983 */ /* 0x000f220000300a00 */
[----:B-1----:R-:W-:-:S03]  /*f0970*/  PRMT R14, R36, 0x7770, RZ ;  /* 0x00007770240e7816 */ /* 0x002fc600000000ff */
[----:B------:R-:W4:Y:S04]  /*f0980*/  LDL.LU.64 R46, [R1+0x2388] ;  /* 0x00238800012e7983 */ /* 0x000f280000300a00 */
[----:B--2---:R1:W-:Y:S04]  /*f0990*/  @P0 STG.E.U8 desc[UR4][R44.64], R14 ;  /* 0x0000000e2c000986 */ /* 0x0043e8000c101104 */
[----:B-1----:R-:W2:Y:S01]  /*f09a0*/  LDL.LU.64 R44, [R1+0x23c8] ;  /* 0x0023c800012c7983 */ /* 0x002ea20000300a00 */
[----:B------:R-:W-:Y:S02]  /*f09b0*/  LOP3.LUT P0, RZ, R2, 0x2000000, RZ, 0xc0, !PT ;  /* 0x0200000002ff7812 */ /* 0x000fe4000780c0ff */
[----:B------:R-:W-:-:S11]  /*f09c0*/  PRMT R14, R36, 0x7771, RZ ;  /* 0x00007771240e7816 */ /* 0x000fd600000000ff */
[----:B------:R1:W-:Y:S01]  /*f09d0*/  @P0 STG.E.U8 desc[UR4][R22.64], R14 ;  /* 0x0000000e16000986 */ /* 0x0003e2000c101104 */
[----:B------:R-:W-:Y:S02]  /*f09e0*/  LOP3.LUT P0, RZ, R2, 0x1000000, RZ, 0xc0, !PT ;  /* 0x0100000002ff7812 */ /* 0x000fe4000780c0ff */
[----:B-1----:R-:W-:-:S11]  /*f09f0*/  PRMT R14, R36, 0x7772, RZ ;  /* 0x00007772240e7816 */ /* 0x002fd600000000ff */
[----:B------:R1:W-:Y:S01]  /*f0a00*/  @P0 STG.E.U8 desc[UR4][R20.64], R14 ;  /* 0x0000000e14000986 */ /* 0x0003e2000c101104 */
[----:B------:R-:W-:Y:S02]  /*f0a10*/  LOP3.LUT P0, RZ, R2, 0x800000, RZ, 0xc0, !PT ;  /* 0x0080000002ff7812 */ /* 0x000fe4000780c0ff */
[----:B-1----:R-:W-:-:S11]  /*f0a20*/  PRMT R14, R36, 0x7773, RZ ;  /* 0x00007773240e7816 */ /* 0x002fd600000000ff */
[----:B---3--:R1:W-:Y:S01]  /*f0a30*/  @P0 STG.E.U8 desc[UR4][R26.64], R14 ;  /* 0x0000000e1a000986 */ /* 0x0083e2000c101104 */
        /* <DEDUP_REMOVED lines=19> */
[----:B----4-:R1:W-:Y:S01]  /*f0b70*/  @P2 STG.E.U8 desc[UR4][R38.64], R14 ;  /* 0x0000000e26002986 */ /* 0x0103e2000c101104 */
[----:B------:R-:W-:Y:S02]  /*f0b80*/  LOP3.LUT P5, RZ, R19, 0x2, RZ, 0xc0, !PT ;  /* 0x0000000213ff7812 */ /* 0x000fe400078ac0ff */
[----:B-1----:R-:W-:Y:S01]  /*f0b90*/  PRMT R14, R55, 0x7772, RZ ;  /* 0x00007772370e7816 */ /* 0x002fe200000000ff */
[----:B------:R-:W3:Y:S04]  /*f0ba0*/  LDL.LU.64 R38, [R1+0x23c0] ;  /* 0x0023c00001267983 */ /* 0x000ee80000300a00 */
[----:B------:R1:W-:Y:S01]  /*f0bb0*/  @P3 STG.E.U8 desc[UR4][R60.64], R14 ;  /* 0x0000000e3c003986 */ /* 0x0003e2000c101104 */
[----:B------:R-:W-:Y:S02]  /*f0bc0*/  LOP3.LUT P6, RZ, R19, 0x4, RZ, 0xc0, !PT ;  /* 0x0000000413ff7812 */ /* 0x000fe400078cc0ff */
[----:B-1----:R-:W-:-:S05]  /*f0bd0*/  PRMT R14, R55, 0x7773, RZ ;  /* 0x00007773370e7816 */ /* 0x002fca00000000ff */
[----:B------:R1:W-:Y:S02]  /*f0be0*/  @P4 STG.E.U8 desc[UR4][R50.64], R14 ;  /* 0x0000000e32004986 */ /* 0x0003e4000c101104 */
[----:B-1----:R-:W-:-:S05]  /*f0bf0*/  PRMT R14, R37, 0x7770, RZ ;  /* 0x00007770250e7816 */ /* 0x002fca00000000ff */
[----:B------:R1:W-:Y:S02]  /*f0c00*/  @P5 STG.E.U8 desc[UR4][R46.64], R14 ;  /* 0x0000000e2e005986 */ /* 0x0003e4000c101104 */
[----:B-1----:R-:W-:-:S05]  /*f0c10*/  PRMT R14, R37, 0x7771, RZ ;  /* 0x00007771250e7816 */ /* 0x002fca00000000ff */
[----:B--2---:R1:W-:Y:S04]  /*f0c20*/  @P6 STG.E.U8 desc[UR4][R44.64], R14 ;  /* 0x0000000e2c006986 */ /* 0x0043e8000c101104 */
[----:B-1----:R-:W2:Y:S04]  /*f0c30*/  LDL.LU.64 R44, [R1+0x23b8] ;  /* 0x0023b800012c7983 */ /* 0x002ea80000300a00 */
[----:B------:R-:W4:Y:S04]  /*f0c40*/  LDL.LU.64 R46, [R1+0x23b0] ;  /* 0x0023b000012e7983 */ /* 0x000f280000300a00 */
[----:B------:R-:W4:Y:S04]  /*f0c50*/  LDL.LU.64 R60, [R1+0x23a8] ;  /* 0x0023a800013c7983 */ /* 0x000f280000300a00 */
[----:B------:R-:W4:Y:S01]  /*f0c60*/  LDL.LU.64 R54, [R1+0x23a0] ;  /* 0x0023a00001367983 */ /* 0x000f220000300a00 */
[----:B------:R-:W-:-:S03]  /*f0c70*/  LOP3.LUT P0, RZ, R19, 0x8000, RZ, 0xc0, !PT ;  /* 0x0000800013ff7812 */ /* 0x000fc6000780c0ff */
[----:B------:R-:W4:Y:S01]  /*f0c80*/  LDL.LU.64 R50, [R1+0x2398] ;  /* 0x0023980001327983 */ /* 0x000f220000300a00 */
[----:B------:R-:W-:Y:S02]  /*f0c90*/  LOP3.LUT R2, R2, 0xfffffbff, RZ, 0xc0, !PT ;  /* 0xfffffbff02027812 */ /* 0x000fe400078ec0ff */
[----:B------:R-:W-:Y:S01]  /*f0ca0*/  LOP3.LUT P4, RZ, R19, 0x8, RZ, 0xc0, !PT ;  /* 0x0000000813ff7812 */ /* 0x000fe2000788c0ff */
[----:B------:R-:W4:Y:S06]  /*f0cb0*/  LDL.LU R27, [R1+0x634] ;  /* 0x00063400011b7983 */ /* 0x000f2c0000300800 */
[----:B------:R-:W-:-:S02]  /*f0cc0*/  @P0 LOP3.LUT R2, R2, 0x400, RZ, 0xfc, !PT ;  /* 0x0000040002020812 */ /* 0x000fc400078efcff */
        /* <DEDUP_REMOVED lines=8> */
[----:B------:R-:W-:Y:S02]  /*f0d50*/  LOP3.LUT R2, R2, 0xffffdfff, RZ, 0xc0, !PT ;  /* 0xffffdfff02027812 */ /* 0x000fe400078ec0ff */
[----:B------:R-:W-:-:S09]  /*f0d60*/  PRMT R14, R37, 0x7772, RZ ;  /* 0x00007772250e7816 */ /* 0x000fd200000000ff */
        /* <DEDUP_REMOVED lines=9> */
[----:B------:R-:W-:Y:S01]  /*f0e00*/  LOP3.LUT P6, RZ, R19, 0x20, RZ, 0xc0, !PT ;  /* 0x0000002013ff7812 */ /* 0x000fe200078cc0ff */
[----:B---3--:R1:W-:Y:S02]  /*f0e10*/  @P4 STG.E.U8 desc[UR4][R38.64], R14 ;  /* 0x0000000e26004986 */ /* 0x0083e4000c101104 */
[----:B-1----:R-:W-:-:S06]  /*f0e20*/  PRMT R14, R37, 0x7773, RZ ;  /* 0x00007773250e7816 */ /* 0x002fcc00000000ff */
[----:B------:R-:W-:Y:S02]  /*f0e30*/  @P0 LOP3.LUT R2, R2, 0x10000, RZ, 0xfc, !PT ;  /* 0x0001000002020812 */ /* 0x000fe400078efcff */
[----:B------:R-:W-:Y:S02]  /*f0e40*/  LOP3.LUT P0, RZ, R19, 0x100, RZ, 0xc0, !PT ;  /* 0x0000010013ff7812 */ /* 0x000fe4000780c0ff */
[----:B------:R-:W-:-:S11]  /*f0e50*/  LOP3.LUT R2, R2, 0xfffdffff, RZ, 0xc0, !PT ;  /* 0xfffdffff02027812 */ /* 0x000fd600078ec0ff */
[----:B------:R-:W-:Y:S02]  /*f0e60*/  @P0 LOP3.LUT R2, R2, 0x20000, RZ, 0xfc, !PT ;  /* 0x0002000002020812 */ /* 0x000fe400078efcff */
[----:B------:R-:W-:Y:S02]  /*f0e70*/  LOP3.LUT P0, RZ, R19, 0x80, RZ, 0xc0, !PT ;  /* 0x0000008013ff7812 */ /* 0x000fe4000780c0ff */
[----:B------:R-:W-:-:S11]  /*f0e80*/  LOP3.LUT R2, R2, 0xfffbffff, RZ, 0xc0, !PT ;  /* 0xfffbffff02027812 */ /* 0x000fd600078ec0ff */
[----:B------:R-:W-:Y:S02]  /*f0e90*/  @P0 LOP3.LUT R2, R2, 0x40000, RZ, 0xfc, !PT ;  /* 0x0004000002020812 */ /* 0x000fe400078efcff */
[----:B------:R-:W-:Y:S01]  /*f0ea0*/  LOP3.LUT P0, RZ, R19, 0x40, RZ, 0xc0, !PT ;  /* 0x0000004013ff7812 */ /* 0x000fe2000780c0ff */
[----:B--2---:R1:W-:Y:S04]  /*f0eb0*/  @P5 STG.E.U8 desc[UR4][R44.64], R14 ;  /* 0x0000000e2c005986 */ /* 0x0043e8000c101104 */
[----:B-1----:R-:W2:Y:S04]  /*f0ec0*/  LDL.LU.64 R44, [R1+0x23d0] ;  /* 0x0023d000012c7983 */ /* 0x002ea80000300a00 */
[----:B------:R-:W3:Y:S04]  /*f0ed0*/  LDL.LU.64 R22, [R1+0x2400] ;  /* 0x0024000001167983 */ /* 0x000ee80000300a00 */
[----:B------:R-:W3:Y:S01]  /*f0ee0*/  LDL.LU.64 R20, [R1+0x23f8] ;  /* 0x0023f80001147983 */ /* 0x000ee20000300a00 */
[----:B------:R-:W-:-:S03]  /*f0ef0*/  PRMT R14, R58, 0x7770, RZ ;  /* 0x000077703a0e7816 */ /* 0x000fc600000000ff */
[----:B------:R-:W3:Y:S04]  /*f0f00*/  LDL.LU.64 R24, [R1+0x23f0] ;  /* 0x0023f00001187983 */ /* 0x000ee80000300a00 */
[----:B----4-:R1:W-:Y:S04]  /*f0f10*/  @P6 STG.E.U8 desc[UR4][R46.64], R14 ;  /* 0x0000000e2e006986 */ /* 0x0103e8000c101104 */
[----:B------:R-:W4:Y:S04]  /*f0f20*/  LDL.LU.64 R30, [R1+0x23e8] ;  /* 0x0023e800011e7983 */ /* 0x000f280000300a00 */
[----:B-1----:R-:W4:Y:S01]  /*f0f30*/  LDL.LU R47, [R1+0x624] ;  /* 0x00062400012f7983 */ /* 0x002f220000300800 */
[----:B------:R-:W-:-:S03]  /*f0f40*/  PRMT R14, R58, 0x7771, RZ ;  /* 0x000077713a0e7816 */ /* 0x000fc600000000ff */
[----:B------:R-:W4:Y:S04]  /*f0f50*/  LDL.LU.64 R28, [R1+0x23e0] ;  /* 0x0023e000011c7983 */ /* 0x000f280000300a00 */
[----:B------:R1:W-:Y:S01]  /*f0f60*/  @P0 STG.E.U8 desc[UR4][R60.64], R14 ;  /* 0x0000000e3c000986 */ /* 0x0003e2000c101104 */
[----:B------:R-:W-:-:S03]  /*f0f70*/  LOP3.LUT P0, RZ, R2, 0x40000, RZ, 0xc0, !PT ;  /* 0x0004000002ff7812 */ /* 0x000fc6000780c0ff */
[----:B------:R-:W4:Y:S04]  /*f0f80*/  LDL.LU.64 R34, [R1+0x23d8] ;  /* 0x0023d80001227983 */ /* 0x000f280000300a00 */
[----:B------:R-:W4:Y:S01]  /*f0f90*/  LDL.LU.64 R32, [R1+0x2410] ;  /* 0x0024100001207983 */ /* 0x000f220000300a00 */
[----:B-1----:R-:W-:-:S05]  /*f0fa0*/  PRMT R14, R58, 0x7772, RZ ;  /* 0x000077723a0e7816 */ /* 0x002fca00000000ff */
[----:B------:R1:W-:Y:S02]  /*f0fb0*/  @P0 STG.E.U8 desc[UR4][R54.64], R14 ;  /* 0x0000000e36000986 */ /* 0x0003e4000c101104 */
[----:B-1----:R-:W-:Y:S02]  /*f0fc0*/  PRMT R14, R58, 0x7773, RZ ;  /* 0x000077733a0e7816 */ /* 0x002fe400000000ff */
[----:B------:R-:W4:Y:S04]  /*f0fd0*/  LDL.LU R58, [R1+0x55f0] ;  /* 0x0055f000013a7983 */ /* 0x000f280000300800 */
[----:B------:R-:W4:Y:S04]  /*f0fe0*/  LDL.LU.64 R38, [R1+0x2408] ;  /* 0x0024080001267983 */ /* 0x000f280000300a00 */
[----:B------:R-:W4:Y:S04]  /*f0ff0*/  LDL.LU.64 R36, [R1+0x2448] ;  /* 0x0024480001247983 */ /* 0x000f280000300a00 */
[----:B------:R-:W4:Y:S01]  /*f1000*/  LDL.LU.64 R60, [R1+0x2440] ;  /* 0x00244000013c7983 */ /* 0x000f220000300a00 */
[----:B------:R-:W-:-:S03]  /*f1010*/  LOP3.LUT P0, RZ, R2, 0x20000, RZ, 0xc0, !PT ;  /* 0x0002000002ff7812 */ /* 0x000fc6000780c0ff */
[----:B------:R-:W4:Y:S10]  /*f1020*/  LDL.LU.64 R54, [R1+0x2438] ;  /* 0x0024380001367983 */ /* 0x000f340000300a00 */
[----:B------:R1:W-:Y:S04]  /*f1030*/  @P0 STG.E.U8 desc[UR4][R50.64], R14 ;  /* 0x0000000e32000986 */ /* 0x0003e8000c101104 */
[----:B-1----:R-:W4:Y:S04]  /*f1040*/  LDL.LU.64 R50, [R1+0x2430] ;  /* 0x0024300001327983 */ /* 0x002f280000300a00 */
[----:B------:R-:W4:Y:S01]  /*f1050*/  LDL.LU R46, [R1+0x604] ;  /* 0x00060400012e7983 */ /* 0x000f220000300800 */
[----:B------:R-:W-:-:S02]  /*f1060*/  LOP3.LUT P0, RZ, R2, 0x10000, RZ, 0xc0, !PT ;  /* 0x0001000002ff7812 */ /* 0x000fc4000780c0ff */
[----:B------:R-:W-:Y:S02]  /*f1070*/  PRMT R14, R27, 0x7770, RZ ;  /* 0x000077701b0e7816 */ /* 0x000fe400000000ff */
[C---:B------:R-:W-:Y:S02]  /*f1080*/  LOP3.LUT P1, RZ, R19.reuse, 0x10000, RZ, 0xc0, !PT ;  /* 0x0001000013ff7812 */ /* 0x040fe4000782c0ff */
[C---:B------:R-:W-:Y:S02]  /*f1090*/  LOP3.LUT P2, RZ, R19.reuse, 0x20000, RZ, 0xc0, !PT ;  /* 0x0002000013ff7812 */ /* 0x040fe4000784c0ff */
[C---:B------:R-:W-:Y:S02]  /*f10a0*/  LOP3.LUT P3, RZ, R19.reuse, 0x40000, RZ, 0xc0, !PT ;  /* 0x0004000013ff7812 */ /* 0x040fe4000786c0ff */
[----:B------:R-:W-:-:S03]  /*f10b0*/  LOP3.LUT P4, RZ, R19, 0x80000, RZ, 0xc0, !PT ;  /* 0x0008000013ff7812 */ /* 0x000fc6000788c0ff */
[----:B--2---:R1:W-:Y:S01]  /*f10c0*/  @P0 STG.E.U8 desc[UR4][R44.64], R14 ;  /* 0x0000000e2c000986 */ /* 0x0043e2000c101104 */
[C---:B------:R-:W-:Y:S02]  /*f10d0*/  LOP3.LUT P0, RZ, R2.reuse, 0x8000, RZ, 0xc0, !PT ;  /* 0x0000800002ff7812 */ /* 0x040fe4000780c0ff */
[----:B-1----:R-:W-:Y:S01]  /*f10e0*/  PRMT R14, R27, 0x7771, RZ ;  /* 0x000077711b0e7816 */ /* 0x002fe200000000ff */
[----:B------:R-:W2:Y:S10]  /*f10f0*/  LDL.LU.64 R44, [R1+0x55e8] ;  /* 0x0055e800012c7983 */ /* 0x000eb40000300a00 */
[----:B---3--:R1:W-:Y:S01]  /*f1100*/  @P0 STG.E.U8 desc[UR4][R22.64], R14 ;  /* 0x0000000e16000986 */ /* 0x0083e2000c101104 */
[----:B------:R-:W-:-:S02]  /*f1110*/  LOP3.LUT P0, RZ, R2, 0x4000, RZ, 0xc0, !PT ;  /* 0x0000400002ff7812 */ /* 0x000fc4000780c0ff */
[----:B-1----:R-:W-:-:S11]  /*f1120*/  PRMT R14, R27, 0x7772, RZ ;  /* 0x000077721b0e7816 */ /* 0x002fd600000000ff */
[----:B------:R1:W-:Y:S01]  /*f1130*/  @P0 STG.E.U8 desc[UR4][R20.64], R14 ;  /* 0x0000000e14000986 */ /* 0x0003e2000c101104 */
[----:B------:R-:W-:Y:S02]  /*f1140*/  LOP3.LUT P0, RZ, R2, 0x2000, RZ, 0xc0, !PT ;  /* 0x0000200002ff7812 */ /* 0x000fe4000780c0ff */
[----:B-1----:R-:W-:-:S11]  /*f1150*/  PRMT R14, R27, 0x7773, RZ ;  /* 0x000077731b0e7816 */ /* 0x002fd600000000ff */
[----:B------:R4:W-:Y:S01]  /*f1160*/  @P0 STG.E.U8 desc[UR4][R24.64], R14 ;  /* 0x0000000e18000986 */ /* 0x0009e2000c101104 */
[----:B------:R-:W-:Y:S02]  /*f1170*/  LOP3.LUT P0, RZ, R2, 0x1000, RZ, 0xc0, !PT ;  /* 0x0000100002ff7812 */ /* 0x000fe4000780c0ff */
[----:B----4-:R-:W-:-:S11]  /*f1180*/  PRMT R14, R47, 0x7770, RZ ;  /* 0x000077702f0e7816 */ /* 0x010fd600000000ff */
[----:B------:R1:W-:Y:S01]  /*f1190*/  @P0 STG.E.U8 desc[UR4][R30.64], R14 ;  /* 0x0000000e1e000986 */ /* 0x0003e2000c101104 */
[----:B------:R-:W-:Y:S02]  /*f11a0*/  LOP3.LUT P0, RZ, R2, 0x800, RZ, 0xc0, !PT ;  /* 0x0000080002ff7812 */ /* 0x000fe4000780c0ff */
[----:B-1----:R-:W-:-:S11]  /*f11b0*/  PRMT R14, R47, 0x7771, RZ ;  /* 0x000077712f0e7816 */ /* 0x002fd600000000ff */
[----:B------:R1:W-:Y:S01]  /*f11c0*/  @P0 STG.E.U8 desc[UR4][R28.64], R14 ;  /* 0x0000000e1c000986 */ /* 0x0003e2000c101104 */
[----:B------:R-:W-:Y:S02]  /*f11d0*/  LOP3.LUT P0, RZ, R2, 0x400, RZ, 0xc0, !PT ;  /* 0x0000040002ff7812 */ /* 0x000fe4000780c0ff */
[----:B-1----:R-:W-:-:S11]  /*f11e0*/  PRMT R14, R47, 0x7772, RZ ;  /* 0x000077722f0e7816 */ /* 0x002fd600000000ff */
        /* <DEDUP_REMOVED lines=9> */
[----:B-1----:R-:W-:Y:S02]  /*f1280*/  PRMT R14, R58, 0x7773, RZ ;  /* 0x000077733a0e7816 */ /* 0x002fe400000000ff */
[----:B------:R-:W3:Y:S04]  /*f1290*/  LDL.LU R58, [R1+0x55e0] ;  /* 0x0055e000013a7983 */ /* 0x000ee80000300800 */
[----:B------:R-:W4:Y:S01]  /*f12a0*/  LDL.LU.64 R38, [R1+0x2428] ;  /* 0x0024280001267983 */ /* 0x000f220000300a00 */
[C---:B------:R-:W-:Y:S02]  /*f12b0*/  LOP3.LUT P5, RZ, R19.reuse, 0x100000, RZ, 0xc0, !PT ;  /* 0x0010000013ff7812 */ /* 0x040fe400078ac0ff */
[----:B------:R-:W-:Y:S01]  /*f12c0*/  LOP3.LUT P6, RZ, R19, 0x200000, RZ, 0xc0, !PT ;  /* 0x0020000013ff7812 */ /* 0x000fe200078cc0ff */
[----:B------:R-:W2:Y:S04]  /*f12d0*/  LDL.LU.64 R32, [R1+0x2420] ;  /* 0x0024200001207983 */ /* 0x000ea80000300a00 */
[----:B------:R-:W2:Y:S04]  /*f12e0*/  LDL.LU.64 R36, [R1+0x2418] ;  /* 0x0024180001247983 */ /* 0x000ea80000300a00 */
[----:B------:R-:W2:Y:S04]  /*f12f0*/  LDL.LU.64 R60, [R1+0x2450] ;  /* 0x00245000013c7983 */ /* 0x000ea80000300a00 */
[----:B------:R1:W-:Y:S02]  /*f1300*/  @P5 STG.E.U8 desc[UR4][R54.64], R14 ;  /* 0x0000000e36005986 */ /* 0x0003e4000c101104 */
[----:B-1----:R-:W-:-:S02]  /*f1310*/  PRMT R14, R46, 0x7770, RZ ;  /* 0x000077702e0e7816 */ /* 0x002fc400000000ff */
[----:B------:R-:W2:Y:S04]  /*f1320*/  LDL.LU.64 R54, [R1+0x2480] ;  /* 0x0024800001367983 */ /* 0x000ea80000300a00 */
[----:B------:R1:W-:Y:S04]  /*f1330*/  @P6 STG.E.U8 desc[UR4][R50.64], R14 ;  /* 0x0000000e32006986 */ /* 0x0003e8000c101104 */
[----:B-1----:R-:W2:Y:S04]  /*f1340*/  LDL.LU.64 R50, [R1+0x2478] ;  /* 0x0024780001327983 */ /* 0x002ea80000300a00 */
[----:B------:R-:W2:Y:S01]  /*f1350*/  LDL.LU R47, [R1+0x638] ;  /* 0x00063800012f7983 */ /* 0x000ea20000300800 */
[----:B------:R-:W-:-:S02]  /*f1360*/  LOP3.LUT R2, R2, 0xfffffffd, RZ, 0xc0, !PT ;  /* 0xfffffffd02027812 */ /* 0x000fc400078ec0ff */
[C---:B------:R-:W-:Y:S01]  /*f1370*/  LOP3.LUT P4, RZ, R19.reuse, 0x400000, RZ, 0xc0, !PT ;  /* 0x0040000013ff7812 */ /* 0x040fe2000788c0ff */
[----:B------:R-:W2:Y:S01]  /*f1380*/  LDL.LU.64 R22, [R1+0x2470] ;  /* 0x0024700001167983 */ /* 0x000ea20000300a00 */
[----:B------:R-:W-:Y:S02]  /*f1390*/  PRMT R14, R46, 0x7771, RZ ;  /* 0x000077712e0e7816 */ /* 0x000fe400000000ff */
[C---:B------:R-:W-:Y:S02]  /*f13a0*/  LOP3.LUT P5, RZ, R19.reuse, 0x800000, RZ, 0xc0, !PT ;  /* 0x0080000013ff7812 */ /* 0x040fe400078ac0ff */
[----:B------:R-:W-:Y:S02]  /*f13b0*/  LOP3.LUT P6, RZ, R19, 0x1000000, RZ, 0xc0, !PT ;  /* 0x0100000013ff7812 */ /* 0x000fe400078cc0ff */
[----:B---3--:R-:W-:-:S13]  /*f13c0*/  LOP3.LUT P0, RZ, R58, 0x4, RZ, 0xc0, !PT ;  /* 0x000000043aff7812 */ /* 0x008fda000780c0ff */
        /* <DEDUP_REMOVED lines=8> */
[----:B------:R-:W-:Y:S01]  /*f1450*/  LOP3.LUT R2, R2, 0xffffffef, RZ, 0xc0, !PT ;  /* 0xffffffef02027812 */ /* 0x000fe200078ec0ff */
[----:B----4-:R1:W-:Y:S10]  /*f1460*/  @P4 STG.E.U8 desc[UR4][R38.64], R14 ;  /* 0x0000000e26004986 */ /* 0x0103f4000c101104 */
[----:B------:R-:W-:-:S02]  /*f1470*/  @P0 LOP3.LUT R2, R2, 0x10, RZ, 0xfc, !PT ;  /* 0x0000001002020812 */ /* 0x000fc400078efcff */
[----:B------:R-:W-:Y:S01]  /*f1480*/  LOP3.LUT P0, RZ, R19, 0x40000000, RZ, 0xc0, !PT ;  /* 0x4000000013ff7812 */ /* 0x000fe2000780c0ff */
[----:B-1----:R-:W3:Y:S01]  /*f1490*/  LDL.LU R38, [R1+0x628] ;  /* 0x0006280001267983 */ /* 0x002ee20000300800 */
[----:B------:R-:W-:-:S03]  /*f14a0*/  LOP3.LUT R2, R2, 0xffffffdf, RZ, 0xc0, !PT ;  /* 0xffffffdf02027812 */ /* 0x000fc600078ec0ff */
[----:B------:R-:W4:Y:S04]  /*f14b0*/  LDL.LU.64 R20, [R1+0x2468] ;  /* 0x0024680001147983 */ /* 0x000f280000300a00 */
[----:B------:R-:W4:Y:S04]  /*f14c0*/  LDL.LU.64 R26, [R1+0x2460] ;  /* 0x00246000011a7983 */ /* 0x000f280000300a00 */
[----:B------:R-:W-:Y:S01]  /*f14d0*/  @P0 LOP3.LUT R2, R2, 0x20, RZ, 0xfc, !PT ;  /* 0x0000002002020812 */ /* 0x000fe200078efcff */
[----:B------:R-:W4:Y:S01]  /*f14e0*/  LDL.LU.64 R24, [R1+0x2458] ;  /* 0x0024580001187983 */ /* 0x000f220000300a00 */
[----:B------:R-:W-:-:S02]  /*f14f0*/  LOP3.LUT P0, RZ, R19, 0x20000000, RZ, 0xc0, !PT ;  /* 0x2000000013ff7812 */ /* 0x000fc4000780c0ff */
[----:B------:R-:W-:Y:S01]  /*f1500*/  LOP3.LUT R2, R2, 0xffffffbf, RZ, 0xc0, !PT ;  /* 0xffffffbf02027812 */ /* 0x000fe200078ec0ff */
[----:B------:R-:W4:Y:S01]  /*f1510*/  LDL.LU.64 R30, [R1+0x2488] ;  /* 0x00248800011e7983 */ /* 0x000f220000300a00 */
[----:B------:R-:W-:-:S03]  /*f1520*/  PRMT R14, R46, 0x7772, RZ ;  /* 0x000077722e0e7816 */ /* 0x000fc600000000ff */
[----:B------:R-:W4:Y:S04]  /*f1530*/  LDL.LU R39, [R1+0x618] ;  /* 0x0006180001277983 */ /* 0x000f280000300800 */
[----:B------:R-:W4:Y:S02]  /*f1540*/  LDL.LU.64 R28, [R1+0x2490] ;  /* 0x00249000011c7983 */ /* 0x000f240000300a00 */
[----:B------:R-:W-:Y:S02]  /*f1550*/  @P0 LOP3.LUT R2, R2, 0x40, RZ, 0xfc, !PT ;  /* 0x0000004002020812 */ /* 0x000fe400078efcff */
[----:B------:R-:W-:Y:S01]  /*f1560*/  LOP3.LUT P0, RZ, R19, 0x10000000, RZ, 0xc0, !PT ;  /* 0x1000000013ff7812 */ /* 0x000fe2000780c0ff */
[----:B--2---:R1:W-:Y:S01]  /*f1570*/  @P5 STG.E.U8 desc[UR4][R32.64], R14 ;  /* 0x0000000e20005986 */ /* 0x0043e2000c101104 */
[----:B------:R-:W-:-:S03]  /*f1580*/  LOP3.LUT R2, R2, 0xffffff7f, RZ, 0xc0, !PT ;  /* 0xffffff7f02027812 */ /* 0x000fc600078ec0ff */
[----:B------:R-:W2:Y:S08]  /*f1590*/  LDL.LU.64 R34, [R1+0x24c0] ;  /* 0x0024c00001227983 */ /* 0x000eb00000300a00 */
[----:B------:R-:W-:Y:S01]  /*f15a0*/  @P0 LOP3.LUT R2, R2, 0x80, RZ, 0xfc, !PT ;  /* 0x0000008002020812 */ /* 0x000fe200078efcff */
[----:B-1----:R-:W2:Y:S01]  /*f15b0*/  LDL.LU.64 R32, [R1+0x24b8] ;  /* 0x0024b80001207983 */ /* 0x002ea20000300a00 */
[----:B------:R-:W-:-:S02]  /*f15c0*/  LOP3.LUT P0, RZ, R19, 0x8000000, RZ, 0xc0, !PT ;  /* 0x0800000013ff7812 */ /* 0x000fc4000780c0ff */
[----:B------:R-:W-:-:S11]  /*f15d0*/  LOP3.LUT R2, R2, 0xfffffeff, RZ, 0xc0, !PT ;  /* 0xfffffeff02027812 */ /* 0x000fd600078ec0ff */
[----:B------:R-:W-:Y:S02]  /*f15e0*/  @P0 LOP3.LUT R2, R2, 0x100, RZ, 0xfc, !PT ;  /* 0x0000010002020812 */ /* 0x000fe400078efcff */
[----:B------:R-:W-:Y:S02]  /*f15f0*/  LOP3.LUT P0, RZ, R19, 0x4000000, RZ, 0xc0, !PT ;  /* 0x0400000013ff7812 */ /* 0x000fe4000780c0ff */
[----:B------:R-:W-:Y:S02]  /*f1600*/  LOP3.LUT R2, R2, 0xfffffdff, RZ, 0xc0, !PT ;  /* 0xfffffdff02027812 */ /* 0x000fe400078ec0ff */
[----:B------:R-:W-:-:S09]  /*f1610*/  PRMT R14, R46, 0x7773, RZ ;  /* 0x000077732e0e7816 */ /* 0x000fd200000000ff */
[----:B------:R-:W-:Y:S02]  /*f1620*/  @P0 LOP3.LUT R2, R2, 0x200, RZ, 0xfc, !PT ;  /* 0x0000020002020812 */ /* 0x000fe400078efcff */
[----:B------:R-:W-:Y:S01]  /*f1630*/  LOP3.LUT P0, RZ, R19, 0x2000000, RZ, 0xc0, !PT ;  /* 0x0200000013ff7812 */ /* 0x000fe2000780c0ff */
[----:B------:R1:W-:Y:S02]  /*f1640*/  @P6 STG.E.U8 desc[UR4][R36.64], R14 ;  /* 0x0000000e24006986 */ /* 0x0003e4000c101104 */
[----:B-1----:R-:W-:Y:S02]  /*f1650*/  PRMT R14, R47, 0x7770, RZ ;  /* 0x000077702f0e7816 */ /* 0x002fe400000000ff */
[----:B------:R-:W2:Y:S08]  /*f1660*/  LDL.LU.64 R36, [R1+0x24b0] ;  /* 0x0024b00001247983 */ /* 0x000eb00000300a00 */
[----:B------:R1:W-:Y:S01]  /*f1670*/  @P0 STG.E.U8 desc[UR4][R60.64], R14 ;  /* 0x0000000e3c000986 */ /* 0x0003e2000c101104 */
[----:B------:R-:W-:-:S02]  /*f1680*/  LOP3.LUT P0, RZ, R2, 0x200, RZ, 0xc0, !PT ;  /* 0x0000020002ff7812 */ /* 0x000fc4000780c0ff */
[----:B-1----:R-:W-:Y:S01]  /*f1690*/  PRMT R14, R47, 0x7771, RZ ;  /* 0x000077712f0e7816 */ /* 0x002fe200000000ff */
[----:B------:R-:W2:Y:S10]  /*f16a0*/  LDL.LU.64 R60, [R1+0x24a8] ;  /* 0x0024a800013c7983 */ /* 0x000eb40000300a00 */
[----:B------:R1:W-:Y:S01]  /*f16b0*/  @P0 STG.E.U8 desc[UR4][R54.64], R14 ;  /* 0x0000000e36000986 */ /* 0x0003e2000c101104 */
[----:B------:R-:W-:-:S02]  /*f16c0*/  LOP3.LUT P0, RZ, R2, 0x100, RZ, 0xc0, !PT ;  /* 0x0000010002ff7812 */ /* 0x000fc4000780c0ff */
[C---:B-1----:R-:W-:Y:S01]  /*f16d0*/  PRMT R14, R47.reuse, 0x7772, RZ ;  /* 0x000077722f0e7816 */ /* 0x042fe200000000ff */
[----:B------:R-:W2:Y:S10]  /*f16e0*/  LDL.LU.64 R54, [R1+0x24a0] ;  /* 0x0024a00001367983 */ /* 0x000eb40000300a00 */
[----:B------:R1:W-:Y:S04]  /*f16f0*/  @P0 STG.E.U8 desc[UR4][R50.64], R14 ;  /* 0x0000000e32000986 */ /* 0x0003e8000c101104 */
[----:B-1----:R-:W2:Y:S01]  /*f1700*/  LDL.LU.64 R50, [R1+0x2498] ;  /* 0x0024980001327983 */ /* 0x002ea20000300a00 */
[----:B------:R-:W-:-:S03]  /*f1710*/  PRMT R14, R47, 0x7773, RZ ;  /* 0x000077732f0e7816 */ /* 0x000fc600000000ff */
[----:B------:R-:W2:Y:S01]  /*f1720*/  LDL.LU.64 R46, [R1+0x24c8] ;  /* 0x0024c800012e7983 */ /* 0x000ea20000300a00 */
[----:B------:R-:W-:-:S13]  /*f1730*/  LOP3.LUT P0, RZ, R2, 0x80, RZ, 0xc0, !PT ;  /* 0x0000008002ff7812 */ /* 0x000fda000780c0ff */
[----:B------:R3:W-:Y:S01]  /*f1740*/  @P0 STG.E.U8 desc[UR4][R22.64], R14 ;  /* 0x0000000e16000986 */ /* 0x0007e2000c101104 */
[----:B------:R-:W-:Y:S02]  /*f1750*/  LOP3.LUT P0, RZ, R2, 0x40, RZ, 0xc0, !PT ;  /* 0x0000004002ff7812 */ /* 0x000fe4000780c0ff */
[C---:B------:R-:W-:Y:S02]  /*f1760*/  LOP3.LUT P1, RZ, R58.reuse, 0x8, RZ, 0xc0, !PT ;  /* 0x000000083aff7812 */ /* 0x040fe4000782c0ff */
[C---:B------:R-:W-:Y:S02]  /*f1770*/  LOP3.LUT P2, RZ, R58.reuse, 0x10, RZ, 0xc0, !PT ;  /* 0x000000103aff7812 */ /* 0x040fe4000784c0ff */
[C---:B------:R-:W-:Y:S02]  /*f1780*/  LOP3.LUT P3, RZ, R58.reuse, 0x20, RZ, 0xc0, !PT ;  /* 0x000000203aff7812 */ /* 0x040fe4000786c0ff */
[C---:B------:R-:W-:Y:S02]  /*f1790*/  LOP3.LUT P4, RZ, R58.reuse, 0x40, RZ, 0xc0, !PT ;  /* 0x000000403aff7812 */ /* 0x040fe4000788c0ff */
[----:B------:R-:W-:-:S02]  /*f17a0*/  LOP3.LUT P5, RZ, R58, 0x80, RZ, 0xc0, !PT ;  /* 0x000000803aff7812 */ /* 0x000fc400078ac0ff */
[----:B------:R-:W-:Y:S02]  /*f17b0*/  LOP3.LUT P6, RZ, R58, 0x100, RZ, 0xc0, !PT ;  /* 0x000001003aff7812 */ /* 0x000fe400078cc0ff */
[----:B---3--:R-:W-:-:S05]  /*f17c0*/  PRMT R14, R38, 0x7770, RZ ;  /* 0x00007770260e7816 */ /* 0x008fca00000000ff */
[----:B----4-:R1:W-:Y:S01]  /*f17d0*/  @P0 STG.E.U8 desc[UR4][R20.64], R14 ;  /* 0x0000000e14000986 */ /* 0x0103e2000c101104 */
        /* <DEDUP_REMOVED lines=14> */
[----:B--2---:R1:W-:Y:S02]  /*f18c0*/  @P0 STG.E.U8 desc[UR4][R34.64], R14 ;  /* 0x0000000e22000986 */ /* 0x0043e4000c101104 */
        /* <DEDUP_REMOVED lines=11> */
[----:B------:R-:W2:Y:S04]  /*f1980*/  LDL.LU R3, [R1+0x55dc] ;  /* 0x0055dc0001037983 */ /* 0x000ea80000300800 */
[----:B------:R-:W3:Y:S04]  /*f1990*/  LDL.LU.64 R32, [R1+0x24d0] ;  /* 0x0024d00001207983 */ /* 0x000ee80000300a00 */
[----:B------:R-:W4:Y:S04]  /*f19a0*/  LDL.LU.64 R38, [R1+0x2508] ;  /* 0x0025080001267983 */ /* 0x000f280000300a00 */
[----:B------:R1:W-:Y:S04]  /*f19b0*/  @P6 STG.E.U8 desc[UR4][R46.64], R14 ;  /* 0x0000000e2e006986 */ /* 0x0003e8000c101104 */
[----:B------:R-:W2:Y:S04]  /*f19c0*/  LDL.LU.64 R36, [R1+0x2500] ;  /* 0x0025000001247983 */ /* 0x000ea80000300a00 */
[----:B-1----:R-:W2:Y:S04]  /*f19d0*/  LDL.LU R47, [R1+0x63c] ;  /* 0x00063c00012f7983 */ /* 0x002ea80000300800 */
[----:B------:R-:W3:Y:S04]  /*f19e0*/  LDL.LU.64 R60, [R1+0x24f8] ;  /* 0x0024f800013c7983 */ /* 0x000ee80000300a00 */
[----:B------:R-:W4:Y:S04]  /*f19f0*/  LDL.LU.64 R54, [R1+0x24f0] ;  /* 0x0024f00001367983 */ /* 0x000f280000300a00 */
[----:B------:R-:W4:Y:S04]  /*f1a00*/  LDL.LU.64 R50, [R1+0x24e8] ;  /* 0x0024e80001327983 */ /* 0x000f280000300a00 */
[----:B------:R-:W4:Y:S01]  /*f1a10*/  LDL.LU R23, [R1+0x62c] ;  /* 0x00062c0001177983 */ /* 0x000f220000300800 */
[----:B------:R-:W-:-:S02]  /*f1a20*/  LOP3.LUT P4, RZ, R58, 0x400, RZ, 0xc0, !PT ;  /* 0x000004003aff7812 */ /* 0x000fc4000788c0ff */
[C---:B------:R-:W-:Y:S02]  /*f1a30*/  LOP3.LUT P5, RZ, R58.reuse, 0x800, RZ, 0xc0, !PT ;  /* 0x000008003aff7812 */ /* 0x040fe400078ac0ff */
[C---:B------:R-:W-:Y:S02]  /*f1a40*/  LOP3.LUT P0, RZ, R58.reuse, 0x400000, RZ, 0xc0, !PT ;  /* 0x004000003aff7812 */ /* 0x040fe4000780c0ff */
[----:B------:R-:W-:Y:S02]  /*f1a50*/  LOP3.LUT P6, RZ, R58, 0x1000, RZ, 0xc0, !PT ;  /* 0x000010003aff7812 */ /* 0x000fe400078cc0ff */
[----:B------:R-:W-:Y:S02]  /*f1a60*/  LOP3.LUT R2, R2, 0xfffffffe, RZ, 0xc0, !PT ;  /* 0xfffffffe02027812 */ /* 0x000fe400078ec0ff */
[----:B--2---:R-:W-:-:S05]  /*f1a70*/  PRMT R14, R47, 0x7770, RZ ;  /* 0x000077702f0e7816 */ /* 0x004fca00000000ff */
[----:B---3--:R1:W-:Y:S02]  /*f1a80*/  @P4 STG.E.U8 desc[UR4][R32.64], R14 ;  /* 0x0000000e20004986 */ /* 0x0083e4000c101104 */
[----:B-1----:R-:W-:-:S05]  /*f1a90*/  PRMT R14, R47, 0x7771, RZ ;  /* 0x000077712f0e7816 */ /* 0x002fca00000000ff */
[----:B----4-:R1:W-:Y:S04]  /*f1aa0*/  @P5 STG.E.U8 desc[UR4][R38.64], R14 ;  /* 0x0000000e26005986 */ /* 0x0103e8000c101104 */
[----:B-1----:R-:W2:Y:S04]  /*f1ab0*/  LDL.LU.64 R14, [R1+0x24e0] ;  /* 0x0024e000010e7983 */ /* 0x002ea80000300a00 */
[----:B------:R-:W3:Y:S04]  /*f1ac0*/  LDL.LU.64 R20, [R1+0x24d8] ;  /* 0x0024d80001147983 */ /* 0x000ee80000300a00 */
[----:B------:R-:W4:Y:S04]  /*f1ad0*/  LDL.LU.64 R26, [R1+0x2510] ;  /* 0x00251000011a7983 */ /* 0x000f280000300a00 */
[----:B------:R-:W3:Y:S04]  /*f1ae0*/  LDL.LU R46, [R1+0x61c] ;  /* 0x00061c00012e7983 */ /* 0x000ee80000300800 */
[----:B------:R-:W3:Y:S04]  /*f1af0*/  LDL.LU.64 R24, [R1+0x2540] ;  /* 0x0025400001187983 */ /* 0x000ee80000300a00 */
[----:B------:R-:W4:Y:S01]  /*f1b00*/  LDL.LU.64 R30, [R1+0x2538] ;  /* 0x00253800011e7983 */ /* 0x000f220000300a00 */
[----:B------:R-:W-:-:S03]  /*f1b10*/  LOP3.LUT R3, R3, 0xfeffffff, RZ, 0xc0, !PT ;  /* 0xfeffffff03037812 */ /* 0x000fc600078ec0ff */
[----:B------:R-:W4:Y:S01]  /*f1b20*/  LDL.LU.64 R28, [R1+0x2530] ;  /* 0x00253000011c7983 */ /* 0x000f220000300a00 */
[----:B------:R-:W-:Y:S02]  /*f1b30*/  @P0 LOP3.LUT R3, R3, 0x1000000, RZ, 0xfc, !PT ;  /* 0x0100000003030812 */ /* 0x000fe400078efcff */
[----:B------:R-:W-:Y:S01]  /*f1b40*/  LOP3.LUT P0, RZ, R58, 0x200000, RZ, 0xc0, !PT ;  /* 0x002000003aff7812 */ /* 0x000fe2000780c0ff */
[----:B------:R-:W4:Y:S01]  /*f1b50*/  LDL.LU.64 R34, [R1+0x2528] ;  /* 0x0025280001227983 */ /* 0x000f220000300a00 */
[----:B------:R-:W-:-:S03]  /*f1b60*/  LOP3.LUT R3, R3, 0xfdffffff, RZ, 0xc0, !PT ;  /* 0xfdffffff03037812 */ /* 0x000fc600078ec0ff */
[----:B------:R-:W4:Y:S04]  /*f1b70*/  LDL.LU.64 R32, [R1+0x2520] ;  /* 0x0025200001207983 */ /* 0x000f280000300a00 */
[----:B------:R-:W4:Y:S04]  /*f1b80*/  LDL.LU.64 R38, [R1+0x2518] ;  /* 0x0025180001267983 */ /* 0x000f280000300a00 */
[----:B------:R-:W-:Y:S02]  /*f1b90*/  @P0 LOP3.LUT R3, R3, 0x2000000, RZ, 0xfc, !PT ;  /* 0x0200000003030812 */ /* 0x000fe400078efcff */
[----:B------:R-:W-:-:S02]  /*f1ba0*/  LOP3.LUT P0, RZ, R58, 0x100000, RZ, 0xc0, !PT ;  /* 0x001000003aff7812 */ /* 0x000fc4000780c0ff */
        /* <DEDUP_REMOVED lines=18> */
[----:B------:R-:W-:-:S11]  /*f1cd0*/  PRMT R22, R47, 0x7772, RZ ;  /* 0x000077722f167816 */ /* 0x000fd600000000ff */
[----:B------:R-:W-:Y:S02]  /*f1ce0*/  @P0 LOP3.LUT R2, R2, 0x1, RZ, 0xfc, !PT ;  /* 0x0000000102020812 */ /* 0x000fe400078efcff */
[----:B------:R-:W-:Y:S01]  /*f1cf0*/  LOP3.LUT P0, RZ, R58, 0x2000, RZ, 0xc0, !PT ;  /* 0x000020003aff7812 */ /* 0x000fe2000780c0ff */
[----:B------:R1:W-:Y:S02]  /*f1d00*/  @P6 STG.E.U8 desc[UR4][R36.64], R22 ;  /* 0x0000001624006986 */ /* 0x0003e4000c101104 */
[----:B-1----:R-:W-:Y:S02]  /*f1d10*/  PRMT R22, R47, 0x7773, RZ ;  /* 0x000077732f167816 */ /* 0x002fe400000000ff */
[----:B------:R-:W4:Y:S08]  /*f1d20*/  LDL.LU.64 R36, [R1+0x2550] ;  /* 0x0025500001247983 */ /* 0x000f300000300a00 */
[----:B------:R1:W-:Y:S01]  /*f1d30*/  @P0 STG.E.U8 desc[UR4][R60.64], R22 ;  /* 0x000000163c000986 */ /* 0x0003e2000c101104 */
[----:B------:R-:W-:-:S02]  /*f1d40*/  LOP3.LUT P0, RZ, R2, 0x1, RZ, 0xc0, !PT ;  /* 0x0000000102ff7812 */ /* 0x000fc4000780c0ff */
[----:B------:R-:W-:Y:S01]  /*f1d50*/  PRMT R2, R23, 0x7770, RZ ;  /* 0x0000777017027816 */ /* 0x000fe200000000ff */
[----:B------:R-:W4:Y:S04]  /*f1d60*/  LDL.LU R47, [R1+0x5f0] ;  /* 0x0005f000012f7983 */ /* 0x000f280000300800 */
[----:B-1----:R-:W4:Y:S06]  /*f1d70*/  LDL.LU.64 R60, [R1+0x2548] ;  /* 0x00254800013c7983 */ /* 0x002f2c0000300a00 */
[----:B------:R1:W-:Y:S01]  /*f1d80*/  @P0 STG.E.U8 desc[UR4][R54.64], R2 ;  /* 0x0000000236000986 */ /* 0x0003e2000c101104 */
[----:B------:R-:W-:-:S02]  /*f1d90*/  LOP3.LUT P0, RZ, R3, 0x80000000, RZ, 0xc0, !PT ;  /* 0x8000000003ff7812 */ /* 0x000fc4000780c0ff */
[----:B-1----:R-:W-:Y:S01]  /*f1da0*/  PRMT R2, R23, 0x7771, RZ ;  /* 0x0000777117027816 */ /* 0x002fe200000000ff */
[----:B------:R-:W4:Y:S10]  /*f1db0*/  LDL.LU.64 R54, [R1+0x2588] ;  /* 0x0025880001367983 */ /* 0x000f340000300a00 */
[----:B------:R1:W-:Y:S04]  /*f1dc0*/  @P0 STG.E.U8 desc[UR4][R50.64], R2 ;  /* 0x0000000232000986 */ /* 0x0003e8000c101104 */
[----:B-1----:R-:W4:Y:S01]  /*f1dd0*/  LDL.LU.64 R50, [R1+0x2580] ;  /* 0x0025800001327983 */ /* 0x002f220000300a00 */
[----:B------:R-:W-:-:S02]  /*f1de0*/  LOP3.LUT P0, RZ, R3, 0x40000000, RZ, 0xc0, !PT ;  /* 0x4000000003ff7812 */ /* 0x000fc4000780c0ff */
[----:B------:R-:W-:Y:S02]  /*f1df0*/  PRMT R2, R23, 0x7772, RZ ;  /* 0x0000777217027816 */ /* 0x000fe400000000ff */
[C---:B------:R-:W-:Y:S02]  /*f1e00*/  LOP3.LUT P1, RZ, R58.reuse, 0x800000, RZ, 0xc0, !PT ;  /* 0x008000003aff7812 */ /* 0x040fe4000782c0ff */
[----:B------:R-:W-:-:S07]  /*f1e10*/  LOP3.LUT P2, RZ, R58, 0x1000000, RZ, 0xc0, !PT ;  /* 0x010000003aff7812 */ /* 0x000fce000784c0ff */
[----:B--2---:R1:W-:Y:S01]  /*f1e20*/  @P0 STG.E.U8 desc[UR4][R14.64], R2 ;  /* 0x000000020e000986 */ /* 0x0043e2000c101104 */
[----:B------:R-:W-:Y:S02]  /*f1e30*/  LOP3.LUT P0, RZ, R3, 0x20000000, RZ, 0xc0, !PT ;  /* 0x2000000003ff7812 */ /* 0x000fe4000780c0ff */
[----:B-1----:R-:W-:-:S11]  /*f1e40*/  PRMT R2, R23, 0x7773, RZ ;  /* 0x0000777317027816 */ /* 0x002fd600000000ff */
[----:B---3--:R1:W-:Y:S01]  /*f1e50*/  @P0 STG.E.U8 desc[UR4][R20.64], R2 ;  /* 0x0000000214000986 */ /* 0x0083e2000c101104 */
[----:B------:R-:W-:Y:S02]  /*f1e60*/  LOP3.LUT P0, RZ, R3, 0x10000000, RZ, 0xc0, !PT ;  /* 0x1000000003ff7812 */ /* 0x000fe4000780c0ff */
[----:B-1----:R-:W-:-:S11]  /*f1e70*/  PRMT R2, R46, 0x7770, RZ ;  /* 0x000077702e027816 */ /* 0x002fd600000000ff */
        /* <DEDUP_REMOVED lines=17> */
[----:B-1----:R-:W-:Y:S02]  /*f1f90*/  PRMT R2, R16, 0x7773, RZ ;  /* 0x0000777310027816 */ /* 0x002fe400000000ff */
[----:B------:R-:W2:Y:S01]  /*f1fa0*/  LDL.LU R16, [R1+0x55d8] ;  /* 0x0055d80001107983 */ /* 0x000ea20000300800 */
[C---:B------:R-:W-:Y:S02]  /*f1fb0*/  LOP3.LUT P3, RZ, R58.reuse, 0x2000000, RZ, 0xc0, !PT ;  /* 0x020000003aff7812 */ /* 0x040fe4000786c0ff */
[C---:B------:R-:W-:Y:S01]  /*f1fc0*/  LOP3.LUT P4, RZ, R58.reuse, 0x4000000, RZ, 0xc0, !PT ;  /* 0x040000003aff7812 */ /* 0x040fe2000788c0ff */
[----:B------:R-:W3:Y:S01]  /*f1fd0*/  LDL.LU.64 R32, [R1+0x2578] ;  /* 0x0025780001207983 */ /* 0x000ee20000300a00 */
[C---:B------:R-:W-:Y:S02]  /*f1fe0*/  LOP3.LUT P5, RZ, R58.reuse, 0x8000000, RZ, 0xc0, !PT ;  /* 0x080000003aff7812 */ /* 0x040fe400078ac0ff */
[----:B------:R-:W-:Y:S01]  /*f1ff0*/  LOP3.LUT P6, RZ, R58, 0x10000000, RZ, 0xc0, !PT ;  /* 0x100000003aff7812 */ /* 0x000fe200078cc0ff */
[----:B------:R-:W4:Y:S06]  /*f2000*/  LDL.LU.64 R38, [R1+0x2570] ;  /* 0x0025700001267983 */ /* 0x000f2c0000300a00 */
[----:B------:R1:W-:Y:S02]  /*f2010*/  @P3 STG.E.U8 desc[UR4][R36.64], R2 ;  /* 0x0000000224003986 */ /* 0x0003e4000c101104 */
[----:B-1----:R-:W-:-:S02]  /*f2020*/  PRMT R2, R47, 0x7770, RZ ;  /* 0x000077702f027816 */ /* 0x002fc400000000ff */
[----:B------:R-:W3:Y:S04]  /*f2030*/  LDL.LU.64 R36, [R1+0x2568] ;  /* 0x0025680001247983 */ /* 0x000ee80000300a00 */
[----:B------:R1:W-:Y:S02]  /*f2040*/  @P4 STG.E.U8 desc[UR4][R60.64], R2 ;  /* 0x000000023c004986 */ /* 0x0003e4000c101104 */
[C---:B-1----:R-:W-:Y:S02]  /*f2050*/  PRMT R2, R47.reuse, 0x7771, RZ ;  /* 0x000077712f027816 */ /* 0x042fe400000000ff */
[----:B------:R-:W3:Y:S04]  /*f2060*/  LDL.LU.64 R60, [R1+0x2560] ;  /* 0x00256000013c7983 */ /* 0x000ee80000300a00 */
[----:B------:R1:W-:Y:S02]  /*f2070*/  @P5 STG.E.U8 desc[UR4][R54.64], R2 ;  /* 0x0000000236005986 */ /* 0x0003e4000c101104 */
[----:B-1----:R-:W-:-:S05]  /*f2080*/  PRMT R2, R47, 0x7772, RZ ;  /* 0x000077722f027816 */ /* 0x002fca00000000ff */
[----:B------:R1:W-:Y:S04]  /*f2090*/  @P6 STG.E.U8 desc[UR4][R50.64], R2 ;  /* 0x0000000232006986 */ /* 0x0003e8000c101104 */
[----:B-1----:R-:W3:Y:S04]  /*f20a0*/  LDL.LU R50, [R1+0x5e0] ;  /* 0x0005e00001327983 */ /* 0x002ee80000300800 */
[----:B------:R-:W3:Y:S01]  /*f20b0*/  LDL.LU.64 R54, [R1+0x2558] ;  /* 0x0025580001367983 */ /* 0x000ee20000300a00 */
[----:B------:R-:W-:-:S03]  /*f20c0*/  PRMT R2, R47, 0x7773, RZ ;  /* 0x000077732f027816 */ /* 0x000fc600000000ff */
[----:B------:R-:W3:Y:S04]  /*f20d0*/  LDL.LU.64 R46, [R1+0x2590] ;  /* 0x00259000012e7983 */ /* 0x000ee80000300a00 */
[----:B------:R-:W3:Y:S04]  /*f20e0*/  LDL.LU.64 R22, [R1+0x25c0] ;  /* 0x0025c00001167983 */ /* 0x000ee80000300a00 */
[----:B------:R-:W3:Y:S01]  /*f20f0*/  LDL.LU.64 R20, [R1+0x25b8] ;  /* 0x0025b80001147983 */ /* 0x000ee20000300a00 */
[----:B------:R-:W-:Y:S02]  /*f2100*/  LOP3.LUT R3, R3, 0xffff7fff, RZ, 0xc0, !PT ;  /* 0xffff7fff03037812 */ /* 0x000fe400078ec0ff */
[C---:B------:R-:W-:Y:S01]  /*f2110*/  LOP3.LUT P4, RZ, R58.reuse, 0x20000000, RZ, 0xc0, !PT ;  /* 0x200000003aff7812 */ /* 0x040fe2000788c0ff */
[----:B------:R-:W3:Y:S01]  /*f2120*/  LDL.LU.64 R26, [R1+0x25b0] ;  /* 0x0025b000011a7983 */ /* 0x000ee20000300a00 */
[----:B------:R-:W-:-:S02]  /*f2130*/  LOP3.LUT P5, RZ, R58, 0x40000000, RZ, 0xc0, !PT ;  /* 0x400000003aff7812 */ /* 0x000fc400078ac0ff */
[----:B------:R-:W-:Y:S01]  /*f2140*/  LOP3.LUT P6, RZ, R58, 0x80000000, RZ, 0xc0, !PT ;  /* 0x800000003aff7812 */ /* 0x000fe200078cc0ff */
[----:B------:R-:W3:Y:S04]  /*f2150*/  LDL.LU R51, [R1+0x5c0] ;  /* 0x0005c00001337983 */ /* 0x000ee80000300800 */
[----:B------:R-:W3:Y:S04]  /*f2160*/  LDL.LU.64 R24, [R1+0x25a8] ;  /* 0x0025a80001187983 */ /* 0x000ee80000300a00 */
[----:B------:R-:W4:Y:S04]  /*f2170*/  LDL.LU.64 R30, [R1+0x25a0] ;  /* 0x0025a000011e7983 */ /* 0x000f280000300a00 */
[----:B------:R-:W4:Y:S04]  /*f2180*/  LDL.LU.64 R28, [R1+0x2598] ;  /* 0x00259800011c7983 */ /* 0x000f280000300a00 */
[----:B------:R-:W4:Y:S01]  /*f2190*/  LDL.LU.64 R34, [R1+0x25d0] ;  /* 0x0025d00001227983 */ /* 0x000f220000300a00 */
        /* <DEDUP_REMOVED lines=22> */
[----:B---3--:R1:W-:Y:S10]  /*f2300*/  @P4 STG.E.U8 desc[UR4][R32.64], R2 ;  /* 0x0000000220004986 */ /* 0x0083f4000c101104 */
[----:B------:R-:W-:-:S02]  /*f2310*/  @P0 LOP3.LUT R3, R3, 0x400000, RZ, 0xfc, !PT ;  /* 0x0040000003030812 */ /* 0x000fc400078efcff */
[----:B------:R-:W-:Y:S01]  /*f2320*/  LOP3.LUT P0, RZ, R16, 0x2, RZ, 0xc0, !PT ;  /* 0x0000000210ff7812 */ /* 0x000fe2000780c0ff */
[----:B-1----:R-:W2:Y:S01]  /*f2330*/  LDL.LU.64 R32, [R1+0x25c8] ;  /* 0x0025c80001207983 */ /* 0x002ea20000300a00 */
[----:B------:R-:W-:Y:S02]  /*f2340*/  LOP3.LUT R3, R3, 0xff7fffff, RZ, 0xc0, !PT ;  /* 0xff7fffff03037812 */ /* 0x000fe400078ec0ff */
[----:B------:R-:W-:-:S05]  /*f2350*/  PRMT R2, R50, 0x7770, RZ ;  /* 0x0000777032027816 */ /* 0x000fca00000000ff */
[----:B----4-:R1:W-:Y:S04]  /*f2360*/  @P5 STG.E.U8 desc[UR4][R38.64], R2 ;  /* 0x0000000226005986 */ /* 0x0103e8000c101104 */
[----:B------:R-:W-:Y:S02]  /*f2370*/  @P0 LOP3.LUT R3, R3, 0x800000, RZ, 0xfc, !PT ;  /* 0x0080000003030812 */ /* 0x000fe400078efcff */
[----:B------:R-:W-:Y:S02]  /*f2380*/  LOP3.LUT P0, RZ, R16, 0x1, RZ, 0xc0, !PT ;  /* 0x0000000110ff7812 */ /* 0x000fe4000780c0ff */
[C---:B-1----:R-:W-:Y:S01]  /*f2390*/  PRMT R2, R50.reuse, 0x7771, RZ ;  /* 0x0000777132027816 */ /* 0x042fe200000000ff */
[----:B------:R-:W3:Y:S04]  /*f23a0*/  LDL.LU.64 R38, [R1+0x2608] ;  /* 0x0026080001267983 */ /* 0x000ee80000300a00 */
[----:B------:R1:W-:Y:S02]  /*f23b0*/  @P6 STG.E.U8 desc[UR4][R36.64], R2 ;  /* 0x0000000224006986 */ /* 0x0003e4000c101104 */
[----:B-1----:R-:W-:-:S02]  /*f23c0*/  PRMT R2, R50, 0x7772, RZ ;  /* 0x0000777232027816 */ /* 0x002fc400000000ff */
[----:B------:R-:W4:Y:S04]  /*f23d0*/  LDL.LU.64 R36, [R1+0x2600] ;  /* 0x0026000001247983 */ /* 0x000f280000300a00 */
[----:B------:R1:W-:Y:S01]  /*f23e0*/  @P0 STG.E.U8 desc[UR4][R60.64], R2 ;  /* 0x000000023c000986 */ /* 0x0003e2000c101104 */
[C---:B------:R-:W-:Y:S02]  /*f23f0*/  LOP3.LUT P0, RZ, R3.reuse, 0x800000, RZ, 0xc0, !PT ;  /* 0x0080000003ff7812 */ /* 0x040fe4000780c0ff */
[----:B-1----:R-:W-:Y:S02]  /*f2400*/  PRMT R2, R50, 0x7773, RZ ;  /* 0x0000777332027816 */ /* 0x002fe400000000ff */
[----:B------:R-:W2:Y:S09]  /*f2410*/  LDL.LU R50, [R1+0x5e4] ;  /* 0x0005e40001327983 */ /* 0x000eb20000300800 */
[----:B------:R1:W-:Y:S01]  /*f2420*/  @P0 STG.E.U8 desc[UR4][R54.64], R2 ;  /* 0x0000000236000986 */ /* 0x0003e2000c101104 */
[----:B------:R-:W-:-:S03]  /*f2430*/  LOP3.LUT P0, RZ, R3, 0x400000, RZ, 0xc0, !PT ;  /* 0x0040000003ff7812 */ /* 0x000fc6000780c0ff */
[----:B------:R-:W2:Y:S01]  /*f2440*/  LDL.LU.64 R60, [R1+0x25f8] ;  /* 0x0025f800013c7983 */ /* 0x000ea20000300a00 */
[----:B-1----:R-:W-:-:S03]  /*f2450*/  PRMT R2, R45, 0x7770, RZ ;  /* 0x000077702d027816 */ /* 0x002fc600000000ff */
[----:B------:R-:W2:Y:S06]  /*f2460*/  LDL.LU.64 R54, [R1+0x25f0] ;  /* 0x0025f00001367983 */ /* 0x000eac0000300a00 */
[----:B------:R1:W-:Y:S01]  /*f2470*/  @P0 STG.E.U8 desc[UR4][R46.64], R2 ;  /* 0x000000022e000986 */ /* 0x0003e2000c101104 */
[----:B------:R-:W-:Y:S02]  /*f2480*/  LOP3.LUT P0, RZ, R3, 0x200000, RZ, 0xc0, !PT ;  /* 0x0020000003ff7812 */ /* 0x000fe4000780c0ff */
[----:B-1----:R-:W-:Y:S01]  /*f2490*/  PRMT R2, R45, 0x7771, RZ ;  /* 0x000077712d027816 */ /* 0x002fe200000000ff */
[----:B------:R-:W2:Y:S10]  /*f24a0*/  LDL.LU.64 R46, [R1+0x25e8] ;  /* 0x0025e800012e7983 */ /* 0x000eb40000300a00 */
[----:B------:R1:W-:Y:S01]  /*f24b0*/  @P0 STG.E.U8 desc[UR4][R22.64], R2 ;  /* 0x0000000216000986 */ /* 0x0003e2000c101104 */
[----:B------:R-:W-:-:S02]  /*f24c0*/  LOP3.LUT P0, RZ, R3, 0x100000, RZ, 0xc0, !PT ;  /* 0x0010000003ff7812 */ /* 0x000fc4000780c0ff */
        /* <DEDUP_REMOVED lines=20> */
[C---:B------:R-:W-:Y:S02]  /*f2610*/  LOP3.LUT P3, RZ, R16.reuse, 0x1000, RZ, 0xc0, !PT ;  /* 0x0000100010ff7812 */ /* 0x040fe4000786c0ff */
[C---:B------:R-:W-:Y:S02]  /*f2620*/  LOP3.LUT P4, RZ, R16.reuse, 0x2000, RZ, 0xc0, !PT ;  /* 0x0000200010ff7812 */ /* 0x040fe4000788c0ff */
[C---:B------:R-:W-:Y:S02]  /*f2630*/  LOP3.LUT P5, RZ, R16.reuse, 0x4000, RZ, 0xc0, !PT ;  /* 0x0000400010ff7812 */ /* 0x040fe400078ac0ff */
[----:B------:R-:W-:Y:S02]  /*f2640*/  LOP3.LUT P6, RZ, R16, 0x8000, RZ, 0xc0, !PT ;  /* 0x0000800010ff7812 */ /* 0x000fe400078cc0ff */
[----:B--2---:R-:W-:-:S05]  /*f2650*/  PRMT R2, R45, 0x7770, RZ ;  /* 0x000077702d027816 */ /* 0x004fca00000000ff */
[----:B------:R1:W-:Y:S02]  /*f2660*/  @P1 STG.E.U8 desc[UR4][R32.64], R2 ;  /* 0x0000000220001986 */ /* 0x0003e4000c101104 */
[----:B-1----:R-:W-:-:S05]  /*f2670*/  PRMT R2, R45, 0x7771, RZ ;  /* 0x000077712d027816 */ /* 0x002fca00000000ff */
[----:B---3--:R1:W-:Y:S02]  /*f2680*/  @P2 STG.E.U8 desc[UR4][R38.64], R2 ;  /* 0x0000000226002986 */ /* 0x0083e4000c101104 */
[----:B-1----:R-:W-:-:S05]  /*f2690*/  PRMT R2, R45, 0x7772, RZ ;  /* 0x000077722d027816 */ /* 0x002fca00000000ff */
[----:B----4-:R1:W-:Y:S02]  /*f26a0*/  @P3 STG.E.U8 desc[UR4][R36.64], R2 ;  /* 0x0000000224003986 */ /* 0x0103e4000c101104 */
[----:B-1----:R-:W-:Y:S02]  /*f26b0*/  PRMT R2, R45, 0x7773, RZ ;  /* 0x000077732d027816 */ /* 0x002fe400000000ff */
[----:B------:R-:W2:Y:S04]  /*f26c0*/  LDL.LU R45, [R1+0x55d0] ;  /* 0x0055d000012d7983 */ /* 0x000ea80000300800 */
[----:B------:R-:W3:Y:S04]  /*f26d0*/  LDL.LU.64 R36, [R1+0x25e0] ;  /* 0x0025e00001247983 */ /* 0x000ee80000300a00 */
[----:B------:R1:W-:Y:S04]  /*f26e0*/  @P4 STG.E.U8 desc[UR4][R60.64], R2 ;  /* 0x000000023c004986 */ /* 0x0003e8000c101104 */
[----:B------:R-:W4:Y:S01]  /*f26f0*/  LDL.LU.64 R32, [R1+0x25d8] ;  /* 0x0025d80001207983 */ /* 0x000f220000300a00 */
[----:B-1----:R-:W-:-:S05]  /*f2700*/  PRMT R2, R50, 0x7770, RZ ;  /* 0x0000777032027816 */ /* 0x002fca00000000ff */
[----:B------:R1:W-:Y:S04]  /*f2710*/  @P5 STG.E.U8 desc[UR4][R54.64], R2 ;  /* 0x0000000236005986 */ /* 0x0003e8000c101104 */
[----:B-1----:R-:W2:Y:S04]  /*f2720*/  LDL.LU.64 R54, [R1+0x2610] ;  /* 0x0026100001367983 */ /* 0x002ea80000300a00 */
[----:B------:R-:W2:Y:S04]  /*f2730*/  LDL.LU.64 R38, [R1+0x2640] ;  /* 0x0026400001267983 */ /* 0x000ea80000300a00 */
[----:B------:R-:W2:Y:S04]  /*f2740*/  LDL.LU.64 R60, [R1+0x2638] ;  /* 0x00263800013c7983 */ /* 0x000ea80000300a00 */
[----:B------:R-:W2:Y:S01]  /*f2750*/  LDL.LU R51, [R1+0x5d4] ;  /* 0x0005d40001337983 */ /* 0x000ea20000300800 */
[----:B------:R-:W-:-:S05]  /*f2760*/  PRMT R2, R50, 0x7771, RZ ;  /* 0x0000777132027816 */ /* 0x000fca00000000ff */
[----:B------:R1:W-:Y:S04]  /*f2770*/  @P6 STG.E.U8 desc[UR4][R46.64], R2 ;  /* 0x000000022e006986 */ /* 0x0003e8000c101104 */
[----:B-1----:R-:W2:Y:S01]  /*f2780*/  LDL.LU.64 R46, [R1+0x2630] ;  /* 0x00263000012e7983 */ /* 0x002ea20000300a00 */
        /* <DEDUP_REMOVED lines=16> */
[C---:B------:R-:W-:Y:S02]  /*f2890*/  LOP3.LUT P5, RZ, R16.reuse, 0x20000, RZ, 0xc0, !PT ;  /* 0x0002000010ff7812 */ /* 0x040fe400078ac0ff */
[----:B------:R-:W-:-:S07]  /*f28a0*/  LOP3.LUT P6, RZ, R16, 0x40000, RZ, 0xc0, !PT ;  /* 0x0004000010ff7812 */ /* 0x000fce00078cc0ff */
        /* <DEDUP_REMOVED lines=14> */
[----:B---3--:R1:W-:Y:S04]  /*f2990*/  @P4 STG.E.U8 desc[UR4][R36.64], R2 ;  /* 0x0000000224004986 */ /* 0x0083e8000c101104 */
[----:B-1----:R-:W3:Y:S04]  /*f29a0*/  LDL.LU R36, [R1+0x5c4] ;  /* 0x0005c40001247983 */ /* 0x002ee80000300800 */
[----:B------:R-:W3:Y:S04]  /*f29b0*/  LDL.LU.64 R14, [R1+0x2628] ;  /* 0x00262800010e7983 */ /* 0x000ee80000300a00 */
[----:B------:R-:W3:Y:S04]  /*f29c0*/  LDL.LU.64 R22, [R1+0x2620] ;  /* 0x0026200001167983 */ /* 0x000ee80000300a00 */
[----:B------:R-:W3:Y:S01]  /*f29d0*/  LDL.LU.64 R20, [R1+0x2618] ;  /* 0x0026180001147983 */ /* 0x000ee20000300a00 */
[----:B------:R-:W-:-:S03]  /*f29e0*/  PRMT R2, R50, 0x7773, RZ ;  /* 0x0000777332027816 */ /* 0x000fc600000000ff */
[----:B------:R-:W3:Y:S04]  /*f29f0*/  LDL.LU.64 R26, [R1+0x2650] ;  /* 0x00265000011a7983 */ /* 0x000ee80000300a00 */
[----:B----4-:R2:W-:Y:S02]  /*f2a00*/  @P5 STG.E.U8 desc[UR4][R32.64], R2 ;  /* 0x0000000220005986 */ /* 0x0105e4000c101104 */
[----:B--2---:R-:W-:-:S05]  /*f2a10*/  PRMT R2, R51, 0x7770, RZ ;  /* 0x0000777033027816 */ /* 0x004fca00000000ff */
[----:B------:R1:W-:Y:S04]  /*f2a20*/  @P6 STG.E.U8 desc[UR4][R54.64], R2 ;  /* 0x0000000236006986 */ /* 0x0003e8000c101104 */
[----:B-1----:R-:W2:Y:S04]  /*f2a30*/  LDL.LU R54, [R1+0x5f8] ;  /* 0x0005f80001367983 */ /* 0x002ea80000300800 */
[----:B------:R-:W4:Y:S04]  /*f2a40*/  LDL.LU.64 R24, [R1+0x2648] ;  /* 0x0026480001187983 */ /* 0x000f280000300a00 */
[----:B------:R-:W2:Y:S04]  /*f2a50*/  LDL.LU.64 R30, [R1+0x2680] ;  /* 0x00268000011e7983 */ /* 0x000ea80000300a00 */
[----:B------:R-:W2:Y:S04]  /*f2a60*/  LDL.LU R55, [R1+0x5e8] ;  /* 0x0005e80001377983 */ /* 0x000ea80000300800 */
[----:B------:R-:W2:Y:S04]  /*f2a70*/  LDL.LU.64 R28, [R1+0x2678] ;  /* 0x00267800011c7983 */ /* 0x000ea80000300a00 */
[----:B------:R-:W4:Y:S01]  /*f2a80*/  LDL.LU.64 R34, [R1+0x2670] ;  /* 0x0026700001227983 */ /* 0x000f220000300a00 */
[----:B------:R-:W-:-:S03]  /*f2a90*/  PRMT R2, R51, 0x7771, RZ ;  /* 0x0000777133027816 */ /* 0x000fc600000000ff */
[----:B------:R-:W4:Y:S04]  /*f2aa0*/  LDL.LU.64 R32, [R1+0x2668] ;  /* 0x0026680001207983 */ /* 0x000f280000300a00 */
[----:B------:R1:W-:Y:S04]  /*f2ab0*/  @P0 STG.E.U8 desc[UR4][R38.64], R2 ;  /* 0x0000000226000986 */ /* 0x0003e8000c101104 */
[----:B-1----:R-:W4:Y:S01]  /*f2ac0*/  LDL.LU.64 R38, [R1+0x2660] ;  /* 0x0026600001267983 */ /* 0x002f220000300a00 */
[----:B------:R-:W-:Y:S02]  /*f2ad0*/  LOP3.LUT P0, RZ, R3, 0x4000, RZ, 0xc0, !PT ;  /* 0x0000400003ff7812 */ /* 0x000fe4000780c0ff */
[----:B------:R-:W-:-:S11]  /*f2ae0*/  PRMT R2, R51, 0x7772, RZ ;  /* 0x0000777233027816 */ /* 0x000fd600000000ff */
[----:B------:R1:W-:Y:S04]  /*f2af0*/  @P0 STG.E.U8 desc[UR4][R60.64], R2 ;  /* 0x000000023c000986 */ /* 0x0003e8000c101104 */
[----:B-1----:R-:W4:Y:S01]  /*f2b00*/  LDL.LU.64 R60, [R1+0x2658] ;  /* 0x00265800013c7983 */ /* 0x002f220000300a00 */
[----:B------:R-:W-:Y:S02]  /*f2b10*/  LOP3.LUT P0, RZ, R3, 0x2000, RZ, 0xc0, !PT ;  /* 0x0000200003ff7812 */ /* 0x000fe4000780c0ff */
[----:B------:R-:W-:Y:S02]  /*f2b20*/  PRMT R2, R51, 0x7773, RZ ;  /* 0x0000777333027816 */ /* 0x000fe400000000ff */
[----:B------:R-:W4:Y:S09]  /*f2b30*/  LDL.LU.64 R50, [R1+0x2690] ;  /* 0x0026900001327983 */ /* 0x000f320000300a00 */
[----:B------:R1:W-:Y:S04]  /*f2b40*/  @P0 STG.E.U8 desc[UR4][R46.64], R2 ;  /* 0x000000022e000986 */ /* 0x0003e8000c101104 */
[----:B-1----:R-:W4:Y:S04]  /*f2b50*/  LDL.LU.64 R46, [R1+0x2688] ;  /* 0x00268800012e7983 */ /* 0x002f280000300a00 */
[----:B------:R-:W4:Y:S01]  /*f2b60*/  LDL.LU R37, [R1+0x5d8] ;  /* 0x0005d80001257983 */ /* 0x000f220000300800 */
[----:B------:R-:W-:-:S02]  /*f2b70*/  LOP3.LUT P0, RZ, R3, 0x1000, RZ, 0xc0, !PT ;  /* 0x0000100003ff7812 */ /* 0x000fc4000780c0ff */
[C---:B------:R-:W-:Y:S02]  /*f2b80*/  LOP3.LUT P1, RZ, R16.reuse, 0x20000000, RZ, 0xc0, !PT ;  /* 0x2000000010ff7812 */ /* 0x040fe4000782c0ff */
[C---:B------:R-:W-:Y:S02]  /*f2b90*/  LOP3.LUT P2, RZ, R16.reuse, 0x40000000, RZ, 0xc0, !PT ;  /* 0x4000000010ff7812 */ /* 0x040fe4000784c0ff */
[----:B------:R-:W-:Y:S02]  /*f2ba0*/  LOP3.LUT P3, RZ, R16, 0x80000000, RZ, 0xc0, !PT ;  /* 0x8000000010ff7812 */ /* 0x000fe4000786c0ff */
[----:B---3--:R-:W-:-:S05]  /*f2bb0*/  PRMT R2, R36, 0x7770, RZ ;  /* 0x0000777024027816 */ /* 0x008fca00000000ff */
        /* <DEDUP_REMOVED lines=11> */
[----:B--2---:R-:W-:-:S11]  /*f2c70*/  PRMT R2, R54, 0x7770, RZ ;  /* 0x0000777036027816 */ /* 0x004fd600000000ff */
[----:B----4-:R1:W-:Y:S01]  /*f2c80*/  @P0 STG.E.U8 desc[UR4][R24.64], R2 ;  /* 0x0000000218000986 */ /* 0x0103e2000c101104 */
        /* <DEDUP_REMOVED lines=11> */
[----:B------:R1:W-:Y:S04]  /*f2d40*/  @P3 STG.E.U8 desc[UR4][R38.64], R2 ;  /* 0x0000000226003986 */ /* 0x0003e8000c101104 */
[----:B-1----:R-:W2:Y:S01]  /*f2d50*/  LDL.LU.64 R38, [R1+0x26b8] ;  /* 0x0026b80001267983 */ /* 0x002ea20000300a00 */
[----:B------:R-:W-:Y:S02]  /*f2d60*/  LOP3.LUT P4, RZ, R45, 0x1, RZ, 0xc0, !PT ;  /* 0x000000012dff7812 */ /* 0x000fe4000788c0ff */
[----:B------:R-:W-:Y:S01]  /*f2d70*/  PRMT R2, R55, 0x7772, RZ ;  /* 0x0000777237027816 */ /* 0x000fe200000000ff */
[----:B------:R-:W3:Y:S01]  /*f2d80*/  LDL.LU.64 R32, [R1+0x26b0] ;  /* 0x0026b00001207983 */ /* 0x000ee20000300a00 */
[----:B------:R-:W-:-:S09]  /*f2d90*/  LOP3.LUT P5, RZ, R45, 0x2, RZ, 0xc0, !PT ;  /* 0x000000022dff7812 */ /* 0x000fd200078ac0ff */
[----:B------:R1:W-:Y:S04]  /*f2da0*/  @P4 STG.E.U8 desc[UR4][R60.64], R2 ;  /* 0x000000023c004986 */ /* 0x0003e8000c101104 */
[----:B-1----:R-:W4:Y:S01]  /*f2db0*/  LDL.LU.64 R60, [R1+0x26a8] ;  /* 0x0026a800013c7983 */ /* 0x002f220000300a00 */
[----:B------:R-:W-:-:S03]  /*f2dc0*/  PRMT R2, R55, 0x7773, RZ ;  /* 0x0000777337027816 */ /* 0x000fc600000000ff */
[----:B------:R-:W3:Y:S01]  /*f2dd0*/  LDL.LU.64 R54, [R1+0x26a0] ;  /* 0x0026a00001367983 */ /* 0x000ee20000300a00 */
[----:B------:R-:W-:-:S03]  /*f2de0*/  LOP3.LUT P6, RZ, R45, 0x4, RZ, 0xc0, !PT ;  /* 0x000000042dff7812 */ /* 0x000fc600078cc0ff */
[----:B------:R1:W-:Y:S04]  /*f2df0*/  @P5 STG.E.U8 desc[UR4][R50.64], R2 ;  /* 0x0000000232005986 */ /* 0x0003e8000c101104 */
[----:B-1----:R-:W4:Y:S01]  /*f2e00*/  LDL.LU.64 R50, [R1+0x2698] ;  /* 0x0026980001327983 */ /* 0x002f220000300a00 */
[----:B------:R-:W-:-:S05]  /*f2e10*/  PRMT R2, R37, 0x7770, RZ ;  /* 0x0000777025027816 */ /* 0x000fca00000000ff */
[----:B------:R1:W-:Y:S04]  /*f2e20*/  @P6 STG.E.U8 desc[UR4][R46.64], R2 ;  /* 0x000000022e006986 */ /* 0x0003e8000c101104 */
[----:B-1----:R-:W4:Y:S01]  /*f2e30*/  LDL.LU.64 R46, [R1+0x26d0] ;  /* 0x0026d000012e7983 */ /* 0x002f220000300a00 */
[----:B------:R-:W-:Y:S02]  /*f2e40*/  LOP3.LUT P0, RZ, R45, 0x8000, RZ, 0xc0, !PT ;  /* 0x000080002dff7812 */ /* 0x000fe4000780c0ff */
[----:B------:R-:W-:Y:S01]  /*f2e50*/  LOP3.LUT R16, R16, 0xdfffffff, RZ, 0xc0, !PT ;  /* 0xdfffffff10107812 */ /* 0x000fe200078ec0ff */
[----:B------:R-:W4:Y:S10]  /*f2e60*/  LDL.LU.64 R22, [R1+0x26c8] ;  /* 0x0026c80001167983 */ /* 0x000f340000300a00 */
        /* <DEDUP_REMOVED lines=12> */
[----:B------:R-:W-:Y:S02]  /*f2f30*/  LOP3.LUT P4, RZ, R45, 0x8, RZ, 0xc0, !PT ;  /* 0x000000082dff7812 */ /* 0x000fe4000788c0ff */
[----:B------:R-:W-:-:S07]  /*f2f40*/  PRMT R2, R37, 0x7771, RZ ;  /* 0x0000777125027816 */ /* 0x000fce00000000ff */
        /* <DEDUP_REMOVED lines=9> */
[----:B------:R-:W-:-:S09]  /*f2fe0*/  LOP3.LUT P5, RZ, R45, 0x10, RZ, 0xc0, !PT ;  /* 0x000000102dff7812 */ /* 0x000fd200078ac0ff */
[----:B------:R-:W-:Y:S02]  /*f2ff0*/  @P0 LOP3.LUT R3, R3, 0x10, RZ, 0xfc, !PT ;  /* 0x0000001003030812 */ /* 0x000fe400078efcff */
[C---:B------:R-:W-:Y:S02]  /*f3000*/  LOP3.LUT P0, RZ, R45.reuse, 0x80, RZ, 0xc0, !PT ;  /* 0x000000802dff7812 */ /* 0x040fe4000780c0ff */
[----:B------:R-:W-:Y:S02]  /*f3010*/  LOP3.LUT P6, RZ, R45, 0x20, RZ, 0xc0, !PT ;  /* 0x000000202dff7812 */ /* 0x000fe400078cc0ff */
[----:B------:R-:W-:-:S09]  /*f3020*/  LOP3.LUT R3, R3, 0xffffffdf, RZ, 0xc0, !PT ;  /* 0xffffffdf03037812 */ /* 0x000fd200078ec0ff */
[----:B------:R-:W-:Y:S02]  /*f3030*/  @P0 LOP3.LUT R3, R3, 0x20, RZ, 0xfc, !PT ;  /* 0x0000002003030812 */ /* 0x000fe400078efcff */
[----:B------:R-:W-:Y:S01]  /*f3040*/  LOP3.LUT P0, RZ, R45, 0x40, RZ, 0xc0, !PT ;  /* 0x000000402dff7812 */ /* 0x000fe2000780c0ff */
[----:B--2---:R1:W-:Y:S04]  /*f3050*/  @P4 STG.E.U8 desc[UR4][R38.64], R2 ;  /* 0x0000000226004986 */ /* 0x0043e8000c101104 */
[----:B-1----:R-:W2:Y:S04]  /*f3060*/  LDL.LU R38, [R1+0x5fc] ;  /* 0x0005fc0001267983 */ /* 0x002ea80000300800 */
[----:B------:R-:W2:Y:S04]  /*f3070*/  LDL.LU.64 R20, [R1+0x26c0] ;  /* 0x0026c00001147983 */ /* 0x000ea80000300a00 */
[----:B------:R-:W2:Y:S04]  /*f3080*/  LDL.LU.64 R26, [R1+0x26f8] ;  /* 0x0026f800011a7983 */ /* 0x000ea80000300a00 */
[----:B------:R-:W2:Y:S01]  /*f3090*/  LDL.LU.64 R24, [R1+0x26f0] ;  /* 0x0026f00001187983 */ /* 0x000ea20000300a00 */
[----:B------:R-:W-:-:S03]  /*f30a0*/  PRMT R2, R37, 0x7772, RZ ;  /* 0x0000777225027816 */ /* 0x000fc600000000ff */
[----:B------:R-:W2:Y:S04]  /*f30b0*/  LDL.LU.64 R30, [R1+0x26e8] ;  /* 0x0026e800011e7983 */ /* 0x000ea80000300a00 */
[----:B---3--:R1:W-:Y:S04]  /*f30c0*/  @P5 STG.E.U8 desc[UR4][R32.64], R2 ;  /* 0x0000000220005986 */ /* 0x0083e8000c101104 */
[----:B------:R-:W3:Y:S04]  /*f30d0*/  LDL.LU R39, [R1+0x5ec] ;  /* 0x0005ec0001277983 */ /* 0x000ee80000300800 */
[----:B------:R-:W3:Y:S01]  /*f30e0*/  LDL.LU.64 R28, [R1+0x26e0] ;  /* 0x0026e000011c7983 */ /* 0x000ee20000300a00 */
[----:B-1----:R-:W-:-:S03]  /*f30f0*/  PRMT R2, R37, 0x7773, RZ ;  /* 0x0000777325027816 */ /* 0x002fc600000000ff */
[----:B------:R-:W3:Y:S04]  /*f3100*/  LDL.LU.64 R34, [R1+0x26d8] ;  /* 0x0026d80001227983 */ /* 0x000ee80000300a00 */
[----:B----4-:R1:W-:Y:S04]  /*f3110*/  @P6 STG.E.U8 desc[UR4][R60.64], R2 ;  /* 0x000000023c006986 */ /* 0x0103e8000c101104 */
[----:B------:R-:W4:Y:S04]  /*f3120*/  LDL.LU.64 R32, [R1+0x2710] ;  /* 0x0027100001207983 */ /* 0x000f280000300a00 */
[----:B------:R-:W3:Y:S01]  /*f3130*/  LDL.LU.64 R36, [R1+0x2708] ;  /* 0x0027080001247983 */ /* 0x000ee20000300a00 */
[----:B-1----:R-:W-:-:S03]  /*f3140*/  PRMT R2, R44, 0x7770, RZ ;  /* 0x000077702c027816 */ /* 0x002fc600000000ff */
[----:B------:R-:W3:Y:S04]  /*f3150*/  LDL.LU.64 R60, [R1+0x2700] ;  /* 0x00270000013c7983 */ /* 0x000ee80000300a00 */
[----:B------:R1:W-:Y:S01]  /*f3160*/  @P0 STG.E.U8 desc[UR4][R54.64], R2 ;  /* 0x0000000236000986 */ /* 0x0003e2000c101104 */
[C---:B------:R-:W-:Y:S02]  /*f3170*/  LOP3.LUT P0, RZ, R3.reuse, 0x20, RZ, 0xc0, !PT ;  /* 0x0000002003ff7812 */ /* 0x040fe4000780c0ff */
[----:B-1----:R-:W-:Y:S01]  /*f3180*/  PRMT R2, R44, 0x7771, RZ ;  /* 0x000077712c027816 */ /* 0x002fe200000000ff */
[----:B------:R-:W4:Y:S10]  /*f3190*/  LDL.LU.64 R54, [R1+0x2738] ;  /* 0x0027380001367983 */ /* 0x000f340000300a00 */
[----:B------:R1:W-:Y:S01]  /*f31a0*/  @P0 STG.E.U8 desc[UR4][R50.64], R2 ;  /* 0x0000000232000986 */ /* 0x0003e2000c101104 */
[----:B------:R-:W-:-:S02]  /*f31b0*/  LOP3.LUT P0, RZ, R3, 0x10, RZ, 0xc0, !PT ;  /* 0x0000001003ff7812 */ /* 0x000fc4000780c0ff */
[C---:B-1----:R-:W-:Y:S01]  /*f31c0*/  PRMT R2, R44.reuse, 0x7772, RZ ;  /* 0x000077722c027816 */ /* 0x042fe200000000ff */
[----:B------:R-:W4:Y:S10]  /*f31d0*/  LDL.LU.64 R50, [R1+0x2730] ;  /* 0x0027300001327983 */ /* 0x000f340000300a00 */
[----:B------:R1:W-:Y:S02]  /*f31e0*/  @P0 STG.E.U8 desc[UR4][R46.64], R2 ;  /* 0x000000022e000986 */ /* 0x0003e4000c101104 */
[----:B-1----:R-:W-:-:S02]  /*f31f0*/  PRMT R2, R44, 0x7773, RZ ;  /* 0x000077732c027816 */ /* 0x002fc400000000ff */
[----:B------:R-:W4:Y:S04]  /*f3200*/  LDL.LU R44, [R1+0x55cc] ;  /* 0x0055cc00012c7983 */ /* 0x000f280000300800 */
[----:B------:R-:W4:Y:S01]  /*f3210*/  LDL.LU.64 R46, [R1+0x2728] ;  /* 0x00272800012e7983 */ /* 0x000f220000300a00 */
        /* <DEDUP_REMOVED lines=8> */
[----:B--2---:R-:W-:-:S05]  /*f32a0*/  PRMT R2, R38, 0x7770, RZ ;  /* 0x0000777026027816 */ /* 0x004fca00000000ff */
        /* <DEDUP_REMOVED lines=11> */
[----:B---3--:R-:W-:-:S11]  /*f3360*/  PRMT R2, R39, 0x7770, RZ ;  /* 0x0000777027027816 */ /* 0x008fd600000000ff */
[----:B------:R1:W-:Y:S01]  /*f3370*/  @P0 STG.E.U8 desc[UR4][R28.64], R2 ;  /* 0x000000021c000986 */ /* 0x0003e2000c101104 */
[----:B------:R-:W-:Y:S02]  /*f3380*/  LOP3.LUT P0, RZ, R16, 0x20000000, RZ, 0xc0, !PT ;  /* 0x2000000010ff7812 */ /* 0x000fe4000780c0ff */
[----:B-1----:R-:W-:-:S11]  /*f3390*/  PRMT R2, R39, 0x7771, RZ ;  /* 0x0000777127027816 */ /* 0x002fd600000000ff */
[----:B------:R1:W-:Y:S02]  /*f33a0*/  @P0 STG.E.U8 desc[UR4][R34.64], R2 ;  /* 0x0000000222000986 */ /* 0x0003e4000c101104 */
[----:B-1----:R-:W-:-:S05]  /*f33b0*/  PRMT R2, R39, 0x7772, RZ ;  /* 0x0000777227027816 */ /* 0x002fca00000000ff */
[----:B----4-:R1:W-:Y:S02]  /*f33c0*/  @P1 STG.E.U8 desc[UR4][R32.64], R2 ;  /* 0x0000000220001986 */ /* 0x0103e4000c101104 */
        /* <DEDUP_REMOVED lines=12> */
[----:B------:R-:W3:Y:S04]  /*f3490*/  LDL.LU.64 R38, [R1+0x2750] ;  /* 0x0027500001267983 */ /* 0x000ee80000300a00 */
[----:B------:R-:W3:Y:S01]  /*f34a0*/  LDL.LU R61, [R1+0x5cc] ;  /* 0x0005cc00013d7983 */ /* 0x000ee20000300800 */
[----:B------:R-:W-:-:S03]  /*f34b0*/  LOP3.LUT P6, RZ, R45, 0x200000, RZ, 0xc0, !PT ;  /* 0x002000002dff7812 */ /* 0x000fc600078cc0ff */
[----:B------:R-:W3:Y:S04]  /*f34c0*/  LDL.LU.64 R54, [R1+0x2748] ;  /* 0x0027480001367983 */ /* 0x000ee80000300a00 */
[----:B------:R-:W3:Y:S06]  /*f34d0*/  LDL.LU.64 R50, [R1+0x2740] ;  /* 0x0027400001327983 */ /* 0x000eec0000300a00 */
[----:B------:R1:W-:Y:S04]  /*f34e0*/  @P6 STG.E.U8 desc[UR4][R46.64], R2 ;  /* 0x000000022e006986 */ /* 0x0003e8000c101104 */
[----:B-1----:R-:W3:Y:S04]  /*f34f0*/  LDL.LU.64 R46, [R1+0x2778] ;  /* 0x00277800012e7983 */ /* 0x002ee80000300a00 */
[----:B------:R-:W3:Y:S01]  /*f3500*/  LDL.LU R23, [R1+0x5b0] ;  /* 0x0005b00001177983 */ /* 0x000ee20000300800 */
[----:B------:R-:W-:-:S03]  /*f3510*/  LOP3.LUT R16, R16, 0xffefffff, RZ, 0xc0, !PT ;  /* 0xffefffff10107812 */ /* 0x000fc600078ec0ff */
[----:B------:R-:W4:Y:S01]  /*f3520*/  LDL.LU.64 R14, [R1+0x2770] ;  /* 0x00277000010e7983 */ /* 0x000f220000300a00 */
[C---:B------:R-:W-:Y:S02]  /*f3530*/  LOP3.LUT P4, RZ, R45.reuse, 0x400000, RZ, 0xc0, !PT ;  /* 0x004000002dff7812 */ /* 0x040fe4000788c0ff */
[C---:B------:R-:W-:Y:S01]  /*f3540*/  LOP3.LUT P5, RZ, R45.reuse, 0x800000, RZ, 0xc0, !PT ;  /* 0x008000002dff7812 */ /* 0x040fe200078ac0ff */
[----:B------:R-:W4:Y:S04]  /*f3550*/  LDL.LU.64 R20, [R1+0x2768] ;  /* 0x0027680001147983 */ /* 0x000f280000300a00 */
[----:B------:R-:W4:Y:S01]  /*f3560*/  LDL.LU.64 R26, [R1+0x2760] ;  /* 0x00276000011a7983 */ /* 0x000f220000300a00 */
        /* <DEDUP_REMOVED lines=16> */
[----:B-1----:R-:W-:-:S09]  /*f3670*/  PRMT R2, R61, 0x7771, RZ ;  /* 0x000077713d027816 */ /* 0x002fd200000000ff */
[----:B------:R-:W-:Y:S02]  /*f3680*/  @P0 LOP3.LUT R16, R16, 0x1000000, RZ, 0xfc, !PT ;  /* 0x0100000010100812 */ /* 0x000fe400078efcff */
[----:B------:R-:W-:Y:S01]  /*f3690*/  LOP3.LUT P0, RZ, R45, 0x20000000, RZ, 0xc0, !PT ;  /* 0x200000002dff7812 */ /* 0x000fe2000780c0ff */
[----:B----4-:R1:W-:Y:S01]  /*f36a0*/  @P5 STG.E.U8 desc[UR4][R36.64], R2 ;  /* 0x0000000224005986 */ /* 0x0103e2000c101104 */
[----:B------:R-:W-:-:S03]  /*f36b0*/  LOP3.LUT R16, R16, 0xfdffffff, RZ, 0xc0, !PT ;  /* 0xfdffffff10107812 */ /* 0x000fc600078ec0ff */
[----:B-1----:R-:W2:Y:S08]  /*f36c0*/  LDL.LU R36, [R1+0x5a0] ;  /* 0x0005a00001247983 */ /* 0x002eb00000300800 */
[----:B------:R-:W-:Y:S02]  /*f36d0*/  @P0 LOP3.LUT R16, R16, 0x2000000, RZ, 0xfc, !PT ;  /* 0x0200000010100812 */ /* 0x000fe400078efcff */
[----:B------:R-:W-:Y:S01]  /*f36e0*/  LOP3.LUT P0, RZ, R45, 0x10000000, RZ, 0xc0, !PT ;  /* 0x100000002dff7812 */ /* 0x000fe2000780c0ff */
[----:B------:R-:W3:Y:S01]  /*f36f0*/  LDL.LU.64 R24, [R1+0x2758] ;  /* 0x0027580001187983 */ /* 0x000ee20000300a00 */
[----:B------:R-:W-:-:S03]  /*f3700*/  LOP3.LUT R16, R16, 0xfbffffff, RZ, 0xc0, !PT ;  /* 0xfbffffff10107812 */ /* 0x000fc600078ec0ff */
[----:B------:R-:W4:Y:S04]  /*f3710*/  LDL.LU.64 R30, [R1+0x2790] ;  /* 0x00279000011e7983 */ /* 0x000f280000300a00 */
[----:B------:R-:W3:Y:S04]  /*f3720*/  LDL.LU R37, [R1+0x590] ;  /* 0x0005900001257983 */ /* 0x000ee80000300800 */
[----:B------:R-:W-:Y:S01]  /*f3730*/  @P0 LOP3.LUT R16, R16, 0x4000000, RZ, 0xfc, !PT ;  /* 0x0400000010100812 */ /* 0x000fe200078efcff */
[----:B------:R-:W3:Y:S01]  /*f3740*/  LDL.LU.64 R28, [R1+0x2788] ;  /* 0x00278800011c7983 */ /* 0x000ee20000300a00 */
[----:B------:R-:W-:-:S02]  /*f3750*/  LOP3.LUT P0, RZ, R45, 0x8000000, RZ, 0xc0, !PT ;  /* 0x080000002dff7812 */ /* 0x000fc4000780c0ff */
[----:B------:R-:W-:Y:S01]  /*f3760*/  LOP3.LUT R16, R16, 0xf7ffffff, RZ, 0xc0, !PT ;  /* 0xf7ffffff10107812 */ /* 0x000fe200078ec0ff */
[----:B------:R-:W3:Y:S01]  /*f3770*/  LDL.LU.64 R34, [R1+0x2780] ;  /* 0x0027800001227983 */ /* 0x000ee20000300a00 */
[----:B------:R-:W-:-:S03]  /*f3780*/  PRMT R2, R61, 0x7772, RZ ;  /* 0x000077723d027816 */ /* 0x000fc600000000ff */
[----:B------:R-:W4:Y:S06]  /*f3790*/  LDL.LU.64 R32, [R1+0x27b8] ;  /* 0x0027b80001207983 */ /* 0x000f2c0000300a00 */
[----:B------:R-:W-:Y:S02]  /*f37a0*/  @P0 LOP3.LUT R16, R16, 0x8000000, RZ, 0xfc, !PT ;  /* 0x0800000010100812 */ /* 0x000fe400078efcff */
[----:B------:R-:W-:Y:S02]  /*f37b0*/  LOP3.LUT P0, RZ, R45, 0x4000000, RZ, 0xc0, !PT ;  /* 0x040000002dff7812 */ /* 0x000fe4000780c0ff */
[----:B------:R-:W-:Y:S01]  /*f37c0*/  LOP3.LUT R16, R16, 0xefffffff, RZ, 0xc0, !PT ;  /* 0xefffffff10107812 */ /* 0x000fe200078ec0ff */
[----:B------:R1:W-:Y:S10]  /*f37d0*/  @P6 STG.E.U8 desc[UR4][R38.64], R2 ;  /* 0x0000000226006986 */ /* 0x0003f4000c101104 */
[----:B------:R-:W-:-:S02]  /*f37e0*/  @P0 LOP3.LUT R16, R16, 0x10000000, RZ, 0xfc, !PT ;  /* 0x1000000010100812 */ /* 0x000fc400078efcff */
[----:B------:R-:W-:Y:S01]  /*f37f0*/  LOP3.LUT P0, RZ, R45, 0x2000000, RZ, 0xc0, !PT ;  /* 0x020000002dff7812 */ /* 0x000fe2000780c0ff */
[----:B-1----:R-:W4:Y:S01]  /*f3800*/  LDL.LU.64 R38, [R1+0x27b0] ;  /* 0x0027b00001267983 */ /* 0x002f220000300a00 */
[----:B------:R-:W-:-:S03]  /*f3810*/  PRMT R2, R61, 0x7773, RZ ;  /* 0x000077733d027816 */ /* 0x000fc600000000ff */
[----:B------:R-:W4:Y:S08]  /*f3820*/  LDL.LU.64 R60, [R1+0x27a8] ;  /* 0x0027a800013c7983 */ /* 0x000f300000300a00 */
[----:B------:R1:W-:Y:S01]  /*f3830*/  @P0 STG.E.U8 desc[UR4][R54.64], R2 ;  /* 0x0000000236000986 */ /* 0x0003e2000c101104 */
[C---:B------:R-:W-:Y:S02]  /*f3840*/  LOP3.LUT P0, RZ, R16.reuse, 0x10000000, RZ, 0xc0, !PT ;  /* 0x1000000010ff7812 */ /* 0x040fe4000780c0ff */
[----:B-1----:R-:W-:Y:S01]  /*f3850*/  PRMT R2, R23, 0x7770, RZ ;  /* 0x0000777017027816 */ /* 0x002fe200000000ff */
[----:B------:R-:W4:Y:S10]  /*f3860*/  LDL.LU.64 R54, [R1+0x27a0] ;  /* 0x0027a00001367983 */ /* 0x000f340000300a00 */
[----:B------:R1:W-:Y:S01]  /*f3870*/  @P0 STG.E.U8 desc[UR4][R50.64], R2 ;  /* 0x0000000232000986 */ /* 0x0003e2000c101104 */
[----:B------:R-:W-:-:S02]  /*f3880*/  LOP3.LUT P0, RZ, R16, 0x8000000, RZ, 0xc0, !PT ;  /* 0x0800000010ff7812 */ /* 0x000fc4000780c0ff */
[----:B-1----:R-:W-:Y:S01]  /*f3890*/  PRMT R2, R23, 0x7771, RZ ;  /* 0x0000777117027816 */ /* 0x002fe200000000ff */
[----:B------:R-:W4:Y:S10]  /*f38a0*/  LDL.LU.64 R50, [R1+0x2798] ;  /* 0x0027980001327983 */ /* 0x000f340000300a00 */
[----:B------:R1:W-:Y:S04]  /*f38b0*/  @P0 STG.E.U8 desc[UR4][R46.64], R2 ;  /* 0x000000022e000986 */ /* 0x0003e8000c101104 */
[----:B-1----:R-:W4:Y:S01]  /*f38c0*/  LDL.LU.64 R46, [R1+0x27d0] ;  /* 0x0027d000012e7983 */ /* 0x002f220000300a00 */
[----:B------:R-:W-:-:S02]  /*f38d0*/  LOP3.LUT P0, RZ, R16, 0x4000000, RZ, 0xc0, !PT ;  /* 0x0400000010ff7812 */ /* 0x000fc4000780c0ff */
[----:B------:R-:W-:-:S11]  /*f38e0*/  PRMT R2, R23, 0x7772, RZ ;  /* 0x0000777217027816 */ /* 0x000fd600000000ff */
[----:B------:R1:W-:Y:S01]  /*f38f0*/  @P0 STG.E.U8 desc[UR4][R14.64], R2 ;  /* 0x000000020e000986 */ /* 0x0003e2000c101104 */
[----:B------:R-:W-:Y:S02]  /*f3900*/  LOP3.LUT P0, RZ, R16, 0x2000000, RZ, 0xc0, !PT ;  /* 0x0200000010ff7812 */ /* 0x000fe4000780c0ff */
[----:B-1----:R-:W-:-:S11]  /*f3910*/  PRMT R2, R23, 0x7773, RZ ;  /* 0x0000777317027816 */ /* 0x002fd600000000ff */
        /* <DEDUP_REMOVED lines=8> */
[----:B--2---:R-:W-:-:S05]  /*f39a0*/  PRMT R2, R36, 0x7770, RZ ;  /* 0x0000777024027816 */ /* 0x004fca00000000ff */
[----:B------:R1:W-:Y:S01]  /*f39b0*/  @P0 STG.E.U8 desc[UR4][R26.64], R2 ;  /* 0x000000021a000986 */ /* 0x0003e2000c101104 */
        /* <DEDUP_REMOVED lines=14> */
[C---:B-1----:R-:W-:Y:S02]  /*f3aa0*/  PRMT R2, R37.reuse, 0x7772, RZ ;  /* 0x0000777225027816 */ /* 0x042fe400000000ff */
[----:B------:R-:W2:Y:S04]  /*f3ab0*/  LDL.LU.64 R32, [R1+0x27c8] ;  /* 0x0027c80001207983 */ /* 0x000ea80000300a00 */
[----:B------:R1:W-:Y:S02]  /*f3ac0*/  @P2 STG.E.U8 desc[UR4][R38.64], R2 ;  /* 0x0000000226002986 */ /* 0x0003e4000c101104 */
[----:B-1----:R-:W-:-:S02]  /*f3ad0*/  PRMT R2, R37, 0x7773, RZ ;  /* 0x0000777325027816 */ /* 0x002fc400000000ff */
[----:B------:R-:W3:Y:S04]  /*f3ae0*/  LDL.LU.64 R38, [R1+0x27c0] ;  /* 0x0027c00001267983 */ /* 0x000ee80000300a00 */
[----:B------:R1:W-:Y:S04]  /*f3af0*/  @P3 STG.E.U8 desc[UR4][R60.64], R2 ;  /* 0x000000023c003986 */ /* 0x0003e8000c101104 */
[----:B------:R-:W4:Y:S01]  /*f3b00*/  LDL.LU.64 R36, [R1+0x27f8] ;  /* 0x0027f80001247983 */ /* 0x000f220000300a00 */
[----:B-1----:R-:W-:-:S03]  /*f3b10*/  PRMT R2, R42, 0x7770, RZ ;  /* 0x000077702a027816 */ /* 0x002fc600000000ff */
[----:B------:R-:W3:Y:S04]  /*f3b20*/  LDL.LU.64 R60, [R1+0x27f0] ;  /* 0x0027f000013c7983 */ /* 0x000ee80000300a00 */
[----:B------:R1:W-:Y:S02]  /*f3b30*/  @P4 STG.E.U8 desc[UR4][R54.64], R2 ;  /* 0x0000000236004986 */ /* 0x0003e4000c101104 */
[----:B-1----:R-:W-:-:S05]  /*f3b40*/  PRMT R2, R42, 0x7771, RZ ;  /* 0x000077712a027816 */ /* 0x002fca00000000ff */
[----:B------:R1:W-:Y:S02]  /*f3b50*/  @P5 STG.E.U8 desc[UR4][R50.64], R2 ;  /* 0x0000000232005986 */ /* 0x0003e4000c101104 */
[----:B-1----:R-:W-:-:S05]  /*f3b60*/  PRMT R2, R42, 0x7772, RZ ;  /* 0x000077722a027816 */ /* 0x002fca00000000ff */
[----:B------:R1:W-:Y:S04]  /*f3b70*/  @P6 STG.E.U8 desc[UR4][R46.64], R2 ;  /* 0x000000022e006986 */ /* 0x0003e8000c101104 */
[----:B-1----:R-:W3:Y:S04]  /*f3b80*/  LDL.LU R47, [R1+0x5b4] ;  /* 0x0005b400012f7983 */ /* 0x002ee80000300800 */
[----:B------:R-:W4:Y:S01]  /*f3b90*/  LDL.LU.64 R54, [R1+0x27e8] ;  /* 0x0027e80001367983 */ /* 0x000f220000300a00 */
[----:B------:R-:W-:-:S03]  /*f3ba0*/  PRMT R2, R42, 0x7773, RZ ;  /* 0x000077732a027816 */ /* 0x000fc600000000ff */
[----:B------:R-:W4:Y:S04]  /*f3bb0*/  LDL.LU R21, [R1+0x5a4] ;  /* 0x0005a40001157983 */ /* 0x000f280000300800 */
[----:B------:R-:W4:Y:S04]  /*f3bc0*/  LDL.LU R42, [R1+0x55c4] ;  /* 0x0055c400012a7983 */ /* 0x000f280000300800 */
[----:B------:R-:W4:Y:S04]  /*f3bd0*/  LDL.LU.64 R50, [R1+0x27e0] ;  /* 0x0027e00001327983 */ /* 0x000f280000300a00 */
[----:B------:R-:W4:Y:S04]  /*f3be0*/  LDL.LU.64 R14, [R1+0x27d8] ;  /* 0x0027d800010e7983 */ /* 0x000f280000300a00 */
[----:B------:R-:W4:Y:S04]  /*f3bf0*/  LDL.LU.64 R22, [R1+0x2810] ;  /* 0x0028100001167983 */ /* 0x000f280000300a00 */
[----:B------:R-:W4:Y:S04]  /*f3c00*/  LDL.LU.64 R26, [R1+0x2808] ;  /* 0x00280800011a7983 */ /* 0x000f280000300a00 */
[----:B------:R-:W4:Y:S04]  /*f3c10*/  LDL.LU R46, [R1+0x594] ;  /* 0x00059400012e7983 */ /* 0x000f280000300800 */
[----:B------:R-:W4:Y:S04]  /*f3c20*/  LDL.LU.64 R24, [R1+0x2800] ;  /* 0x0028000001187983 */ /* 0x000f280000300a00 */
[----:B------:R-:W4:Y:S04]  /*f3c30*/  LDL.LU.64 R30, [R1+0x2838] ;  /* 0x00283800011e7983 */ /* 0x000f280000300a00 */
[----:B------:R-:W4:Y:S01]  /*f3c40*/  LDL.LU.64 R28, [R1+0x2830] ;  /* 0x00283000011c7983 */ /* 0x000f220000300a00 */
[----:B------:R-:W-:-:S02]  /*f3c50*/  LOP3.LUT P4, RZ, R44, 0x200, RZ, 0xc0, !PT ;  /* 0x000002002cff7812 */ /* 0x000fc4000788c0ff */
[C---:B------:R-:W-:Y:S01]  /*f3c60*/  LOP3.LUT P0, RZ, R44.reuse, 0x200000, RZ, 0xc0, !PT ;  /* 0x002000002cff7812 */ /* 0x040fe2000780c0ff */
[----:B------:R-:W4:Y:S01]  /*f3c70*/  LDL.LU.64 R34, [R1+0x2828] ;  /* 0x0028280001227983 */ /* 0x000f220000300a00 */
[----:B------:R-:W-:Y:S02]  /*f3c80*/  LOP3.LUT P5, RZ, R44, 0x400, RZ, 0xc0, !PT ;  /* 0x000004002cff7812 */ /* 0x000fe400078ac0ff */
[----:B------:R-:W-:Y:S02]  /*f3c90*/  LOP3.LUT R16, R16, 0xfffff7ff, RZ, 0xc0, !PT ;  /* 0xfffff7ff10107812 */ /* 0x000fe400078ec0ff */
        /* <DEDUP_REMOVED lines=19> */
[----:B-1----:R-:W2:Y:S01]  /*f3dd0*/  LDL.LU.64 R32, [R1+0x2820] ;  /* 0x0028200001207983 */ /* 0x002ea20000300a00 */
[----:B---3--:R-:W-:-:S05]  /*f3de0*/  PRMT R2, R47, 0x7770, RZ ;  /* 0x000077702f027816 */ /* 0x008fca00000000ff */
[----:B------:R1:W-:Y:S02]  /*f3df0*/  @P5 STG.E.U8 desc[UR4][R38.64], R2 ;  /* 0x0000000226005986 */ /* 0x0003e4000c101104 */
[----:B-1----:R-:W-:Y:S02]  /*f3e00*/  PRMT R2, R47, 0x7771, RZ ;  /* 0x000077712f027816 */ /* 0x002fe400000000ff */
[----:B------:R-:W3:Y:S04]  /*f3e10*/  LDL.LU.64 R38, [R1+0x2818] ;  /* 0x0028180001267983 */ /* 0x000ee80000300a00 */
[----:B----4-:R1:W-:Y:S04]  /*f3e20*/  @P6 STG.E.U8 desc[UR4][R36.64], R2 ;  /* 0x0000000224006986 */ /* 0x0103e8000c101104 */
[----:B-1----:R-:W4:Y:S01]  /*f3e30*/  LDL.LU.64 R36, [R1+0x2850] ;  /* 0x0028500001247983 */ /* 0x002f220000300a00 */
[----:B------:R-:W-:-:S04]  /*f3e40*/  LOP3.LUT R16, R16, 0xfffdffff, RZ, 0xc0, !PT ;  /* 0xfffdffff10107812 */ /* 0x000fc800078ec0ff */
        /* <DEDUP_REMOVED lines=8> */
[----:B------:R-:W-:-:S13]  /*f3ed0*/  LOP3.LUT P0, RZ, R44, 0x1000, RZ, 0xc0, !PT ;  /* 0x000010002cff7812 */ /* 0x000fda000780c0ff */
[----:B------:R1:W-:Y:S01]  /*f3ee0*/  @P0 STG.E.U8 desc[UR4][R60.64], R2 ;  /* 0x000000023c000986 */ /* 0x0003e2000c101104 */
[C---:B------:R-:W-:Y:S02]  /*f3ef0*/  LOP3.LUT P0, RZ, R16.reuse, 0x80000, RZ, 0xc0, !PT ;  /* 0x0008000010ff7812 */ /* 0x040fe4000780c0ff */
[----:B-1----:R-:W-:Y:S02]  /*f3f00*/  PRMT R2, R47, 0x7773, RZ ;  /* 0x000077732f027816 */ /* 0x002fe400000000ff */
[----:B------:R-:W4:Y:S04]  /*f3f10*/  LDL.LU R47, [R1+0x5b8] ;  /* 0x0005b800012f7983 */ /* 0x000f280000300800 */
[----:B------:R-:W4:Y:S05]  /*f3f20*/  LDL.LU.64 R60, [R1+0x2848] ;  /* 0x00284800013c7983 */ /* 0x000f2a0000300a00 */
[----:B------:R1:W-:Y:S04]  /*f3f30*/  @P0 STG.E.U8 desc[UR4][R54.64], R2 ;  /* 0x0000000236000986 */ /* 0x0003e8000c101104 */
[----:B-1----:R-:W4:Y:S01]  /*f3f40*/  LDL.LU.64 R54, [R1+0x2840] ;  /* 0x0028400001367983 */ /* 0x002f220000300a00 */
[----:B------:R-:W-:-:S02]  /*f3f50*/  LOP3.LUT P0, RZ, R16, 0x40000, RZ, 0xc0, !PT ;  /* 0x0004000010ff7812 */ /* 0x000fc4000780c0ff */
[----:B------:R-:W-:-:S11]  /*f3f60*/  PRMT R2, R21, 0x7770, RZ ;  /* 0x0000777015027816 */ /* 0x000fd600000000ff */
[----:B------:R1:W-:Y:S04]  /*f3f70*/  @P0 STG.E.U8 desc[UR4][R50.64], R2 ;  /* 0x0000000232000986 */ /* 0x0003e8000c101104 */
[----:B-1----:R-:W4:Y:S01]  /*f3f80*/  LDL.LU.64 R50, [R1+0x2878] ;  /* 0x0028780001327983 */ /* 0x002f220000300a00 */
        /* <DEDUP_REMOVED lines=25> */
[----:B--2---:R1:W-:Y:S02]  /*f4120*/  @P1 STG.E.U8 desc[UR4][R32.64], R2 ;  /* 0x0000000220001986 */ /* 0x0043e4000c101104 */
[----:B-1----:R-:W-:-:S05]  /*f4130*/  PRMT R2, R43, 0x7771, RZ ;  /* 0x000077712b027816 */ /* 0x002fca00000000ff */
[----:B---3--:R1:W-:Y:S02]  /*f4140*/  @P2 STG.E.U8 desc[UR4][R38.64], R2 ;  /* 0x0000000226002986 */ /* 0x0083e4000c101104 */
[----:B-1----:R-:W-:-:S05]  /*f4150*/  PRMT R2, R43, 0x7772, RZ ;  /* 0x000077722b027816 */ /* 0x002fca00000000ff */
[----:B----4-:R1:W-:Y:S02]  /*f4160*/  @P3 STG.E.U8 desc[UR4][R36.64], R2 ;  /* 0x0000000224003986 */ /* 0x0103e4000c101104 */
[----:B-1----:R-:W-:Y:S02]  /*f4170*/  PRMT R2, R43, 0x7773, RZ ;  /* 0x000077732b027816 */ /* 0x002fe400000000ff */
[----:B------:R-:W2:Y:S01]  /*f4180*/  LDL.LU R43, [R1+0x55c0] ;  /* 0x0055c000012b7983 */ /* 0x000ea20000300800 */
[C---:B------:R-:W-:Y:S02]  /*f4190*/  LOP3.LUT P4, RZ, R44.reuse, 0x2000000, RZ, 0xc0, !PT ;  /* 0x020000002cff7812 */ /* 0x040fe4000788c0ff */
[C---:B------:R-:W-:Y:S01]  /*f41a0*/  LOP3.LUT P5, RZ, R44.reuse, 0x4000000, RZ, 0xc0, !PT ;  /* 0x040000002cff7812 */ /* 0x040fe200078ac0ff */
[----:B------:R-:W3:Y:S04]  /*f41b0*/  LDL.LU.64 R32, [R1+0x2870] ;  /* 0x0028700001207983 */ /* 0x000ee80000300a00 */
[----:B------:R-:W4:Y:S04]  /*f41c0*/  LDL.LU.64 R38, [R1+0x2868] ;  /* 0x0028680001267983 */ /* 0x000f280000300a00 */
[----:B------:R-:W3:Y:S01]  /*f41d0*/  LDL.LU.64 R36, [R1+0x2860] ;  /* 0x0028600001247983 */ /* 0x000ee20000300a00 */
[----:B------:R-:W-:-:S03]  /*f41e0*/  LOP3.LUT P6, RZ, R44, 0x8000000, RZ, 0xc0, !PT ;  /* 0x080000002cff7812 */ /* 0x000fc600078cc0ff */
[----:B------:R1:W-:Y:S02]  /*f41f0*/  @P4 STG.E.U8 desc[UR4][R60.64], R2 ;  /* 0x000000023c004986 */ /* 0x0003e4000c101104 */
[C---:B-1----:R-:W-:Y:S02]  /*f4200*/  PRMT R2, R47.reuse, 0x7770, RZ ;  /* 0x000077702f027816 */ /* 0x042fe400000000ff */
[----:B------:R-:W3:Y:S04]  /*f4210*/  LDL.LU.64 R60, [R1+0x2858] ;  /* 0x00285800013c7983 */ /* 0x000ee80000300a00 */
[----:B------:R1:W-:Y:S04]  /*f4220*/  @P5 STG.E.U8 desc[UR4][R54.64], R2 ;  /* 0x0000000236005986 */ /* 0x0003e8000c101104 */
[----:B-1----:R-:W3:Y:S04]  /*f4230*/  LDL.LU.64 R54, [R1+0x2890] ;  /* 0x0028900001367983 */ /* 0x002ee80000300a00 */
[----:B------:R-:W3:Y:S01]  /*f4240*/  LDL.LU R46, [R1+0x5a8] ;  /* 0x0005a800012e7983 */ /* 0x000ee20000300800 */
[----:B------:R-:W-:-:S05]  /*f4250*/  PRMT R2, R47, 0x7771, RZ ;  /* 0x000077712f027816 */ /* 0x000fca00000000ff */
[----:B------:R1:W-:Y:S04]  /*f4260*/  @P6 STG.E.U8 desc[UR4][R50.64], R2 ;  /* 0x0000000232006986 */ /* 0x0003e8000c101104 */
[----:B-1----:R-:W3:Y:S04]  /*f4270*/  LDL.LU.64 R50, [R1+0x2888] ;  /* 0x0028880001327983 */ /* 0x002ee80000300a00 */
[----:B------:R-:W4:Y:S04]  /*f4280*/  LDL.LU.64 R22, [R1+0x2880] ;  /* 0x0028800001167983 */ /* 0x000f280000300a00 */
[----:B------:R-:W4:Y:S04]  /*f4290*/  LDL.LU.64 R20, [R1+0x28b8] ;  /* 0x0028b80001147983 */ /* 0x000f280000300a00 */
[----:B------:R-:W4:Y:S01]  /*f42a0*/  LDL.LU.64 R26, [R1+0x28b0] ;  /* 0x0028b000011a7983 */ /* 0x000f220000300a00 */
[----:B------:R-:W-:-:S02]  /*f42b0*/  LOP3.LUT R16, R16, 0xfffffffb, RZ, 0xc0, !PT ;  /* 0xfffffffb10107812 */ /* 0x000fc400078ec0ff */
[C---:B------:R-:W-:Y:S01]  /*f42c0*/  LOP3.LUT P4, RZ, R44.reuse, 0x10000000, RZ, 0xc0, !PT ;  /* 0x100000002cff7812 */ /* 0x040fe2000788c0ff */
[----:B------:R-:W4:Y:S01]  /*f42d0*/  LDL.LU.64 R24, [R1+0x28a8] ;  /* 0x0028a80001187983 */ /* 0x000f220000300a00 */
[C---:B------:R-:W-:Y:S02]  /*f42e0*/  LOP3.LUT P5, RZ, R44.reuse, 0x20000000, RZ, 0xc0, !PT ;  /* 0x200000002cff7812 */ /* 0x040fe400078ac0ff */
[----:B------:R-:W-:Y:S01]  /*f42f0*/  PRMT R2, R47, 0x7772, RZ ;  /* 0x000077722f027816 */ /* 0x000fe200000000ff */
        /* <DEDUP_REMOVED lines=26> */
[----:B------:R-:W-:Y:S02]  /*f44a0*/  LOP3.LUT P0, RZ, R43, 0x1, RZ, 0xc0, !PT ;  /* 0x000000012bff7812 */ /* 0x000fe4000780c0ff */
[----:B------:R-:W-:Y:S02]  /*f44b0*/  LOP3.LUT R16, R16, 0xfffffbff, RZ, 0xc0, !PT ;  /* 0xfffffbff10107812 */ /* 0x000fe400078ec0ff */
[----:B-1----:R-:W-:Y:S02]  /*f44c0*/  PRMT R2, R47, 0x7773, RZ ;  /* 0x000077732f027816 */ /* 0x002fe400000000ff */
[----:B------:R-:W2:Y:S04]  /*f44d0*/  LDL.LU R47, [R1+0x588] ;  /* 0x00058800012f7983 */ /* 0x000ea80000300800 */
[----:B----4-:R1:W-:Y:S03]  /*f44e0*/  @P5 STG.E.U8 desc[UR4][R38.64], R2 ;  /* 0x0000000226005986 */ /* 0x0103e6000c101104 */
[----:B------:R-:W-:Y:S01]  /*f44f0*/  @P0 LOP3.LUT R16, R16, 0x400, RZ, 0xfc, !PT ;  /* 0x0000040010100812 */ /* 0x000fe200078efcff */
[----:B------:R-:W3:Y:S01]  /*f4500*/  LDL.LU.64 R28, [R1+0x2898] ;  /* 0x00289800011c7983 */ /* 0x000ee20000300a00 */
[----:B------:R-:W-:-:S03]  /*f4510*/  LOP3.LUT P0, RZ, R44, 0x80000000, RZ, 0xc0, !PT ;  /* 0x800000002cff7812 */ /* 0x000fc6000780c0ff */
[----:B------:R-:W4:Y:S01]  /*f4520*/  LDL.LU.64 R34, [R1+0x28d0] ;  /* 0x0028d00001227983 */ /* 0x000f220000300a00 */
[----:B-1----:R-:W-:-:S03]  /*f4530*/  PRMT R2, R46, 0x7770, RZ ;  /* 0x000077702e027816 */ /* 0x002fc600000000ff */
[----:B------:R-:W3:Y:S04]  /*f4540*/  LDL.LU.64 R32, [R1+0x28c8] ;  /* 0x0028c80001207983 */ /* 0x000ee80000300a00 */
[----:B------:R1:W-:Y:S04]  /*f4550*/  @P6 STG.E.U8 desc[UR4][R36.64], R2 ;  /* 0x0000000224006986 */ /* 0x0003e8000c101104 */
[----:B------:R-:W4:Y:S01]  /*f4560*/  LDL.LU.64 R38, [R1+0x28c0] ;  /* 0x0028c00001267983 */ /* 0x000f220000300a00 */
[----:B-1----:R-:W-:-:S03]  /*f4570*/  PRMT R2, R46, 0x7771, RZ ;  /* 0x000077712e027816 */ /* 0x002fc600000000ff */
[----:B------:R-:W4:Y:S04]  /*f4580*/  LDL.LU.64 R36, [R1+0x28f0] ;  /* 0x0028f00001247983 */ /* 0x000f280000300a00 */
[----:B------:R1:W-:Y:S01]  /*f4590*/  @P0 STG.E.U8 desc[UR4][R60.64], R2 ;  /* 0x000000023c000986 */ /* 0x0003e2000c101104 */
[----:B------:R-:W-:Y:S02]  /*f45a0*/  LOP3.LUT P0, RZ, R16, 0x400, RZ, 0xc0, !PT ;  /* 0x0000040010ff7812 */ /* 0x000fe4000780c0ff */
[----:B-1----:R-:W-:Y:S01]  /*f45b0*/  PRMT R2, R46, 0x7772, RZ ;  /* 0x000077722e027816 */ /* 0x002fe200000000ff */
[----:B------:R-:W4:Y:S10]  /*f45c0*/  LDL.LU.64 R60, [R1+0x28e8] ;  /* 0x0028e800013c7983 */ /* 0x000f340000300a00 */
[----:B------:R1:W-:Y:S01]  /*f45d0*/  @P0 STG.E.U8 desc[UR4][R54.64], R2 ;  /* 0x0000000236000986 */ /* 0x0003e2000c101104 */
[----:B------:R-:W-:-:S02]  /*f45e0*/  LOP3.LUT P0, RZ, R16, 0x200, RZ, 0xc0, !PT ;  /* 0x0000020010ff7812 */ /* 0x000fc4000780c0ff */
[----:B-1----:R-:W-:Y:S01]  /*f45f0*/  PRMT R2, R46, 0x7773, RZ ;  /* 0x000077732e027816 */ /* 0x002fe200000000ff */
[----:B------:R-:W4:Y:S10]  /*f4600*/  LDL.LU.64 R54, [R1+0x28e0] ;  /* 0x0028e00001367983 */ /* 0x000f340000300a00 */
[----:B------:R1:W-:Y:S01]  /*f4610*/  @P0 STG.E.U8 desc[UR4][R50.64], R2 ;  /* 0x0000000232000986 */ /* 0x0003e2000c101104 */
[----:B------:R-:W-:-:S02]  /*f4620*/  LOP3.LUT P0, RZ, R16, 0x100, RZ, 0xc0, !PT ;  /* 0x0000010010ff7812 */ /* 0x000fc4000780c0ff */
[----:B-1----:R-:W-:Y:S01]  /*f4630*/  PRMT R2, R42, 0x7770, RZ ;  /* 0x000077702a027816 */ /* 0x002fe200000000ff */
[----:B------:R-:W4:Y:S10]  /*f4640*/  LDL.LU.64 R50, [R1+0x28d8] ;  /* 0x0028d80001327983 */ /* 0x000f340000300a00 */
[----:B------:R1:W-:Y:S01]  /*f4650*/  @P0 STG.E.U8 desc[UR4][R22.64], R2 ;  /* 0x0000000216000986 */ /* 0x0003e2000c101104 */
[----:B------:R-:W-:-:S03]  /*f4660*/  LOP3.LUT P0, RZ, R16, 0x80, RZ, 0xc0, !PT ;  /* 0x0000008010ff7812 */ /* 0x000fc6000780c0ff */
[----:B------:R-:W4:Y:S01]  /*f4670*/  LDL.LU R46, [R1+0x5ac] ;  /* 0x0005ac00012e7983 */ /* 0x000f220000300800 */
[----:B-1----:R-:W-:-:S09]  /*f4680*/  PRMT R2, R42, 0x7771, RZ ;  /* 0x000077712a027816 */ /* 0x002fd200000000ff */
[----:B------:R1:W-:Y:S01]  /*f4690*/  @P0 STG.E.U8 desc[UR4][R20.64], R2 ;  /* 0x0000000214000986 */ /* 0x0003e2000c101104 */
[----:B------:R-:W-:Y:S02]  /*f46a0*/  LOP3.LUT P0, RZ, R16, 0x40, RZ, 0xc0, !PT ;  /* 0x0000004010ff7812 */ /* 0x000fe4000780c0ff */
[----:B-1----:R-:W-:-:S11]  /*f46b0*/  PRMT R2, R42, 0x7772, RZ ;  /* 0x000077722a027816 */ /* 0x002fd600000000ff */
[----:B------:R1:W-:Y:S02]  /*f46c0*/  @P0 STG.E.U8 desc[UR4][R26.64], R2 ;  /* 0x000000021a000986 */ /* 0x0003e4000c101104 */
[----:B-1----:R-:W-:Y:S02]  /*f46d0*/  PRMT R2, R42, 0x7773, RZ ;  /* 0x000077732a027816 */ /* 0x002fe400000000ff */
[----:B------:R-:W4:Y:S01]  /*f46e0*/  LDL.LU R42, [R1+0x55bc] ;  /* 0x0055bc00012a7983 */ /* 0x000f220000300800 */
        /* <DEDUP_REMOVED lines=12> */
[----:B---3--:R1:W-:Y:S01]  /*f47b0*/  @P0 STG.E.U8 desc[UR4][R28.64], R2 ;  /* 0x000000021c000986 */ /* 0x0083e2000c101104 */
[----:B------:R-:W-:Y:S02]  /*f47c0*/  LOP3.LUT P0, RZ, R16, 0x4, RZ, 0xc0, !PT ;  /* 0x0000000410ff7812 */ /* 0x000fe4000780c0ff */
[----:B-1----:R-:W-:-:S11]  /*f47d0*/  PRMT R2, R47, 0x7772, RZ ;  /* 0x000077722f027816 */ /* 0x002fd600000000ff */
        /* <DEDUP_REMOVED lines=11> */
[----:B------:R1:W-:Y:S04]  /*f4890*/  @P5 STG.E.U8 desc[UR4][R54.64], R2 ;  /* 0x0000000236005986 */ /* 0x0003e8000c101104 */
[----:B-1----:R-:W3:Y:S01]  /*f48a0*/  LDL.LU.64 R54, [R1+0x28f8] ;  /* 0x0028f80001367983 */ /* 0x002ee20000300a00 */
[----:B------:R-:W-:-:S02]  /*f48b0*/  LOP3.LUT P6, RZ, R43, 0x4000, RZ, 0xc0, !PT ;  /* 0x000040002bff7812 */ /* 0x000fc400078cc0ff */
[----:B------:R-:W-:Y:S01]  /*f48c0*/  PRMT R2, R46, 0x7770, RZ ;  /* 0x000077702e027816 */ /* 0x000fe200000000ff */
[----:B------:R-:W4:Y:S10]  /*f48d0*/  LDL.LU.64 R38, [R1+0x2910] ;  /* 0x0029100001267983 */ /* 0x000f340000300a00 */
[----:B------:R1:W-:Y:S04]  /*f48e0*/  @P6 STG.E.U8 desc[UR4][R50.64], R2 ;  /* 0x0000000232006986 */ /* 0x0003e8000c101104 */
[----:B-1----:R-:W2:Y:S04]  /*f48f0*/  LDL.LU.64 R50, [R1+0x2908] ;  /* 0x0029080001327983 */ /* 0x002ea80000300a00 */
[----:B------:R-:W2:Y:S04]  /*f4900*/  LDL.LU.64 R36, [R1+0x2900] ;  /* 0x0029000001247983 */ /* 0x000ea80000300a00 */
[----:B------:R-:W2:Y:S04]  /*f4910*/  LDL.LU.64 R60, [R1+0x2938] ;  /* 0x00293800013c7983 */ /* 0x000ea80000300a00 */
[----:B------:R-:W2:Y:S01]  /*f4920*/  LDL.LU R47, [R1+0x59c] ;  /* 0x00059c00012f7983 */ /* 0x000ea20000300800 */
[----:B------:R-:W-:-:S02]  /*f4930*/  LOP3.LUT P4, RZ, R43, 0x8000, RZ, 0xc0, !PT ;  /* 0x000080002bff7812 */ /* 0x000fc4000788c0ff */
[----:B------:R-:W-:Y:S02]  /*f4940*/  PRMT R2, R46, 0x7771, RZ ;  /* 0x000077712e027816 */ /* 0x000fe400000000ff */
        /* <DEDUP_REMOVED lines=14> */
[----:B---3--:R1:W-:Y:S04]  /*f4a30*/  @P4 STG.E.U8 desc[UR4][R54.64], R2 ;  /* 0x0000000236004986 */ /* 0x0083e8000c101104 */
[----:B-1----:R-:W3:Y:S04]  /*f4a40*/  LDL.LU.64 R54, [R1+0x2930] ;  /* 0x0029300001367983 */ /* 0x002ee80000300a00 */
[----:B------:R-:W3:Y:S04]  /*f4a50*/  LDL.LU R25, [R1+0x58c] ;  /* 0x00058c0001197983 */ /* 0x000ee80000300800 */
[----:B------:R-:W3:Y:S04]  /*f4a60*/  LDL.LU.64 R14, [R1+0x2928] ;  /* 0x00292800010e7983 */ /* 0x000ee80000300a00 */
[----:B------:R-:W3:Y:S01]  /*f4a70*/  LDL.LU.64 R22, [R1+0x2920] ;  /* 0x0029200001167983 */ /* 0x000ee20000300a00 */
[----:B------:R-:W-:-:S03]  /*f4a80*/  @P0 LOP3.LUT R17, R17, 0x20000000, RZ, 0xfc, !PT ;  /* 0x2000000011110812 */ /* 0x000fc600078efcff */
[----:B------:R-:W3:Y:S01]  /*f4a90*/  LDL.LU.64 R20, [R1+0x2918] ;  /* 0x0029180001147983 */ /* 0x000ee20000300a00 */
[----:B------:R-:W-:Y:S02]  /*f4aa0*/  LOP3.LUT P0, RZ, R43, 0x400000, RZ, 0xc0, !PT ;  /* 0x004000002bff7812 */ /* 0x000fe4000780c0ff */
[----:B------:R-:W-:Y:S01]  /*f4ab0*/  LOP3.LUT R17, R17, 0xbfffffff, RZ, 0xc0, !PT ;  /* 0xbfffffff11117812 */ /* 0x000fe200078ec0ff */
[----:B------:R-:W3:Y:S01]  /*f4ac0*/  LDL.LU.64 R26, [R1+0x2950] ;  /* 0x00295000011a7983 */ /* 0x000ee20000300a00 */
[C---:B------:R-:W-:Y:S02]  /*f4ad0*/  LOP3.LUT P5, RZ, R43.reuse, 0x10000, RZ, 0xc0, !PT ;  /* 0x000100002bff7812 */ /* 0x040fe400078ac0ff */
[----:B------:R-:W-:Y:S01]  /*f4ae0*/  LOP3.LUT P6, RZ, R43, 0x20000, RZ, 0xc0, !PT ;  /* 0x000200002bff7812 */ /* 0x000fe200078cc0ff */
[----:B------:R-:W3:Y:S06]  /*f4af0*/  LDL.LU.64 R30, [R1+0x2948] ;  /* 0x00294800011e7983 */ /* 0x000eec0000300a00 */
[----:B------:R-:W-:-:S02]  /*f4b00*/  @P0 LOP3.LUT R17, R17, 0x40000000, RZ, 0xfc, !PT ;  /* 0x4000000011110812 */ /* 0x000fc400078efcff */
[----:B------:R-:W-:Y:S02]  /*f4b10*/  LOP3.LUT P0, RZ, R43, 0x200000, RZ, 0xc0, !PT ;  /* 0x002000002bff7812 */ /* 0x000fe4000780c0ff */
[----:B------:R-:W-:Y:S02]  /*f4b20*/  PRMT R2, R46, 0x7772, RZ ;  /* 0x000077722e027816 */ /* 0x000fe400000000ff */
[----:B------:R-:W-:-:S03]  /*f4b30*/  LOP3.LUT R17, R17, 0x7fffffff, RZ, 0xc0, !PT ;  /* 0x7fffffff11117812 */ /* 0x000fc600078ec0ff */
[----:B----4-:R1:W-:Y:S06]  /*f4b40*/  @P5 STG.E.U8 desc[UR4][R38.64], R2 ;  /* 0x0000000226005986 */ /* 0x0103ec000c101104 */
[----:B------:R-:W-:Y:S02]  /*f4b50*/  @P0 LOP3.LUT R17, R17, 0x80000000, RZ, 0xfc, !PT ;  /* 0x8000000011110812 */ /* 0x000fe400078efcff */
[----:B------:R-:W-:Y:S02]  /*f4b60*/  LOP3.LUT P0, RZ, R43, 0x100000, RZ, 0xc0, !PT ;  /* 0x001000002bff7812 */ /* 0x000fe4000780c0ff */
[----:B-1----:R-:W-:-:S05]  /*f4b70*/  PRMT R2, R46, 0x7773, RZ ;  /* 0x000077732e027816 */ /* 0x002fca00000000ff */
[----:B--2---:R1:W-:Y:S01]  /*f4b80*/  @P6 STG.E.U8 desc[UR4][R50.64], R2 ;  /* 0x0000000232006986 */ /* 0x0043e2000c101104 */
[----:B------:R-:W-:-:S03]  /*f4b90*/  LOP3.LUT R16, R16, 0xfffffffe, RZ, 0xc0, !PT ;  /* 0xfffffffe10107812 */ /* 0x000fc600078ec0ff */
[----:B-1----:R-:W2:Y:S02]  /*f4ba0*/  LDL.LU R50, [R1+0x570] ;  /* 0x0005700001327983 */ /* 0x002ea40000300800 */
[----:B------:R-:W-:Y:S02]  /*f4bb0*/  @P0 LOP3.LUT R16, R16, 0x1, RZ, 0xfc, !PT ;  /* 0x0000000110100812 */ /* 0x000fe400078efcff */
[----:B------:R-:W4:Y:S01]  /*f4bc0*/  LDL.LU.64 R28, [R1+0x2940] ;  /* 0x00294000011c7983 */ /* 0x000f220000300a00 */
[----:B------:R-:W-:Y:S02]  /*f4bd0*/  LOP3.LUT P0, RZ, R43, 0x80000, RZ, 0xc0, !PT ;  /* 0x000800002bff7812 */ /* 0x000fe4000780c0ff */
[----:B------:R-:W-:Y:S01]  /*f4be0*/  LOP3.LUT R16, R16, 0xfffffffd, RZ, 0xc0, !PT ;  /* 0xfffffffd10107812 */ /* 0x000fe200078ec0ff */
[----:B------:R-:W2:Y:S04]  /*f4bf0*/  LDL.LU.64 R34, [R1+0x2978] ;  /* 0x0029780001227983 */ /* 0x000ea80000300a00 */
[----:B------:R-:W2:Y:S04]  /*f4c00*/  LDL.LU R51, [R1+0x560] ;  /* 0x0005600001337983 */ /* 0x000ea80000300800 */
[----:B------:R-:W2:Y:S02]  /*f4c10*/  LDL.LU.64 R32, [R1+0x2970] ;  /* 0x0029700001207983 */ /* 0x000ea40000300a00 */
[----:B------:R-:W-:-:S02]  /*f4c20*/  @P0 LOP3.LUT R16, R16, 0x2, RZ, 0xfc, !PT ;  /* 0x0000000210100812 */ /* 0x000fc400078efcff */
[----:B------:R-:W-:Y:S01]  /*f4c30*/  LOP3.LUT P0, RZ, R43, 0x40000, RZ, 0xc0, !PT ;  /* 0x000400002bff7812 */ /* 0x000fe2000780c0ff */
[----:B------:R-:W2:Y:S01]  /*f4c40*/  LDL.LU.64 R38, [R1+0x2968] ;  /* 0x0029680001267983 */ /* 0x000ea20000300a00 */
[----:B------:R-:W-:-:S11]  /*f4c50*/  PRMT R2, R47, 0x7770, RZ ;  /* 0x000077702f027816 */ /* 0x000fd600000000ff */
[----:B------:R1:W-:Y:S01]  /*f4c60*/  @P0 STG.E.U8 desc[UR4][R36.64], R2 ;  /* 0x0000000224000986 */ /* 0x0003e2000c101104 */
[----:B------:R-:W-:-:S03]  /*f4c70*/  LOP3.LUT P0, RZ, R16, 0x2, RZ, 0xc0, !PT ;  /* 0x0000000210ff7812 */ /* 0x000fc6000780c0ff */
[----:B-1----:R-:W4:Y:S01]  /*f4c80*/  LDL.LU.64 R36, [R1+0x2960] ;  /* 0x0029600001247983 */ /* 0x002f220000300a00 */
[----:B------:R-:W-:-:S09]  /*f4c90*/  PRMT R2, R47, 0x7771, RZ ;  /* 0x000077712f027816 */ /* 0x000fd200000000ff */
[----:B------:R1:W-:Y:S01]  /*f4ca0*/  @P0 STG.E.U8 desc[UR4][R60.64], R2 ;  /* 0x000000023c000986 */ /* 0x0003e2000c101104 */
[----:B------:R-:W-:-:S03]  /*f4cb0*/  LOP3.LUT P0, RZ, R16, 0x1, RZ, 0xc0, !PT ;  /* 0x0000000110ff7812 */ /* 0x000fc6000780c0ff */
[----:B-1----:R-:W4:Y:S01]  /*f4cc0*/  LDL.LU.64 R60, [R1+0x2958] ;  /* 0x00295800013c7983 */ /* 0x002f220000300a00 */
[----:B------:R-:W-:-:S09]  /*f4cd0*/  PRMT R2, R47, 0x7772, RZ ;  /* 0x000077722f027816 */ /* 0x000fd200000000ff */
[----:B---3--:R1:W-:Y:S04]  /*f4ce0*/  @P0 STG.E.U8 desc[UR4][R54.64], R2 ;  /* 0x0000000236000986 */ /* 0x0083e8000c101104 */
[----:B-1----:R-:W3:Y:S01]  /*f4cf0*/  LDL.LU.64 R54, [R1+0x2990] ;  /* 0x0029900001367983 */ /* 0x002ee20000300a00 */
[----:B------:R-:W-:-:S03]  /*f4d00*/  PRMT R2, R47, 0x7773, RZ ;  /* 0x000077732f027816 */ /* 0x000fc600000000ff */
[----:B------:R-:W3:Y:S01]  /*f4d10*/  LDL.LU.64 R46, [R1+0x2988] ;  /* 0x00298800012e7983 */ /* 0x000ee20000300a00 */
        /* <DEDUP_REMOVED lines=18> */
[C---:B------:R-:W-:Y:S02]  /*f4e40*/  LOP3.LUT P1, RZ, R43.reuse, 0x10000000, RZ, 0xc0, !PT ;  /* 0x100000002bff7812 */ /* 0x040fe4000782c0ff */
[----:B------:R-:W-:Y:S02]  /*f4e50*/  LOP3.LUT P2, RZ, R43, 0x20000000, RZ, 0xc0, !PT ;  /* 0x200000002bff7812 */ /* 0x000fe4000784c0ff */
[----:B-1----:R-:W-:-:S07]  /*f4e60*/  PRMT R2, R50, 0x7771, RZ ;  /* 0x0000777132027816 */ /* 0x002fce00000000ff */
[----:B------:R1:W-:Y:S01]  /*f4e70*/  @P0 STG.E.U8 desc[UR4][R34.64], R2 ;  /* 0x0000000222000986 */ /* 0x0003e2000c101104 */
[----:B------:R-:W-:Y:S02]  /*f4e80*/  LOP3.LUT P3, RZ, R43, 0x40000000, RZ, 0xc0, !PT ;  /* 0x400000002bff7812 */ /* 0x000fe4000786c0ff */
[----:B-1----:R-:W-:-:S05]  /*f4e90*/  PRMT R2, R50, 0x7772, RZ ;  /* 0x0000777232027816 */ /* 0x002fca00000000ff */
[----:B------:R1:W-:Y:S02]  /*f4ea0*/  @P1 STG.E.U8 desc[UR4][R32.64], R2 ;  /* 0x0000000220001986 */ /* 0x0003e4000c101104 */
[----:B-1----:R-:W-:Y:S02]  /*f4eb0*/  PRMT R2, R50, 0x7773, RZ ;  /* 0x0000777332027816 */ /* 0x002fe400000000ff */
[----:B------:R-:W2:Y:S04]  /*f4ec0*/  LDL.LU.64 R32, [R1+0x2980] ;  /* 0x0029800001207983 */ /* 0x000ea80000300a00 */
[----:B------:R1:W-:Y:S02]  /*f4ed0*/  @P2 STG.E.U8 desc[UR4][R38.64], R2 ;  /* 0x0000000226002986 */ /* 0x0003e4000c101104 */
[----:B-1----:R-:W-:-:S02]  /*f4ee0*/  PRMT R2, R51, 0x7770, RZ ;  /* 0x0000777033027816 */ /* 0x002fc400000000ff */
[----:B------:R-:W4:Y:S04]  /*f4ef0*/  LDL.LU.64 R38, [R1+0x29b8] ;  /* 0x0029b80001267983 */ /* 0x000f280000300a00 */
[----:B------:R1:W-:Y:S01]  /*f4f00*/  @P3 STG.E.U8 desc[UR4][R36.64], R2 ;  /* 0x0000000224003986 */ /* 0x0003e2000c101104 */
[----:B------:R-:W-:-:S03]  /*f4f10*/  LOP3.LUT P4, RZ, R43, 0x80000000, RZ, 0xc0, !PT ;  /* 0x800000002bff7812 */ /* 0x000fc6000788c0ff */
[----:B-1----:R-:W2:Y:S04]  /*f4f20*/  LDL.LU.64 R36, [R1+0x29b0] ;  /* 0x0029b00001247983 */ /* 0x002ea80000300a00 */
[----:B------:R-:W2:Y:S01]  /*f4f30*/  LDL.LU R50, [R1+0x550] ;  /* 0x0005500001327983 */ /* 0x000ea20000300800 */
[----:B------:R-:W-:Y:S02]  /*f4f40*/  PRMT R2, R51, 0x7771, RZ ;  /* 0x0000777133027816 */ /* 0x000fe400000000ff */
[----:B------:R-:W-:-:S03]  /*f4f50*/  LOP3.LUT P5, RZ, R42, 0x1, RZ, 0xc0, !PT ;  /* 0x000000012aff7812 */ /* 0x000fc600078ac0ff */
[----:B------:R1:W-:Y:S04]  /*f4f60*/  @P4 STG.E.U8 desc[UR4][R60.64], R2 ;  /* 0x000000023c004986 */ /* 0x0003e8000c101104 */
[----:B-1----:R-:W4:Y:S01]  /*f4f70*/  LDL.LU.64 R60, [R1+0x29a8] ;  /* 0x0029a800013c7983 */ /* 0x002f220000300a00 */
[----:B------:R-:W-:Y:S02]  /*f4f80*/  PRMT R2, R51, 0x7772, RZ ;  /* 0x0000777233027816 */ /* 0x000fe400000000ff */
[----:B------:R-:W-:-:S03]  /*f4f90*/  LOP3.LUT P6, RZ, R42, 0x2, RZ, 0xc0, !PT ;  /* 0x000000022aff7812 */ /* 0x000fc600078cc0ff */
[----:B---3--:R1:W-:Y:S04]  /*f4fa0*/  @P5 STG.E.U8 desc[UR4][R54.64], R2 ;  /* 0x0000000236005986 */ /* 0x0083e8000c101104 */
[----:B-1----:R-:W3:Y:S01]  /*f4fb0*/  LDL.LU.64 R54, [R1+0x29a0] ;  /* 0x0029a00001367983 */ /* 0x002ee20000300a00 */
[----:B------:R-:W-:-:S05]  /*f4fc0*/  PRMT R2, R51, 0x7773, RZ ;  /* 0x0000777333027816 */ /* 0x000fca00000000ff */
[----:B------:R1:W-:Y:S04]  /*f4fd0*/  @P6 STG.E.U8 desc[UR4][R46.64], R2 ;  /* 0x000000022e006986 */ /* 0x0003e8000c101104 */
[----:B-1----:R-:W3:Y:S04]  /*f4fe0*/  LDL.LU.64 R46, [R1+0x2998] ;  /* 0x00299800012e7983 */ /* 0x002ee80000300a00 */
[----:B------:R-:W3:Y:S01]  /*f4ff0*/  LDL.LU.64 R22, [R1+0x29d0] ;  /* 0x0029d00001167983 */ /* 0x000ee20000300a00 */
[C---:B------:R-:W-:Y:S02]  /*f5000*/  LOP3.LUT P0, RZ, R42.reuse, 0x4000, RZ, 0xc0, !PT ;  /* 0x000040002aff7812 */ /* 0x040fe4000780c0ff */
[----:B------:R-:W-:Y:S01]  /*f5010*/  LOP3.LUT R17, R17, 0xfffeffff, RZ, 0xc0, !PT ;  /* 0xfffeffff11117812 */ /* 0x000fe200078ec0ff */
[----:B------:R-:W3:Y:S01]  /*f5020*/  LDL.LU.64 R20, [R1+0x29c8] ;  /* 0x0029c80001147983 */ /* 0x000ee20000300a00 */
[----:B------:R-:W-:-:S02]  /*f5030*/  LOP3.LUT P4, RZ, R42, 0x4, RZ, 0xc0, !PT ;  /* 0x000000042aff7812 */ /* 0x000fc4000788c0ff */
[C---:B------:R-:W-:Y:S01]  /*f5040*/  LOP3.LUT P5, RZ, R42.reuse, 0x8, RZ, 0xc0, !PT ;  /* 0x000000082aff7812 */ /* 0x040fe200078ac0ff */
[----:B------:R-:W3:Y:S01]  /*f5050*/  LDL.LU.64 R26, [R1+0x29c0] ;  /* 0x0029c000011a7983 */ /* 0x000ee20000300a00 */
[----:B------:R-:W-:-:S03]  /*f5060*/  LOP3.LUT P6, RZ, R42, 0x10, RZ, 0xc0, !PT ;  /* 0x000000102aff7812 */ /* 0x000fc600078cc0ff */
[----:B------:R-:W3:Y:S02]  /*f5070*/  LDL.LU R51, [R1+0x574] ;  /* 0x0005740001337983 */ /* 0x000ee40000300800 */
[----:B------:R-:W-:Y:S02]  /*f5080*/  @P0 LOP3.LUT R17, R17, 0x10000, RZ, 0xfc, !PT ;  /* 0x0001000011110812 */ /* 0x000fe400078efcff */
[----:B------:R-:W-:Y:S01]  /*f5090*/  LOP3.LUT P0, RZ, R42, 0x2000, RZ, 0xc0, !PT ;  /* 0x000020002aff7812 */ /* 0x000fe2000780c0ff */
[----:B------:R-:W3:Y:S01]  /*f50a0*/  LDL.LU.64 R24, [R1+0x29f8] ;  /* 0x0029f80001187983 */ /* 0x000ee20000300a00 */
[----:B------:R-:W-:-:S03]  /*f50b0*/  LOP3.LUT R17, R17, 0xfffdffff, RZ, 0xc0, !PT ;  /* 0xfffdffff11117812 */ /* 0x000fc600078ec0ff */
[----:B------:R-:W3:Y:S04]  /*f50c0*/  LDL.LU.64 R30, [R1+0x29f0] ;  /* 0x0029f000011e7983 */ /* 0x000ee80000300a00 */
[----:B------:R-:W3:Y:S04]  /*f50d0*/  LDL.LU.64 R28, [R1+0x29e8] ;  /* 0x0029e800011c7983 */ /* 0x000ee80000300a00 */
[----:B------:R-:W-:Y:S01]  /*f50e0*/  @P0 LOP3.LUT R17, R17, 0x20000, RZ, 0xfc, !PT ;  /* 0x0002000011110812 */ /* 0x000fe200078efcff */
[----:B------:R-:W3:Y:S01]  /*f50f0*/  LDL.LU.64 R34, [R1+0x29e0] ;  /* 0x0029e00001227983 */ /* 0x000ee20000300a00 */
        /* <DEDUP_REMOVED lines=22> */
[----:B--2---:R-:W-:-:S05]  /*f5260*/  PRMT R2, R50, 0x7770, RZ ;  /* 0x0000777032027816 */ /* 0x004fca00000000ff */
[----:B------:R1:W-:Y:S02]  /*f5270*/  @P4 STG.E.U8 desc[UR4][R32.64], R2 ;  /* 0x0000000220004986 */ /* 0x0003e4000c101104 */
[C---:B-1----:R-:W-:Y:S02]  /*f5280*/  PRMT R2, R50.reuse, 0x7771, RZ ;  /* 0x0000777132027816 */ /* 0x042fe400000000ff */
[----:B------:R-:W2:Y:S04]  /*f5290*/  LDL.LU.64 R32, [R1+0x29d8] ;  /* 0x0029d80001207983 */ /* 0x000ea80000300a00 */
[----:B----4-:R1:W-:Y:S02]  /*f52a0*/  @P5 STG.E.U8 desc[UR4][R38.64], R2 ;  /* 0x0000000226005986 */ /* 0x0103e4000c101104 */
[----:B-1----:R-:W-:-:S02]  /*f52b0*/  PRMT R2, R50, 0x7772, RZ ;  /* 0x0000777232027816 */ /* 0x002fc400000000ff */
[----:B------:R-:W4:Y:S04]  /*f52c0*/  LDL.LU.64 R38, [R1+0x2a10] ;  /* 0x002a100001267983 */ /* 0x000f280000300a00 */
[----:B------:R1:W-:Y:S02]  /*f52d0*/  @P6 STG.E.U8 desc[UR4][R36.64], R2 ;  /* 0x0000000224006986 */ /* 0x0003e4000c101104 */
[----:B-1----:R-:W-:Y:S02]  /*f52e0*/  PRMT R2, R50, 0x7773, RZ ;  /* 0x0000777332027816 */ /* 0x002fe400000000ff */
[----:B------:R-:W2:Y:S04]  /*f52f0*/  LDL.LU.64 R36, [R1+0x2a08] ;  /* 0x002a080001247983 */ /* 0x000ea80000300a00 */
[----:B------:R1:W-:Y:S01]  /*f5300*/  @P0 STG.E.U8 desc[UR4][R60.64], R2 ;  /* 0x000000023c000986 */ /* 0x0003e2000c101104 */
[----:B------:R-:W-:-:S03]  /*f5310*/  LOP3.LUT P0, RZ, R17, 0x1000000, RZ, 0xc0, !PT ;  /* 0x0100000011ff7812 */ /* 0x000fc6000780c0ff */
[----:B------:R-:W2:Y:S01]  /*f5320*/  LDL.LU R50, [R1+0x554] ;  /* 0x0005540001327983 */ /* 0x000ea20000300800 */
[----:B-1----:R-:W-:-:S03]  /*f5330*/  PRMT R2, R41, 0x7770, RZ ;  /* 0x0000777029027816 */ /* 0x002fc600000000ff */
[----:B------:R-:W2:Y:S06]  /*f5340*/  LDL.LU.64 R60, [R1+0x2a00] ;  /* 0x002a0000013c7983 */ /* 0x000eac0000300a00 */
[----:B---3--:R1:W-:Y:S01]  /*f5350*/  @P0 STG.E.U8 desc[UR4][R54.64], R2 ;  /* 0x0000000236000986 */ /* 0x0083e2000c101104 */
[----:B------:R-:W-:Y:S02]  /*f5360*/  LOP3.LUT P0, RZ, R17, 0x800000, RZ, 0xc0, !PT ;  /* 0x0080000011ff7812 */ /* 0x000fe4000780c0ff */
[----:B-1----:R-:W-:Y:S01]  /*f5370*/  PRMT R2, R41, 0x7771, RZ ;  /* 0x0000777129027816 */ /* 0x002fe200000000ff */
[----:B------:R-:W3:Y:S10]  /*f5380*/  LDL.LU.64 R54, [R1+0x2a38] ;  /* 0x002a380001367983 */ /* 0x000ef40000300a00 */
[----:B------:R1:W-:Y:S01]  /*f5390*/  @P0 STG.E.U8 desc[UR4][R46.64], R2 ;  /* 0x000000022e000986 */ /* 0x0003e2000c101104 */
[----:B------:R-:W-:-:S02]  /*f53a0*/  LOP3.LUT P0, RZ, R17, 0x400000, RZ, 0xc0, !PT ;  /* 0x0040000011ff7812 */ /* 0x000fc4000780c0ff */
[C---:B-1----:R-:W-:Y:S01]  /*f53b0*/  PRMT R2, R41.reuse, 0x7772, RZ ;  /* 0x0000777229027816 */ /* 0x042fe200000000ff */
[----:B------:R-:W2:Y:S10]  /*f53c0*/  LDL.LU.64 R46, [R1+0x2a30] ;  /* 0x002a3000012e7983 */ /* 0x000eb40000300a00 */
[----:B------:R1:W-:Y:S02]  /*f53d0*/  @P0 STG.E.U8 desc[UR4][R22.64], R2 ;  /* 0x0000000216000986 */ /* 0x0003e4000c101104 */
[----:B-1----:R-:W-:-:S02]  /*f53e0*/  PRMT R2, R41, 0x7773, RZ ;  /* 0x0000777329027816 */ /* 0x002fc400000000ff */
        /* <DEDUP_REMOVED lines=23> */
[----:B------:R1:W-:Y:S02]  /*f5560*/  @P0 STG.E.U8 desc[UR4][R34.64], R2 ;  /* 0x0000000222000986 */ /* 0x0003e4000c101104 */
[----:B-1----:R-:W-:-:S05]  /*f5570*/  PRMT R2, R41, 0x7771, RZ ;  /* 0x0000777129027816 */ /* 0x002fca00000000ff */
[----:B------:R1:W-:Y:S02]  /*f5580*/  @P1 STG.E.U8 desc[UR4][R32.64], R2 ;  /* 0x0000000220001986 */ /* 0x0003e4000c101104 */
[----:B-1----:R-:W-:-:S05]  /*f5590*/  PRMT R2, R41, 0x7772, RZ ;  /* 0x0000777229027816 */ /* 0x002fca00000000ff */
[----:B----4-:R1:W-:Y:S02]  /*f55a0*/  @P2 STG.E.U8 desc[UR4][R38.64], R2 ;  /* 0x0000000226002986 */ /* 0x0103e4000c101104 */
[----:B-1----:R-:W-:Y:S02]  /*f55b0*/  PRMT R2, R41, 0x7773, RZ ;  /* 0x0000777329027816 */ /* 0x002fe400000000ff */
[----:B------:R-:W2:Y:S04]  /*f55c0*/  LDL.LU R41, [R1+0x55b0] ;  /* 0x0055b00001297983 */ /* 0x000ea80000300800 */
[----:B------:R1:W-:Y:S02]  /*f55d0*/  @P3 STG.E.U8 desc[UR4][R36.64], R2 ;  /* 0x0000000224003986 */ /* 0x0003e4000c101104 */
[----:B-1----:R-:W-:-:S05]  /*f55e0*/  PRMT R2, R50, 0x7770, RZ ;  /* 0x0000777032027816 */ /* 0x002fca00000000ff */
[----:B------:R1:W-:Y:S02]  /*f55f0*/  @P4 STG.E.U8 desc[UR4][R60.64], R2 ;  /* 0x000000023c004986 */ /* 0x0003e4000c101104 */
[----:B-1----:R-:W-:-:S05]  /*f5600*/  PRMT R2, R50, 0x7771, RZ ;  /* 0x0000777132027816 */ /* 0x002fca00000000ff */
[----:B---3--:R1:W-:Y:S02]  /*f5610*/  @P5 STG.E.U8 desc[UR4][R54.64], R2 ;  /* 0x0000000236005986 */ /* 0x0083e4000c101104 */
[----:B-1----:R-:W-:-:S05]  /*f5620*/  PRMT R2, R50, 0x7772, RZ ;  /* 0x0000777232027816 */ /* 0x002fca00000000ff */
[----:B------:R1:W-:Y:S04]  /*f5630*/  @P6 STG.E.U8 desc[UR4][R46.64], R2 ;  /* 0x000000022e006986 */ /* 0x0003e8000c101104 */
[----:B-1----:R-:W3:Y:S04]  /*f5640*/  LDL.LU.64 R46, [R1+0x2a28] ;  /* 0x002a2800012e7983 */ /* 0x002ee80000300a00 */
[----:B------:R-:W4:Y:S04]  /*f5650*/  LDL.LU.64 R38, [R1+0x2a20] ;  /* 0x002a200001267983 */ /* 0x000f280000300a00 */
[----:B------:R-:W2:Y:S04]  /*f5660*/  LDL.LU.64 R36, [R1+0x2a18] ;  /* 0x002a180001247983 */ /* 0x000ea80000300a00 */
[----:B------:R-:W2:Y:S04]  /*f5670*/  LDL.LU.64 R60, [R1+0x2a50] ;  /* 0x002a5000013c7983 */ /* 0x000ea80000300a00 */
[----:B------:R-:W4:Y:S01]  /*f5680*/  LDL.LU R51, [R1+0x544] ;  /* 0x0005440001337983 */ /* 0x000f220000300800 */
[----:B------:R-:W-:-:S03]  /*f5690*/  LOP3.LUT P4, RZ, R42, 0x200000, RZ, 0xc0, !PT ;  /* 0x002000002aff7812 */ /* 0x000fc6000788c0ff */
[----:B------:R-:W4:Y:S01]  /*f56a0*/  LDL.LU.64 R54, [R1+0x2a48] ;  /* 0x002a480001367983 */ /* 0x000f220000300a00 */
[----:B------:R-:W-:-:S03]  /*f56b0*/  PRMT R2, R50, 0x7773, RZ ;  /* 0x0000777332027816 */ /* 0x000fc600000000ff */
[----:B------:R-:W4:Y:S01]  /*f56c0*/  LDL.LU R28, [R1+0x578] ;  /* 0x00057800011c7983 */ /* 0x000f220000300800 */
[----:B------:R-:W-:Y:S02]  /*f56d0*/  LOP3.LUT R17, R17, 0xffffff7f, RZ, 0xc0, !PT ;  /* 0xffffff7f11117812 */ /* 0x000fe400078ec0ff */
[C---:B------:R-:W-:Y:S02]  /*f56e0*/  LOP3.LUT P5, RZ, R42.reuse, 0x400000, RZ, 0xc0, !PT ;  /* 0x004000002aff7812 */ /* 0x040fe400078ac0ff */
[----:B------:R-:W-:Y:S01]  /*f56f0*/  LOP3.LUT P6, RZ, R42, 0x800000, RZ, 0xc0, !PT ;  /* 0x008000002aff7812 */ /* 0x000fe200078cc0ff */
[----:B---3--:R1:W-:Y:S04]  /*f5700*/  @P4 STG.E.U8 desc[UR4][R46.64], R2 ;  /* 0x000000022e004986 */ /* 0x0083e8000c101104 */
[----:B-1----:R-:W3:Y:S01]  /*f5710*/  LDL.LU.64 R46, [R1+0x2a40] ;  /* 0x002a4000012e7983 */ /* 0x002ee20000300a00 */
[----:B--2---:R-:W-:-:S03]  /*f5720*/  LOP3.LUT P0, RZ, R41, 0x2, RZ, 0xc0, !PT ;  /* 0x0000000229ff7812 */ /* 0x004fc6000780c0ff */
[----:B------:R-:W2:Y:S04]  /*f5730*/  LDL.LU.64 R14, [R1+0x2a78] ;  /* 0x002a7800010e7983 */ /* 0x000ea80000300a00 */
[----:B------:R-:W2:Y:S04]  /*f5740*/  LDL.LU.64 R22, [R1+0x2a70] ;  /* 0x002a700001167983 */ /* 0x000ea80000300a00 */
[----:B------:R-:W2:Y:S02]  /*f5750*/  LDL.LU R29, [R1+0x568] ;  /* 0x00056800011d7983 */ /* 0x000ea40000300800 */
[----:B------:R-:W-:-:S02]  /*f5760*/  @P0 LOP3.LUT R17, R17, 0x80, RZ, 0xfc, !PT ;  /* 0x0000008011110812 */ /* 0x000fc400078efcff */
[----:B------:R-:W-:Y:S01]  /*f5770*/  LOP3.LUT P0, RZ, R41, 0x1, RZ, 0xc0, !PT ;  /* 0x0000000129ff7812 */ /* 0x000fe2000780c0ff */
[----:B------:R-:W2:Y:S01]  /*f5780*/  LDL.LU.64 R20, [R1+0x2a68] ;  /* 0x002a680001147983 */ /* 0x000ea20000300a00 */
[----:B------:R-:W-:-:S03]  /*f5790*/  LOP3.LUT R17, R17, 0xfffffeff, RZ, 0xc0, !PT ;  /* 0xfffffeff11117812 */ /* 0x000fc600078ec0ff */
[----:B------:R-:W2:Y:S04]  /*f57a0*/  LDL.LU.64 R26, [R1+0x2a60] ;  /* 0x002a6000011a7983 */ /* 0x000ea80000300a00 */
[----:B------:R-:W2:Y:S04]  /*f57b0*/  LDL.LU.64 R24, [R1+0x2a58] ;  /* 0x002a580001187983 */ /* 0x000ea80000300a00 */
[----:B------:R-:W-:Y:S01]  /*f57c0*/  @P0 LOP3.LUT R17, R17, 0x100, RZ, 0xfc, !PT ;  /* 0x0000010011110812 */ /* 0x000fe200078efcff */
[----:B------:R-:W2:Y:S01]  /*f57d0*/  LDL.LU.64 R30, [R1+0x2a90] ;  /* 0x002a9000011e7983 */ /* 0x000ea20000300a00 */
[----:B------:R-:W-:-:S02]  /*f57e0*/  LOP3.LUT P0, RZ, R42, 0x80000000, RZ, 0xc0, !PT ;  /* 0x800000002aff7812 */ /* 0x000fc4000780c0ff */
[----:B------:R-:W-:Y:S01]  /*f57f0*/  LOP3.LUT R17, R17, 0xfffffdff, RZ, 0xc0, !PT ;  /* 0xfffffdff11117812 */ /* 0x000fe200078ec0ff */
[----:B------:R-:W2:Y:S01]  /*f5800*/  LDL.LU R50, [R1+0x558] ;  /* 0x0005580001327983 */ /* 0x000ea20000300800 */
[----:B----4-:R-:W-:-:S03]  /*f5810*/  PRMT R2, R51, 0x7770, RZ ;  /* 0x0000777033027816 */ /* 0x010fc600000000ff */
[----:B------:R-:W4:Y:S06]  /*f5820*/  LDL.LU.64 R34, [R1+0x2a88] ;  /* 0x002a880001227983 */ /* 0x000f2c0000300a00 */
[----:B------:R-:W-:Y:S01]  /*f5830*/  @P0 LOP3.LUT R17, R17, 0x200, RZ, 0xfc, !PT ;  /* 0x0000020011110812 */ /* 0x000fe200078efcff */
[----:B------:R1:W-:Y:S01]  /*f5840*/  @P5 STG.E.U8 desc[UR4][R38.64], R2 ;  /* 0x0000000226005986 */ /* 0x0003e2000c101104 */
[----:B------:R-:W-:Y:S02]  /*f5850*/  LOP3.LUT P0, RZ, R42, 0x40000000, RZ, 0xc0, !PT ;  /* 0x400000002aff7812 */ /* 0x000fe4000780c0ff */
[----:B------:R-:W-:Y:S01]  /*f5860*/  LOP3.LUT R17, R17, 0xfffffbff, RZ, 0xc0, !PT ;  /* 0xfffffbff11117812 */ /* 0x000fe200078ec0ff */
[----:B------:R-:W4:Y:S01]  /*f5870*/  LDL.LU.64 R32, [R1+0x2a80] ;  /* 0x002a800001207983 */ /* 0x000f220000300a00 */
[----:B-1----:R-:W-:-:S03]  /*f5880*/  PRMT R2, R51, 0x7771, RZ ;  /* 0x0000777133027816 */ /* 0x002fc600000000ff */
[----:B------:R-:W4:Y:S06]  /*f5890*/  LDL.LU.64 R38, [R1+0x2ab8] ;  /* 0x002ab80001267983 */ /* 0x000f2c0000300a00 */
        /* <DEDUP_REMOVED lines=15> */
[----:B------:R1:W-:Y:S10]  /*f5990*/  @P6 STG.E.U8 desc[UR4][R36.64], R2 ;  /* 0x0000000224006986 */ /* 0x0003f4000c101104 */
[----:B------:R-:W-:-:S02]  /*f59a0*/  @P0 LOP3.LUT R17, R17, 0x8000, RZ, 0xfc, !PT ;  /* 0x0000800011110812 */ /* 0x000fc400078efcff */
[----:B------:R-:W-:Y:S01]  /*f59b0*/  LOP3.LUT P0, RZ, R42, 0x1000000, RZ, 0xc0, !PT ;  /* 0x010000002aff7812 */ /* 0x000fe2000780c0ff */
[----:B-1----:R-:W4:Y:S01]  /*f59c0*/  LDL.LU.64 R36, [R1+0x2ab0] ;  /* 0x002ab00001247983 */ /* 0x002f220000300a00 */
[----:B------:R-:W-:-:S11]  /*f59d0*/  PRMT R2, R51, 0x7772, RZ ;  /* 0x0000777233027816 */ /* 0x000fd600000000ff */
[----:B------:R1:W-:Y:S01]  /*f59e0*/  @P0 STG.E.U8 desc[UR4][R60.64], R2 ;  /* 0x000000023c000986 */ /* 0x0003e2000c101104 */
[----:B------:R-:W-:Y:S02]  /*f59f0*/  LOP3.LUT P0, RZ, R17, 0x8000, RZ, 0xc0, !PT ;  /* 0x0000800011ff7812 */ /* 0x000fe4000780c0ff */
[----:B-1----:R-:W-:Y:S02]  /*f5a00*/  PRMT R2, R51, 0x7773, RZ ;  /* 0x0000777333027816 */ /* 0x002fe400000000ff */
[----:B------:R-:W4:Y:S09]  /*f5a10*/  LDL.LU R51, [R1+0x548] ;  /* 0x0005480001337983 */ /* 0x000f320000300800 */
[----:B------:R1:W-:Y:S01]  /*f5a20*/  @P0 STG.E.U8 desc[UR4][R54.64], R2 ;  /* 0x0000000236000986 */ /* 0x0003e2000c101104 */
[----:B------:R-:W-:-:S03]  /*f5a30*/  LOP3.LUT P0, RZ, R17, 0x4000, RZ, 0xc0, !PT ;  /* 0x0000400011ff7812 */ /* 0x000fc6000780c0ff */
[----:B------:R-:W4:Y:S01]  /*f5a40*/  LDL.LU.64 R60, [R1+0x2aa8] ;  /* 0x002aa800013c7983 */ /* 0x000f220000300a00 */
[----:B-1----:R-:W-:-:S03]  /*f5a50*/  PRMT R2, R28, 0x7770, RZ ;  /* 0x000077701c027816 */ /* 0x002fc600000000ff */
[----:B------:R-:W4:Y:S06]  /*f5a60*/  LDL.LU.64 R54, [R1+0x2aa0] ;  /* 0x002aa00001367983 */ /* 0x000f2c0000300a00 */
[----:B---3--:R1:W-:Y:S04]  /*f5a70*/  @P0 STG.E.U8 desc[UR4][R46.64], R2 ;  /* 0x000000022e000986 */ /* 0x0083e8000c101104 */
[----:B-1----:R-:W3:Y:S01]  /*f5a80*/  LDL.LU.64 R46, [R1+0x2a98] ;  /* 0x002a9800012e7983 */ /* 0x002ee20000300a00 */
[----:B------:R-:W-:-:S02]  /*f5a90*/  LOP3.LUT P0, RZ, R17, 0x2000, RZ, 0xc0, !PT ;  /* 0x0000200011ff7812 */ /* 0x000fc4000780c0ff */
[----:B------:R-:W-:-:S11]  /*f5aa0*/  PRMT R2, R28, 0x7771, RZ ;  /* 0x000077711c027816 */ /* 0x000fd600000000ff */
[----:B--2---:R1:W-:Y:S01]  /*f5ab0*/  @P0 STG.E.U8 desc[UR4][R14.64], R2 ;  /* 0x000000020e000986 */ /* 0x0043e2000c101104 */
        /* <DEDUP_REMOVED lines=19> */
[----:B----4-:R1:W-:Y:S01]  /*f5bf0*/  @P0 STG.E.U8 desc[UR4][R34.64], R2 ;  /* 0x0000000222000986 */ /* 0x0103e2000c101104 */
[----:B------:R-:W-:Y:S02]  /*f5c00*/  LOP3.LUT P3, RZ, R41, 0x10, RZ, 0xc0, !PT ;  /* 0x0000001029ff7812 */ /* 0x000fe4000786c0ff */
[----:B-1----:R-:W-:-:S05]  /*f5c10*/  PRMT R2, R50, 0x7770, RZ ;  /* 0x0000777032027816 */ /* 0x002fca00000000ff */
[----:B------:R1:W-:Y:S01]  /*f5c20*/  @P1 STG.E.U8 desc[UR4][R32.64], R2 ;  /* 0x0000000220001986 */ /* 0x0003e2000c101104 */
[C---:B------:R-:W-:Y:S02]  /*f5c30*/  LOP3.LUT P4, RZ, R41.reuse, 0x20, RZ, 0xc0, !PT ;  /* 0x0000002029ff7812 */ /* 0x040fe4000788c0ff */
[C---:B-1----:R-:W-:Y:S01]  /*f5c40*/  PRMT R2, R50.reuse, 0x7771, RZ ;  /* 0x0000777132027816 */ /* 0x042fe200000000ff */
[----:B------:R-:W2:Y:S04]  /*f5c50*/  LDL.LU.64 R32, [R1+0x2ad0] ;  /* 0x002ad00001207983 */ /* 0x000ea80000300a00 */
[----:B------:R1:W-:Y:S01]  /*f5c60*/  @P2 STG.E.U8 desc[UR4][R38.64], R2 ;  /* 0x0000000226002986 */ /* 0x0003e2000c101104 */
[----:B------:R-:W-:Y:S02]  /*f5c70*/  LOP3.LUT P5, RZ, R41, 0x40, RZ, 0xc0, !PT ;  /* 0x0000004029ff7812 */ /* 0x000fe400078ac0ff */
[----:B-1----:R-:W-:-:S05]  /*f5c80*/  PRMT R2, R50, 0x7772, RZ ;  /* 0x0000777232027816 */ /* 0x002fca00000000ff */
[----:B------:R1:W-:Y:S01]  /*f5c90*/  @P3 STG.E.U8 desc[UR4][R36.64], R2 ;  /* 0x0000000224003986 */ /* 0x0003e2000c101104 */
[----:B------:R-:W-:Y:S02]  /*f5ca0*/  LOP3.LUT P6, RZ, R41, 0x80, RZ, 0xc0, !PT ;  /* 0x0000008029ff7812 */ /* 0x000fe400078cc0ff */
[----:B-1----:R-:W-:-:S05]  /*f5cb0*/  PRMT R2, R50, 0x7773, RZ ;  /* 0x0000777332027816 */ /* 0x002fca00000000ff */
[----:B------:R1:W-:Y:S02]  /*f5cc0*/  @P4 STG.E.U8 desc[UR4][R60.64], R2 ;  /* 0x000000023c004986 */ /* 0x0003e4000c101104 */
[----:B-1----:R-:W-:-:S05]  /*f5cd0*/  PRMT R2, R51, 0x7770, RZ ;  /* 0x0000777033027816 */ /* 0x002fca00000000ff */
[----:B------:R1:W-:Y:S02]  /*f5ce0*/  @P5 STG.E.U8 desc[UR4][R54.64], R2 ;  /* 0x0000000236005986 */ /* 0x0003e4000c101104 */
[----:B-1----:R-:W-:-:S05]  /*f5cf0*/  PRMT R2, R51, 0x7771, RZ ;  /* 0x0000777133027816 */ /* 0x002fca00000000ff */
[----:B---3--:R1:W-:Y:S04]  /*f5d00*/  @P6 STG.E.U8 desc[UR4][R46.64], R2 ;  /* 0x000000022e006986 */ /* 0x0083e8000c101104 */
[----:B-1----:R-:W3:Y:S04]  /*f5d10*/  LDL.LU.64 R46, [R1+0x2ac8] ;  /* 0x002ac800012e7983 */ /* 0x002ee80000300a00 */
[----:B------:R-:W4:Y:S04]  /*f5d20*/  LDL.LU.64 R38, [R1+0x2ac0] ;  /* 0x002ac00001267983 */ /* 0x000f280000300a00 */
[----:B------:R-:W4:Y:S04]  /*f5d30*/  LDL.LU.64 R36, [R1+0x2af8] ;  /* 0x002af80001247983 */ /* 0x000f280000300a00 */
[----:B------:R-:W4:Y:S04]  /*f5d40*/  LDL.LU.64 R60, [R1+0x2af0] ;  /* 0x002af000013c7983 */ /* 0x000f280000300a00 */
[----:B------:R-:W4:Y:S04]  /*f5d50*/  LDL.LU R50, [R1+0x57c] ;  /* 0x00057c0001327983 */ /* 0x000f280000300800 */
[----:B------:R-:W4:Y:S01]  /*f5d60*/  LDL.LU.64 R54, [R1+0x2ae8] ;  /* 0x002ae80001367983 */ /* 0x000f220000300a00 */
[----:B------:R-:W-:-:S02]  /*f5d70*/  LOP3.LUT P0, RZ, R41, 0x100000, RZ, 0xc0, !PT ;  /* 0x0010000029ff7812 */ /* 0x000fc4000780c0ff */
[----:B------:R-:W-:Y:S01]  /*f5d80*/  LOP3.LUT R18, R18, 0xbfffffff, RZ, 0xc0, !PT ;  /* 0xbfffffff12127812 */ /* 0x000fe200078ec0ff */
[----:B------:R-:W4:Y:S01]  /*f5d90*/  LDL.LU R21, [R1+0x56c] ;  /* 0x00056c0001157983 */ /* 0x000f220000300800 */
[C---:B------:R-:W-:Y:S02]  /*f5da0*/  LOP3.LUT P4, RZ, R41.reuse, 0x100, RZ, 0xc0, !PT ;  /* 0x0000010029ff7812 */ /* 0x040fe4000788c0ff */
[----:B------:R-:W-:-:S07]  /*f5db0*/  LOP3.LUT P5, RZ, R41, 0x200, RZ, 0xc0, !PT ;  /* 0x0000020029ff7812 */ /* 0x000fce00078ac0ff */
[----:B------:R-:W-:Y:S02]  /*f5dc0*/  @P0 LOP3.LUT R18, R18, 0x40000000, RZ, 0xfc, !PT ;  /* 0x4000000012120812 */ /* 0x000fe400078efcff */
[----:B------:R-:W-:Y:S02]  /*f5dd0*/  LOP3.LUT P0, RZ, R41, 0x80000, RZ, 0xc0, !PT ;  /* 0x0008000029ff7812 */ /* 0x000fe4000780c0ff */
[----:B------:R-:W-:Y:S02]  /*f5de0*/  PRMT R2, R51, 0x7772, RZ ;  /* 0x0000777233027816 */ /* 0x000fe400000000ff */
[----:B------:R-:W-:-:S09]  /*f5df0*/  LOP3.LUT R18, R18, 0x7fffffff, RZ, 0xc0, !PT ;  /* 0x7fffffff12127812 */ /* 0x000fd200078ec0ff */
        /* <DEDUP_REMOVED lines=9> */
[----:B--2---:R1:W-:Y:S02]  /*f5e90*/  @P4 STG.E.U8 desc[UR4][R32.64], R2 ;  /* 0x0000000220004986 */ /* 0x0043e4000c101104 */
[----:B-1----:R-:W-:-:S08]  /*f5ea0*/  PRMT R2, R51, 0x7773, RZ ;  /* 0x0000777333027816 */ /* 0x002fd000000000ff */
        /* <DEDUP_REMOVED lines=11> */
[----:B------:R-:W-:Y:S02]  /*f5f60*/  LOP3.LUT P0, RZ, R41, 0x1000, RZ, 0xc0, !PT ;  /* 0x0000100029ff7812 */ /* 0x000fe4000780c0ff */
[----:B------:R-:W-:Y:S01]  /*f5f70*/  LOP3.LUT R17, R17, 0xffffffbf, RZ, 0xc0, !PT ;  /* 0xffffffbf11117812 */ /* 0x000fe200078ec0ff */
[----:B---3--:R1:W-:Y:S04]  /*f5f80*/  @P5 STG.E.U8 desc[UR4][R46.64], R2 ;  /* 0x000000022e005986 */ /* 0x0083e8000c101104 */
[----:B-1----:R-:W2:Y:S04]  /*f5f90*/  LDL.LU.64 R46, [R1+0x2ae0] ;  /* 0x002ae000012e7983 */ /* 0x002ea80000300a00 */
[----:B------:R-:W3:Y:S04]  /*f5fa0*/  LDL.LU.64 R14, [R1+0x2ad8] ;  /* 0x002ad800010e7983 */ /* 0x000ee80000300a00 */
[----:B------:R-:W3:Y:S04]  /*f5fb0*/  LDL.LU.64 R22, [R1+0x2b10] ;  /* 0x002b100001167983 */ /* 0x000ee80000300a00 */
[----:B------:R-:W3:Y:S04]  /*f5fc0*/  LDL.LU.64 R26, [R1+0x2b08] ;  /* 0x002b0800011a7983 */ /* 0x000ee80000300a00 */
[----:B------:R-:W3:Y:S04]  /*f5fd0*/  LDL.LU.64 R24, [R1+0x2b00] ;  /* 0x002b000001187983 */ /* 0x000ee80000300a00 */
[----:B------:R-:W3:Y:S04]  /*f5fe0*/  LDL.LU R51, [R1+0x55c] ;  /* 0x00055c0001337983 */ /* 0x000ee80000300800 */
[----:B------:R-:W3:Y:S04]  /*f5ff0*/  LDL.LU.64 R30, [R1+0x2b38] ;  /* 0x002b3800011e7983 */ /* 0x000ee80000300a00 */
[----:B------:R-:W3:Y:S01]  /*f6000*/  LDL.LU.64 R28, [R1+0x2b30] ;  /* 0x002b3000011c7983 */ /* 0x000ee20000300a00 */
[----:B------:R-:W-:-:S03]  /*f6010*/  @P0 LOP3.LUT R17, R17, 0x40, RZ, 0xfc, !PT ;  /* 0x0000004011110812 */ /* 0x000fc600078efcff */
[----:B------:R-:W3:Y:S01]  /*f6020*/  LDL.LU.64 R34, [R1+0x2b28] ;  /* 0x002b280001227983 */ /* 0x000ee20000300a00 */
[----:B------:R-:W-:Y:S02]  /*f6030*/  LOP3.LUT P0, RZ, R41, 0x800, RZ, 0xc0, !PT ;  /* 0x0000080029ff7812 */ /* 0x000fe4000780c0ff */
[C---:B----4-:R-:W-:Y:S01]  /*f6040*/  PRMT R2, R50.reuse, 0x7770, RZ ;  /* 0x0000777032027816 */ /* 0x050fe200000000ff */
[----:B------:R-:W4:Y:S04]  /*f6050*/  LDL.LU.64 R32, [R1+0x2b20] ;  /* 0x002b200001207983 */ /* 0x000f280000300a00 */
[----:B------:R1:W-:Y:S02]  /*f6060*/  @P6 STG.E.U8 desc[UR4][R38.64], R2 ;  /* 0x0000000226006986 */ /* 0x0003e4000c101104 */
[----:B-1----:R-:W-:-:S02]  /*f6070*/  PRMT R2, R50, 0x7771, RZ ;  /* 0x0000777132027816 */ /* 0x002fc400000000ff */
[----:B------:R-:W4:Y:S04]  /*f6080*/  LDL.LU.64 R38, [R1+0x2b18] ;  /* 0x002b180001267983 */ /* 0x000f280000300a00 */
[----:B------:R1:W-:Y:S04]  /*f6090*/  @P0 STG.E.U8 desc[UR4][R36.64], R2 ;  /* 0x0000000224000986 */ /* 0x0003e8000c101104 */
[----:B-1----:R-:W4:Y:S01]  /*f60a0*/  LDL.LU.64 R36, [R1+0x2b50] ;  /* 0x002b500001247983 */ /* 0x002f220000300a00 */
[----:B------:R-:W-:Y:S02]  /*f60b0*/  LOP3.LUT P0, RZ, R17, 0x40, RZ, 0xc0, !PT ;  /* 0x0000004011ff7812 */ /* 0x000fe4000780c0ff */
[----:B------:R-:W-:-:S11]  /*f60c0*/  PRMT R2, R50, 0x7772, RZ ;  /* 0x0000777232027816 */ /* 0x000fd600000000ff */
[----:B------:R1:W-:Y:S01]  /*f60d0*/  @P0 STG.E.U8 desc[UR4][R60.64], R2 ;  /* 0x000000023c000986 */ /* 0x0003e2000c101104 */
[C---:B------:R-:W-:Y:S02]  /*f60e0*/  LOP3.LUT P0, RZ, R17.reuse, 0x20, RZ, 0xc0, !PT ;  /* 0x0000002011ff7812 */ /* 0x040fe4000780c0ff */
[----:B-1----:R-:W-:Y:S01]  /*f60f0*/  PRMT R2, R50, 0x7773, RZ ;  /* 0x0000777332027816 */ /* 0x002fe200000000ff */
        /* <DEDUP_REMOVED lines=11> */
[----:B------:R-:W-:Y:S02]  /*f61b0*/  LOP3.LUT P0, RZ, R17, 0x8, RZ, 0xc0, !PT ;  /* 0x0000000811ff7812 */ /* 0x000fe4000780c0ff */
        /* <DEDUP_REMOVED lines=21> */
[----:B----4-:R1:W-:Y:S02]  /*f6310*/  @P2 STG.E.U8 desc[UR4][R32.64], R2 ;  /* 0x0000000220002986 */ /* 0x0103e4000c101104 */
[----:B-1----:R-:W-:-:S05]  /*f6320*/  PRMT R2, R40, 0x7771, RZ ;  /* 0x0000777128027816 */ /* 0x002fca00000000ff */
[----:B------:R1:W-:Y:S02]  /*f6330*/  @P3 STG.E.U8 desc[UR4][R38.64], R2 ;  /* 0x0000000226003986 */ /* 0x0003e4000c101104 */
[----:B-1----:R-:W-:-:S05]  /*f6340*/  PRMT R2, R40, 0x7772, RZ ;  /* 0x0000777228027816 */ /* 0x002fca00000000ff */
[----:B------:R1:W-:Y:S02]  /*f6350*/  @P4 STG.E.U8 desc[UR4][R36.64], R2 ;  /* 0x0000000224004986 */ /* 0x0003e4000c101104 */
[----:B-1----:R-:W-:Y:S02]  /*f6360*/  PRMT R2, R40, 0x7773, RZ ;  /* 0x0000777328027816 */ /* 0x002fe400000000ff */
[----:B------:R-:W3:Y:S01]  /*f6370*/  LDL.LU R40, [R1+0x55a4] ;  /* 0x0055a40001287983 */ /* 0x000ee20000300800 */
[C---:B------:R-:W-:Y:S02]  /*f6380*/  LOP3.LUT P5, RZ, R41.reuse, 0x2000000, RZ, 0xc0, !PT ;  /* 0x0200000029ff7812 */ /* 0x040fe400078ac0ff */
[----:B------:R-:W-:Y:S01]  /*f6390*/  LOP3.LUT P6, RZ, R41, 0x4000000, RZ, 0xc0, !PT ;  /* 0x0400000029ff7812 */ /* 0x000fe200078cc0ff */
[----:B------:R-:W4:Y:S04]  /*f63a0*/  LDL.LU.64 R34, [R1+0x2b78] ;  /* 0x002b780001227983 */ /* 0x000f280000300a00 */
[----:B------:R-:W2:Y:S04]  /*f63b0*/  LDL.LU.64 R32, [R1+0x2b70] ;  /* 0x002b700001207983 */ /* 0x000ea80000300a00 */
[----:B------:R-:W2:Y:S04]  /*f63c0*/  LDL.LU.64 R38, [R1+0x2b68] ;  /* 0x002b680001267983 */ /* 0x000ea80000300a00 */
[----:B------:R1:W-:Y:S04]  /*f63d0*/  @P5 STG.E.U8 desc[UR4][R60.64], R2 ;  /* 0x000000023c005986 */ /* 0x0003e8000c101104 */
[----:B------:R-:W2:Y:S01]  /*f63e0*/  LDL.LU.64 R36, [R1+0x2b60] ;  /* 0x002b600001247983 */ /* 0x000ea20000300a00 */
[----:B-1----:R-:W-:-:S03]  /*f63f0*/  PRMT R2, R50, 0x7770, RZ ;  /* 0x0000777032027816 */ /* 0x002fc600000000ff */
[----:B------:R-:W2:Y:S04]  /*f6400*/  LDL.LU.64 R60, [R1+0x2b58] ;  /* 0x002b5800013c7983 */ /* 0x000ea80000300a00 */
[----:B------:R1:W-:Y:S04]  /*f6410*/  @P6 STG.E.U8 desc[UR4][R54.64], R2 ;  /* 0x0000000236006986 */ /* 0x0003e8000c101104 */
[----:B-1----:R-:W2:Y:S04]  /*f6420*/  LDL.LU.64 R54, [R1+0x2b90] ;  /* 0x002b900001367983 */ /* 0x002ea80000300a00 */
[----:B------:R-:W2:Y:S04]  /*f6430*/  LDL.LU R51, [R1+0x520] ;  /* 0x0005200001337983 */ /* 0x000ea80000300800 */
[----:B------:R-:W2:Y:S04]  /*f6440*/  LDL.LU.64 R14, [R1+0x2b88] ;  /* 0x002b8800010e7983 */ /* 0x000ea80000300a00 */
[----:B------:R-:W2:Y:S04]  /*f6450*/  LDL.LU.64 R22, [R1+0x2b80] ;  /* 0x002b800001167983 */ /* 0x000ea80000300a00 */
[----:B------:R-:W2:Y:S04]  /*f6460*/  LDL.LU.64 R20, [R1+0x2bb8] ;  /* 0x002bb80001147983 */ /* 0x000ea80000300a00 */
[----:B------:R-:W2:Y:S01]  /*f6470*/  LDL.LU.64 R26, [R1+0x2bb0] ;  /* 0x002bb000011a7983 */ /* 0x000ea20000300a00 */
[----:B------:R-:W-:-:S02]  /*f6480*/  LOP3.LUT R18, R18, 0xffdfffff, RZ, 0xc0, !PT ;  /* 0xffdfffff12127812 */ /* 0x000fc400078ec0ff */
[C---:B------:R-:W-:Y:S01]  /*f6490*/  LOP3.LUT P4, RZ, R41.reuse, 0x8000000, RZ, 0xc0, !PT ;  /* 0x0800000029ff7812 */ /* 0x040fe2000788c0ff */
[----:B------:R-:W2:Y:S01]  /*f64a0*/  LDL.LU.64 R24, [R1+0x2ba8] ;  /* 0x002ba80001187983 */ /* 0x000ea20000300a00 */
[C---:B------:R-:W-:Y:S02]  /*f64b0*/  LOP3.LUT P5, RZ, R41.reuse, 0x10000000, RZ, 0xc0, !PT ;  /* 0x1000000029ff7812 */ /* 0x040fe400078ac0ff */
[----:B------:R-:W-:Y:S02]  /*f64c0*/  PRMT R2, R50, 0x7771, RZ ;  /* 0x0000777132027816 */ /* 0x000fe400000000ff */
        /* <DEDUP_REMOVED lines=25> */
[----:B------:R-:W-:Y:S02]  /*f6660*/  LOP3.LUT P0, RZ, R41, 0x80000000, RZ, 0xc0, !PT ;  /* 0x8000000029ff7812 */ /* 0x000fe4000780c0ff */
[----:B------:R-:W-:Y:S02]  /*f6670*/  LOP3.LUT R18, R18, 0xdfffffff, RZ, 0xc0, !PT ;  /* 0xdfffffff12127812 */ /* 0x000fe400078ec0ff */
[----:B-1----:R-:W-:-:S05]  /*f6680*/  PRMT R2, R50, 0x7772, RZ ;  /* 0x0000777232027816 */ /* 0x002fca00000000ff */
[----:B--2---:R1:W-:Y:S04]  /*f6690*/  @P5 STG.E.U8 desc[UR4][R32.64], R2 ;  /* 0x0000000220005986 */ /* 0x0043e8000c101104 */
[----:B------:R-:W-:Y:S02]  /*f66a0*/  @P0 LOP3.LUT R18, R18, 0x20000000, RZ, 0xfc, !PT ;  /* 0x2000000012120812 */ /* 0x000fe400078efcff */
[----:B------:R-:W-:Y:S02]  /*f66b0*/  LOP3.LUT P0, RZ, R41, 0x40000000, RZ, 0xc0, !PT ;  /* 0x4000000029ff7812 */ /* 0x000fe4000780c0ff */
[----:B-1----:R-:W-:Y:S01]  /*f66c0*/  PRMT R2, R50, 0x7773, RZ ;  /* 0x0000777332027816 */ /* 0x002fe200000000ff */
[----:B------:R-:W2:Y:S04]  /*f66d0*/  LDL.LU R33, [R1+0x500] ;  /* 0x0005000001217983 */ /* 0x000ea80000300800 */
[----:B------:R1:W-:Y:S04]  /*f66e0*/  @P6 STG.E.U8 desc[UR4][R38.64], R2 ;  /* 0x0000000226006986 */ /* 0x0003e8000c101104 */
[----:B------:R-:W3:Y:S04]  /*f66f0*/  LDL.LU.64 R30, [R1+0x2ba0] ;  /* 0x002ba000011e7983 */ /* 0x000ee80000300a00 */
[----:B------:R-:W4:Y:S01]  /*f6700*/  LDL.LU.64 R28, [R1+0x2b98] ;  /* 0x002b9800011c7983 */ /* 0x000f220000300a00 */
[----:B-1----:R-:W-:-:S03]  /*f6710*/  PRMT R2, R51, 0x7770, RZ ;  /* 0x0000777033027816 */ /* 0x002fc600000000ff */
[----:B------:R-:W4:Y:S04]  /*f6720*/  LDL.LU.64 R34, [R1+0x2bd0] ;  /* 0x002bd00001227983 */ /* 0x000f280000300a00 */
[----:B------:R1:W-:Y:S01]  /*f6730*/  @P0 STG.E.U8 desc[UR4][R36.64], R2 ;  /* 0x0000000224000986 */ /* 0x0003e2000c101104 */
[----:B------:R-:W-:-:S03]  /*f6740*/  LOP3.LUT P0, RZ, R18, 0x20000000, RZ, 0xc0, !PT ;  /* 0x2000000012ff7812 */ /* 0x000fc6000780c0ff */
[----:B------:R-:W4:Y:S01]  /*f6750*/  LDL.LU.64 R38, [R1+0x2bc8] ;  /* 0x002bc80001267983 */ /* 0x000f220000300a00 */
[----:B-1----:R-:W-:-:S03]  /*f6760*/  PRMT R2, R51, 0x7771, RZ ;  /* 0x0000777133027816 */ /* 0x002fc600000000ff */
[----:B------:R-:W4:Y:S06]  /*f6770*/  LDL.LU.64 R36, [R1+0x2bc0] ;  /* 0x002bc00001247983 */ /* 0x000f2c0000300a00 */
        /* <DEDUP_REMOVED lines=10> */
[----:B------:R-:W4:Y:S01]  /*f6820*/  LDL.LU.64 R50, [R1+0x2be8] ;  /* 0x002be80001327983 */ /* 0x000f220000300a00 */
        /* <DEDUP_REMOVED lines=37> */
[----:B------:R-:W2:Y:S04]  /*f6a80*/  LDL.LU.64 R38, [R1+0x2c10] ;  /* 0x002c100001267983 */ /* 0x000ea80000300a00 */
[----:B------:R-:W2:Y:S01]  /*f6a90*/  LDL.LU R37, [R1+0x524] ;  /* 0x0005240001257983 */ /* 0x000ea20000300800 */
[----:B------:R-:W-:-:S13]  /*f6aa0*/  LOP3.LUT P6, RZ, R40, 0x2000, RZ, 0xc0, !PT ;  /* 0x0000200028ff7812 */ /* 0x000fda00078cc0ff */
[----:B------:R1:W-:Y:S04]  /*f6ab0*/  @P6 STG.E.U8 desc[UR4][R50.64], R2 ;  /* 0x0000000232006986 */ /* 0x0003e8000c101104 */
[----:B-1----:R-:W4:Y:S04]  /*f6ac0*/  LDL.LU.64 R50, [R1+0x2c08] ;  /* 0x002c080001327983 */ /* 0x002f280000300a00 */
[----:B------:R-:W4:Y:S04]  /*f6ad0*/  LDL.LU.64 R60, [R1+0x2c00] ;  /* 0x002c0000013c7983 */ /* 0x000f280000300a00 */
[----:B------:R-:W4:Y:S01]  /*f6ae0*/  LDL.LU R24, [R1+0x514] ;  /* 0x0005140001187983 */ /* 0x000f220000300800 */
[----:B------:R-:W-:-:S02]  /*f6af0*/  LOP3.LUT P4, RZ, R40, 0x4000, RZ, 0xc0, !PT ;  /* 0x0000400028ff7812 */ /* 0x000fc4000788c0ff */
        /* <DEDUP_REMOVED lines=18> */
[----:B--2---:R-:W-:-:S05]  /*f6c20*/  PRMT R2, R37, 0x7770, RZ ;  /* 0x0000777025027816 */ /* 0x004fca00000000ff */
[----:B---3--:R1:W-:Y:S04]  /*f6c30*/  @P4 STG.E.U8 desc[UR4][R54.64], R2 ;  /* 0x0000000236004986 */ /* 0x0083e8000c101104 */
[----:B-1----:R-:W2:Y:S04]  /*f6c40*/  LDL.LU.64 R54, [R1+0x2c38] ;  /* 0x002c380001367983 */ /* 0x002ea80000300a00 */
[----:B------:R-:W3:Y:S04]  /*f6c50*/  LDL.LU.64 R16, [R1+0x2c30] ;  /* 0x002c300001107983 */ /* 0x000ee80000300a00 */
[----:B------:R-:W3:Y:S01]  /*f6c60*/  LDL.LU.64 R14, [R1+0x2c28] ;  /* 0x002c2800010e7983 */ /* 0x000ee20000300a00 */
[----:B------:R-:W-:-:S03]  /*f6c70*/  LOP3.LUT P0, RZ, R40, 0x100000, RZ, 0xc0, !PT ;  /* 0x0010000028ff7812 */ /* 0x000fc6000780c0ff */
[----:B------:R-:W3:Y:S04]  /*f6c80*/  LDL.LU R25, [R1+0x504] ;  /* 0x0005040001197983 */ /* 0x000ee80000300800 */
[----:B------:R-:W3:Y:S01]  /*f6c90*/  LDL.LU.64 R22, [R1+0x2c20] ;  /* 0x002c200001167983 */ /* 0x000ee20000300a00 */
[----:B------:R-:W-:-:S03]  /*f6ca0*/  LOP3.LUT R18, R18, 0xfffbffff, RZ, 0xc0, !PT ;  /* 0xfffbffff12127812 */ /* 0x000fc600078ec0ff */
[----:B------:R-:W3:Y:S02]  /*f6cb0*/  LDL.LU.64 R20, [R1+0x2c18] ;  /* 0x002c180001147983 */ /* 0x000ee40000300a00 */
[----:B------:R-:W-:Y:S02]  /*f6cc0*/  @P0 LOP3.LUT R18, R18, 0x40000, RZ, 0xfc, !PT ;  /* 0x0004000012120812 */ /* 0x000fe400078efcff */
[----:B------:R-:W-:Y:S01]  /*f6cd0*/  LOP3.LUT P0, RZ, R40, 0x80000, RZ, 0xc0, !PT ;  /* 0x0008000028ff7812 */ /* 0x000fe2000780c0ff */
[----:B------:R-:W3:Y:S01]  /*f6ce0*/  LDL.LU.64 R26, [R1+0x2c50] ;  /* 0x002c5000011a7983 */ /* 0x000ee20000300a00 */
[----:B------:R-:W-:Y:S02]  /*f6cf0*/  LOP3.LUT R18, R18, 0xfff7ffff, RZ, 0xc0, !PT ;  /* 0xfff7ffff12127812 */ /* 0x000fe400078ec0ff */
[----:B------:R-:W-:Y:S01]  /*f6d00*/  LOP3.LUT P5, RZ, R40, 0x8000, RZ, 0xc0, !PT ;  /* 0x0000800028ff7812 */ /* 0x000fe200078ac0ff */
[----:B------:R-:W3:Y:S08]  /*f6d10*/  LDL.LU.64 R30, [R1+0x2c48] ;  /* 0x002c4800011e7983 */ /* 0x000ef00000300a00 */
[----:B------:R-:W-:-:S02]  /*f6d20*/  @P0 LOP3.LUT R18, R18, 0x80000, RZ, 0xfc, !PT ;  /* 0x0008000012120812 */ /* 0x000fc400078efcff */
[C---:B------:R-:W-:Y:S02]  /*f6d30*/  LOP3.LUT P0, RZ, R40.reuse, 0x40000, RZ, 0xc0, !PT ;  /* 0x0004000028ff7812 */ /* 0x040fe4000780c0ff */
[----:B------:R-:W-:Y:S02]  /*f6d40*/  LOP3.LUT P6, RZ, R40, 0x10000, RZ, 0xc0, !PT ;  /* 0x0001000028ff7812 */ /* 0x000fe400078cc0ff */
[----:B------:R-:W-:Y:S02]  /*f6d50*/  LOP3.LUT R18, R18, 0xffefffff, RZ, 0xc0, !PT ;  /* 0xffefffff12127812 */ /* 0x000fe400078ec0ff */
[----:B------:R-:W-:-:S05]  /*f6d60*/  PRMT R2, R37, 0x7771, RZ ;  /* 0x0000777125027816 */ /* 0x000fca00000000ff */
[----:B----4-:R1:W-:Y:S02]  /*f6d70*/  @P5 STG.E.U8 desc[UR4][R32.64], R2 ;  /* 0x0000000220005986 */ /* 0x0103e4000c101104 */
[----:B------:R-:W-:Y:S02]  /*f6d80*/  @P0 LOP3.LUT R18, R18, 0x100000, RZ, 0xfc, !PT ;  /* 0x0010000012120812 */ /* 0x000fe400078efcff */
[----:B------:R-:W-:Y:S02]  /*f6d90*/  LOP3.LUT P0, RZ, R40, 0x20000, RZ, 0xc0, !PT ;  /* 0x0002000028ff7812 */ /* 0x000fe4000780c0ff */
[----:B-1----:R-:W-:-:S05]  /*f6da0*/  PRMT R2, R37, 0x7772, RZ ;  /* 0x0000777225027816 */ /* 0x002fca00000000ff */
[----:B------:R1:W-:Y:S02]  /*f6db0*/  @P6 STG.E.U8 desc[UR4][R38.64], R2 ;  /* 0x0000000226006986 */ /* 0x0003e4000c101104 */
[----:B-1----:R-:W-:-:S05]  /*f6dc0*/  PRMT R2, R37, 0x7773, RZ ;  /* 0x0000777325027816 */ /* 0x002fca00000000ff */
[----:B------:R1:W-:Y:S04]  /*f6dd0*/  @P0 STG.E.U8 desc[UR4][R50.64], R2 ;  /* 0x0000000232000986 */ /* 0x0003e8000c101104 */
[----:B-1----:R-:W4:Y:S04]  /*f6de0*/  LDL.LU R51, [R1+0x538] ;  /* 0x0005380001337983 */ /* 0x002f280000300800 */
[----:B------:R-:W4:Y:S04]  /*f6df0*/  LDL.LU.64 R28, [R1+0x2c40] ;  /* 0x002c4000011c7983 */ /* 0x000f280000300a00 */
[----:B------:R-:W4:Y:S04]  /*f6e00*/  LDL.LU.64 R34, [R1+0x2c78] ;  /* 0x002c780001227983 */ /* 0x000f280000300a00 */
[----:B------:R-:W4:Y:S04]  /*f6e10*/  LDL.LU.64 R32, [R1+0x2c70] ;  /* 0x002c700001207983 */ /* 0x000f280000300a00 */
[----:B------:R-:W4:Y:S04]  /*f6e20*/  LDL.LU.64 R38, [R1+0x2c68] ;  /* 0x002c680001267983 */ /* 0x000f280000300a00 */
[----:B------:R-:W4:Y:S04]  /*f6e30*/  LDL.LU R50, [R1+0x528] ;  /* 0x0005280001327983 */ /* 0x000f280000300800 */
[----:B------:R-:W4:Y:S01]  /*f6e40*/  LDL.LU.64 R36, [R1+0x2c60] ;  /* 0x002c600001247983 */ /* 0x000f220000300a00 */
[----:B------:R-:W-:-:S02]  /*f6e50*/  LOP3.LUT P0, RZ, R18, 0x100000, RZ, 0xc0, !PT ;  /* 0x0010000012ff7812 */ /* 0x000fc4000780c0ff */
[----:B------:R-:W-:-:S11]  /*f6e60*/  PRMT R2, R24, 0x7770, RZ ;  /* 0x0000777018027816 */ /* 0x000fd600000000ff */
[----:B------:R1:W-:Y:S01]  /*f6e70*/  @P0 STG.E.U8 desc[UR4][R60.64], R2 ;  /* 0x000000023c000986 */ /* 0x0003e2000c101104 */
[----:B------:R-:W-:-:S03]  /*f6e80*/  LOP3.LUT P0, RZ, R18, 0x80000, RZ, 0xc0, !PT ;  /* 0x0008000012ff7812 */ /* 0x000fc6000780c0ff */
[----:B-1----:R-:W4:Y:S01]  /*f6e90*/  LDL.LU.64 R60, [R1+0x2c58] ;  /* 0x002c5800013c7983 */ /* 0x002f220000300a00 */
[----:B------:R-:W-:-:S09]  /*f6ea0*/  PRMT R2, R24, 0x7771, RZ ;  /* 0x0000777118027816 */ /* 0x000fd200000000ff */
[----:B--2---:R1:W-:Y:S04]  /*f6eb0*/  @P0 STG.E.U8 desc[UR4][R54.64], R2 ;  /* 0x0000000236000986 */ /* 0x0043e8000c101104 */
[----:B-1----:R-:W2:Y:S01]  /*f6ec0*/  LDL.LU.64 R54, [R1+0x2c90] ;  /* 0x002c900001367983 */ /* 0x002ea20000300a00 */
[----:B------:R-:W-:Y:S02]  /*f6ed0*/  LOP3.LUT P0, RZ, R18, 0x40000, RZ, 0xc0, !PT ;  /* 0x0004000012ff7812 */ /* 0x000fe4000780c0ff */
[----:B------:R-:W-:-:S11]  /*f6ee0*/  PRMT R2, R24, 0x7772, RZ ;  /* 0x0000777218027816 */ /* 0x000fd600000000ff */
        /* <DEDUP_REMOVED lines=19> */
[----:B----4-:R-:W-:-:S07]  /*f7020*/  PRMT R2, R51, 0x7770, RZ ;  /* 0x0000777033027816 */ /* 0x010fce00000000ff */
[----:B------:R1:W-:Y:S01]  /*f7030*/  @P0 STG.E.U8 desc[UR4][R28.64], R2 ;  /* 0x000000021c000986 */ /* 0x0003e2000c101104 */
[----:B------:R-:W-:Y:S02]  /*f7040*/  LOP3.LUT P3, RZ, R40, 0x20000000, RZ, 0xc0, !PT ;  /* 0x2000000028ff7812 */ /* 0x000fe4000786c0ff */
[----:B-1----:R-:W-:-:S05]  /*f7050*/  PRMT R2, R51, 0x7771, RZ ;  /* 0x0000777133027816 */ /* 0x002fca00000000ff */
[----:B------:R1:W-:Y:S01]  /*f7060*/  @P1 STG.E.U8 desc[UR4][R34.64], R2 ;  /* 0x0000000222001986 */ /* 0x0003e2000c101104 */
[----:B------:R-:W-:Y:S02]  /*f7070*/  LOP3.LUT P4, RZ, R40, 0x40000000, RZ, 0xc0, !PT ;  /* 0x4000000028ff7812 */ /* 0x000fe4000788c0ff */
[C---:B-1----:R-:W-:Y:S01]  /*f7080*/  PRMT R2, R51.reuse, 0x7772, RZ ;  /* 0x0000777233027816 */ /* 0x042fe200000000ff */
[----:B------:R-:W3:Y:S04]  /*f7090*/  LDL.LU.64 R34, [R1+0x2c88] ;  /* 0x002c880001227983 */ /* 0x000ee80000300a00 */
[----:B------:R1:W-:Y:S02]  /*f70a0*/  @P2 STG.E.U8 desc[UR4][R32.64], R2 ;  /* 0x0000000220002986 */ /* 0x0003e4000c101104 */
[----:B-1----:R-:W-:-:S02]  /*f70b0*/  PRMT R2, R51, 0x7773, RZ ;  /* 0x0000777333027816 */ /* 0x002fc400000000ff */
[----:B------:R-:W4:Y:S04]  /*f70c0*/  LDL.LU.64 R32, [R1+0x2c80] ;  /* 0x002c800001207983 */ /* 0x000f280000300a00 */
[----:B------:R1:W-:Y:S02]  /*f70d0*/  @P3 STG.E.U8 desc[UR4][R38.64], R2 ;  /* 0x0000000226003986 */ /* 0x0003e4000c101104 */
[----:B-1----:R-:W-:Y:S02]  /*f70e0*/  PRMT R2, R50, 0x7770, RZ ;  /* 0x0000777032027816 */ /* 0x002fe400000000ff */
[----:B------:R-:W4:Y:S04]  /*f70f0*/  LDL.LU.64 R38, [R1+0x2cb8] ;  /* 0x002cb80001267983 */ /* 0x000f280000300a00 */
[----:B------:R1:W-:Y:S04]  /*f7100*/  @P4 STG.E.U8 desc[UR4][R36.64], R2 ;  /* 0x0000000224004986 */ /* 0x0003e8000c101104 */
[----:B-1----:R-:W4:Y:S04]  /*f7110*/  LDL.LU.64 R36, [R1+0x2cb0] ;  /* 0x002cb00001247983 */ /* 0x002f280000300a00 */
[----:B------:R-:W4:Y:S01]  /*f7120*/  LDL.LU R51, [R1+0x518] ;  /* 0x0005180001337983 */ /* 0x000f220000300800 */
[----:B------:R-:W-:-:S02]  /*f7130*/  LOP3.LUT P5, RZ, R40, 0x80000000, RZ, 0xc0, !PT ;  /* 0x8000000028ff7812 */ /* 0x000fc400078ac0ff */
[----:B------:R-:W-:Y:S02]  /*f7140*/  PRMT R2, R50, 0x7771, RZ ;  /* 0x0000777132027816 */ /* 0x000fe400000000ff */
[----:B------:R-:W-:-:S09]  /*f7150*/  LOP3.LUT P6, RZ, R46, 0x1, RZ, 0xc0, !PT ;  /* 0x000000012eff7812 */ /* 0x000fd200078cc0ff */
[----:B------:R1:W-:Y:S04]  /*f7160*/  @P5 STG.E.U8 desc[UR4][R60.64], R2 ;  /* 0x000000023c005986 */ /* 0x0003e8000c101104 */
[----:B-1----:R-:W4:Y:S01]  /*f7170*/  LDL.LU.64 R60, [R1+0x2ca8] ;  /* 0x002ca800013c7983 */ /* 0x002f220000300a00 */
[----:B------:R-:W-:-:S05]  /*f7180*/  PRMT R2, R50, 0x7772, RZ ;  /* 0x0000777232027816 */ /* 0x000fca00000000ff */
[----:B--2---:R1:W-:Y:S04]  /*f7190*/  @P6 STG.E.U8 desc[UR4][R54.64], R2 ;  /* 0x0000000236006986 */ /* 0x0043e8000c101104 */
[----:B-1----:R-:W2:Y:S04]  /*f71a0*/  LDL.LU.64 R54, [R1+0x2ca0] ;  /* 0x002ca00001367983 */ /* 0x002ea80000300a00 */
[----:B------:R-:W2:Y:S04]  /*f71b0*/  LDL.LU.64 R14, [R1+0x2c98] ;  /* 0x002c9800010e7983 */ /* 0x000ea80000300a00 */
[----:B------:R-:W2:Y:S01]  /*f71c0*/  LDL.LU.64 R22, [R1+0x2cd0] ;  /* 0x002cd00001167983 */ /* 0x000ea20000300a00 */
[----:B------:R-:W-:-:S02]  /*f71d0*/  LOP3.LUT P0, RZ, R46, 0x2000, RZ, 0xc0, !PT ;  /* 0x000020002eff7812 */ /* 0x000fc4000780c0ff */
[----:B------:R-:W-:Y:S01]  /*f71e0*/  LOP3.LUT R18, R18, 0xfffffff7, RZ, 0xc0, !PT ;  /* 0xfffffff712127812 */ /* 0x000fe200078ec0ff */
[----:B------:R-:W2:Y:S10]  /*f71f0*/  LDL.LU.64 R20, [R1+0x2cc8] ;  /* 0x002cc80001147983 */ /* 0x000eb40000300a00 */
        /* <DEDUP_REMOVED lines=21> */
[C---:B------:R-:W-:Y:S02]  /*f7350*/  LOP3.LUT P4, RZ, R46.reuse, 0x2, RZ, 0xc0, !PT ;  /* 0x000000022eff7812 */ /* 0x040fe4000788c0ff */
[----:B------:R-:W-:Y:S02]  /*f7360*/  LOP3.LUT P5, RZ, R46, 0x4, RZ, 0xc0, !PT ;  /* 0x000000042eff7812 */ /* 0x000fe400078ac0ff */
[----:B------:R-:W-:-:S02]  /*f7370*/  PRMT R2, R50, 0x7773, RZ ;  /* 0x0000777332027816 */ /* 0x000fc400000000ff */
[----:B------:R-:W-:Y:S01]  /*f7380*/  LOP3.LUT P6, RZ, R46, 0x8, RZ, 0xc0, !PT ;  /* 0x000000082eff7812 */ /* 0x000fe200078cc0ff */
[----:B------:R-:W2:Y:S02]  /*f7390*/  LDL.LU R50, [R1+0x53c] ;  /* 0x00053c0001327983 */ /* 0x000ea40000300800 */
[----:B------:R-:W-:Y:S02]  /*f73a0*/  @P0 LOP3.LUT R18, R18, 0x400, RZ, 0xfc, !PT ;  /* 0x0000040012120812 */ /* 0x000fe400078efcff */
[----:B------:R-:W-:Y:S01]  /*f73b0*/  LOP3.LUT P0, RZ, R46, 0x20, RZ, 0xc0, !PT ;  /* 0x000000202eff7812 */ /* 0x000fe2000780c0ff */
[----:B------:R-:W2:Y:S01]  /*f73c0*/  LDL.LU.64 R26, [R1+0x2cc0] ;  /* 0x002cc000011a7983 */ /* 0x000ea20000300a00 */
[----:B------:R-:W-:-:S03]  /*f73d0*/  LOP3.LUT R18, R18, 0xfffff7ff, RZ, 0xc0, !PT ;  /* 0xfffff7ff12127812 */ /* 0x000fc600078ec0ff */
[----:B---3--:R1:W-:Y:S04]  /*f73e0*/  @P4 STG.E.U8 desc[UR4][R34.64], R2 ;  /* 0x0000000222004986 */ /* 0x0083e8000c101104 */
[----:B------:R-:W3:Y:S04]  /*f73f0*/  LDL.LU.64 R24, [R1+0x2cf8] ;  /* 0x002cf80001187983 */ /* 0x000ee80000300a00 */
[----:B------:R-:W-:Y:S01]  /*f7400*/  @P0 LOP3.LUT R18, R18, 0x800, RZ, 0xfc, !PT ;  /* 0x0000080012120812 */ /* 0x000fe200078efcff */
[----:B------:R-:W3:Y:S01]  /*f7410*/  LDL.LU.64 R30, [R1+0x2cf0] ;  /* 0x002cf000011e7983 */ /* 0x000ee20000300a00 */
[----:B------:R-:W-:-:S03]  /*f7420*/  LOP3.LUT P0, RZ, R46, 0x10, RZ, 0xc0, !PT ;  /* 0x000000102eff7812 */ /* 0x000fc6000780c0ff */
[----:B------:R-:W3:Y:S04]  /*f7430*/  LDL.LU.64 R28, [R1+0x2ce8] ;  /* 0x002ce800011c7983 */ /* 0x000ee80000300a00 */
[----:B-1----:R-:W3:Y:S01]  /*f7440*/  LDL.LU.64 R34, [R1+0x2ce0] ;  /* 0x002ce00001227983 */ /* 0x002ee20000300a00 */
[----:B----4-:R-:W-:-:S05]  /*f7450*/  PRMT R2, R51, 0x7770, RZ ;  /* 0x0000777033027816 */ /* 0x010fca00000000ff */
[----:B------:R1:W-:Y:S02]  /*f7460*/  @P5 STG.E.U8 desc[UR4][R32.64], R2 ;  /* 0x0000000220005986 */ /* 0x0003e4000c101104 */
[C---:B-1----:R-:W-:Y:S02]  /*f7470*/  PRMT R2, R51.reuse, 0x7771, RZ ;  /* 0x0000777133027816 */ /* 0x042fe400000000ff */
[----:B------:R-:W4:Y:S04]  /*f7480*/  LDL.LU.64 R32, [R1+0x2cd8] ;  /* 0x002cd80001207983 */ /* 0x000f280000300a00 */
[----:B------:R1:W-:Y:S02]  /*f7490*/  @P6 STG.E.U8 desc[UR4][R38.64], R2 ;  /* 0x0000000226006986 */ /* 0x0003e4000c101104 */
[----:B-1----:R-:W-:-:S02]  /*f74a0*/  PRMT R2, R51, 0x7772, RZ ;  /* 0x0000777233027816 */ /* 0x002fc400000000ff */
[----:B------:R-:W4:Y:S04]  /*f74b0*/  LDL.LU.64 R38, [R1+0x2d10] ;  /* 0x002d100001267983 */ /* 0x000f280000300a00 */
[----:B------:R1:W-:Y:S01]  /*f74c0*/  @P0 STG.E.U8 desc[UR4][R36.64], R2 ;  /* 0x0000000224000986 */ /* 0x0003e2000c101104 */
[C---:B------:R-:W-:Y:S02]  /*f74d0*/  LOP3.LUT P0, RZ, R18.reuse, 0x800, RZ, 0xc0, !PT ;  /* 0x0000080012ff7812 */ /* 0x040fe4000780c0ff */
[----:B-1----:R-:W-:Y:S02]  /*f74e0*/  PRMT R2, R51, 0x7773, RZ ;  /* 0x0000777333027816 */ /* 0x002fe400000000ff */
[----:B------:R-:W4:Y:S09]  /*f74f0*/  LDL.LU R51, [R1+0x51c] ;  /* 0x00051c0001337983 */ /* 0x000f320000300800 */
[----:B------:R1:W-:Y:S01]  /*f7500*/  @P0 STG.E.U8 desc[UR4][R60.64], R2 ;  /* 0x000000023c000986 */ /* 0x0003e2000c101104 */
[----:B------:R-:W-:-:S03]  /*f7510*/  LOP3.LUT P0, RZ, R18, 0x400, RZ, 0xc0, !PT ;  /* 0x0000040012ff7812 */ /* 0x000fc6000780c0ff */
[----:B------:R-:W4:Y:S01]  /*f7520*/  LDL.LU.64 R36, [R1+0x2d08] ;  /* 0x002d080001247983 */ /* 0x000f220000300a00 */
[----:B-1----:R-:W-:-:S03]  /*f7530*/  PRMT R2, R47, 0x7770, RZ ;  /* 0x000077702f027816 */ /* 0x002fc600000000ff */
[----:B------:R-:W4:Y:S06]  /*f7540*/  LDL.LU.64 R60, [R1+0x2d00] ;  /* 0x002d0000013c7983 */ /* 0x000f2c0000300a00 */
[----:B--2---:R1:W-:Y:S01]  /*f7550*/  @P0 STG.E.U8 desc[UR4][R54.64], R2 ;  /* 0x0000000236000986 */ /* 0x0043e2000c101104 */
[C---:B------:R-:W-:Y:S02]  /*f7560*/  LOP3.LUT P0, RZ, R18.reuse, 0x200, RZ, 0xc0, !PT ;  /* 0x0000020012ff7812 */ /* 0x040fe4000780c0ff */
        /* <DEDUP_REMOVED lines=11> */
[C---:B------:R-:W-:Y:S02]  /*f7620*/  LOP3.LUT P1, RZ, R46.reuse, 0x4000, RZ, 0xc0, !PT ;  /* 0x000040002eff7812 */ /* 0x040fe4000782c0ff */
[C---:B------:R-:W-:Y:S02]  /*f7630*/  LOP3.LUT P2, RZ, R46.reuse, 0x8000, RZ, 0xc0, !PT ;  /* 0x000080002eff7812 */ /* 0x040fe4000784c0ff */
[----:B------:R-:W-:Y:S02]  /*f7640*/  LOP3.LUT P3, RZ, R46, 0x10000, RZ, 0xc0, !PT ;  /* 0x000100002eff7812 */ /* 0x000fe4000786c0ff */
[----:B-1----:R-:W-:-:S05]  /*f7650*/  PRMT R2, R50, 0x7770, RZ ;  /* 0x0000777032027816 */ /* 0x002fca00000000ff */
        /* <DEDUP_REMOVED lines=10> */
[C---:B------:R-:W-:Y:S02]  /*f7700*/  LOP3.LUT P4, RZ, R46.reuse, 0x20000, RZ, 0xc0, !PT ;  /* 0x000200002eff7812 */ /* 0x040fe4000788c0ff */
[----:B------:R-:W-:Y:S02]  /*f7710*/  LOP3.LUT P5, RZ, R46, 0x40000, RZ, 0xc0, !PT ;  /* 0x000400002eff7812 */ /* 0x000fe400078ac0ff */
[----:B--2---:R-:W-:-:S05]  /*f7720*/  PRMT R2, R47, 0x7770, RZ ;  /* 0x000077702f027816 */ /* 0x004fca00000000ff */
[----:B------:R1:W-:Y:S02]  /*f7730*/  @P1 STG.E.U8 desc[UR4][R34.64], R2 ;  /* 0x0000000222001986 */ /* 0x0003e4000c101104 */
[----:B-1----:R-:W-:-:S05]  /*f7740*/  PRMT R2, R47, 0x7771, RZ ;  /* 0x000077712f027816 */ /* 0x002fca00000000ff */
[----:B----4-:R1:W-:Y:S02]  /*f7750*/  @P2 STG.E.U8 desc[UR4][R32.64], R2 ;  /* 0x0000000220002986 */ /* 0x0103e4000c101104 */
[----:B-1----:R-:W-:-:S05]  /*f7760*/  PRMT R2, R47, 0x7772, RZ ;  /* 0x000077722f027816 */ /* 0x002fca00000000ff */
[----:B------:R1:W-:Y:S02]  /*f7770*/  @P3 STG.E.U8 desc[UR4][R38.64], R2 ;  /* 0x0000000226003986 */ /* 0x0003e4000c101104 */
[----:B-1----:R-:W-:Y:S02]  /*f7780*/  PRMT R2, R47, 0x7773, RZ ;  /* 0x000077732f027816 */ /* 0x002fe400000000ff */
[----:B------:R-:W2:Y:S04]  /*f7790*/  LDL.LU R47, [R1+0x5594] ;  /* 0x00559400012f7983 */ /* 0x000ea80000300800 */
[----:B------:R-:W3:Y:S04]  /*f77a0*/  LDL.LU.64 R34, [R1+0x2d38] ;  /* 0x002d380001227983 */ /* 0x000ee80000300a00 */
[----:B------:R-:W4:Y:S04]  /*f77b0*/  LDL.LU.64 R32, [R1+0x2d30] ;  /* 0x002d300001207983 */ /* 0x000f280000300a00 */
[----:B------:R1:W-:Y:S04]  /*f77c0*/  @P4 STG.E.U8 desc[UR4][R36.64], R2 ;  /* 0x0000000224004986 */ /* 0x0003e8000c101104 */
[----:B------:R-:W3:Y:S01]  /*f77d0*/  LDL.LU.64 R38, [R1+0x2d28] ;  /* 0x002d280001267983 */ /* 0x000ee20000300a00 */
[----:B-1----:R-:W-:-:S03]  /*f77e0*/  PRMT R2, R51, 0x7770, RZ ;  /* 0x0000777033027816 */ /* 0x002fc600000000ff */
[----:B------:R-:W3:Y:S04]  /*f77f0*/  LDL.LU.64 R36, [R1+0x2d20] ;  /* 0x002d200001247983 */ /* 0x000ee80000300a00 */
[----:B------:R1:W-:Y:S04]  /*f7800*/  @P5 STG.E.U8 desc[UR4][R60.64], R2 ;  /* 0x000000023c005986 */ /* 0x0003e8000c101104 */
[----:B-1----:R-:W3:Y:S04]  /*f7810*/  LDL.LU.64 R60, [R1+0x2d50] ;  /* 0x002d5000013c7983 */ /* 0x002ee80000300a00 */
[----:B------:R-:W3:Y:S01]  /*f7820*/  LDL.LU R50, [R1+0x50c] ;  /* 0x00050c0001327983 */ /* 0x000ee20000300800 */
[----:B------:R-:W-:-:S02]  /*f7830*/  LOP3.LUT P6, RZ, R46, 0x80000, RZ, 0xc0, !PT ;  /* 0x000800002eff7812 */ /* 0x000fc400078cc0ff */
[----:B------:R-:W-:-:S11]  /*f7840*/  PRMT R2, R51, 0x7771, RZ ;  /* 0x0000777133027816 */ /* 0x000fd600000000ff */
[----:B------:R1:W-:Y:S04]  /*f7850*/  @P6 STG.E.U8 desc[UR4][R54.64], R2 ;  /* 0x0000000236006986 */ /* 0x0003e8000c101104 */
[----:B-1----:R-:W3:Y:S04]  /*f7860*/  LDL.LU.64 R54, [R1+0x2d48] ;  /* 0x002d480001367983 */ /* 0x002ee80000300a00 */
[----:B------:R-:W3:Y:S01]  /*f7870*/  LDL.LU R28, [R1+0x4f0] ;  /* 0x0004f000011c7983 */ /* 0x000ee20000300800 */
[----:B------:R-:W-:-:S03]  /*f7880*/  LOP3.LUT R19, R19, 0xfbffffff, RZ, 0xc0, !PT ;  /* 0xfbffffff13137812 */ /* 0x000fc600078ec0ff */
[----:B------:R-:W4:Y:S04]  /*f7890*/  LDL.LU.64 R16, [R1+0x2d40] ;  /* 0x002d400001107983 */ /* 0x000f280000300a00 */
[----:B------:R-:W4:Y:S04]  /*f78a0*/  LDL.LU.64 R14, [R1+0x2d78] ;  /* 0x002d7800010e7983 */ /* 0x000f280000300a00 */
[----:B------:R-:W4:Y:S04]  /*f78b0*/  LDL.LU.64 R22, [R1+0x2d70] ;  /* 0x002d700001167983 */ /* 0x000f280000300a00 */
[----:B------:R-:W4:Y:S04]  /*f78c0*/  LDL.LU.64 R20, [R1+0x2d68] ;  /* 0x002d680001147983 */ /* 0x000f280000300a00 */
[----:B------:R-:W4:Y:S04]  /*f78d0*/  LDL.LU R29, [R1+0x4e0] ;  /* 0x0004e000011d7983 */ /* 0x000f280000300800 */
[----:B------:R-:W4:Y:S01]  /*f78e0*/  LDL.LU.64 R26, [R1+0x2d60] ;  /* 0x002d6000011a7983 */ /* 0x000f220000300a00 */
[----:B------:R-:W-:-:S03]  /*f78f0*/  LOP3.LUT P4, RZ, R46, 0x100000, RZ, 0xc0, !PT ;  /* 0x001000002eff7812 */ /* 0x000fc6000788c0ff */
[----:B------:R-:W4:Y:S01]  /*f7900*/  LDL.LU.64 R24, [R1+0x2d58] ;  /* 0x002d580001187983 */ /* 0x000f220000300a00 */
[----:B------:R-:W-:Y:S02]  /*f7910*/  PRMT R2, R51, 0x7772, RZ ;  /* 0x0000777233027816 */ /* 0x000fe400000000ff */
[----:B------:R-:W-:Y:S02]  /*f7920*/  LOP3.LUT P5, RZ, R46, 0x200000, RZ, 0xc0, !PT ;  /* 0x002000002eff7812 */ /* 0x000fe400078ac0ff */
[----:B------:R-:W-:Y:S02]  /*f7930*/  LOP3.LUT R18, R18, 0xfffffffe, RZ, 0xc0, !PT ;  /* 0xfffffffe12127812 */ /* 0x000fe400078ec0ff */
        /* <DEDUP_REMOVED lines=20> */
[----:B-1----:R-:W-:Y:S02]  /*f7a80*/  PRMT R2, R51, 0x7773, RZ ;  /* 0x0000777333027816 */ /* 0x002fe400000000ff */
[----:B------:R-:W2:Y:S04]  /*f7a90*/  LDL.LU R51, [R1+0x4d0] ;  /* 0x0004d00001337983 */ /* 0x000ea80000300800 */
[----:B------:R-:W3:Y:S04]  /*f7aa0*/  LDL.LU.64 R30, [R1+0x2d90] ;  /* 0x002d9000011e7983 */ /* 0x000ee80000300a00 */
[----:B------:R-:W2:Y:S01]  /*f7ab0*/  LDL.LU.64 R34, [R1+0x2d88] ;  /* 0x002d880001227983 */ /* 0x000ea20000300a00 */
[----:B------:R-:W-:-:S02]  /*f7ac0*/  @P0 LOP3.LUT R18, R18, 0x1, RZ, 0xfc, !PT ;  /* 0x0000000112120812 */ /* 0x000fc400078efcff */
[----:B------:R-:W-:Y:S01]  /*f7ad0*/  LOP3.LUT P0, RZ, R46, 0x2000000, RZ, 0xc0, !PT ;  /* 0x020000002eff7812 */ /* 0x000fe2000780c0ff */
[----:B----4-:R1:W-:Y:S01]  /*f7ae0*/  @P5 STG.E.U8 desc[UR4][R32.64], R2 ;  /* 0x0000000220005986 */ /* 0x0103e2000c101104 */
[----:B------:R-:W-:-:S03]  /*f7af0*/  LOP3.LUT R18, R18, 0xfffffffd, RZ, 0xc0, !PT ;  /* 0xfffffffd12127812 */ /* 0x000fc600078ec0ff */
[----:B-1----:R-:W4:Y:S08]  /*f7b00*/  LDL.LU.64 R32, [R1+0x2d80] ;  /* 0x002d800001207983 */ /* 0x002f300000300a00 */
[----:B------:R-:W-:Y:S02]  /*f7b10*/  @P0 LOP3.LUT R18, R18, 0x2, RZ, 0xfc, !PT ;  /* 0x0000000212120812 */ /* 0x000fe400078efcff */
[----:B------:R-:W-:-:S02]  /*f7b20*/  LOP3.LUT P0, RZ, R46, 0x1000000, RZ, 0xc0, !PT ;  /* 0x010000002eff7812 */ /* 0x000fc4000780c0ff */
[----:B------:R-:W-:Y:S02]  /*f7b30*/  LOP3.LUT R18, R18, 0xfffffffb, RZ, 0xc0, !PT ;  /* 0xfffffffb12127812 */ /* 0x000fe400078ec0ff */
[----:B------:R-:W-:-:S09]  /*f7b40*/  PRMT R2, R50, 0x7770, RZ ;  /* 0x0000777032027816 */ /* 0x000fd200000000ff */
[----:B------:R-:W-:Y:S02]  /*f7b50*/  @P0 LOP3.LUT R18, R18, 0x4, RZ, 0xfc, !PT ;  /* 0x0000000412120812 */ /* 0x000fe400078efcff */
[----:B------:R-:W-:Y:S01]  /*f7b60*/  LOP3.LUT P0, RZ, R46, 0x800000, RZ, 0xc0, !PT ;  /* 0x008000002eff7812 */ /* 0x000fe2000780c0ff */
[----:B------:R1:W-:Y:S02]  /*f7b70*/  @P6 STG.E.U8 desc[UR4][R38.64], R2 ;  /* 0x0000000226006986 */ /* 0x0003e4000c101104 */
[----:B-1----:R-:W-:Y:S02]  /*f7b80*/  PRMT R2, R50, 0x7771, RZ ;  /* 0x0000777132027816 */ /* 0x002fe400000000ff */
[----:B------:R-:W4:Y:S08]  /*f7b90*/  LDL.LU.64 R38, [R1+0x2db8] ;  /* 0x002db80001267983 */ /* 0x000f300000300a00 */
        /* <DEDUP_REMOVED lines=8> */
[----:B------:R1:W-:Y:S04]  /*f7c20*/  @P0 STG.E.U8 desc[UR4][R54.64], R2 ;  /* 0x0000000236000986 */ /* 0x0003e8000c101104 */
[----:B-1----:R-:W4:Y:S04]  /*f7c30*/  LDL.LU.64 R54, [R1+0x2da0] ;  /* 0x002da00001367983 */ /* 0x002f280000300a00 */
[----:B------:R-:W4:Y:S01]  /*f7c40*/  LDL.LU R50, [R1+0x4c0] ;  /* 0x0004c00001327983 */ /* 0x000f220000300800 */
[----:B------:R-:W-:-:S02]  /*f7c50*/  LOP3.LUT P0, RZ, R18, 0x1, RZ, 0xc0, !PT ;  /* 0x0000000112ff7812 */ /* 0x000fc4000780c0ff */
        /* <DEDUP_REMOVED lines=23> */
[C---:B------:R-:W-:Y:S02]  /*f7dd0*/  LOP3.LUT P5, RZ, R47.reuse, 0x20, RZ, 0xc0, !PT ;  /* 0x000000202fff7812 */ /* 0x040fe400078ac0ff */
[----:B------:R-:W-:Y:S01]  /*f7de0*/  LOP3.LUT P6, RZ, R47, 0x40, RZ, 0xc0, !PT ;  /* 0x000000402fff7812 */ /* 0x000fe200078cc0ff */
[----:B---3--:R1:W-:Y:S02]  /*f7df0*/  @P0 STG.E.U8 desc[UR4][R30.64], R2 ;  /* 0x000000021e000986 */ /* 0x0083e4000c101104 */
[----:B-1----:R-:W-:-:S05]  /*f7e00*/  PRMT R2, R29, 0x7773, RZ ;  /* 0x000077731d027816 */ /* 0x002fca00000000ff */
[----:B--2---:R1:W-:Y:S02]  /*f7e10*/  @P1 STG.E.U8 desc[UR4][R34.64], R2 ;  /* 0x0000000222001986 */ /* 0x0043e4000c101104 */
[----:B-1----:R-:W-:-:S05]  /*f7e20*/  PRMT R2, R51, 0x7770, RZ ;  /* 0x0000777033027816 */ /* 0x002fca00000000ff */
[----:B----4-:R1:W-:Y:S04]  /*f7e30*/  @P2 STG.E.U8 desc[UR4][R32.64], R2 ;  /* 0x0000000220002986 */ /* 0x0103e8000c101104 */
[----:B-1----:R-:W2:Y:S01]  /*f7e40*/  LDL.LU.64 R32, [R1+0x2d98] ;  /* 0x002d980001207983 */ /* 0x002ea20000300a00 */
[----:B------:R-:W-:-:S03]  /*f7e50*/  PRMT R2, R51, 0x7771, RZ ;  /* 0x0000777133027816 */ /* 0x000fc600000000ff */
[----:B------:R-:W3:Y:S04]  /*f7e60*/  LDL.LU.64 R34, [R1+0x2dd0] ;  /* 0x002dd00001227983 */ /* 0x000ee80000300a00 */
[----:B------:R1:W-:Y:S02]  /*f7e70*/  @P3 STG.E.U8 desc[UR4][R38.64], R2 ;  /* 0x0000000226003986 */ /* 0x0003e4000c101104 */
[C---:B-1----:R-:W-:Y:S02]  /*f7e80*/  PRMT R2, R51.reuse, 0x7772, RZ ;  /* 0x0000777233027816 */ /* 0x042fe400000000ff */
[----:B------:R-:W4:Y:S04]  /*f7e90*/  LDL.LU.64 R38, [R1+0x2dc8] ;  /* 0x002dc80001267983 */ /* 0x000f280000300a00 */
[----:B------:R1:W-:Y:S02]  /*f7ea0*/  @P4 STG.E.U8 desc[UR4][R36.64], R2 ;  /* 0x0000000224004986 */ /* 0x0003e4000c101104 */
[----:B-1----:R-:W-:-:S02]  /*f7eb0*/  PRMT R2, R51, 0x7773, RZ ;  /* 0x0000777333027816 */ /* 0x002fc400000000ff */
[----:B------:R-:W3:Y:S04]  /*f7ec0*/  LDL.LU.64 R36, [R1+0x2dc0] ;  /* 0x002dc00001247983 */ /* 0x000ee80000300a00 */
[----:B------:R1:W-:Y:S04]  /*f7ed0*/  @P5 STG.E.U8 desc[UR4][R60.64], R2 ;  /* 0x000000023c005986 */ /* 0x0003e8000c101104 */
[----:B-1----:R-:W4:Y:S01]  /*f7ee0*/  LDL.LU.64 R60, [R1+0x2df8] ;  /* 0x002df800013c7983 */ /* 0x002f220000300a00 */
[----:B------:R-:W-:-:S05]  /*f7ef0*/  PRMT R2, R50, 0x7770, RZ ;  /* 0x0000777032027816 */ /* 0x000fca00000000ff */
[----:B------:R1:W-:Y:S04]  /*f7f00*/  @P6 STG.E.U8 desc[UR4][R54.64], R2 ;  /* 0x0000000236006986 */ /* 0x0003e8000c101104 */
[----:B-1----:R-:W4:Y:S04]  /*f7f10*/  LDL.LU.64 R54, [R1+0x2df0] ;  /* 0x002df00001367983 */ /* 0x002f280000300a00 */
[----:B------:R-:W4:Y:S01]  /*f7f20*/  LDL.LU R51, [R1+0x4f4] ;  /* 0x0004f40001337983 */ /* 0x000f220000300800 */
        /* <DEDUP_REMOVED lines=37> */
[----:B------:R-:W2:Y:S04]  /*f8180*/  LDL.LU.64 R26, [R1+0x2e10] ;  /* 0x002e1000011a7983 */ /* 0x000ea80000300a00 */
[----:B------:R-:W2:Y:S01]  /*f8190*/  LDL.LU.64 R24, [R1+0x2e08] ;  /* 0x002e080001187983 */ /* 0x000ea20000300a00 */
[----:B------:R-:W-:-:S03]  /*f81a0*/  PRMT R2, R50, 0x7772, RZ ;  /* 0x0000777232027816 */ /* 0x000fc600000000ff */
[----:B------:R-:W2:Y:S04]  /*f81b0*/  LDL.LU R33, [R1+0x4d4] ;  /* 0x0004d40001217983 */ /* 0x000ea80000300800 */
[----:B------:R-:W2:Y:S04]  /*f81c0*/  LDL.LU.64 R30, [R1+0x2e00] ;  /* 0x002e0000011e7983 */ /* 0x000ea80000300a00 */
[----:B---3--:R1:W-:Y:S04]  /*f81d0*/  @P5 STG.E.U8 desc[UR4][R34.64], R2 ;  /* 0x0000000222005986 */ /* 0x0083e8000c101104 */
[----:B------:R-:W3:Y:S01]  /*f81e0*/  LDL.LU.64 R28, [R1+0x2e38] ;  /* 0x002e3800011c7983 */ /* 0x000ee20000300a00 */
[----:B-1----:R-:W-:-:S03]  /*f81f0*/  PRMT R2, R50, 0x7773, RZ ;  /* 0x0000777332027816 */ /* 0x002fc600000000ff */
[----:B------:R-:W3:Y:S04]  /*f8200*/  LDL.LU.64 R34, [R1+0x2e30] ;  /* 0x002e300001227983 */ /* 0x000ee80000300a00 */
[----:B----4-:R1:W-:Y:S04]  /*f8210*/  @P6 STG.E.U8 desc[UR4][R38.64], R2 ;  /* 0x0000000226006986 */ /* 0x0103e8000c101104 */
[----:B-1----:R-:W4:Y:S01]  /*f8220*/  LDL.LU.64 R38, [R1+0x2e28] ;  /* 0x002e280001267983 */ /* 0x002f220000300a00 */
[----:B------:R-:W-:-:S05]  /*f8230*/  PRMT R2, R51, 0x7770, RZ ;  /* 0x0000777033027816 */ /* 0x000fca00000000ff */
[----:B------:R1:W-:Y:S01]  /*f8240*/  @P0 STG.E.U8 desc[UR4][R36.64], R2 ;  /* 0x0000000224000986 */ /* 0x0003e2000c101104 */
[----:B------:R-:W-:Y:S02]  /*f8250*/  LOP3.LUT P0, RZ, R19, 0x2000000, RZ, 0xc0, !PT ;  /* 0x0200000013ff7812 */ /* 0x000fe4000780c0ff */
[----:B-1----:R-:W-:Y:S01]  /*f8260*/  PRMT R2, R51, 0x7771, RZ ;  /* 0x0000777133027816 */ /* 0x002fe200000000ff */
[----:B------:R-:W3:Y:S10]  /*f8270*/  LDL.LU.64 R36, [R1+0x2e20] ;  /* 0x002e200001247983 */ /* 0x000ef40000300a00 */
[----:B------:R1:W-:Y:S01]  /*f8280*/  @P0 STG.E.U8 desc[UR4][R60.64], R2 ;  /* 0x000000023c000986 */ /* 0x0003e2000c101104 */
[----:B------:R-:W-:-:S02]  /*f8290*/  LOP3.LUT P0, RZ, R19, 0x1000000, RZ, 0xc0, !PT ;  /* 0x0100000013ff7812 */ /* 0x000fc4000780c0ff */
[C---:B-1----:R-:W-:Y:S01]  /*f82a0*/  PRMT R2, R51.reuse, 0x7772, RZ ;  /* 0x0000777233027816 */ /* 0x042fe200000000ff */
[----:B------:R-:W4:Y:S10]  /*f82b0*/  LDL.LU.64 R60, [R1+0x2e18] ;  /* 0x002e1800013c7983 */ /* 0x000f340000300a00 */
[----:B------:R1:W-:Y:S04]  /*f82c0*/  @P0 STG.E.U8 desc[UR4][R54.64], R2 ;  /* 0x0000000236000986 */ /* 0x0003e8000c101104 */
[----:B-1----:R-:W4:Y:S01]  /*f82d0*/  LDL.LU.64 R54, [R1+0x2e50] ;  /* 0x002e500001367983 */ /* 0x002f220000300a00 */
[----:B------:R-:W-:-:S03]  /*f82e0*/  PRMT R2, R51, 0x7773, RZ ;  /* 0x0000777333027816 */ /* 0x000fc600000000ff */
        /* <DEDUP_REMOVED lines=26> */
[----:B---3--:R1:W-:Y:S02]  /*f8490*/  @P0 STG.E.U8 desc[UR4][R28.64], R2 ;  /* 0x000000021c000986 */ /* 0x0083e4000c101104 */
        /* <DEDUP_REMOVED lines=13> */
[----:B-1----:R-:W3:Y:S04]  /*f8570*/  LDL.LU.64 R50, [R1+0x2e40] ;  /* 0x002e400001327983 */ /* 0x002ee80000300a00 */
[----:B------:R-:W4:Y:S04]  /*f8580*/  LDL.LU.64 R32, [R1+0x2e78] ;  /* 0x002e780001207983 */ /* 0x000f280000300a00 */
[----:B------:R-:W2:Y:S04]  /*f8590*/  LDL.LU.64 R38, [R1+0x2e70] ;  /* 0x002e700001267983 */ /* 0x000ea80000300a00 */
[----:B------:R-:W2:Y:S04]  /*f85a0*/  LDL.LU R37, [R1+0x4f8] ;  /* 0x0004f80001257983 */ /* 0x000ea80000300800 */
[----:B------:R-:W3:Y:S04]  /*f85b0*/  LDL.LU.64 R54, [R1+0x2e68] ;  /* 0x002e680001367983 */ /* 0x000ee80000300a00 */
[----:B------:R-:W4:Y:S04]  /*f85c0*/  LDL.LU.64 R60, [R1+0x2e60] ;  /* 0x002e6000013c7983 */ /* 0x000f280000300a00 */
[----:B------:R-:W4:Y:S01]  /*f85d0*/  LDL.LU R24, [R1+0x4e8] ;  /* 0x0004e80001187983 */ /* 0x000f220000300800 */
[----:B------:R-:W-:-:S02]  /*f85e0*/  LOP3.LUT P4, RZ, R47, 0x4000000, RZ, 0xc0, !PT ;  /* 0x040000002fff7812 */ /* 0x000fc4000788c0ff */
[----:B------:R-:W-:Y:S02]  /*f85f0*/  LOP3.LUT R19, R19, 0xfffffeff, RZ, 0xc0, !PT ;  /* 0xfffffeff13137812 */ /* 0x000fe400078ec0ff */
[C---:B------:R-:W-:Y:S02]  /*f8600*/  LOP3.LUT P5, RZ, R47.reuse, 0x8000000, RZ, 0xc0, !PT ;  /* 0x080000002fff7812 */ /* 0x040fe400078ac0ff */
[----:B------:R-:W-:Y:S02]  /*f8610*/  LOP3.LUT P6, RZ, R47, 0x10000000, RZ, 0xc0, !PT ;  /* 0x100000002fff7812 */ /* 0x000fe400078cc0ff */
[----:B--2---:R-:W-:-:S05]  /*f8620*/  PRMT R2, R37, 0x7770, RZ ;  /* 0x0000777025027816 */ /* 0x004fca00000000ff */
[----:B---3--:R1:W-:Y:S04]  /*f8630*/  @P4 STG.E.U8 desc[UR4][R50.64], R2 ;  /* 0x0000000232004986 */ /* 0x0083e8000c101104 */
[----:B-1----:R-:W2:Y:S01]  /*f8640*/  LDL.LU.64 R50, [R1+0x2e58] ;  /* 0x002e580001327983 */ /* 0x002ea20000300a00 */
[----:B------:R-:W-:-:S03]  /*f8650*/  LOP3.LUT P0, RZ, R48, 0x40, RZ, 0xc0, !PT ;  /* 0x0000004030ff7812 */ /* 0x000fc6000780c0ff */
[----:B------:R-:W3:Y:S04]  /*f8660*/  LDL.LU.64 R16, [R1+0x2e90] ;  /* 0x002e900001107983 */ /* 0x000ee80000300a00 */
[----:B------:R-:W3:Y:S04]  /*f8670*/  LDL.LU.64 R14, [R1+0x2e88] ;  /* 0x002e8800010e7983 */ /* 0x000ee80000300a00 */
[----:B------:R-:W3:Y:S02]  /*f8680*/  LDL.LU R25, [R1+0x4d8] ;  /* 0x0004d80001197983 */ /* 0x000ee40000300800 */
[----:B------:R-:W-:-:S02]  /*f8690*/  @P0 LOP3.LUT R19, R19, 0x100, RZ, 0xfc, !PT ;  /* 0x0000010013130812 */ /* 0x000fc400078efcff */
        /* <DEDUP_REMOVED lines=27> */
[----:B------:R-:W-:-:S05]  /*f8850*/  PRMT R2, R37, 0x7771, RZ ;  /* 0x0000777125027816 */ /* 0x000fca00000000ff */
[----:B----4-:R1:W-:Y:S04]  /*f8860*/  @P5 STG.E.U8 desc[UR4][R32.64], R2 ;  /* 0x0000000220005986 */ /* 0x0103e8000c101104 */
[----:B------:R-:W-:Y:S02]  /*f8870*/  @P0 LOP3.LUT R19, R19, 0x10000, RZ, 0xfc, !PT ;  /* 0x0001000013130812 */ /* 0x000fe400078efcff */
[----:B------:R-:W-:Y:S02]  /*f8880*/  LOP3.LUT P0, RZ, R47, 0x20000000, RZ, 0xc0, !PT ;  /* 0x200000002fff7812 */ /* 0x000fe4000780c0ff */
[----:B-1----:R-:W-:-:S05]  /*f8890*/  PRMT R2, R37, 0x7772, RZ ;  /* 0x0000777225027816 */ /* 0x002fca00000000ff */
[----:B------:R1:W-:Y:S02]  /*f88a0*/  @P6 STG.E.U8 desc[UR4][R38.64], R2 ;  /* 0x0000000226006986 */ /* 0x0003e4000c101104 */
[----:B-1----:R-:W-:-:S05]  /*f88b0*/  PRMT R2, R37, 0x7773, RZ ;  /* 0x0000777325027816 */ /* 0x002fca00000000ff */
[----:B------:R1:W-:Y:S04]  /*f88c0*/  @P0 STG.E.U8 desc[UR4][R54.64], R2 ;  /* 0x0000000236000986 */ /* 0x0003e8000c101104 */
[----:B-1----:R-:W4:Y:S04]  /*f88d0*/  LDL.LU R55, [R1+0x4c8] ;  /* 0x0004c80001377983 */ /* 0x002f280000300800 */
[----:B------:R-:W4:Y:S01]  /*f88e0*/  LDL.LU.64 R28, [R1+0x2ea0] ;  /* 0x002ea000011c7983 */ /* 0x000f220000300a00 */
[----:B------:R-:W-:-:S03]  /*f88f0*/  LOP3.LUT P0, RZ, R19, 0x10000, RZ, 0xc0, !PT ;  /* 0x0001000013ff7812 */ /* 0x000fc6000780c0ff */
[----:B------:R-:W4:Y:S04]  /*f8900*/  LDL.LU.64 R34, [R1+0x2e98] ;  /* 0x002e980001227983 */ /* 0x000f280000300a00 */
[----:B------:R-:W4:Y:S01]  /*f8910*/  LDL.LU.64 R32, [R1+0x2ed0] ;  /* 0x002ed00001207983 */ /* 0x000f220000300a00 */
[----:B------:R-:W-:-:S03]  /*f8920*/  PRMT R2, R24, 0x7770, RZ ;  /* 0x0000777018027816 */ /* 0x000fc600000000ff */
[----:B------:R-:W4:Y:S04]  /*f8930*/  LDL.LU.64 R38, [R1+0x2ec8] ;  /* 0x002ec80001267983 */ /* 0x000f280000300a00 */
[----:B------:R-:W4:Y:S04]  /*f8940*/  LDL.LU R54, [R1+0x4fc] ;  /* 0x0004fc0001367983 */ /* 0x000f280000300800 */
[----:B------:R1:W-:Y:S01]  /*f8950*/  @P0 STG.E.U8 desc[UR4][R60.64], R2 ;  /* 0x000000023c000986 */ /* 0x0003e2000c101104 */
[----:B------:R-:W-:-:S03]  /*f8960*/  LOP3.LUT P0, RZ, R19, 0x8000, RZ, 0xc0, !PT ;  /* 0x0000800013ff7812 */ /* 0x000fc6000780c0ff */
[----:B------:R-:W4:Y:S01]  /*f8970*/  LDL.LU.64 R36, [R1+0x2ec0] ;  /* 0x002ec00001247983 */ /* 0x000f220000300a00 */
[----:B-1----:R-:W-:-:S03]  /*f8980*/  PRMT R2, R24, 0x7771, RZ ;  /* 0x0000777118027816 */ /* 0x002fc600000000ff */
[----:B------:R-:W4:Y:S06]  /*f8990*/  LDL.LU.64 R60, [R1+0x2ee0] ;  /* 0x002ee000013c7983 */ /* 0x000f2c0000300a00 */
[----:B--2---:R1:W-:Y:S04]  /*f89a0*/  @P0 STG.E.U8 desc[UR4][R50.64], R2 ;  /* 0x0000000232000986 */ /* 0x0043e8000c101104 */
[----:B-1----:R-:W2:Y:S01]  /*f89b0*/  LDL.LU.64 R50, [R1+0x2ed8] ;  /* 0x002ed80001327983 */ /* 0x002ea20000300a00 */
[----:B------:R-:W-:-:S02]  /*f89c0*/  LOP3.LUT P0, RZ, R19, 0x4000, RZ, 0xc0, !PT ;  /* 0x0000400013ff7812 */ /* 0x000fc4000780c0ff */
        /* <DEDUP_REMOVED lines=24> */
[----:B----4-:R-:W-:-:S05]  /*f8b50*/  PRMT R2, R55, 0x7770, RZ ;  /* 0x0000777037027816 */ /* 0x010fca00000000ff */
[----:B------:R1:W-:Y:S02]  /*f8b60*/  @P0 STG.E.U8 desc[UR4][R28.64], R2 ;  /* 0x000000021c000986 */ /* 0x0003e4000c101104 */
[----:B-1----:R-:W-:-:S05]  /*f8b70*/  PRMT R2, R55, 0x7771, RZ ;  /* 0x0000777137027816 */ /* 0x002fca00000000ff */
[----:B------:R1:W-:Y:S02]  /*f8b80*/  @P1 STG.E.U8 desc[UR4][R34.64], R2 ;  /* 0x0000000222001986 */ /* 0x0003e4000c101104 */
[C---:B-1----:R-:W-:Y:S02]  /*f8b90*/  PRMT R2, R55.reuse, 0x7772, RZ ;  /* 0x0000777237027816 */ /* 0x042fe400000000ff */
[----:B------:R-:W3:Y:S04]  /*f8ba0*/  LDL.LU.64 R34, [R1+0x2ef8] ;  /* 0x002ef80001227983 */ /* 0x000ee80000300a00 */
        /* <DEDUP_REMOVED lines=11> */
[----:B------:R-:W2:Y:S04]  /*f8c60*/  LDL.LU.64 R38, [R1+0x2f10] ;  /* 0x002f100001267983 */ /* 0x000ea80000300a00 */
[----:B------:R-:W2:Y:S04]  /*f8c70*/  LDL.LU R55, [R1+0x4ec] ;  /* 0x0004ec0001377983 */ /* 0x000ea80000300800 */
[----:B------:R-:W4:Y:S04]  /*f8c80*/  LDL.LU.64 R36, [R1+0x2f08] ;  /* 0x002f080001247983 */ /* 0x000f280000300a00 */
[----:B------:R-:W4:Y:S04]  /*f8c90*/  LDL.LU R15, [R1+0x4dc] ;  /* 0x0004dc00010f7983 */ /* 0x000f280000300800 */
[----:B------:R-:W4:Y:S01]  /*f8ca0*/  LDL.LU.64 R60, [R1+0x2f00] ;  /* 0x002f0000013c7983 */ /* 0x000f220000300a00 */
[----:B------:R-:W-:-:S02]  /*f8cb0*/  LOP3.LUT P4, RZ, R48, 0x2000, RZ, 0xc0, !PT ;  /* 0x0000200030ff7812 */ /* 0x000fc4000788c0ff */
[----:B------:R-:W-:Y:S02]  /*f8cc0*/  LOP3.LUT P5, RZ, R48, 0x4000, RZ, 0xc0, !PT ;  /* 0x0000400030ff7812 */ /* 0x000fe400078ac0ff */
[----:B------:R-:W-:Y:S02]  /*f8cd0*/  PRMT R2, R54, 0x7773, RZ ;  /* 0x0000777336027816 */ /* 0x000fe400000000ff */
[----:B------:R-:W-:Y:S02]  /*f8ce0*/  LOP3.LUT P0, RZ, R48, 0x2000000, RZ, 0xc0, !PT ;  /* 0x0200000030ff7812 */ /* 0x000fe4000780c0ff */
[----:B------:R-:W-:Y:S02]  /*f8cf0*/  LOP3.LUT R40, R40, 0x7fffffff, RZ, 0xc0, !PT ;  /* 0x7fffffff28287812 */ /* 0x000fe400078ec0ff */
[----:B------:R-:W-:-:S09]  /*f8d00*/  LOP3.LUT P6, RZ, R48, 0x8000, RZ, 0xc0, !PT ;  /* 0x0000800030ff7812 */ /* 0x000fd200078cc0ff */
        /* <DEDUP_REMOVED lines=8> */
[----:B--2---:R-:W-:-:S05]  /*f8d90*/  PRMT R2, R55, 0x7770, RZ ;  /* 0x0000777037027816 */ /* 0x004fca00000000ff */
[----:B------:R1:W-:Y:S04]  /*f8da0*/  @P5 STG.E.U8 desc[UR4][R50.64], R2 ;  /* 0x0000000232005986 */ /* 0x0003e8000c101104 */
[----:B-1----:R-:W2:Y:S04]  /*f8db0*/  LDL.LU.64 R50, [R1+0x2f38] ;  /* 0x002f380001327983 */ /* 0x002ea80000300a00 */
[----:B------:R-:W3:Y:S04]  /*f8dc0*/  LDL.LU.64 R16, [R1+0x2f30] ;  /* 0x002f300001107983 */ /* 0x000ee80000300a00 */
[----:B------:R-:W3:Y:S04]  /*f8dd0*/  LDL.LU.64 R22, [R1+0x2f28] ;  /* 0x002f280001167983 */ /* 0x000ee80000300a00 */
[----:B------:R-:W3:Y:S04]  /*f8de0*/  LDL.LU R54, [R1+0x4cc] ;  /* 0x0004cc0001367983 */ /* 0x000ee80000300800 */
[----:B------:R-:W3:Y:S04]  /*f8df0*/  LDL.LU.64 R20, [R1+0x2f20] ;  /* 0x002f200001147983 */ /* 0x000ee80000300a00 */
[----:B------:R-:W3:Y:S04]  /*f8e00*/  LDL.LU.64 R26, [R1+0x2f18] ;  /* 0x002f1800011a7983 */ /* 0x000ee80000300a00 */
[----:B------:R-:W3:Y:S04]  /*f8e10*/  LDL.LU.64 R24, [R1+0x2f50] ;  /* 0x002f500001187983 */ /* 0x000ee80000300a00 */
[----:B------:R-:W3:Y:S04]  /*f8e20*/  LDL.LU.64 R30, [R1+0x2f48] ;  /* 0x002f4800011e7983 */ /* 0x000ee80000300a00 */
[----:B------:R-:W3:Y:S01]  /*f8e30*/  LDL.LU.64 R28, [R1+0x2f40] ;  /* 0x002f4000011c7983 */ /* 0x000ee20000300a00 */
[----:B------:R-:W-:-:S03]  /*f8e40*/  PRMT R2, R55, 0x7771, RZ ;  /* 0x0000777137027816 */ /* 0x000fc600000000ff */
[----:B------:R-:W3:Y:S04]  /*f8e50*/  LDL.LU.64 R34, [R1+0x2f78] ;  /* 0x002f780001227983 */ /* 0x000ee80000300a00 */
[----:B----4-:R1:W-:Y:S04]  /*f8e60*/  @P6 STG.E.U8 desc[UR4][R32.64], R2 ;  /* 0x0000000220006986 */ /* 0x0103e8000c101104 */
[----:B-1----:R-:W4:Y:S01]  /*f8e70*/  LDL.LU.64 R32, [R1+0x2f70] ;  /* 0x002f700001207983 */ /* 0x002f220000300a00 */
        /* <DEDUP_REMOVED lines=21> */
[----:B------:R-:W-:Y:S02]  /*f8fd0*/  LOP3.LUT P0, RZ, R19, 0x80, RZ, 0xc0, !PT ;  /* 0x0000008013ff7812 */ /* 0x000fe4000780c0ff */
        /* <DEDUP_REMOVED lines=10> */
[----:B------:R-:W-:Y:S02]  /*f9080*/  PRMT R2, R15, 0x7771, RZ ;  /* 0x000077710f027816 */ /* 0x000fe400000000ff */
[----:B------:R-:W-:-:S09]  /*f9090*/  LOP3.LUT P1, RZ, R48, 0x4000000, RZ, 0xc0, !PT ;  /* 0x0400000030ff7812 */ /* 0x000fd2000782c0ff */
        /* <DEDUP_REMOVED lines=18> */
[----:B------:R-:W-:Y:S02]  /*f91c0*/  LOP3.LUT P2, RZ, R48, 0x8000000, RZ, 0xc0, !PT ;  /* 0x0800000030ff7812 */ /* 0x000fe4000784c0ff */
[----:B-1----:R-:W-:-:S09]  /*f91d0*/  PRMT R2, R54, 0x7773, RZ ;  /* 0x0000777336027816 */ /* 0x002fd200000000ff */
[----:B------:R1:W-:Y:S01]  /*f91e0*/  @P0 STG.E.U8 desc[UR4][R30.64], R2 ;  /* 0x000000021e000986 */ /* 0x0003e2000c101104 */
[----:B------:R-:W-:Y:S02]  /*f91f0*/  LOP3.LUT P3, RZ, R48, 0x10000000, RZ, 0xc0, !PT ;  /* 0x1000000030ff7812 */ /* 0x000fe4000786c0ff */
[----:B-1----:R-:W-:-:S05]  /*f9200*/  PRMT R2, R49, 0x7770, RZ ;  /* 0x0000777031027816 */ /* 0x002fca00000000ff */
[----:B------:R1:W-:Y:S02]  /*f9210*/  @P1 STG.E.U8 desc[UR4][R28.64], R2 ;  /* 0x000000021c001986 */ /* 0x0003e4000c101104 */
[----:B-1----:R-:W-:-:S05]  /*f9220*/  PRMT R2, R49, 0x7771, RZ ;  /* 0x0000777131027816 */ /* 0x002fca00000000ff */
[----:B------:R1:W-:Y:S02]  /*f9230*/  @P2 STG.E.U8 desc[UR4][R34.64], R2 ;  /* 0x0000000222002986 */ /* 0x0003e4000c101104 */
[----:B-1----:R-:W-:-:S05]  /*f9240*/  PRMT R2, R49, 0x7772, RZ ;  /* 0x0000777231027816 */ /* 0x002fca00000000ff */
[----:B----4-:R1:W-:Y:S02]  /*f9250*/  @P3 STG.E.U8 desc[UR4][R32.64], R2 ;  /* 0x0000000220003986 */ /* 0x0103e4000c101104 */
[----:B-1----:R-:W-:Y:S02]  /*f9260*/  PRMT R2, R49, 0x7773, RZ ;  /* 0x0000777331027816 */ /* 0x002fe400000000ff */
[----:B------:R-:W3:Y:S01]  /*f9270*/  LDL.LU R49, [R1+0x5584] ;  /* 0x0055840001317983 */ /* 0x000ee20000300800 */
[C---:B------:R-:W-:Y:S02]  /*f9280*/  LOP3.LUT P4, RZ, R48.reuse, 0x20000000, RZ, 0xc0, !PT ;  /* 0x2000000030ff7812 */ /* 0x040fe4000788c0ff */
[----:B------:R-:W-:Y:S01]  /*f9290*/  LOP3.LUT P5, RZ, R48, 0x40000000, RZ, 0xc0, !PT ;  /* 0x4000000030ff7812 */ /* 0x000fe200078ac0ff */
[----:B------:R-:W4:Y:S04]  /*f92a0*/  LDL.LU.64 R28, [R1+0x2f90] ;  /* 0x002f9000011c7983 */ /* 0x000f280000300a00 */
        /* <DEDUP_REMOVED lines=8> */
[----:B------:R-:W-:-:S02]  /*f9330*/  LOP3.LUT P6, RZ, R48, 0x80000000, RZ, 0xc0, !PT ;  /* 0x8000000030ff7812 */ /* 0x000fc400078cc0ff */
[----:B------:R-:W-:-:S11]  /*f9340*/  PRMT R2, R55, 0x7771, RZ ;  /* 0x0000777137027816 */ /* 0x000fd600000000ff */
[----:B------:R1:W-:Y:S04]  /*f9350*/  @P6 STG.E.U8 desc[UR4][R60.64], R2 ;  /* 0x000000023c006986 */ /* 0x0003e8000c101104 */
[----:B-1----:R-:W2:Y:S04]  /*f9360*/  LDL.LU.64 R60, [R1+0x2fa8] ;  /* 0x002fa800013c7983 */ /* 0x002ea80000300a00 */
[----:B------:R-:W2:Y:S04]  /*f9370*/  LDL.LU.64 R16, [R1+0x2fa0] ;  /* 0x002fa00001107983 */ /* 0x000ea80000300a00 */
[----:B------:R-:W2:Y:S04]  /*f9380*/  LDL.LU.64 R14, [R1+0x2f98] ;  /* 0x002f9800010e7983 */ /* 0x000ea80000300a00 */
[----:B------:R-:W2:Y:S01]  /*f9390*/  LDL.LU.64 R22, [R1+0x2fd0] ;  /* 0x002fd00001167983 */ /* 0x000ea20000300a00 */
[----:B------:R-:W-:-:S02]  /*f93a0*/  LOP3.LUT R40, R40, 0xffbfffff, RZ, 0xc0, !PT ;  /* 0xffbfffff28287812 */ /* 0x000fc400078ec0ff */
[----:B------:R-:W-:Y:S01]  /*f93b0*/  PRMT R2, R55, 0x7772, RZ ;  /* 0x0000777237027816 */ /* 0x000fe200000000ff */
[----:B------:R-:W2:Y:S04]  /*f93c0*/  LDL.LU.64 R20, [R1+0x2fc8] ;  /* 0x002fc80001147983 */ /* 0x000ea80000300a00 */
[----:B------:R-:W2:Y:S01]  /*f93d0*/  LDL.LU.64 R26, [R1+0x2fc0] ;  /* 0x002fc000011a7983 */ /* 0x000ea20000300a00 */
        /* <DEDUP_REMOVED lines=25> */
[C---:B------:R-:W-:Y:S02]  /*f9570*/  LOP3.LUT P0, RZ, R49.reuse, 0x10, RZ, 0xc0, !PT ;  /* 0x0000001031ff7812 */ /* 0x040fe4000780c0ff */
[----:B------:R-:W-:Y:S01]  /*f9580*/  LOP3.LUT P6, RZ, R49, 0x4, RZ, 0xc0, !PT ;  /* 0x0000000431ff7812 */ /* 0x000fe200078cc0ff */
[----:B----4-:R1:W-:Y:S01]  /*f9590*/  @P4 STG.E.U8 desc[UR4][R28.64], R2 ;  /* 0x000000021c004986 */ /* 0x0103e2000c101104 */
[----:B------:R-:W-:Y:S02]  /*f95a0*/  LOP3.LUT R40, R40, 0xbfffffff, RZ, 0xc0, !PT ;  /* 0xbfffffff28287812 */ /* 0x000fe400078ec0ff */
[----:B-1----:R-:W-:-:S07]  /*f95b0*/  PRMT R2, R55, 0x7773, RZ ;  /* 0x0000777337027816 */ /* 0x002fce00000000ff */
[----:B------:R-:W-:Y:S01]  /*f95c0*/  @P0 LOP3.LUT R40, R40, 0x40000000, RZ, 0xfc, !PT ;  /* 0x4000000028280812 */ /* 0x000fe200078efcff */
[----:B------:R-:W3:Y:S01]  /*f95d0*/  LDL.LU R55, [R1+0x4b4] ;  /* 0x0004b40001377983 */ /* 0x000ee20000300800 */
[----:B------:R-:W-:-:S03]  /*f95e0*/  LOP3.LUT P0, RZ, R49, 0x8, RZ, 0xc0, !PT ;  /* 0x0000000831ff7812 */ /* 0x000fc6000780c0ff */
[----:B--2---:R1:W-:Y:S04]  /*f95f0*/  @P5 STG.E.U8 desc[UR4][R34.64], R2 ;  /* 0x0000000222005986 */ /* 0x0043e8000c101104 */
[----:B------:R-:W2:Y:S04]  /*f9600*/  LDL.LU.64 R24, [R1+0x2ff8] ;  /* 0x002ff80001187983 */ /* 0x000ea80000300a00 */
[----:B------:R-:W4:Y:S01]  /*f9610*/  LDL.LU.64 R30, [R1+0x2ff0] ;  /* 0x002ff000011e7983 */ /* 0x000f220000300a00 */
[----:B-1----:R-:W-:-:S03]  /*f9620*/  PRMT R2, R54, 0x7770, RZ ;  /* 0x0000777036027816 */ /* 0x002fc600000000ff */
[----:B------:R-:W2:Y:S04]  /*f9630*/  LDL.LU.64 R28, [R1+0x2fe8] ;  /* 0x002fe800011c7983 */ /* 0x000ea80000300a00 */
        /* <DEDUP_REMOVED lines=34> */
[----:B---3--:R-:W-:-:S05]  /*f9860*/  PRMT R2, R55, 0x7770, RZ ;  /* 0x0000777037027816 */ /* 0x008fca00000000ff */
[----:B------:R1:W-:Y:S01]  /*f9870*/  @P0 STG.E.U8 desc[UR4][R26.64], R2 ;  /* 0x000000021a000986 */ /* 0x0003e2000c101104 */
[----:B------:R-:W-:Y:S02]  /*f9880*/  LOP3.LUT P0, RZ, R40, 0x800000, RZ, 0xc0, !PT ;  /* 0x0080000028ff7812 */ /* 0x000fe4000780c0ff */
[----:B-1----:R-:W-:-:S11]  /*f9890*/  PRMT R2, R55, 0x7771, RZ ;  /* 0x0000777137027816 */ /* 0x002fd600000000ff */
[----:B--2---:R1:W-:Y:S01]  /*f98a0*/  @P0 STG.E.U8 desc[UR4][R24.64], R2 ;  /* 0x0000000218000986 */ /* 0x0043e2000c101104 */
        /* <DEDUP_REMOVED lines=39> */
[----:B-1----:R-:W3:Y:S04]  /*f9b20*/  LDL.LU.64 R36, [R1+0x3050] ;  /* 0x0030500001247983 */ /* 0x002ee80000300a00 */
[----:B------:R-:W3:Y:S04]  /*f9b30*/  LDL.LU R21, [R1+0x4b8] ;  /* 0x0004b80001157983 */ /* 0x000ee80000300800 */
[----:B------:R-:W3:Y:S01]  /*f9b40*/  LDL.LU.64 R18, [R1+0x3048] ;  /* 0x0030480001127983 */ /* 0x000ee20000300a00 */
[----:B------:R-:W-:-:S03]  /*f9b50*/  LOP3.LUT R40, R40, 0xfffdffff, RZ, 0xc0, !PT ;  /* 0xfffdffff28287812 */ /* 0x000fc600078ec0ff */
[----:B------:R-:W3:Y:S01]  /*f9b60*/  LDL.LU.64 R16, [R1+0x3040] ;  /* 0x0030400001107983 */ /* 0x000ee20000300a00 */
[----:B------:R-:W-:Y:S02]  /*f9b70*/  @P0 LOP3.LUT R40, R40, 0x20000, RZ, 0xfc, !PT ;  /* 0x0002000028280812 */ /* 0x000fe400078efcff */
[----:B------:R-:W-:Y:S01]  /*f9b80*/  LOP3.LUT P0, RZ, R49, 0x4000000, RZ, 0xc0, !PT ;  /* 0x0400000031ff7812 */ /* 0x000fe2000780c0ff */
[----:B------:R-:W3:Y:S01]  /*f9b90*/  LDL.LU.64 R14, [R1+0x3078] ;  /* 0x00307800010e7983 */ /* 0x000ee20000300a00 */
[----:B------:R-:W-:-:S03]  /*f9ba0*/  LOP3.LUT R40, R40, 0xfffbffff, RZ, 0xc0, !PT ;  /* 0xfffbffff28287812 */ /* 0x000fc600078ec0ff */
[----:B------:R-:W3:Y:S01]  /*f9bb0*/  LDL.LU.64 R22, [R1+0x3070] ;  /* 0x0030700001167983 */ /* 0x000ee20000300a00 */
[C---:B------:R-:W-:Y:S02]  /*f9bc0*/  LOP3.LUT P5, RZ, R49.reuse, 0x100000, RZ, 0xc0, !PT ;  /* 0x0010000031ff7812 */ /* 0x040fe400078ac0ff */
[C---:B------:R-:W-:Y:S01]  /*f9bd0*/  LOP3.LUT P6, RZ, R49.reuse, 0x200000, RZ, 0xc0, !PT ;  /* 0x0020000031ff7812 */ /* 0x040fe200078cc0ff */
[----:B------:R-:W3:Y:S04]  /*f9be0*/  LDL.LU.64 R26, [R1+0x3068] ;  /* 0x00306800011a7983 */ /* 0x000ee80000300a00 */
[----:B------:R-:W-:Y:S02]  /*f9bf0*/  @P0 LOP3.LUT R40, R40, 0x40000, RZ, 0xfc, !PT ;  /* 0x0004000028280812 */ /* 0x000fe400078efcff */
[----:B------:R-:W-:-:S02]  /*f9c00*/  LOP3.LUT P0, RZ, R49, 0x2000000, RZ, 0xc0, !PT ;  /* 0x0200000031ff7812 */ /* 0x000fc4000780c0ff */
        /* <DEDUP_REMOVED lines=8> */
[----:B-1----:R-:W-:Y:S02]  /*f9c90*/  PRMT R2, R54, 0x7773, RZ ;  /* 0x0000777336027816 */ /* 0x002fe400000000ff */
[----:B------:R-:W-:-:S03]  /*f9ca0*/  LOP3.LUT R40, R40, 0xffdfffff, RZ, 0xc0, !PT ;  /* 0xffdfffff28287812 */ /* 0x000fc600078ec0ff */
[----:B--2---:R1:W-:Y:S06]  /*f9cb0*/  @P6 STG.E.U8 desc[UR4][R60.64], R2 ;  /* 0x000000023c006986 */ /* 0x0043ec000c101104 */
[----:B------:R-:W-:Y:S02]  /*f9cc0*/  @P0 LOP3.LUT R40, R40, 0x200000, RZ, 0xfc, !PT ;  /* 0x0020000028280812 */ /* 0x000fe400078efcff */
[----:B------:R-:W-:Y:S01]  /*f9cd0*/  LOP3.LUT P0, RZ, R49, 0x400000, RZ, 0xc0, !PT ;  /* 0x0040000031ff7812 */ /* 0x000fe2000780c0ff */
[----:B-1----:R-:W2:Y:S04]  /*f9ce0*/  LDL.LU R60, [R1+0x4a8] ;  /* 0x0004a800013c7983 */ /* 0x002ea80000300800 */
[----:B------:R-:W4:Y:S01]  /*f9cf0*/  LDL.LU.64 R24, [R1+0x3060] ;  /* 0x0030600001187983 */ /* 0x000f220000300a00 */
[----:B------:R-:W-:-:S03]  /*f9d00*/  PRMT R2, R55, 0x7770, RZ ;  /* 0x0000777037027816 */ /* 0x000fc600000000ff */
[----:B------:R-:W2:Y:S04]  /*f9d10*/  LDL.LU.64 R30, [R1+0x3058] ;  /* 0x00305800011e7983 */ /* 0x000ea80000300a00 */
[----:B------:R1:W-:Y:S01]  /*f9d20*/  @P0 STG.E.U8 desc[UR4][R32.64], R2 ;  /* 0x0000000220000986 */ /* 0x0003e2000c101104 */
[----:B------:R-:W-:-:S03]  /*f9d30*/  LOP3.LUT P0, RZ, R40, 0x200000, RZ, 0xc0, !PT ;  /* 0x0020000028ff7812 */ /* 0x000fc6000780c0ff */
[----:B------:R-:W2:Y:S04]  /*f9d40*/  LDL.LU R61, [R1+0x498] ;  /* 0x00049800013d7983 */ /* 0x000ea80000300800 */
[----:B------:R-:W2:Y:S01]  /*f9d50*/  LDL.LU.64 R28, [R1+0x3090] ;  /* 0x00309000011c7983 */ /* 0x000ea20000300a00 */
[----:B-1----:R-:W-:-:S03]  /*f9d60*/  PRMT R2, R55, 0x7771, RZ ;  /* 0x0000777137027816 */ /* 0x002fc600000000ff */
[----:B------:R-:W2:Y:S04]  /*f9d70*/  LDL.LU.64 R34, [R1+0x3088] ;  /* 0x0030880001227983 */ /* 0x000ea80000300a00 */
[----:B------:R1:W-:Y:S01]  /*f9d80*/  @P0 STG.E.U8 desc[UR4][R38.64], R2 ;  /* 0x0000000226000986 */ /* 0x0003e2000c101104 */
[----:B------:R-:W-:-:S03]  /*f9d90*/  LOP3.LUT P0, RZ, R40, 0x100000, RZ, 0xc0, !PT ;  /* 0x0010000028ff7812 */ /* 0x000fc6000780c0ff */
[----:B------:R-:W4:Y:S01]  /*f9da0*/  LDL.LU.64 R32, [R1+0x3080] ;  /* 0x0030800001207983 */ /* 0x000f220000300a00 */
[----:B-1----:R-:W-:-:S03]  /*f9db0*/  PRMT R2, R55, 0x7772, RZ ;  /* 0x0000777237027816 */ /* 0x002fc600000000ff */
[----:B------:R-:W4:Y:S06]  /*f9dc0*/  LDL.LU.64 R38, [R1+0x30b8] ;  /* 0x0030b80001267983 */ /* 0x000f2c0000300a00 */
        /* <DEDUP_REMOVED lines=45> */
[----:B------:R-:W4:Y:S04]  /*fa0a0*/  LDL.LU.64 R38, [R1+0x30c8] ;  /* 0x0030c80001267983 */ /* 0x000f280000300a00 */
[----:B------:R-:W4:Y:S04]  /*fa0b0*/  LDL.LU.64 R36, [R1+0x30c0] ;  /* 0x0030c00001247983 */ /* 0x000f280000300a00 */
[----:B------:R-:W4:Y:S04]  /*fa0c0*/  LDL.LU.64 R60, [R1+0x30f8] ;  /* 0x0030f800013c7983 */ /* 0x000f280000300a00 */
[----:B------:R-:W4:Y:S01]  /*fa0d0*/  LDL.LU R3, [R1+0x4bc] ;  /* 0x0004bc0001037983 */ /* 0x000f220000300800 */
[----:B------:R-:W-:-:S03]  /*fa0e0*/  LOP3.LUT P4, RZ, R50, 0x40, RZ, 0xc0, !PT ;  /* 0x0000004032ff7812 */ /* 0x000fc6000788c0ff */
[----:B------:R-:W4:Y:S01]  /*fa0f0*/  LDL.LU.64 R16, [R1+0x30f0] ;  /* 0x0030f00001107983 */ /* 0x000f220000300a00 */
[C---:B------:R-:W-:Y:S02]  /*fa100*/  LOP3.LUT P5, RZ, R50.reuse, 0x80, RZ, 0xc0, !PT ;  /* 0x0000008032ff7812 */ /* 0x040fe400078ac0ff */
[----:B------:R-:W-:Y:S01]  /*fa110*/  PRMT R2, R51, 0x7770, RZ ;  /* 0x0000777033027816 */ /* 0x000fe200000000ff */
[----:B------:R-:W4:Y:S04]  /*fa120*/  LDL.LU.64 R14, [R1+0x30e8] ;  /* 0x0030e800010e7983 */ /* 0x000f280000300a00 */
[----:B------:R-:W4:Y:S01]  /*fa130*/  LDL.LU.64 R22, [R1+0x30e0] ;  /* 0x0030e00001167983 */ /* 0x000f220000300a00 */
[C---:B------:R-:W-:Y:S02]  /*fa140*/  LOP3.LUT P6, RZ, R50.reuse, 0x100, RZ, 0xc0, !PT ;  /* 0x0000010032ff7812 */ /* 0x040fe400078cc0ff */
[----:B------:R-:W-:-:S02]  /*fa150*/  LOP3.LUT P0, RZ, R50, 0x40000, RZ, 0xc0, !PT ;  /* 0x0004000032ff7812 */ /* 0x000fc4000780c0ff */
        /* <DEDUP_REMOVED lines=15> */
[----:B-1----:R-:W2:Y:S04]  /*fa250*/  LDL.LU R55, [R1+0x4ac] ;  /* 0x0004ac0001377983 */ /* 0x002ea80000300800 */
[----:B------:R-:W3:Y:S01]  /*fa260*/  LDL.LU.64 R20, [R1+0x30d8] ;  /* 0x0030d80001147983 */ /* 0x000ee20000300a00 */
[----:B------:R-:W-:-:S05]  /*fa270*/  PRMT R2, R51, 0x7772, RZ ;  /* 0x0000777233027816 */ /* 0x000fca00000000ff */
[----:B----4-:R1:W-:Y:S02]  /*fa280*/  @P6 STG.E.U8 desc[UR4][R32.64], R2 ;  /* 0x0000000220006986 */ /* 0x0103e4000c101104 */
[----:B-1----:R-:W-:Y:S02]  /*fa290*/  PRMT R2, R51, 0x7773, RZ ;  /* 0x0000777333027816 */ /* 0x002fe400000000ff */
[----:B------:R-:W4:Y:S04]  /*fa2a0*/  LDL.LU R51, [R1+0x5578] ;  /* 0x0055780001337983 */ /* 0x000f280000300800 */
[----:B------:R-:W4:Y:S04]  /*fa2b0*/  LDL.LU.64 R26, [R1+0x3110] ;  /* 0x00311000011a7983 */ /* 0x000f280000300a00 */
[----:B------:R-:W4:Y:S04]  /*fa2c0*/  LDL.LU.64 R24, [R1+0x3108] ;  /* 0x0031080001187983 */ /* 0x000f280000300a00 */
[----:B------:R-:W4:Y:S04]  /*fa2d0*/  LDL.LU.64 R30, [R1+0x3100] ;  /* 0x00310000011e7983 */ /* 0x000f280000300a00 */
[----:B------:R-:W4:Y:S04]  /*fa2e0*/  LDL.LU.64 R28, [R1+0x3138] ;  /* 0x00313800011c7983 */ /* 0x000f280000300a00 */
[----:B------:R-:W4:Y:S01]  /*fa2f0*/  LDL.LU.64 R34, [R1+0x3130] ;  /* 0x0031300001227983 */ /* 0x000f220000300a00 */
[----:B------:R-:W-:-:S03]  /*fa300*/  LOP3.LUT R40, R40, 0xfffffeff, RZ, 0xc0, !PT ;  /* 0xfffffeff28287812 */ /* 0x000fc600078ec0ff */
[----:B------:R-:W4:Y:S01]  /*fa310*/  LDL.LU.64 R32, [R1+0x3128] ;  /* 0x0031280001207983 */ /* 0x000f220000300a00 */
[----:B------:R-:W-:Y:S02]  /*fa320*/  @P0 LOP3.LUT R40, R40, 0x100, RZ, 0xfc, !PT ;  /* 0x0000010028280812 */ /* 0x000fe400078efcff */
[----:B------:R-:W-:Y:S01]  /*fa330*/  LOP3.LUT P0, RZ, R50, 0x2000, RZ, 0xc0, !PT ;  /* 0x0000200032ff7812 */ /* 0x000fe2000780c0ff */
[----:B------:R-:W4:Y:S01]  /*fa340*/  LDL.LU R54, [R1+0x48c] ;  /* 0x00048c0001367983 */ /* 0x000f220000300800 */
        /* <DEDUP_REMOVED lines=12> */
[----:B------:R1:W-:Y:S04]  /*fa410*/  @P0 STG.E.U8 desc[UR4][R38.64], R2 ;  /* 0x0000000226000986 */ /* 0x0003e8000c101104 */
[----:B-1----:R-:W4:Y:S01]  /*fa420*/  LDL.LU.64 R38, [R1+0x3120] ;  /* 0x0031200001267983 */ /* 0x002f220000300a00 */
[----:B------:R-:W-:Y:S02]  /*fa430*/  LOP3.LUT P0, RZ, R40, 0x1000, RZ, 0xc0, !PT ;  /* 0x0000100028ff7812 */ /* 0x000fe4000780c0ff */
[----:B------:R-:W-:-:S11]  /*fa440*/  PRMT R2, R3, 0x7770, RZ ;  /* 0x0000777003027816 */ /* 0x000fd600000000ff */
[----:B------:R1:W-:Y:S04]  /*fa450*/  @P0 STG.E.U8 desc[UR4][R36.64], R2 ;  /* 0x0000000224000986 */ /* 0x0003e8000c101104 */
[----:B-1----:R-:W4:Y:S01]  /*fa460*/  LDL.LU.64 R36, [R1+0x3118] ;  /* 0x0031180001247983 */ /* 0x002f220000300a00 */
[----:B------:R-:W-:Y:S02]  /*fa470*/  LOP3.LUT P0, RZ, R40, 0x800, RZ, 0xc0, !PT ;  /* 0x0000080028ff7812 */ /* 0x000fe4000780c0ff */
[----:B------:R-:W-:-:S11]  /*fa480*/  PRMT R2, R3, 0x7771, RZ ;  /* 0x0000777103027816 */ /* 0x000fd600000000ff */
[----:B------:R1:W-:Y:S01]  /*fa490*/  @P0 STG.E.U8 desc[UR4][R60.64], R2 ;  /* 0x000000023c000986 */ /* 0x0003e2000c101104 */
[----:B------:R-:W-:-:S03]  /*fa4a0*/  LOP3.LUT P0, RZ, R40, 0x400, RZ, 0xc0, !PT ;  /* 0x0000040028ff7812 */ /* 0x000fc6000780c0ff */
[----:B-1----:R-:W4:Y:S01]  /*fa4b0*/  LDL.LU.64 R60, [R1+0x3140] ;  /* 0x00314000013c7983 */ /* 0x002f220000300a00 */
[----:B------:R-:W-:-:S09]  /*fa4c0*/  PRMT R2, R3, 0x7772, RZ ;  /* 0x0000777203027816 */ /* 0x000fd200000000ff */
[----:B------:R1:W-:Y:S01]  /*fa4d0*/  @P0 STG.E.U8 desc[UR4][R16.64], R2 ;  /* 0x0000000210000986 */ /* 0x0003e2000c101104 */
[----:B------:R-:W-:Y:S02]  /*fa4e0*/  LOP3.LUT P0, RZ, R40, 0x200, RZ, 0xc0, !PT ;  /* 0x0000020028ff7812 */ /* 0x000fe4000780c0ff */
[----:B-1----:R-:W-:-:S11]  /*fa4f0*/  PRMT R2, R3, 0x7773, RZ ;  /* 0x0000777303027816 */ /* 0x002fd600000000ff */
[----:B------:R2:W-:Y:S01]  /*fa500*/  @P0 STG.E.U8 desc[UR4][R14.64], R2 ;  /* 0x000000020e000986 */ /* 0x0005e2000c101104 */
[----:B------:R-:W-:Y:S02]  /*fa510*/  LOP3.LUT P0, RZ, R40, 0x100, RZ, 0xc0, !PT ;  /* 0x0000010028ff7812 */ /* 0x000fe4000780c0ff */
[C---:B------:R-:W-:Y:S02]  /*fa520*/  LOP3.LUT P1, RZ, R50.reuse, 0x80000, RZ, 0xc0, !PT ;  /* 0x0008000032ff7812 */ /* 0x040fe4000782c0ff */
[----:B------:R-:W-:Y:S02]  /*fa530*/  LOP3.LUT P2, RZ, R50, 0x100000, RZ, 0xc0, !PT ;  /* 0x0010000032ff7812 */ /* 0x000fe4000784c0ff */
[----:B--2---:R-:W-:-:S07]  /*fa540*/  PRMT R2, R55, 0x7770, RZ ;  /* 0x0000777037027816 */ /* 0x004fce00000000ff */
        /* <DEDUP_REMOVED lines=20> */
[----:B------:R-:W-:Y:S01]  /*fa690*/  LOP3.LUT P4, RZ, R50, 0x400000, RZ, 0xc0, !PT ;  /* 0x0040000032ff7812 */ /* 0x000fe2000788c0ff */
[----:B------:R-:W3:Y:S04]  /*fa6a0*/  LDL.LU.64 R28, [R1+0x3150] ;  /* 0x00315000011c7983 */ /* 0x000ee80000300a00 */
[----:B------:R-:W4:Y:S06]  /*fa6b0*/  LDL.LU.64 R34, [R1+0x3148] ;  /* 0x0031480001227983 */ /* 0x000f2c0000300a00 */
[----:B------:R1:W-:Y:S02]  /*fa6c0*/  @P3 STG.E.U8 desc[UR4][R32.64], R2 ;  /* 0x0000000220003986 */ /* 0x0003e4000c101104 */
[----:B-1----:R-:W-:-:S02]  /*fa6d0*/  PRMT R2, R54, 0x7770, RZ ;  /* 0x0000777036027816 */ /* 0x002fc400000000ff */
[----:B------:R-:W3:Y:S04]  /*fa6e0*/  LDL.LU.64 R32, [R1+0x3178] ;  /* 0x0031780001207983 */ /* 0x000ee80000300a00 */
[----:B------:R1:W-:Y:S04]  /*fa6f0*/  @P4 STG.E.U8 desc[UR4][R38.64], R2 ;  /* 0x0000000226004986 */ /* 0x0003e8000c101104 */
[----:B-1----:R-:W3:Y:S04]  /*fa700*/  LDL.LU.64 R38, [R1+0x3170] ;  /* 0x0031700001267983 */ /* 0x002ee80000300a00 */
[----:B------:R-:W3:Y:S01]  /*fa710*/  LDL.LU R55, [R1+0x470] ;  /* 0x0004700001377983 */ /* 0x000ee20000300800 */
[----:B------:R-:W-:-:S02]  /*fa720*/  LOP3.LUT P5, RZ, R50, 0x800000, RZ, 0xc0, !PT ;  /* 0x0080000032ff7812 */ /* 0x000fc400078ac0ff */
[----:B------:R-:W-:-:S11]  /*fa730*/  PRMT R2, R54, 0x7771, RZ ;  /* 0x0000777136027816 */ /* 0x000fd600000000ff */
[----:B------:R1:W-:Y:S04]  /*fa740*/  @P5 STG.E.U8 desc[UR4][R36.64], R2 ;  /* 0x0000000224005986 */ /* 0x0003e8000c101104 */
[----:B-1----:R-:W3:Y:S01]  /*fa750*/  LDL.LU.64 R36, [R1+0x3168] ;  /* 0x0031680001247983 */ /* 0x002ee20000300a00 */
[----:B------:R-:W-:Y:S02]  /*fa760*/  LOP3.LUT P6, RZ, R50, 0x1000000, RZ, 0xc0, !PT ;  /* 0x0100000032ff7812 */ /* 0x000fe400078cc0ff */
[----:B------:R-:W-:Y:S01]  /*fa770*/  PRMT R2, R54, 0x7772, RZ ;  /* 0x0000777236027816 */ /* 0x000fe200000000ff */
[----:B------:R-:W3:Y:S10]  /*fa780*/  LDL.LU R15, [R1+0x460] ;  /* 0x00046000010f7983 */ /* 0x000ef40000300800 */
[----:B------:R1:W-:Y:S04]  /*fa790*/  @P6 STG.E.U8 desc[UR4][R60.64], R2 ;  /* 0x000000023c006986 */ /* 0x0003e8000c101104 */
[----:B-1----:R-:W3:Y:S01]  /*fa7a0*/  LDL.LU.64 R60, [R1+0x3160] ;  /* 0x00316000013c7983 */ /* 0x002ee20000300a00 */
[----:B------:R-:W-:-:S03]  /*fa7b0*/  LOP3.LUT R41, R41, 0xf7ffffff, RZ, 0xc0, !PT ;  /* 0xf7ffffff29297812 */ /* 0x000fc600078ec0ff */
[----:B------:R-:W3:Y:S04]  /*fa7c0*/  LDL.LU.64 R18, [R1+0x3158] ;  /* 0x0031580001127983 */ /* 0x000ee80000300a00 */
[----:B------:R-:W3:Y:S04]  /*fa7d0*/  LDL.LU.64 R16, [R1+0x3190] ;  /* 0x0031900001107983 */ /* 0x000ee80000300a00 */
[----:B------:R-:W4:Y:S01]  /*fa7e0*/  LDL.LU.64 R22, [R1+0x3188] ;  /* 0x0031880001167983 */ /* 0x000f220000300a00 */
[----:B------:R-:W-:-:S03]  /*fa7f0*/  PRMT R2, R54, 0x7773, RZ ;  /* 0x0000777336027816 */ /* 0x000fc600000000ff */
[----:B------:R-:W4:Y:S01]  /*fa800*/  LDL.LU R54, [R1+0x450] ;  /* 0x0004500001367983 */ /* 0x000f220000300800 */
[----:B------:R-:W-:-:S03]  /*fa810*/  LOP3.LUT R40, R40, 0xfffffffe, RZ, 0xc0, !PT ;  /* 0xfffffffe28287812 */ /* 0x000fc600078ec0ff */
[----:B------:R-:W4:Y:S04]  /*fa820*/  LDL.LU.64 R20, [R1+0x3180] ;  /* 0x0031800001147983 */ /* 0x000f280000300a00 */
[----:B------:R-:W4:Y:S01]  /*fa830*/  LDL.LU.64 R26, [R1+0x31b8] ;  /* 0x0031b800011a7983 */ /* 0x000f220000300a00 */
[----:B------:R-:W-:-:S03]  /*fa840*/  LOP3.LUT P4, RZ, R50, 0x2000000, RZ, 0xc0, !PT ;  /* 0x0200000032ff7812 */ /* 0x000fc6000788c0ff */
[----:B------:R-:W4:Y:S01]  /*fa850*/  LDL.LU.64 R24, [R1+0x31b0] ;  /* 0x0031b00001187983 */ /* 0x000f220000300a00 */
[C---:B------:R-:W-:Y:S02]  /*fa860*/  LOP3.LUT P5, RZ, R50.reuse, 0x4000000, RZ, 0xc0, !PT ;  /* 0x0400000032ff7812 */ /* 0x040fe400078ac0ff */
[----:B------:R-:W-:Y:S01]  /*fa870*/  LOP3.LUT P6, RZ, R50, 0x8000000, RZ, 0xc0, !PT ;  /* 0x0800000032ff7812 */ /* 0x000fe200078cc0ff */
        /* <DEDUP_REMOVED lines=71> */
[C---:B-1----:R-:W-:Y:S02]  /*facf0*/  PRMT R2, R52.reuse, 0x7770, RZ ;  /* 0x0000777034027816 */ /* 0x042fe400000000ff */
[C---:B------:R-:W-:Y:S02]  /*fad00*/  LOP3.LUT P4, RZ, R51.reuse, 0x200, RZ, 0xc0, !PT ;  /* 0x0000020033ff7812 */ /* 0x040fe4000788c0ff */
[C---:B------:R-:W-:Y:S02]  /*fad10*/  LOP3.LUT P5, RZ, R51.reuse, 0x400, RZ, 0xc0, !PT ;  /* 0x0000040033ff7812 */ /* 0x040fe400078ac0ff */
[----:B------:R-:W-:Y:S01]  /*fad20*/  LOP3.LUT P6, RZ, R51, 0x800, RZ, 0xc0, !PT ;  /* 0x0000080033ff7812 */ /* 0x000fe200078cc0ff */
[----:B--2---:R1:W-:Y:S02]  /*fad30*/  @P1 STG.E.U8 desc[UR4][R28.64], R2 ;  /* 0x000000021c001986 */ /* 0x0043e4000c101104 */
        /* <DEDUP_REMOVED lines=8> */
[----:B------:R-:W4:Y:S04]  /*fadc0*/  LDL.LU.64 R34, [R1+0x31e8] ;  /* 0x0031e80001227983 */ /* 0x000f280000300a00 */
[----:B------:R-:W2:Y:S01]  /*fadd0*/  LDL.LU.64 R32, [R1+0x31e0] ;  /* 0x0031e00001207983 */ /* 0x000ea20000300a00 */
[----:B-1----:R-:W-:-:S03]  /*fade0*/  PRMT R2, R55, 0x7770, RZ ;  /* 0x0000777037027816 */ /* 0x002fc600000000ff */
[----:B------:R-:W2:Y:S04]  /*fadf0*/  LDL.LU.64 R38, [R1+0x31d8] ;  /* 0x0031d80001267983 */ /* 0x000ea80000300a00 */
[----:B------:R1:W-:Y:S04]  /*fae00*/  @P5 STG.E.U8 desc[UR4][R36.64], R2 ;  /* 0x0000000224005986 */ /* 0x0003e8000c101104 */
[----:B-1----:R-:W2:Y:S04]  /*fae10*/  LDL.LU.64 R36, [R1+0x3210] ;  /* 0x0032100001247983 */ /* 0x002ea80000300a00 */
[----:B------:R-:W2:Y:S01]  /*fae20*/  LDL.LU R54, [R1+0x464] ;  /* 0x0004640001367983 */ /* 0x000ea20000300800 */
[----:B------:R-:W-:-:S05]  /*fae30*/  PRMT R2, R55, 0x7771, RZ ;  /* 0x0000777137027816 */ /* 0x000fca00000000ff */
[----:B------:R1:W-:Y:S04]  /*fae40*/  @P6 STG.E.U8 desc[UR4][R60.64], R2 ;  /* 0x000000023c006986 */ /* 0x0003e8000c101104 */
[----:B-1----:R-:W2:Y:S04]  /*fae50*/  LDL.LU.64 R60, [R1+0x3208] ;  /* 0x00320800013c7983 */ /* 0x002ea80000300a00 */
[----:B------:R-:W2:Y:S04]  /*fae60*/  LDL.LU.64 R16, [R1+0x3200] ;  /* 0x0032000001107983 */ /* 0x000ea80000300a00 */
[----:B------:R-:W2:Y:S04]  /*fae70*/  LDL.LU.64 R14, [R1+0x3238] ;  /* 0x00323800010e7983 */ /* 0x000ea80000300a00 */
[----:B------:R-:W2:Y:S01]  /*fae80*/  LDL.LU.64 R22, [R1+0x3230] ;  /* 0x0032300001167983 */ /* 0x000ea20000300a00 */
[----:B------:R-:W-:-:S02]  /*fae90*/  LOP3.LUT P0, RZ, R51, 0x1000000, RZ, 0xc0, !PT ;  /* 0x0100000033ff7812 */ /* 0x000fc4000780c0ff */
[----:B------:R-:W-:Y:S01]  /*faea0*/  LOP3.LUT R41, R41, 0xfffbffff, RZ, 0xc0, !PT ;  /* 0xfffbffff29297812 */ /* 0x000fe200078ec0ff */
[----:B------:R-:W2:Y:S01]  /*faeb0*/  LDL.LU.64 R20, [R1+0x3228] ;  /* 0x0032280001147983 */ /* 0x000ea20000300a00 */
[C---:B------:R-:W-:Y:S02]  /*faec0*/  LOP3.LUT P4, RZ, R51.reuse, 0x1000, RZ, 0xc0, !PT ;  /* 0x0000100033ff7812 */ /* 0x040fe4000788c0ff */
[----:B------:R-:W-:Y:S01]  /*faed0*/  LOP3.LUT P5, RZ, R51, 0x2000, RZ, 0xc0, !PT ;  /* 0x0000200033ff7812 */ /* 0x000fe200078ac0ff */
[----:B------:R-:W2:Y:S06]  /*faee0*/  LDL.LU.64 R26, [R1+0x3220] ;  /* 0x00322000011a7983 */ /* 0x000eac0000300a00 */
        /* <DEDUP_REMOVED lines=28> */
[----:B---3--:R1:W-:Y:S02]  /*fb0b0*/  @P4 STG.E.U8 desc[UR4][R28.64], R2 ;  /* 0x000000021c004986 */ /* 0x0083e4000c101104 */
[----:B-1----:R-:W-:Y:S02]  /*fb0c0*/  PRMT R2, R55, 0x7773, RZ ;  /* 0x0000777337027816 */ /* 0x002fe400000000ff */
[----:B------:R-:W3:Y:S04]  /*fb0d0*/  LDL.LU R55, [R1+0x444] ;  /* 0x0004440001377983 */ /* 0x000ee80000300800 */
[----:B----4-:R1:W-:Y:S04]  /*fb0e0*/  @P5 STG.E.U8 desc[UR4][R34.64], R2 ;  /* 0x0000000222005986 */ /* 0x0103e8000c101104 */
[----:B------:R-:W4:Y:S04]  /*fb0f0*/  LDL.LU.64 R24, [R1+0x3218] ;  /* 0x0032180001187983 */ /* 0x000f280000300a00 */
[----:B------:R-:W4:Y:S04]  /*fb100*/  LDL.LU.64 R30, [R1+0x3250] ;  /* 0x00325000011e7983 */ /* 0x000f280000300a00 */
[----:B------:R-:W4:Y:S04]  /*fb110*/  LDL.LU.64 R28, [R1+0x3248] ;  /* 0x00324800011c7983 */ /* 0x000f280000300a00 */
[----:B-1----:R-:W4:Y:S01]  /*fb120*/  LDL.LU.64 R34, [R1+0x3240] ;  /* 0x0032400001227983 */ /* 0x002f220000300a00 */
[----:B--2---:R-:W-:-:S05]  /*fb130*/  PRMT R2, R54, 0x7770, RZ ;  /* 0x0000777036027816 */ /* 0x004fca00000000ff */
[----:B------:R1:W-:Y:S02]  /*fb140*/  @P6 STG.E.U8 desc[UR4][R32.64], R2 ;  /* 0x0000000220006986 */ /* 0x0003e4000c101104 */
[C---:B-1----:R-:W-:Y:S02]  /*fb150*/  PRMT R2, R54.reuse, 0x7771, RZ ;  /* 0x0000777136027816 */ /* 0x042fe400000000ff */
[----:B------:R-:W2:Y:S04]  /*fb160*/  LDL.LU.64 R32, [R1+0x3278] ;  /* 0x0032780001207983 */ /* 0x000ea80000300a00 */
        /* <DEDUP_REMOVED lines=8> */
[----:B------:R1:W-:Y:S01]  /*fb1f0*/  @P0 STG.E.U8 desc[UR4][R60.64], R2 ;  /* 0x000000023c000986 */ /* 0x0003e2000c101104 */
[----:B------:R-:W-:-:S02]  /*fb200*/  LOP3.LUT P0, RZ, R41, 0x1000000, RZ, 0xc0, !PT ;  /* 0x0100000029ff7812 */ /* 0x000fc4000780c0ff */
[----:B-1----:R-:W-:Y:S01]  /*fb210*/  PRMT R2, R52, 0x7770, RZ ;  /* 0x0000777034027816 */ /* 0x002fe200000000ff */
[----:B------:R-:W2:Y:S10]  /*fb220*/  LDL.LU.64 R60, [R1+0x3260] ;  /* 0x00326000013c7983 */ /* 0x000eb40000300a00 */
[----:B------:R1:W-:Y:S01]  /*fb230*/  @P0 STG.E.U8 desc[UR4][R16.64], R2 ;  /* 0x0000000210000986 */ /* 0x0003e2000c101104 */
[----:B------:R-:W-:-:S03]  /*fb240*/  LOP3.LUT P0, RZ, R41, 0x800000, RZ, 0xc0, !PT ;  /* 0x0080000029ff7812 */ /* 0x000fc6000780c0ff */
[----:B------:R-:W2:Y:S01]  /*fb250*/  LDL.LU R54, [R1+0x468] ;  /* 0x0004680001367983 */ /* 0x000ea20000300800 */
[----:B-1----:R-:W-:-:S09]  /*fb260*/  PRMT R2, R52, 0x7771, RZ ;  /* 0x0000777134027816 */ /* 0x002fd200000000ff */
        /* <DEDUP_REMOVED lines=11> */
[C---:B------:R-:W-:Y:S02]  /*fb320*/  LOP3.LUT P3, RZ, R51.reuse, 0x8000000, RZ, 0xc0, !PT ;  /* 0x0800000033ff7812 */ /* 0x040fe4000786c0ff */
[----:B------:R-:W-:Y:S02]  /*fb330*/  LOP3.LUT P4, RZ, R51, 0x10000000, RZ, 0xc0, !PT ;  /* 0x1000000033ff7812 */ /* 0x000fe4000788c0ff */
[----:B---3--:R-:W-:-:S05]  /*fb340*/  PRMT R2, R55, 0x7770, RZ ;  /* 0x0000777037027816 */ /* 0x008fca00000000ff */
[----:B------:R1:W-:Y:S01]  /*fb350*/  @P0 STG.E.U8 desc[UR4][R26.64], R2 ;  /* 0x000000021a000986 */ /* 0x0003e2000c101104 */
[----:B------:R-:W-:Y:S02]  /*fb360*/  LOP3.LUT P0, RZ, R41, 0x80000, RZ, 0xc0, !PT ;  /* 0x0008000029ff7812 */ /* 0x000fe4000780c0ff */
[----:B-1----:R-:W-:-:S11]  /*fb370*/  PRMT R2, R55, 0x7771, RZ ;  /* 0x0000777137027816 */ /* 0x002fd600000000ff */
[----:B----4-:R1:W-:Y:S01]  /*fb380*/  @P0 STG.E.U8 desc[UR4][R24.64], R2 ;  /* 0x0000000218000986 */ /* 0x0103e2000c101104 */
[----:B------:R-:W-:Y:S02]  /*fb390*/  LOP3.LUT P0, RZ, R41, 0x40000, RZ, 0xc0, !PT ;  /* 0x0004000029ff7812 */ /* 0x000fe4000780c0ff */
[----:B-1----:R-:W-:-:S11]  /*fb3a0*/  PRMT R2, R55, 0x7772, RZ ;  /* 0x0000777237027816 */ /* 0x002fd600000000ff */
[----:B------:R1:W-:Y:S02]  /*fb3b0*/  @P0 STG.E.U8 desc[UR4][R30.64], R2 ;  /* 0x000000021e000986 */ /* 0x0003e4000c101104 */
[----:B-1----:R-:W-:-:S05]  /*fb3c0*/  PRMT R2, R55, 0x7773, RZ ;  /* 0x0000777337027816 */ /* 0x002fca00000000ff */
[----:B------:R2:W-:Y:S02]  /*fb3d0*/  @P1 STG.E.U8 desc[UR4][R28.64], R2 ;  /* 0x000000021c001986 */ /* 0x0005e4000c101104 */
[----:B--2---:R-:W-:-:S05]  /*fb3e0*/  PRMT R2, R52, 0x7770, RZ ;  /* 0x0000777034027816 */ /* 0x004fca00000000ff */
        /* <DEDUP_REMOVED lines=10> */
[----:B------:R-:W4:Y:S04]  /*fb490*/  LDL.LU.64 R34, [R1+0x3290] ;  /* 0x0032900001227983 */ /* 0x000f280000300a00 */
[----:B------:R-:W3:Y:S04]  /*fb4a0*/  LDL.LU.64 R32, [R1+0x3288] ;  /* 0x0032880001207983 */ /* 0x000ee80000300a00 */
[----:B------:R1:W-:Y:S04]  /*fb4b0*/  @P5 STG.E.U8 desc[UR4][R36.64], R2 ;  /* 0x0000000224005986 */ /* 0x0003e8000c101104 */
[----:B------:R-:W3:Y:S01]  /*fb4c0*/  LDL.LU.64 R38, [R1+0x3280] ;  /* 0x0032800001267983 */ /* 0x000ee20000300a00 */
[----:B-1----:R-:W-:-:S03]  /*fb4d0*/  PRMT R2, R54, 0x7770, RZ ;  /* 0x0000777036027816 */ /* 0x002fc600000000ff */
[----:B------:R-:W3:Y:S04]  /*fb4e0*/  LDL.LU.64 R36, [R1+0x32b8] ;  /* 0x0032b80001247983 */ /* 0x000ee80000300a00 */
[----:B------:R1:W-:Y:S04]  /*fb4f0*/  @P6 STG.E.U8 desc[UR4][R60.64], R2 ;  /* 0x000000023c006986 */ /* 0x0003e8000c101104 */
[----:B-1----:R-:W3:Y:S04]  /*fb500*/  LDL.LU.64 R60, [R1+0x32b0] ;  /* 0x0032b000013c7983 */ /* 0x002ee80000300a00 */
[----:B------:R-:W3:Y:S04]  /*fb510*/  LDL.LU R55, [R1+0x458] ;  /* 0x0004580001377983 */ /* 0x000ee80000300800 */
[----:B------:R-:W3:Y:S04]  /*fb520*/  LDL.LU.64 R16, [R1+0x32a8] ;  /* 0x0032a80001107983 */ /* 0x000ee80000300a00 */
[----:B------:R-:W3:Y:S04]  /*fb530*/  LDL.LU.64 R14, [R1+0x32a0] ;  /* 0x0032a000010e7983 */ /* 0x000ee80000300a00 */
[----:B------:R-:W3:Y:S04]  /*fb540*/  LDL.LU.64 R22, [R1+0x3298] ;  /* 0x0032980001167983 */ /* 0x000ee80000300a00 */
[----:B------:R-:W3:Y:S01]  /*fb550*/  LDL.LU.64 R20, [R1+0x32d0] ;  /* 0x0032d00001147983 */ /* 0x000ee20000300a00 */
[----:B------:R-:W-:-:S02]  /*fb560*/  LOP3.LUT R41, R41, 0xfffffdff, RZ, 0xc0, !PT ;  /* 0xfffffdff29297812 */ /* 0x000fc400078ec0ff */
[----:B------:R-:W-:Y:S01]  /*fb570*/  LOP3.LUT P4, RZ, R51, 0x80000000, RZ, 0xc0, !PT ;  /* 0x8000000033ff7812 */ /* 0x000fe2000788c0ff */
[----:B------:R-:W3:Y:S01]  /*fb580*/  LDL.LU.64 R26, [R1+0x32c8] ;  /* 0x0032c800011a7983 */ /* 0x000ee20000300a00 */
[----:B------:R-:W-:Y:S02]  /*fb590*/  PRMT R2, R54, 0x7771, RZ ;  /* 0x0000777136027816 */ /* 0x000fe400000000ff */
        /* <DEDUP_REMOVED lines=24> */
[C---:B------:R-:W-:Y:S01]  /*fb720*/  LOP3.LUT P0, RZ, R52.reuse, 0x8, RZ, 0xc0, !PT ;  /* 0x0000000834ff7812 */ /* 0x040fe2000780c0ff */
[----:B---3--:R1:W-:Y:S01]  /*fb730*/  @P4 STG.E.U8 desc[UR4][R28.64], R2 ;  /* 0x000000021c004986 */ /* 0x0083e2000c101104 */
[----:B------:R-:W-:Y:S02]  /*fb740*/  LOP3.LUT P6, RZ, R52, 0x2, RZ, 0xc0, !PT ;  /* 0x0000000234ff7812 */ /* 0x000fe400078cc0ff */
[----:B------:R-:W-:Y:S02]  /*fb750*/  LOP3.LUT R41, R41, 0xfffdffff, RZ, 0xc0, !PT ;  /* 0xfffdffff29297812 */ /* 0x000fe400078ec0ff */
[----:B-1----:R-:W-:-:S07]  /*fb760*/  PRMT R2, R54, 0x7772, RZ ;  /* 0x0000777236027816 */ /* 0x002fce00000000ff */
[----:B------:R-:W-:Y:S02]  /*fb770*/  @P0 LOP3.LUT R41, R41, 0x20000, RZ, 0xfc, !PT ;  /* 0x0002000029290812 */ /* 0x000fe400078efcff */
[----:B------:R-:W-:Y:S01]  /*fb780*/  LOP3.LUT P0, RZ, R52, 0x4, RZ, 0xc0, !PT ;  /* 0x0000000434ff7812 */ /* 0x000fe2000780c0ff */
[----:B----4-:R1:W-:Y:S02]  /*fb790*/  @P5 STG.E.U8 desc[UR4][R34.64], R2 ;  /* 0x0000000222005986 */ /* 0x0103e4000c101104 */
[----:B-1----:R-:W-:Y:S02]  /*fb7a0*/  PRMT R2, R54, 0x7773, RZ ;  /* 0x0000777336027816 */ /* 0x002fe400000000ff */
        /* <DEDUP_REMOVED lines=59> */
[----:B------:R-:W3:Y:S04]  /*fbb60*/  LDL.LU.64 R60, [R1+0x3300] ;  /* 0x00330000013c7983 */ /* 0x000ee80000300a00 */
[----:B-1----:R-:W4:Y:S04]  /*fbb70*/  LDL.LU.64 R54, [R1+0x3338] ;  /* 0x0033380001367983 */ /* 0x002f280000300a00 */
[----:B------:R-:W2:Y:S04]  /*fbb80*/  LDL.LU.64 R34, [R1+0x3330] ;  /* 0x0033300001227983 */ /* 0x000ea80000300a00 */
[----:B------:R-:W2:Y:S04]  /*fbb90*/  LDL.LU R33, [R1+0x45c] ;  /* 0x00045c0001217983 */ /* 0x000ea80000300800 */
[----:B------:R-:W3:Y:S04]  /*fbba0*/  LDL.LU.64 R36, [R1+0x3328] ;  /* 0x0033280001247983 */ /* 0x000ee80000300a00 */
        /* <DEDUP_REMOVED lines=21> */
[----:B--2---:R-:W-:-:S05]  /*fbd00*/  PRMT R2, R33, 0x7770, RZ ;  /* 0x0000777021027816 */ /* 0x004fca00000000ff */
[----:B---3--:R1:W-:Y:S04]  /*fbd10*/  @P4 STG.E.U8 desc[UR4][R60.64], R2 ;  /* 0x000000023c004986 */ /* 0x0083e8000c101104 */
[----:B-1----:R-:W2:Y:S01]  /*fbd20*/  LDL.LU.64 R60, [R1+0x3318] ;  /* 0x00331800013c7983 */ /* 0x002ea20000300a00 */
[----:B------:R-:W-:-:S05]  /*fbd30*/  PRMT R2, R33, 0x7771, RZ ;  /* 0x0000777121027816 */ /* 0x000fca00000000ff */
[----:B----4-:R1:W-:Y:S04]  /*fbd40*/  @P5 STG.E.U8 desc[UR4][R54.64], R2 ;  /* 0x0000000236005986 */ /* 0x0103e8000c101104 */
[----:B-1----:R-:W3:Y:S04]  /*fbd50*/  LDL.LU.64 R54, [R1+0x3350] ;  /* 0x0033500001367983 */ /* 0x002ee80000300a00 */
[----:B------:R-:W4:Y:S01]  /*fbd60*/  LDL.LU.64 R18, [R1+0x3348] ;  /* 0x0033480001127983 */ /* 0x000f220000300a00 */
[----:B------:R-:W-:Y:S02]  /*fbd70*/  @P0 LOP3.LUT R41, R41, 0x20, RZ, 0xfc, !PT ;  /* 0x0000002029290812 */ /* 0x000fe400078efcff */
[----:B------:R-:W-:Y:S01]  /*fbd80*/  LOP3.LUT P0, RZ, R52, 0x1000000, RZ, 0xc0, !PT ;  /* 0x0100000034ff7812 */ /* 0x000fe2000780c0ff */
[----:B------:R-:W3:Y:S04]  /*fbd90*/  LDL.LU R21, [R1+0x400] ;  /* 0x0004000001157983 */ /* 0x000ee80000300800 */
[----:B------:R-:W4:Y:S01]  /*fbda0*/  LDL.LU.64 R16, [R1+0x3340] ;  /* 0x0033400001107983 */ /* 0x000f220000300a00 */
[----:B------:R-:W-:-:S03]  /*fbdb0*/  LOP3.LUT R41, R41, 0xffffffbf, RZ, 0xc0, !PT ;  /* 0xffffffbf29297812 */ /* 0x000fc600078ec0ff */
[----:B------:R-:W4:Y:S04]  /*fbdc0*/  LDL.LU.64 R14, [R1+0x3378] ;  /* 0x00337800010e7983 */ /* 0x000f280000300a00 */
[----:B------:R-:W-:Y:S01]  /*fbdd0*/  @P0 LOP3.LUT R41, R41, 0x40, RZ, 0xfc, !PT ;  /* 0x0000004029290812 */ /* 0x000fe200078efcff */
[----:B------:R-:W4:Y:S01]  /*fbde0*/  LDL.LU.64 R22, [R1+0x3370] ;  /* 0x0033700001167983 */ /* 0x000f220000300a00 */
[C---:B------:R-:W-:Y:S02]  /*fbdf0*/  LOP3.LUT P0, RZ, R52.reuse, 0x800000, RZ, 0xc0, !PT ;  /* 0x0080000034ff7812 */ /* 0x040fe4000780c0ff */
[----:B------:R-:W-:Y:S01]  /*fbe00*/  LOP3.LUT R41, R41, 0xffffff7f, RZ, 0xc0, !PT ;  /* 0xffffff7f29297812 */ /* 0x000fe200078ec0ff */
[----:B------:R-:W4:Y:S01]  /*fbe10*/  LDL.LU.64 R26, [R1+0x3368] ;  /* 0x00336800011a7983 */ /* 0x000f220000300a00 */
[----:B------:R-:W-:-:S09]  /*fbe20*/  LOP3.LUT P6, RZ, R52, 0x100000, RZ, 0xc0, !PT ;  /* 0x0010000034ff7812 */ /* 0x000fd200078cc0ff */
[----:B------:R-:W-:Y:S02]  /*fbe30*/  @P0 LOP3.LUT R41, R41, 0x80, RZ, 0xfc, !PT ;  /* 0x0000008029290812 */ /* 0x000fe400078efcff */
[----:B------:R-:W-:Y:S02]  /*fbe40*/  LOP3.LUT P0, RZ, R52, 0x400000, RZ, 0xc0, !PT ;  /* 0x0040000034ff7812 */ /* 0x000fe4000780c0ff */
[----:B------:R-:W-:Y:S02]  /*fbe50*/  LOP3.LUT R41, R41, 0xfffffeff, RZ, 0xc0, !PT ;  /* 0xfffffeff29297812 */ /* 0x000fe400078ec0ff */
[----:B------:R-:W-:-:S09]  /*fbe60*/  PRMT R2, R33, 0x7772, RZ ;  /* 0x0000777221027816 */ /* 0x000fd200000000ff */
[----:B------:R-:W-:Y:S02]  /*fbe70*/  @P0 LOP3.LUT R41, R41, 0x100, RZ, 0xfc, !PT ;  /* 0x0000010029290812 */ /* 0x000fe400078efcff */
[----:B------:R-:W-:Y:S01]  /*fbe80*/  LOP3.LUT P0, RZ, R52, 0x200000, RZ, 0xc0, !PT ;  /* 0x0020000034ff7812 */ /* 0x000fe2000780c0ff */
[----:B------:R1:W-:Y:S02]  /*fbe90*/  @P6 STG.E.U8 desc[UR4][R34.64], R2 ;  /* 0x0000000222006986 */ /* 0x0003e4000c101104 */
[----:B-1----:R-:W-:-:S10]  /*fbea0*/  PRMT R2, R33, 0x7773, RZ ;  /* 0x0000777321027816 */ /* 0x002fd400000000ff */
        /* <DEDUP_REMOVED lines=19> */
[C---:B------:R-:W-:Y:S02]  /*fbfe0*/  LOP3.LUT P0, RZ, R41.reuse, 0x20, RZ, 0xc0, !PT ;  /* 0x0000002029ff7812 */ /* 0x040fe4000780c0ff */
[----:B-1----:R-:W-:Y:S01]  /*fbff0*/  PRMT R2, R20, 0x7773, RZ ;  /* 0x0000777314027816 */ /* 0x002fe200000000ff */
[----:B------:R-:W3:Y:S10]  /*fc000*/  LDL.LU.64 R54, [R1+0x5558] ;  /* 0x0055580001367983 */ /* 0x000ef40000300a00 */
[----:B----4-:R1:W-:Y:S01]  /*fc010*/  @P0 STG.E.U8 desc[UR4][R18.64], R2 ;  /* 0x0000000212000986 */ /* 0x0103e2000c101104 */
        /* <DEDUP_REMOVED lines=24> */
[----:B-1----:R-:W-:Y:S01]  /*fc1a0*/  PRMT R2, R36, 0x7773, RZ ;  /* 0x0000777324027816 */ /* 0x002fe200000000ff */
[----:B------:R-:W4:Y:S04]  /*fc1b0*/  LDL.LU.64 R28, [R1+0x33b8] ;  /* 0x0033b800011c7983 */ /* 0x000f280000300a00 */
        /* <DEDUP_REMOVED lines=9> */
[----:B------:R-:W2:Y:S04]  /*fc250*/  LDL.LU.64 R34, [R1+0x33a8] ;  /* 0x0033a80001227983 */ /* 0x000ea80000300a00 */
[----:B------:R-:W2:Y:S04]  /*fc260*/  LDL.LU.64 R32, [R1+0x33d0] ;  /* 0x0033d00001207983 */ /* 0x000ea80000300a00 */
[----:B------:R-:W2:Y:S01]  /*fc270*/  LDL.LU.64 R38, [R1+0x33c8] ;  /* 0x0033c80001267983 */ /* 0x000ea20000300a00 */
[----:B------:R-:W-:-:S02]  /*fc280*/  LOP3.LUT P0, RZ, R53, 0x20000, RZ, 0xc0, !PT ;  /* 0x0002000035ff7812 */ /* 0x000fc4000780c0ff */
[----:B------:R-:W-:Y:S01]  /*fc290*/  LOP3.LUT R42, R42, 0xff7fffff, RZ, 0xc0, !PT ;  /* 0xff7fffff2a2a7812 */ /* 0x000fe200078ec0ff */
[----:B------:R-:W2:Y:S10]  /*fc2a0*/  LDL.LU R3, [R1+0x404] ;  /* 0x0004040001037983 */ /* 0x000eb40000300800 */
[----:B------:R-:W-:-:S02]  /*fc2b0*/  @P0 LOP3.LUT R42, R42, 0x800000, RZ, 0xfc, !PT ;  /* 0x008000002a2a0812 */ /* 0x000fc400078efcff */
[----:B------:R-:W-:Y:S02]  /*fc2c0*/  LOP3.LUT P0, RZ, R53, 0x10000, RZ, 0xc0, !PT ;  /* 0x0001000035ff7812 */ /* 0x000fe4000780c0ff */
[----:B------:R-:W-:Y:S02]  /*fc2d0*/  LOP3.LUT R42, R42, 0xfeffffff, RZ, 0xc0, !PT ;  /* 0xfeffffff2a2a7812 */ /* 0x000fe400078ec0ff */
[----:B------:R-:W-:Y:S02]  /*fc2e0*/  PRMT R2, R37, 0x7773, RZ ;  /* 0x0000777325027816 */ /* 0x000fe400000000ff */
[----:B------:R-:W2:Y:S04]  /*fc2f0*/  LDL.LU.64 R36, [R1+0x33c0] ;  /* 0x0033c00001247983 */ /* 0x000ea80000300a00 */
[----:B------:R-:W2:Y:S03]  /*fc300*/  LDL.LU.64 R18, [R1+0x33f8] ;  /* 0x0033f80001127983 */ /* 0x000ea60000300a00 */
[----:B------:R-:W-:Y:S01]  /*fc310*/  @P0 LOP3.LUT R42, R42, 0x1000000, RZ, 0xfc, !PT ;  /* 0x010000002a2a0812 */ /* 0x000fe200078efcff */
        /* <DEDUP_REMOVED lines=21> */
[----:B----4-:R3:W-:Y:S02]  /*fc470*/  @P4 STG.E.U8 desc[UR4][R28.64], R2 ;  /* 0x000000021c004986 */ /* 0x0107e4000c101104 */
[----:B---3--:R-:W-:-:S08]  /*fc480*/  PRMT R2, R54, 0x7770, RZ ;  /* 0x0000777036027816 */ /* 0x008fd000000000ff */
        /* <DEDUP_REMOVED lines=8> */
[----:B------:R-:W3:Y:S04]  /*fc510*/  LDL.LU.64 R22, [R1+0x33e0] ;  /* 0x0033e00001167983 */ /* 0x000ee80000300a00 */
[----:B------:R-:W4:Y:S01]  /*fc520*/  LDL.LU.64 R20, [R1+0x33d8] ;  /* 0x0033d80001147983 */ /* 0x000f220000300a00 */
[----:B------:R-:W-:-:S03]  /*fc530*/  PRMT R2, R54, 0x7771, RZ ;  /* 0x0000777136027816 */ /* 0x000fc600000000ff */
[----:B------:R-:W4:Y:S04]  /*fc540*/  LDL.LU.64 R26, [R1+0x3410] ;  /* 0x00341000011a7983 */ /* 0x000f280000300a00 */
[----:B------:R1:W-:Y:S02]  /*fc550*/  @P6 STG.E.U8 desc[UR4][R34.64], R2 ;  /* 0x0000000222006986 */ /* 0x0003e4000c101104 */
[----:B-1----:R-:W-:-:S05]  /*fc560*/  PRMT R2, R54, 0x7772, RZ ;  /* 0x0000777236027816 */ /* 0x002fca00000000ff */
[----:B------:R1:W-:Y:S02]  /*fc570*/  @P0 STG.E.U8 desc[UR4][R32.64], R2 ;  /* 0x0000000220000986 */ /* 0x0003e4000c101104 */
[----:B-1----:R-:W-:Y:S02]  /*fc580*/  PRMT R2, R54, 0x7773, RZ ;  /* 0x0000777336027816 */ /* 0x002fe400000000ff */
[----:B------:R-:W4:Y:S04]  /*fc590*/  LDL.LU R54, [R1+0x5550] ;  /* 0x0055500001367983 */ /* 0x000f280000300800 */
[----:B------:R-:W4:Y:S04]  /*fc5a0*/  LDL.LU.64 R24, [R1+0x3408] ;  /* 0x0034080001187983 */ /* 0x000f280000300a00 */
[----:B------:R-:W4:Y:S04]  /*fc5b0*/  LDL.LU.64 R30, [R1+0x3400] ;  /* 0x00340000011e7983 */ /* 0x000f280000300a00 */
[----:B------:R-:W4:Y:S04]  /*fc5c0*/  LDL.LU.64 R28, [R1+0x3438] ;  /* 0x00343800011c7983 */ /* 0x000f280000300a00 */
[----:B------:R-:W4:Y:S01]  /*fc5d0*/  LDL.LU.64 R34, [R1+0x3430] ;  /* 0x0034300001227983 */ /* 0x000f220000300a00 */
[----:B------:R-:W-:-:S03]  /*fc5e0*/  LOP3.LUT P0, RZ, R42, 0x80000000, RZ, 0xc0, !PT ;  /* 0x800000002aff7812 */ /* 0x000fc6000780c0ff */
[----:B------:R-:W4:Y:S04]  /*fc5f0*/  LDL.LU R61, [R1+0x394] ;  /* 0x00039400013d7983 */ /* 0x000f280000300800 */
[----:B------:R-:W4:Y:S06]  /*fc600*/  LDL.LU.64 R32, [R1+0x3428] ;  /* 0x0034280001207983 */ /* 0x000f2c0000300a00 */
        /* <DEDUP_REMOVED lines=18> */
[----:B------:R-:W-:Y:S02]  /*fc730*/  LOP3.LUT P3, RZ, R53, 0x100000, RZ, 0xc0, !PT ;  /* 0x0010000035ff7812 */ /* 0x000fe4000786c0ff */
[----:B--2---:R-:W-:-:S05]  /*fc740*/  PRMT R2, R60, 0x7770, RZ ;  /* 0x000077703c027816 */ /* 0x004fca00000000ff */
        /* <DEDUP_REMOVED lines=19> */
[----:B------:R-:W4:Y:S01]  /*fc880*/  LDL.LU.64 R28, [R1+0x3448] ;  /* 0x00344800011c7983 */ /* 0x000f220000300a00 */
[----:B------:R-:W-:-:S02]  /*fc890*/  LOP3.LUT P4, RZ, R53, 0x200000, RZ, 0xc0, !PT ;  /* 0x0020000035ff7812 */ /* 0x000fc4000788c0ff */
[----:B------:R-:W-:Y:S01]  /*fc8a0*/  LOP3.LUT P5, RZ, R53, 0x400000, RZ, 0xc0, !PT ;  /* 0x0040000035ff7812 */ /* 0x000fe200078ac0ff */
[----:B------:R-:W3:Y:S10]  /*fc8b0*/  LDL.LU.64 R34, [R1+0x3440] ;  /* 0x0034400001227983 */ /* 0x000ef40000300a00 */
        /* <DEDUP_REMOVED lines=9> */
[----:B-1----:R-:W4:Y:S04]  /*fc950*/  LDL.LU.64 R36, [R1+0x3468] ;  /* 0x0034680001247983 */ /* 0x002f280000300a00 */
[----:B------:R-:W4:Y:S01]  /*fc960*/  LDL.LU R24, [R1+0x3d8] ;  /* 0x0003d80001187983 */ /* 0x000f220000300800 */
        /* <DEDUP_REMOVED lines=10> */
[C---:B------:R-:W-:Y:S02]  /*fca10*/  LOP3.LUT P5, RZ, R53.reuse, 0x2000000, RZ, 0xc0, !PT ;  /* 0x0200000035ff7812 */ /* 0x040fe400078ac0ff */
        /* <DEDUP_REMOVED lines=21> */
[----:B------:R-:W2:Y:S01]  /*fcb70*/  LDL.LU R61, [R1+0x398] ;  /* 0x00039800013d7983 */ /* 0x000ea20000300800 */
[----:B------:R-:W-:-:S03]  /*fcb80*/  LOP3.LUT R42, R42, 0xffefffff, RZ, 0xc0, !PT ;  /* 0xffefffff2a2a7812 */ /* 0x000fc600078ec0ff */
[----:B------:R-:W3:Y:S04]  /*fcb90*/  LDL.LU.64 R26, [R1+0x34b0] ;  /* 0x0034b000011a7983 */ /* 0x000ee80000300a00 */
[----:B------:R-:W2:Y:S01]  /*fcba0*/  LDL.LU.64 R30, [R1+0x34a8] ;  /* 0x0034a800011e7983 */ /* 0x000ea20000300a00 */
[----:B------:R-:W-:Y:S02]  /*fcbb0*/  @P0 LOP3.LUT R42, R42, 0x100000, RZ, 0xfc, !PT ;  /* 0x001000002a2a0812 */ /* 0x000fe400078efcff */
        /* <DEDUP_REMOVED lines=120> */
[C---:B------:R-:W-:Y:S02]  /*fd340*/  LOP3.LUT P0, RZ, R42.reuse, 0x2000, RZ, 0xc0, !PT ;  /* 0x000020002aff7812 */ /* 0x040fe4000780c0ff */
        /* <DEDUP_REMOVED lines=50> */
[----:B------:R-:W3:Y:S04]  /*fd670*/  LDL.LU R32, [R1+0x370] ;  /* 0x0003700001207983 */ /* 0x000ee80000300800 */
[----:B------:R-:W3:Y:S01]  /*fd680*/  LDL.LU.64 R38, [R1+0x3588] ;  /* 0x0035880001267983 */ /* 0x000ee20000300a00 */
[----:B------:R-:W-:-:S03]  /*fd690*/  LOP3.LUT P6, RZ, R54, 0x20000000, RZ, 0xc0, !PT ;  /* 0x2000000036ff7812 */ /* 0x000fc600078cc0ff */
[----:B------:R-:W3:Y:S10]  /*fd6a0*/  LDL.LU.64 R36, [R1+0x3580] ;  /* 0x0035800001247983 */ /* 0x000ef40000300a00 */
[----:B------:R1:W-:Y:S04]  /*fd6b0*/  @P6 STG.E.U8 desc[UR4][R60.64], R2 ;  /* 0x000000023c006986 */ /* 0x0003e8000c101104 */
[----:B-1----:R-:W3:Y:S04]  /*fd6c0*/  LDL.LU.64 R60, [R1+0x35b8] ;  /* 0x0035b800013c7983 */ /* 0x002ee80000300a00 */
[----:B------:R-:W3:Y:S01]  /*fd6d0*/  LDL.LU.64 R18, [R1+0x35b0] ;  /* 0x0035b00001127983 */ /* 0x000ee20000300a00 */
[----:B------:R-:W-:-:S02]  /*fd6e0*/  LOP3.LUT R43, R43, 0xefffffff, RZ, 0xc0, !PT ;  /* 0xefffffff2b2b7812 */ /* 0x000fc400078ec0ff */
[----:B------:R-:W-:Y:S01]  /*fd6f0*/  LOP3.LUT R42, R42, 0xfffffffe, RZ, 0xc0, !PT ;  /* 0xfffffffe2a2a7812 */ /* 0x000fe200078ec0ff */
[----:B------:R-:W3:Y:S01]  /*fd700*/  LDL.LU.64 R16, [R1+0x35a8] ;  /* 0x0035a80001107983 */ /* 0x000ee20000300a00 */
[C---:B------:R-:W-:Y:S02]  /*fd710*/  LOP3.LUT P4, RZ, R54.reuse, 0x40000000, RZ, 0xc0, !PT ;  /* 0x4000000036ff7812 */ /* 0x040fe4000788c0ff */
[----:B------:R-:W-:Y:S01]  /*fd720*/  LOP3.LUT P5, RZ, R54, 0x80000000, RZ, 0xc0, !PT ;  /* 0x8000000036ff7812 */ /* 0x000fe200078ac0ff */
[----:B------:R-:W3:Y:S04]  /*fd730*/  LDL.LU.64 R14, [R1+0x35a0] ;  /* 0x0035a000010e7983 */ /* 0x000ee80000300a00 */
[----:B------:R-:W3:Y:S04]  /*fd740*/  LDL.LU R33, [R1+0x350] ;  /* 0x0003500001217983 */ /* 0x000ee80000300800 */
[----:B------:R-:W3:Y:S04]  /*fd750*/  LDL.LU.64 R22, [R1+0x3598] ;  /* 0x0035980001167983 */ /* 0x000ee80000300a00 */
[----:B------:R-:W3:Y:S04]  /*fd760*/  LDL.LU.64 R20, [R1+0x35d0] ;  /* 0x0035d00001147983 */ /* 0x000ee80000300a00 */
[----:B------:R-:W3:Y:S04]  /*fd770*/  LDL.LU.64 R26, [R1+0x35c8] ;  /* 0x0035c800011a7983 */ /* 0x000ee80000300a00 */
[----:B------:R-:W3:Y:S01]  /*fd780*/  LDL.LU.64 R24, [R1+0x35c0] ;  /* 0x0035c00001187983 */ /* 0x000ee20000300a00 */
        /* <DEDUP_REMOVED lines=23> */
[C---:B------:R-:W-:Y:S01]  /*fd900*/  LOP3.LUT P0, RZ, R55.reuse, 0x4, RZ, 0xc0, !PT ;  /* 0x0000000437ff7812 */ /* 0x040fe2000780c0ff */
[----:B------:R1:W-:Y:S01]  /*fd910*/  @P4 STG.E.U8 desc[UR4][R30.64], R2 ;  /* 0x000000021e004986 */ /* 0x0003e2000c101104 */
[----:B------:R-:W-:Y:S02]  /*fd920*/  LOP3.LUT P6, RZ, R55, 0x1, RZ, 0xc0, !PT ;  /* 0x0000000137ff7812 */ /* 0x000fe400078cc0ff */
[----:B------:R-:W-:Y:S02]  /*fd930*/  LOP3.LUT R42, R42, 0xffffffef, RZ, 0xc0, !PT ;  /* 0xffffffef2a2a7812 */ /* 0x000fe400078ec0ff */
[----:B-1----:R-:W-:Y:S01]  /*fd940*/  PRMT R2, R32, 0x7771, RZ ;  /* 0x0000777120027816 */ /* 0x002fe200000000ff */
[----:B------:R-:W2:Y:S06]  /*fd950*/  LDL.LU.64 R30, [R1+0x35f8] ;  /* 0x0035f800011e7983 */ /* 0x000eac0000300a00 */
[----:B------:R-:W-:-:S02]  /*fd960*/  @P0 LOP3.LUT R42, R42, 0x10, RZ, 0xfc, !PT ;  /* 0x000000102a2a0812 */ /* 0x000fc400078efcff */
[----:B------:R-:W-:Y:S01]  /*fd970*/  LOP3.LUT P0, RZ, R55, 0x2, RZ, 0xc0, !PT ;  /* 0x0000000237ff7812 */ /* 0x000fe2000780c0ff */
[----:B----4-:R1:W-:Y:S02]  /*fd980*/  @P5 STG.E.U8 desc[UR4][R28.64], R2 ;  /* 0x000000021c005986 */ /* 0x0103e4000c101104 */
[C---:B-1----:R-:W-:Y:S02]  /*fd990*/  PRMT R2, R32.reuse, 0x7772, RZ ;  /* 0x0000777220027816 */ /* 0x042fe400000000ff */
[----:B------:R-:W3:Y:S04]  /*fd9a0*/  LDL.LU.64 R28, [R1+0x35f0] ;  /* 0x0035f000011c7983 */ /* 0x000ee80000300a00 */
[----:B------:R1:W-:Y:S02]  /*fd9b0*/  @P6 STG.E.U8 desc[UR4][R34.64], R2 ;  /* 0x0000000222006986 */ /* 0x0003e4000c101104 */
[----:B-1----:R-:W-:-:S02]  /*fd9c0*/  PRMT R2, R32, 0x7773, RZ ;  /* 0x0000777320027816 */ /* 0x002fc400000000ff */
[----:B------:R-:W4:Y:S04]  /*fd9d0*/  LDL.LU.64 R34, [R1+0x35e8] ;  /* 0x0035e80001227983 */ /* 0x000f280000300a00 */
[----:B------:R1:W-:Y:S01]  /*fd9e0*/  @P0 STG.E.U8 desc[UR4][R38.64], R2 ;  /* 0x0000000226000986 */ /* 0x0003e2000c101104 */
[----:B------:R-:W-:-:S03]  /*fd9f0*/  LOP3.LUT P0, RZ, R42, 0x10, RZ, 0xc0, !PT ;  /* 0x000000102aff7812 */ /* 0x000fc6000780c0ff */
[----:B------:R-:W2:Y:S01]  /*fda00*/  LDL.LU R32, [R1+0x374] ;  /* 0x0003740001207983 */ /* 0x000ea20000300800 */
        /* <DEDUP_REMOVED lines=42> */
[----:B----4-:R1:W-:Y:S02]  /*fdcb0*/  @P3 STG.E.U8 desc[UR4][R34.64], R2 ;  /* 0x0000000222003986 */ /* 0x0103e4000c101104 */
[----:B-1----:R-:W-:-:S05]  /*fdcc0*/  PRMT R2, R32, 0x7770, RZ ;  /* 0x0000777020027816 */ /* 0x002fca00000000ff */
[----:B------:R1:W-:Y:S02]  /*fdcd0*/  @P4 STG.E.U8 desc[UR4][R38.64], R2 ;  /* 0x0000000226004986 */ /* 0x0003e4000c101104 */
[----:B-1----:R-:W-:-:S05]  /*fdce0*/  PRMT R2, R32, 0x7771, RZ ;  /* 0x0000777120027816 */ /* 0x002fca00000000ff */
[----:B------:R1:W-:Y:S04]  /*fdcf0*/  @P5 STG.E.U8 desc[UR4][R36.64], R2 ;  /* 0x0000000224005986 */ /* 0x0003e8000c101104 */
[----:B-1----:R-:W3:Y:S01]  /*fdd00*/  LDL.LU.64 R36, [R1+0x3600] ;  /* 0x0036000001247983 */ /* 0x002ee20000300a00 */
[----:B------:R-:W-:-:S05]  /*fdd10*/  PRMT R2, R32, 0x7772, RZ ;  /* 0x0000777220027816 */ /* 0x000fca00000000ff */
[----:B------:R1:W-:Y:S04]  /*fdd20*/  @P6 STG.E.U8 desc[UR4][R60.64], R2 ;  /* 0x000000023c006986 */ /* 0x0003e8000c101104 */
[----:B-1----:R-:W4:Y:S04]  /*fdd30*/  LDL.LU.64 R60, [R1+0x3610] ;  /* 0x00361000013c7983 */ /* 0x002f280000300a00 */
[----:B------:R-:W2:Y:S04]  /*fdd40*/  LDL.LU.64 R24, [R1+0x3618] ;  /* 0x0036180001187983 */ /* 0x000ea80000300a00 */
[----:B------:R-:W2:Y:S04]  /*fdd50*/  LDL.LU.64 R28, [R1+0x3620] ;  /* 0x00362000011c7983 */ /* 0x000ea80000300a00 */
[----:B------:R-:W2:Y:S01]  /*fdd60*/  LDL.LU R33, [R1+0x364] ;  /* 0x0003640001217983 */ /* 0x000ea20000300800 */
[----:B------:R-:W-:-:S03]  /*fdd70*/  LOP3.LUT P4, RZ, R55, 0x20000, RZ, 0xc0, !PT ;  /* 0x0002000037ff7812 */ /* 0x000fc6000788c0ff */
[----:B------:R-:W4:Y:S01]  /*fdd80*/  LDL.LU.64 R38, [R1+0x3628] ;  /* 0x0036280001267983 */ /* 0x000f220000300a00 */
[----:B------:R-:W-:-:S03]  /*fdd90*/  PRMT R2, R32, 0x7773, RZ ;  /* 0x0000777320027816 */ /* 0x000fc600000000ff */
[----:B------:R-:W4:Y:S01]  /*fdda0*/  LDL.LU R30, [R1+0x354] ;  /* 0x00035400011e7983 */ /* 0x000f220000300800 */
        /* <DEDUP_REMOVED lines=16> */
[----:B-1----:R-:W3:Y:S01]  /*fdeb0*/  LDL.LU.64 R36, [R1+0x3630] ;  /* 0x0036300001247983 */ /* 0x002ee20000300a00 */
[----:B--2---:R-:W-:-:S05]  /*fdec0*/  PRMT R2, R33, 0x7770, RZ ;  /* 0x0000777021027816 */ /* 0x004fca00000000ff */
[----:B----4-:R1:W-:Y:S04]  /*fded0*/  @P5 STG.E.U8 desc[UR4][R60.64], R2 ;  /* 0x000000023c005986 */ /* 0x0103e8000c101104 */
[----:B-1----:R-:W2:Y:S04]  /*fdee0*/  LDL.LU.64 R60, [R1+0x3638] ;  /* 0x00363800013c7983 */ /* 0x002ea80000300a00 */
[----:B------:R-:W4:Y:S01]  /*fdef0*/  LDL.LU.64 R40, [R1+0x3640] ;  /* 0x0036400001287983 */ /* 0x000f220000300a00 */
[----:B------:R-:W-:Y:S02]  /*fdf00*/  @P0 LOP3.LUT R43, R43, 0x800000, RZ, 0xfc, !PT ;  /* 0x008000002b2b0812 */ /* 0x000fe400078efcff */
[----:B------:R-:W-:Y:S01]  /*fdf10*/  LOP3.LUT P0, RZ, R55, 0x1000000, RZ, 0xc0, !PT ;  /* 0x0100000037ff7812 */ /* 0x000fe2000780c0ff */
[----:B------:R-:W4:Y:S01]  /*fdf20*/  LDL.LU R34, [R1+0x388] ;  /* 0x0003880001227983 */ /* 0x000f220000300800 */
        /* <DEDUP_REMOVED lines=8> */
[----:B------:R-:W-:Y:S02]  /*fdfb0*/  LOP3.LUT P6, RZ, R55, 0x80000, RZ, 0xc0, !PT ;  /* 0x0008000037ff7812 */ /* 0x000fe400078cc0ff */
[----:B------:R-:W-:Y:S01]  /*fdfc0*/  PRMT R2, R33, 0x7771, RZ ;  /* 0x0000777121027816 */ /* 0x000fe200000000ff */
[----:B------:R-:W4:Y:S04]  /*fdfd0*/  LDL.LU R35, [R1+0x378] ;  /* 0x0003780001237983 */ /* 0x000f280000300800 */
[----:B------:R-:W4:Y:S02]  /*fdfe0*/  LDL.LU.64 R20, [R1+0x3668] ;  /* 0x0036680001147983 */ /* 0x000f240000300a00 */
[----:B------:R-:W-:-:S02]  /*fdff0*/  @P0 LOP3.LUT R43, R43, 0x2000000, RZ, 0xfc, !PT ;  /* 0x020000002b2b0812 */ /* 0x000fc400078efcff */
[----:B------:R-:W-:Y:S01]  /*fe000*/  LOP3.LUT P0, RZ, R55, 0x400000, RZ, 0xc0, !PT ;  /* 0x0040000037ff7812 */ /* 0x000fe2000780c0ff */
[----:B------:R-:W4:Y:S01]  /*fe010*/  LDL.LU.64 R26, [R1+0x3670] ;  /* 0x00367000011a7983 */ /* 0x000f220000300a00 */
        /* <DEDUP_REMOVED lines=19> */
[----:B---3--:R1:W-:Y:S04]  /*fe150*/  @P0 STG.E.U8 desc[UR4][R36.64], R2 ;  /* 0x0000000224000986 */ /* 0x0083e8000c101104 */
[----:B-1----:R-:W3:Y:S01]  /*fe160*/  LDL.LU.64 R36, [R1+0x3698] ;  /* 0x0036980001247983 */ /* 0x002ee20000300a00 */
[----:B------:R-:W-:Y:S02]  /*fe170*/  LOP3.LUT P0, RZ, R43, 0x2000000, RZ, 0xc0, !PT ;  /* 0x020000002bff7812 */ /* 0x000fe4000780c0ff */
[----:B------:R-:W-:-:S11]  /*fe180*/  PRMT R2, R30, 0x7771, RZ ;  /* 0x000077711e027816 */ /* 0x000fd600000000ff */
[----:B--2---:R1:W-:Y:S01]  /*fe190*/  @P0 STG.E.U8 desc[UR4][R60.64], R2 ;  /* 0x000000023c000986 */ /* 0x0043e2000c101104 */
[C---:B------:R-:W-:Y:S02]  /*fe1a0*/  LOP3.LUT P0, RZ, R43.reuse, 0x1000000, RZ, 0xc0, !PT ;  /* 0x010000002bff7812 */ /* 0x040fe4000780c0ff */
[----:B-1----:R-:W-:Y:S01]  /*fe1b0*/  PRMT R2, R30, 0x7772, RZ ;  /* 0x000077721e027816 */ /* 0x002fe200000000ff */
[----:B------:R-:W2:Y:S10]  /*fe1c0*/  LDL.LU.64 R60, [R1+0x5538] ;  /* 0x00553800013c7983 */ /* 0x000eb40000300a00 */
        /* <DEDUP_REMOVED lines=26> */
[----:B------:R-:W4:Y:S04]  /*fe370*/  LDL.LU.64 R24, [R1+0x36a0] ;  /* 0x0036a00001187983 */ /* 0x000f280000300a00 */
[----:B------:R1:W-:Y:S01]  /*fe380*/  @P3 STG.E.U8 desc[UR4][R28.64], R2 ;  /* 0x000000021c003986 */ /* 0x0003e2000c101104 */
[----:B------:R-:W-:Y:S02]  /*fe390*/  LOP3.LUT P6, RZ, R56, 0x8, RZ, 0xc0, !PT ;  /* 0x0000000838ff7812 */ /* 0x000fe400078cc0ff */
[----:B-1----:R-:W-:Y:S01]  /*fe3a0*/  PRMT R2, R35, 0x7773, RZ ;  /* 0x0000777323027816 */ /* 0x002fe200000000ff */
[----:B------:R-:W2:Y:S04]  /*fe3b0*/  LDL.LU.64 R28, [R1+0x36a8] ;  /* 0x0036a800011c7983 */ /* 0x000ea80000300a00 */
[----:B------:R1:W-:Y:S02]  /*fe3c0*/  @P4 STG.E.U8 desc[UR4][R32.64], R2 ;  /* 0x0000000220004986 */ /* 0x0003e4000c101104 */
[----:B-1----:R-:W-:-:S05]  /*fe3d0*/  PRMT R2, R31, 0x7770, RZ ;  /* 0x000077701f027816 */ /* 0x002fca00000000ff */
[----:B------:R1:W-:Y:S02]  /*fe3e0*/  @P5 STG.E.U8 desc[UR4][R38.64], R2 ;  /* 0x0000000226005986 */ /* 0x0003e4000c101104 */
[----:B-1----:R-:W-:-:S05]  /*fe3f0*/  PRMT R2, R31, 0x7771, RZ ;  /* 0x000077711f027816 */ /* 0x002fca00000000ff */
[----:B---3--:R1:W-:Y:S04]  /*fe400*/  @P6 STG.E.U8 desc[UR4][R36.64], R2 ;  /* 0x0000000224006986 */ /* 0x0083e8000c101104 */
[----:B-1----:R-:W3:Y:S04]  /*fe410*/  LDL.LU.64 R36, [R1+0x36b0] ;  /* 0x0036b00001247983 */ /* 0x002ee80000300a00 */
[----:B------:R-:W3:Y:S04]  /*fe420*/  LDL.LU.64 R34, [R1+0x36b8] ;  /* 0x0036b80001227983 */ /* 0x000ee80000300a00 */
[----:B------:R-:W3:Y:S01]  /*fe430*/  LDL.LU.64 R32, [R1+0x36c0] ;  /* 0x0036c00001207983 */ /* 0x000ee20000300a00 */
[----:B------:R-:W-:-:S03]  /*fe440*/  LOP3.LUT P0, RZ, R56, 0x10000, RZ, 0xc0, !PT ;  /* 0x0001000038ff7812 */ /* 0x000fc6000780c0ff */
[----:B------:R-:W3:Y:S01]  /*fe450*/  LDL.LU.64 R38, [R1+0x36c8] ;  /* 0x0036c80001267983 */ /* 0x000ee20000300a00 */
[----:B------:R-:W-:-:S03]  /*fe460*/  LOP3.LUT R43, R43, 0xfffffbff, RZ, 0xc0, !PT ;  /* 0xfffffbff2b2b7812 */ /* 0x000fc600078ec0ff */
[----:B------:R-:W3:Y:S04]  /*fe470*/  LDL.LU R3, [R1+0x38c] ;  /* 0x00038c0001037983 */ /* 0x000ee80000300800 */
[----:B------:R-:W3:Y:S02]  /*fe480*/  LDL.LU.64 R40, [R1+0x36d0] ;  /* 0x0036d00001287983 */ /* 0x000ee40000300a00 */
[----:B------:R-:W-:Y:S02]  /*fe490*/  @P0 LOP3.LUT R43, R43, 0x400, RZ, 0xfc, !PT ;  /* 0x000004002b2b0812 */ /* 0x000fe400078efcff */
[----:B------:R-:W-:Y:S01]  /*fe4a0*/  LOP3.LUT P0, RZ, R56, 0x8000, RZ, 0xc0, !PT ;  /* 0x0000800038ff7812 */ /* 0x000fe2000780c0ff */
[----:B------:R-:W3:Y:S01]  /*fe4b0*/  LDL.LU.64 R18, [R1+0x36d8] ;  /* 0x0036d80001127983 */ /* 0x000ee20000300a00 */
[----:B------:R-:W-:-:S02]  /*fe4c0*/  LOP3.LUT R43, R43, 0xfffff7ff, RZ, 0xc0, !PT ;  /* 0xfffff7ff2b2b7812 */ /* 0x000fc400078ec0ff */
[C---:B------:R-:W-:Y:S01]  /*fe4d0*/  LOP3.LUT P4, RZ, R56.reuse, 0x10, RZ, 0xc0, !PT ;  /* 0x0000001038ff7812 */ /* 0x040fe2000788c0ff */
[----:B------:R-:W3:Y:S01]  /*fe4e0*/  LDL.LU.64 R16, [R1+0x36e0] ;  /* 0x0036e00001107983 */ /* 0x000ee20000300a00 */
[C---:B------:R-:W-:Y:S02]  /*fe4f0*/  LOP3.LUT P5, RZ, R56.reuse, 0x20, RZ, 0xc0, !PT ;  /* 0x0000002038ff7812 */ /* 0x040fe400078ac0ff */
[----:B------:R-:W-:Y:S01]  /*fe500*/  PRMT R2, R31, 0x7772, RZ ;  /* 0x000077721f027816 */ /* 0x000fe200000000ff */
        /* <DEDUP_REMOVED lines=25> */
[----:B-1----:R-:W-:-:S05]  /*fe6a0*/  PRMT R2, R31, 0x7773, RZ ;  /* 0x000077731f027816 */ /* 0x002fca00000000ff */
[----:B--2---:R1:W-:Y:S02]  /*fe6b0*/  @P5 STG.E.U8 desc[UR4][R28.64], R2 ;  /* 0x000000021c005986 */ /* 0x0043e4000c101104 */
[----:B-1----:R-:W-:Y:S02]  /*fe6c0*/  PRMT R2, R57, 0x7770, RZ ;  /* 0x0000777039027816 */ /* 0x002fe400000000ff */
[----:B------:R-:W-:Y:S02]  /*fe6d0*/  @P0 LOP3.LUT R43, R43, 0x40000, RZ, 0xfc, !PT ;  /* 0x000400002b2b0812 */ /* 0x000fe400078efcff */
[----:B------:R-:W-:Y:S01]  /*fe6e0*/  LOP3.LUT P0, RZ, R56, 0x80, RZ, 0xc0, !PT ;  /* 0x0000008038ff7812 */ /* 0x000fe2000780c0ff */
[----:B---3--:R1:W-:Y:S04]  /*fe6f0*/  @P6 STG.E.U8 desc[UR4][R36.64], R2 ;  /* 0x0000000224006986 */ /* 0x0083e8000c101104 */
[----:B-1----:R-:W2:Y:S01]  /*fe700*/  LDL.LU R37, [R1+0x37c] ;  /* 0x00037c0001257983 */ /* 0x002ea20000300800 */
[----:B------:R-:W-:-:S03]  /*fe710*/  PRMT R2, R57, 0x7771, RZ ;  /* 0x0000777139027816 */ /* 0x000fc600000000ff */
[----:B------:R-:W3:Y:S04]  /*fe720*/  LDL.LU.64 R20, [R1+0x36f8] ;  /* 0x0036f80001147983 */ /* 0x000ee80000300a00 */
[----:B------:R1:W-:Y:S01]  /*fe730*/  @P0 STG.E.U8 desc[UR4][R34.64], R2 ;  /* 0x0000000222000986 */ /* 0x0003e2000c101104 */
[----:B------:R-:W-:-:S03]  /*fe740*/  LOP3.LUT P0, RZ, R43, 0x40000, RZ, 0xc0, !PT ;  /* 0x000400002bff7812 */ /* 0x000fc6000780c0ff */
[----:B------:R-:W4:Y:S04]  /*fe750*/  LDL.LU.64 R26, [R1+0x3700] ;  /* 0x00370000011a7983 */ /* 0x000f280000300a00 */
[----:B------:R-:W3:Y:S01]  /*fe760*/  LDL.LU.64 R24, [R1+0x3708] ;  /* 0x0037080001187983 */ /* 0x000ee20000300a00 */
        /* <DEDUP_REMOVED lines=47> */
[----:B------:R-:W3:Y:S01]  /*fea60*/  LDL.LU.64 R30, [R1+0x3738] ;  /* 0x00373800011e7983 */ /* 0x000ee20000300a00 */
[C---:B------:R-:W-:Y:S02]  /*fea70*/  LOP3.LUT P5, RZ, R56.reuse, 0x200000, RZ, 0xc0, !PT ;  /* 0x0020000038ff7812 */ /* 0x040fe400078ac0ff */
[----:B------:R-:W-:Y:S01]  /*fea80*/  LOP3.LUT P6, RZ, R56, 0x400000, RZ, 0xc0, !PT ;  /* 0x0040000038ff7812 */ /* 0x000fe200078cc0ff */
[----:B------:R-:W4:Y:S04]  /*fea90*/  LDL.LU.64 R24, [R1+0x3740] ;  /* 0x0037400001187983 */ /* 0x000f280000300a00 */
[----:B------:R-:W3:Y:S04]  /*feaa0*/  LDL.LU.64 R28, [R1+0x3748] ;  /* 0x00374800011c7983 */ /* 0x000ee80000300a00 */
[----:B------:R-:W3:Y:S04]  /*feab0*/  LDL.LU.64 R34, [R1+0x3750] ;  /* 0x0037500001227983 */ /* 0x000ee80000300a00 */
[----:B------:R1:W-:Y:S02]  /*feac0*/  @P5 STG.E.U8 desc[UR4][R32.64], R2 ;  /* 0x0000000220005986 */ /* 0x0003e4000c101104 */
[----:B-1----:R-:W-:-:S02]  /*fead0*/  PRMT R2, R36, 0x7770, RZ ;  /* 0x0000777024027816 */ /* 0x002fc400000000ff */
[----:B------:R-:W3:Y:S04]  /*feae0*/  LDL.LU.64 R32, [R1+0x3758] ;  /* 0x0037580001207983 */ /* 0x000ee80000300a00 */
[----:B------:R1:W-:Y:S04]  /*feaf0*/  @P6 STG.E.U8 desc[UR4][R38.64], R2 ;  /* 0x0000000226006986 */ /* 0x0003e8000c101104 */
[----:B-1----:R-:W4:Y:S04]  /*feb00*/  LDL.LU.64 R38, [R1+0x3760] ;  /* 0x0037600001267983 */ /* 0x002f280000300a00 */
[----:B------:R-:W4:Y:S01]  /*feb10*/  LDL.LU R37, [R1+0x340] ;  /* 0x0003400001257983 */ /* 0x000f220000300800 */
[----:B------:R-:W-:-:S02]  /*feb20*/  LOP3.LUT R43, R43, 0xfffffffd, RZ, 0xc0, !PT ;  /* 0xfffffffd2b2b7812 */ /* 0x000fc400078ec0ff */
[----:B------:R-:W-:Y:S01]  /*feb30*/  LOP3.LUT P4, RZ, R56, 0x800000, RZ, 0xc0, !PT ;  /* 0x0080000038ff7812 */ /* 0x000fe2000788c0ff */
        /* <DEDUP_REMOVED lines=17> */
[----:B-1----:R-:W2:Y:S01]  /*fec50*/  LDL.LU R30, [R1+0x330] ;  /* 0x00033000011e7983 */ /* 0x002ea20000300800 */
[----:B------:R-:W-:-:S03]  /*fec60*/  LOP3.LUT R43, R43, 0xffffffdf, RZ, 0xc0, !PT ;  /* 0xffffffdf2b2b7812 */ /* 0x000fc600078ec0ff */
[----:B------:R-:W3:Y:S04]  /*fec70*/  LDL.LU.64 R18, [R1+0x3770] ;  /* 0x0037700001127983 */ /* 0x000ee80000300a00 */
[----:B------:R-:W3:Y:S04]  /*fec80*/  LDL.LU.64 R16, [R1+0x3778] ;  /* 0x0037780001107983 */ /* 0x000ee80000300a00 */
[----:B------:R-:W-:Y:S01]  /*fec90*/  @P0 LOP3.LUT R43, R43, 0x20, RZ, 0xfc, !PT ;  /* 0x000000202b2b0812 */ /* 0x000fe200078efcff */
[----:B------:R-:W3:Y:S01]  /*feca0*/  LDL.LU.64 R14, [R1+0x3780] ;  /* 0x00378000010e7983 */ /* 0x000ee20000300a00 */
[----:B------:R-:W-:-:S02]  /*fecb0*/  LOP3.LUT P0, RZ, R56, 0x40000000, RZ, 0xc0, !PT ;  /* 0x4000000038ff7812 */ /* 0x000fc4000780c0ff */
[----:B------:R-:W-:Y:S01]  /*fecc0*/  LOP3.LUT R43, R43, 0xffffffbf, RZ, 0xc0, !PT ;  /* 0xffffffbf2b2b7812 */ /* 0x000fe200078ec0ff */
[----:B------:R-:W3:Y:S01]  /*fecd0*/  LDL.LU.64 R22, [R1+0x3788] ;  /* 0x0037880001167983 */ /* 0x000ee20000300a00 */
[----:B------:R-:W-:-:S03]  /*fece0*/  PRMT R2, R36, 0x7772, RZ ;  /* 0x0000777224027816 */ /* 0x000fc600000000ff */
[----:B------:R-:W3:Y:S04]  /*fecf0*/  LDL.LU R31, [R1+0x320] ;  /* 0x00032000011f7983 */ /* 0x000ee80000300800 */
[----:B------:R-:W3:Y:S02]  /*fed00*/  LDL.LU.64 R20, [R1+0x3790] ;  /* 0x0037900001147983 */ /* 0x000ee40000300a00 */
[----:B------:R-:W-:Y:S02]  /*fed10*/  @P0 LOP3.LUT R43, R43, 0x40, RZ, 0xfc, !PT ;  /* 0x000000402b2b0812 */ /* 0x000fe400078efcff */
[----:B------:R-:W-:Y:S01]  /*fed20*/  LOP3.LUT P0, RZ, R56, 0x20000000, RZ, 0xc0, !PT ;  /* 0x2000000038ff7812 */ /* 0x000fe2000780c0ff */
[----:B----4-:R1:W-:Y:S01]  /*fed30*/  @P5 STG.E.U8 desc[UR4][R24.64], R2 ;  /* 0x0000000218005986 */ /* 0x0103e2000c101104 */
[----:B------:R-:W-:-:S03]  /*fed40*/  LOP3.LUT R43, R43, 0xffffff7f, RZ, 0xc0, !PT ;  /* 0xffffff7f2b2b7812 */ /* 0x000fc600078ec0ff */
[----:B------:R-:W4:Y:S08]  /*fed50*/  LDL.LU.64 R26, [R1+0x3798] ;  /* 0x00379800011a7983 */ /* 0x000f300000300a00 */
[----:B------:R-:W-:Y:S01]  /*fed60*/  @P0 LOP3.LUT R43, R43, 0x80, RZ, 0xfc, !PT ;  /* 0x000000802b2b0812 */ /* 0x000fe200078efcff */
[----:B-1----:R-:W4:Y:S01]  /*fed70*/  LDL.LU.64 R24, [R1+0x37a0] ;  /* 0x0037a00001187983 */ /* 0x002f220000300a00 */
        /* <DEDUP_REMOVED lines=69> */
[----:B------:R-:W4:Y:S04]  /*ff1d0*/  LDL.LU R3, [R1+0x334] ;  /* 0x0003340001037983 */ /* 0x000f280000300800 */
[----:B------:R-:W4:Y:S04]  /*ff1e0*/  LDL.LU.64 R40, [R1+0x3808] ;  /* 0x0038080001287983 */ /* 0x000f280000300a00 */
[----:B------:R-:W4:Y:S04]  /*ff1f0*/  LDL.LU.64 R18, [R1+0x3810] ;  /* 0x0038100001127983 */ /* 0x000f280000300a00 */
[----:B------:R-:W4:Y:S04]  /*ff200*/  LDL.LU.64 R16, [R1+0x3818] ;  /* 0x0038180001107983 */ /* 0x000f280000300a00 */
[----:B------:R-:W4:Y:S04]  /*ff210*/  LDL.LU R36, [R1+0x324] ;  /* 0x0003240001247983 */ /* 0x000f280000300800 */
[----:B------:R-:W4:Y:S01]  /*ff220*/  LDL.LU.64 R14, [R1+0x3820] ;  /* 0x00382000010e7983 */ /* 0x000f220000300a00 */
[----:B------:R-:W-:-:S03]  /*ff230*/  LOP3.LUT P0, RZ, R57, 0x400000, RZ, 0xc0, !PT ;  /* 0x0040000039ff7812 */ /* 0x000fc6000780c0ff */
[----:B------:R-:W4:Y:S01]  /*ff240*/  LDL.LU.64 R22, [R1+0x3828] ;  /* 0x0038280001167983 */ /* 0x000f220000300a00 */
[----:B------:R-:W-:-:S03]  /*ff250*/  LOP3.LUT R44, R44, 0xfeffffff, RZ, 0xc0, !PT ;  /* 0xfeffffff2c2c7812 */ /* 0x000fc600078ec0ff */
[----:B------:R-:W4:Y:S01]  /*ff260*/  LDL.LU.64 R20, [R1+0x3830] ;  /* 0x0038300001147983 */ /* 0x000f220000300a00 */
[C---:B------:R-:W-:Y:S02]  /*ff270*/  LOP3.LUT P4, RZ, R57.reuse, 0x400, RZ, 0xc0, !PT ;  /* 0x0000040039ff7812 */ /* 0x040fe4000788c0ff */
[C---:B------:R-:W-:Y:S01]  /*ff280*/  LOP3.LUT P5, RZ, R57.reuse, 0x800, RZ, 0xc0, !PT ;  /* 0x0000080039ff7812 */ /* 0x040fe200078ac0ff */
[----:B------:R-:W4:Y:S02]  /*ff290*/  LDL.LU.64 R26, [R1+0x3838] ;  /* 0x00383800011a7983 */ /* 0x000f240000300a00 */
        /* <DEDUP_REMOVED lines=27> */
[----:B--2---:R-:W-:-:S05]  /*ff450*/  PRMT R2, R37, 0x7770, RZ ;  /* 0x0000777025027816 */ /* 0x004fca00000000ff */
[----:B---3--:R1:W-:Y:S02]  /*ff460*/  @P4 STG.E.U8 desc[UR4][R24.64], R2 ;  /* 0x0000000218004986 */ /* 0x0083e4000c101104 */
[C---:B-1----:R-:W-:Y:S02]  /*ff470*/  PRMT R2, R37.reuse, 0x7771, RZ ;  /* 0x0000777125027816 */ /* 0x042fe400000000ff */
[----:B------:R-:W2:Y:S04]  /*ff480*/  LDL.LU.64 R24, [R1+0x3840] ;  /* 0x0038400001187983 */ /* 0x000ea80000300a00 */
[----:B----4-:R1:W-:Y:S04]  /*ff490*/  @P5 STG.E.U8 desc[UR4][R30.64], R2 ;  /* 0x000000021e005986 */ /* 0x0103e8000c101104 */
[----:B-1----:R-:W3:Y:S01]  /*ff4a0*/  LDL.LU.64 R30, [R1+0x3848] ;  /* 0x00384800011e7983 */ /* 0x002ee20000300a00 */
[----:B------:R-:W-:-:S05]  /*ff4b0*/  PRMT R2, R37, 0x7772, RZ ;  /* 0x0000777225027816 */ /* 0x000fca00000000ff */
[----:B------:R1:W-:Y:S02]  /*ff4c0*/  @P6 STG.E.U8 desc[UR4][R28.64], R2 ;  /* 0x000000021c006986 */ /* 0x0003e4000c101104 */
[----:B-1----:R-:W-:Y:S02]  /*ff4d0*/  PRMT R2, R37, 0x7773, RZ ;  /* 0x0000777325027816 */ /* 0x002fe400000000ff */
[----:B------:R-:W4:Y:S04]  /*ff4e0*/  LDL.LU.64 R28, [R1+0x3850] ;  /* 0x00385000011c7983 */ /* 0x000f280000300a00 */
[----:B------:R1:W-:Y:S01]  /*ff4f0*/  @P0 STG.E.U8 desc[UR4][R34.64], R2 ;  /* 0x0000000222000986 */ /* 0x0003e2000c101104 */
[----:B------:R-:W-:-:S03]  /*ff500*/  LOP3.LUT P0, RZ, R43, 0x1, RZ, 0xc0, !PT ;  /* 0x000000012bff7812 */ /* 0x000fc6000780c0ff */
[----:B------:R-:W4:Y:S01]  /*ff510*/  LDL.LU R37, [R1+0x348] ;  /* 0x0003480001257983 */ /* 0x000f220000300800 */
[----:B-1----:R-:W-:-:S03]  /*ff520*/  PRMT R2, R3, 0x7770, RZ ;  /* 0x0000777003027816 */ /* 0x002fc600000000ff */
[----:B------:R-:W4:Y:S06]  /*ff530*/  LDL.LU.64 R34, [R1+0x3858] ;  /* 0x0038580001227983 */ /* 0x000f2c0000300a00 */
[----:B------:R1:W-:Y:S01]  /*ff540*/  @P0 STG.E.U8 desc[UR4][R32.64], R2 ;  /* 0x0000000220000986 */ /* 0x0003e2000c101104 */
[C---:B------:R-:W-:Y:S02]  /*ff550*/  LOP3.LUT P0, RZ, R44.reuse, 0x80000000, RZ, 0xc0, !PT ;  /* 0x800000002cff7812 */ /* 0x040fe4000780c0ff */
        /* <DEDUP_REMOVED lines=26> */
[----:B------:R1:W-:Y:S02]  /*ff700*/  @P0 STG.E.U8 desc[UR4][R26.64], R2 ;  /* 0x000000021a000986 */ /* 0x0003e4000c101104 */
[----:B-1----:R-:W-:-:S05]  /*ff710*/  PRMT R2, R59, 0x7771, RZ ;  /* 0x000077713b027816 */ /* 0x002fca00000000ff */
[----:B--2---:R1:W-:Y:S02]  /*ff720*/  @P1 STG.E.U8 desc[UR4][R24.64], R2 ;  /* 0x0000000218001986 */ /* 0x0043e4000c101104 */
[----:B-1----:R-:W-:-:S05]  /*ff730*/  PRMT R2, R59, 0x7772, RZ ;  /* 0x000077723b027816 */ /* 0x002fca00000000ff */
[----:B---3--:R1:W-:Y:S02]  /*ff740*/  @P2 STG.E.U8 desc[UR4][R30.64], R2 ;  /* 0x000000021e002986 */ /* 0x0083e4000c101104 */
[----:B-1----:R-:W-:Y:S02]  /*ff750*/  PRMT R2, R59, 0x7773, RZ ;  /* 0x000077733b027816 */ /* 0x002fe400000000ff */
[----:B------:R-:W2:Y:S01]  /*ff760*/  LDL.LU R59, [R1+0x5528] ;  /* 0x00552800013b7983 */ /* 0x000ea20000300800 */
[C---:B------:R-:W-:Y:S02]  /*ff770*/  LOP3.LUT P3, RZ, R57.reuse, 0x2000000, RZ, 0xc0, !PT ;  /* 0x0200000039ff7812 */ /* 0x040fe4000786c0ff */
[C---:B------:R-:W-:Y:S01]  /*ff780*/  LOP3.LUT P4, RZ, R57.reuse, 0x4000000, RZ, 0xc0, !PT ;  /* 0x0400000039ff7812 */ /* 0x040fe2000788c0ff */
[----:B------:R-:W3:Y:S01]  /*ff790*/  LDL.LU.64 R24, [R1+0x3870] ;  /* 0x0038700001187983 */ /* 0x000ee20000300a00 */
[C---:B------:R-:W-:Y:S02]  /*ff7a0*/  LOP3.LUT P5, RZ, R57.reuse, 0x8000000, RZ, 0xc0, !PT ;  /* 0x0800000039ff7812 */ /* 0x040fe400078ac0ff */
[----:B------:R-:W-:Y:S01]  /*ff7b0*/  LOP3.LUT P6, RZ, R57, 0x10000000, RZ, 0xc0, !PT ;  /* 0x1000000039ff7812 */ /* 0x000fe200078cc0ff */
[----:B------:R-:W3:Y:S06]  /*ff7c0*/  LDL.LU.64 R30, [R1+0x3878] ;  /* 0x00387800011e7983 */ /* 0x000eec0000300a00 */
[----:B----4-:R1:W-:Y:S02]  /*ff7d0*/  @P3 STG.E.U8 desc[UR4][R28.64], R2 ;  /* 0x000000021c003986 */ /* 0x0103e4000c101104 */
[----:B-1----:R-:W-:-:S02]  /*ff7e0*/  PRMT R2, R37, 0x7770, RZ ;  /* 0x0000777025027816 */ /* 0x002fc400000000ff */
[----:B------:R-:W4:Y:S04]  /*ff7f0*/  LDL.LU.64 R28, [R1+0x3880] ;  /* 0x00388000011c7983 */ /* 0x000f280000300a00 */
        /* <DEDUP_REMOVED lines=50> */
[----:B------:R1:W-:Y:S04]  /*ffb20*/  @P5 STG.E.U8 desc[UR4][R30.64], R2 ;  /* 0x000000021e005986 */ /* 0x0003e8000c101104 */
[----:B------:R-:W-:Y:S02]  /*ffb30*/  @P0 LOP3.LUT R44, R44, 0x800000, RZ, 0xfc, !PT ;  /* 0x008000002c2c0812 */ /* 0x000fe400078efcff */
[----:B------:R-:W-:Y:S02]  /*ffb40*/  LOP3.LUT P0, RZ, R59, 0x1, RZ, 0xc0, !PT ;  /* 0x000000013bff7812 */ /* 0x000fe4000780c0ff */
[C---:B-1----:R-:W-:Y:S01]  /*ffb50*/  PRMT R2, R38.reuse, 0x7771, RZ ;  /* 0x0000777126027816 */ /* 0x042fe200000000ff */
[----:B------:R-:W3:Y:S04]  /*ffb60*/  LDL.LU.64 R30, [R1+0x38e0] ;  /* 0x0038e000011e7983 */ /* 0x000ee80000300a00 */
[----:B----4-:R1:W-:Y:S02]  /*ffb70*/  @P6 STG.E.U8 desc[UR4][R28.64], R2 ;  /* 0x000000021c006986 */ /* 0x0103e4000c101104 */
[----:B-1----:R-:W-:-:S02]  /*ffb80*/  PRMT R2, R38, 0x7772, RZ ;  /* 0x0000777226027816 */ /* 0x002fc400000000ff */
[----:B------:R-:W4:Y:S04]  /*ffb90*/  LDL.LU.64 R28, [R1+0x38e8] ;  /* 0x0038e800011c7983 */ /* 0x000f280000300a00 */
[----:B------:R1:W-:Y:S01]  /*ffba0*/  @P0 STG.E.U8 desc[UR4][R34.64], R2 ;  /* 0x0000000222000986 */ /* 0x0003e2000c101104 */
[----:B------:R-:W-:Y:S02]  /*ffbb0*/  LOP3.LUT P0, RZ, R44, 0x800000, RZ, 0xc0, !PT ;  /* 0x008000002cff7812 */ /* 0x000fe4000780c0ff */
        /* <DEDUP_REMOVED lines=113> */
[C---:B------:R-:W-:Y:S02]  /*1002d0*/  LOP3.LUT P0, RZ, R44.reuse, 0x2000, RZ, 0xc0, !PT ;  /* 0x000020002cff7812 */ /* 0x040fe4000780c0ff */
        /* <DEDUP_REMOVED lines=36> */
[C---:B------:R-:W-:Y:S02]  /*100520*/  LOP3.LUT P4, RZ, R60.reuse, 0x1, RZ, 0xc0, !PT ;  /* 0x000000013cff7812 */ /* 0x040fe4000788c0ff */
        /* <DEDUP_REMOVED lines=73> */
[----:B------:R-:W4:Y:S01]  /*1009c0*/  LDL.LU R61, [R1+0x551c] ;  /* 0x00551c00013d7983 */ /* 0x000f220000300800 */
[----:B------:R-:W-:Y:S02]  /*1009d0*/  LOP3.LUT P0, RZ, R44, 0x8, RZ, 0xc0, !PT ;  /* 0x000000082cff7812 */ /* 0x000fe4000780c0ff */
[----:B------:R-:W-:Y:S01]  /*1009e0*/  LOP3.LUT P1, RZ, R60, 0x10000, RZ, 0xc0, !PT ;  /* 0x000100003cff7812 */ /* 0x000fe2000782c0ff */
[----:B------:R-:W4:Y:S10]  /*1009f0*/  LDL.LU.64 R36, [R1+0x3a30] ;  /* 0x003a300001247983 */ /* 0x000f340000300a00 */
[----:B------:R2:W-:Y:S01]  /*100a00*/  @P0 STG.E.U8 desc[UR4][R40.64], R2 ;  /* 0x0000000228000986 */ /* 0x0005e2000c101104 */
[----:B------:R-:W-:-:S02]  /*100a10*/  LOP3.LUT P0, RZ, R44, 0x4, RZ, 0xc0, !PT ;  /* 0x000000042cff7812 */ /* 0x000fc4000780c0ff */
        /* <DEDUP_REMOVED lines=135> */
[----:B------:R-:W4:Y:S04]  /*101290*/  LDL.LU.64 R24, [R1+0x3ad0] ;  /* 0x003ad00001187983 */ /* 0x000f280000300a00 */
        /* <DEDUP_REMOVED lines=12> */
[----:B------:R-:W2:Y:S04]  /*101360*/  LDL.LU R37, [R1+0x30c] ;  /* 0x00030c0001257983 */ /* 0x000ea80000300800 */
[----:B------:R-:W3:Y:S04]  /*101370*/  LDL.LU.64 R34, [R1+0x3af0] ;  /* 0x003af00001227983 */ /* 0x000ee80000300a00 */
[----:B------:R-:W3:Y:S04]  /*101380*/  LDL.LU.64 R32, [R1+0x3af8] ;  /* 0x003af80001207983 */ /* 0x000ee80000300a00 */
[----:B------:R-:W3:Y:S01]  /*101390*/  LDL.LU R3, [R1+0x2fc] ;  /* 0x0002fc0001037983 */ /* 0x000ee20000300800 */
[----:B------:R-:W-:-:S02]  /*1013a0*/  LOP3.LUT P4, RZ, R61, 0x200, RZ, 0xc0, !PT ;  /* 0x000002003dff7812 */ /* 0x000fc4000788c0ff */
[C---:B------:R-:W-:Y:S02]  /*1013b0*/  LOP3.LUT P5, RZ, R61.reuse, 0x400, RZ, 0xc0, !PT ;  /* 0x000004003dff7812 */ /* 0x040fe400078ac0ff */
        /* <DEDUP_REMOVED lines=14> */
[----:B----4-:R2:W-:Y:S01]  /*1014a0*/  @P4 STG.E.U8 desc[UR4][R24.64], R2 ;  /* 0x0000000218004986 */ /* 0x0105e2000c101104 */
[----:B------:R-:W-:-:S11]  /*1014b0*/  LOP3.LUT R45, R45, 0xffff7fff, RZ, 0xc0, !PT ;  /* 0xffff7fff2d2d7812 */ /* 0x000fd600078ec0ff */
[----:B------:R-:W-:Y:S02]  /*1014c0*/  @P0 LOP3.LUT R45, R45, 0x8000, RZ, 0xfc, !PT ;  /* 0x000080002d2d0812 */ /* 0x000fe400078efcff */
[----:B------:R-:W-:Y:S02]  /*1014d0*/  LOP3.LUT P0, RZ, R61, 0x10000, RZ, 0xc0, !PT ;  /* 0x000100003dff7812 */ /* 0x000fe4000780c0ff */
[----:B------:R-:W-:Y:S02]  /*1014e0*/  LOP3.LUT R45, R45, 0xfffeffff, RZ, 0xc0, !PT ;  /* 0xfffeffff2d2d7812 */ /* 0x000fe400078ec0ff */
[----:B--2---:R-:W-:-:S05]  /*1014f0*/  PRMT R2, R37, 0x7770, RZ ;  /* 0x0000777025027816 */ /* 0x004fca00000000ff */
[----:B------:R1:W-:Y:S04]  /*101500*/  @P5 STG.E.U8 desc[UR4][R38.64], R2 ;  /* 0x0000000226005986 */ /* 0x0003e8000c101104 */
[----:B-1----:R-:W2:Y:S04]  /*101510*/  LDL.LU.64 R38, [R1+0x3b00] ;  /* 0x003b000001267983 */ /* 0x002ea80000300a00 */
[----:B------:R-:W4:Y:S01]  /*101520*/  LDL.LU.64 R42, [R1+0x3b08] ;  /* 0x003b0800012a7983 */ /* 0x000f220000300a00 */
[----:B------:R-:W-:Y:S02]  /*101530*/  @P0 LOP3.LUT R45, R45, 0x10000, RZ, 0xfc, !PT ;  /* 0x000100002d2d0812 */ /* 0x000fe400078efcff */
[----:B------:R-:W-:Y:S01]  /*101540*/  LOP3.LUT P0, RZ, R61, 0x8000, RZ, 0xc0, !PT ;  /* 0x000080003dff7812 */ /* 0x000fe2000780c0ff */
[----:B------:R-:W4:Y:S01]  /*101550*/  LDL.LU.64 R40, [R1+0x3b10] ;  /* 0x003b100001287983 */ /* 0x000f220000300a00 */
[----:B------:R-:W-:-:S03]  /*101560*/  LOP3.LUT R45, R45, 0xfffdffff, RZ, 0xc0, !PT ;  /* 0xfffdffff2d2d7812 */ /* 0x000fc600078ec0ff */
[----:B------:R-:W4:Y:S04]  /*101570*/  LDL.LU.64 R18, [R1+0x3b18] ;  /* 0x003b180001127983 */ /* 0x000f280000300a00 */
[----:B------:R-:W4:Y:S04]  /*101580*/  LDL.LU R24, [R1+0x2ec] ;  /* 0x0002ec0001187983 */ /* 0x000f280000300800 */
        /* <DEDUP_REMOVED lines=12> */
[----:B------:R-:W-:-:S03]  /*101650*/  LOP3.LUT R45, R45, 0xfff7ffff, RZ, 0xc0, !PT ;  /* 0xfff7ffff2d2d7812 */ /* 0x000fc600078ec0ff */
[----:B------:R1:W-:Y:S08]  /*101660*/  @P6 STG.E.U8 desc[UR4][R30.64], R2 ;  /* 0x000000021e006986 */ /* 0x0003f0000c101104 */
[----:B------:R-:W-:Y:S02]  /*101670*/  @P0 LOP3.LUT R45, R45, 0x80000, RZ, 0xfc, !PT ;  /* 0x000800002d2d0812 */ /* 0x000fe400078efcff */
[----:B------:R-:W-:-:S02]  /*101680*/  LOP3.LUT P0, RZ, R61, 0x1000, RZ, 0xc0, !PT ;  /* 0x000010003dff7812 */ /* 0x000fc4000780c0ff */
[----:B-1----:R-:W-:Y:S01]  /*101690*/  PRMT R2, R37, 0x7772, RZ ;  /* 0x0000777225027816 */ /* 0x002fe200000000ff */
[----:B------:R-:W4:Y:S10]  /*1016a0*/  LDL.LU.64 R30, [R1+0x3b40] ;  /* 0x003b4000011e7983 */ /* 0x000f340000300a00 */
[----:B------:R1:W-:Y:S01]  /*1016b0*/  @P0 STG.E.U8 desc[UR4][R28.64], R2 ;  /* 0x000000021c000986 */ /* 0x0003e2000c101104 */
[----:B------:R-:W-:-:S02]  /*1016c0*/  LOP3.LUT P0, RZ, R45, 0x80000, RZ, 0xc0, !PT ;  /* 0x000800002dff7812 */ /* 0x000fc4000780c0ff */
[----:B-1----:R-:W-:Y:S01]  /*1016d0*/  PRMT R2, R37, 0x7773, RZ ;  /* 0x0000777325027816 */ /* 0x002fe200000000ff */
[----:B------:R-:W4:Y:S10]  /*1016e0*/  LDL.LU.64 R28, [R1+0x3b48] ;  /* 0x003b4800011c7983 */ /* 0x000f340000300a00 */
[----:B---3--:R1:W-:Y:S01]  /*1016f0*/  @P0 STG.E.U8 desc[UR4][R34.64], R2 ;  /* 0x0000000222000986 */ /* 0x0083e2000c101104 */
[----:B------:R-:W-:-:S02]  /*101700*/  LOP3.LUT P0, RZ, R45, 0x40000, RZ, 0xc0, !PT ;  /* 0x000400002dff7812 */ /* 0x000fc4000780c0ff */
[----:B-1----:R-:W-:Y:S01]  /*101710*/  PRMT R2, R3, 0x7770, RZ ;  /* 0x0000777003027816 */ /* 0x002fe200000000ff */
[----:B------:R-:W3:Y:S10]  /*101720*/  LDL.LU.64 R34, [R1+0x3b50] ;  /* 0x003b500001227983 */ /* 0x000ef40000300a00 */
[----:B------:R1:W-:Y:S04]  /*101730*/  @P0 STG.E.U8 desc[UR4][R32.64], R2 ;  /* 0x0000000220000986 */ /* 0x0003e8000c101104 */
[----:B-1----:R-:W3:Y:S04]  /*101740*/  LDL.LU.64 R32, [R1+0x3b58] ;  /* 0x003b580001207983 */ /* 0x002ee80000300a00 */
[----:B------:R-:W3:Y:S01]  /*101750*/  LDL.LU R37, [R1+0x2c0] ;  /* 0x0002c00001257983 */ /* 0x000ee20000300800 */
[----:B------:R-:W-:-:S02]  /*101760*/  LOP3.LUT P0, RZ, R45, 0x20000, RZ, 0xc0, !PT ;  /* 0x000200002dff7812 */ /* 0x000fc4000780c0ff */
[----:B------:R-:W-:Y:S02]  /*101770*/  PRMT R2, R3, 0x7771, RZ ;  /* 0x0000777103027816 */ /* 0x000fe400000000ff */
[C---:B------:R-:W-:Y:S02]  /*101780*/  LOP3.LUT P1, RZ, R61.reuse, 0x400000, RZ, 0xc0, !PT ;  /* 0x004000003dff7812 */ /* 0x040fe4000782c0ff */
[C---:B------:R-:W-:Y:S02]  /*101790*/  LOP3.LUT P2, RZ, R61.reuse, 0x800000, RZ, 0xc0, !PT ;  /* 0x008000003dff7812 */ /* 0x040fe4000784c0ff */
[----:B------:R-:W-:-:S05]  /*1017a0*/  LOP3.LUT P3, RZ, R61, 0x1000000, RZ, 0xc0, !PT ;  /* 0x010000003dff7812 */ /* 0x000fca000786c0ff */
[----:B--2---:R1:W-:Y:S04]  /*1017b0*/  @P0 STG.E.U8 desc[UR4][R38.64], R2 ;  /* 0x0000000226000986 */ /* 0x0043e8000c101104 */
[----:B-1----:R-:W2:Y:S04]  /*1017c0*/  LDL.LU.64 R38, [R1+0x3b60] ;  /* 0x003b600001267983 */ /* 0x002ea80000300a00 */
[----:B------:R-:W2:Y:S01]  /*1017d0*/  LDL.LU R25, [R1+0x1c4] ;  /* 0x0001c40001197983 */ /* 0x000ea20000300800 */
[----:B------:R-:W-:Y:S02]  /*1017e0*/  LOP3.LUT P0, RZ, R45, 0x10000, RZ, 0xc0, !PT ;  /* 0x000100002dff7812 */ /* 0x000fe4000780c0ff */
[----:B------:R-:W-:-:S11]  /*1017f0*/  PRMT R2, R3, 0x7772, RZ ;  /* 0x0000777203027816 */ /* 0x000fd600000000ff */
        /* <DEDUP_REMOVED lines=17> */
[----:B-1----:R-:W-:-:S05]  /*101910*/  PRMT R2, R36, 0x7770, RZ ;  /* 0x0000777024027816 */ /* 0x002fca00000000ff */
[----:B------:R1:W-:Y:S01]  /*101920*/  @P1 STG.E.U8 desc[UR4][R26.64], R2 ;  /* 0x000000021a001986 */ /* 0x0003e2000c101104 */
[----:B------:R-:W-:Y:S02]  /*101930*/  LOP3.LUT P5, RZ, R61, 0x4000000, RZ, 0xc0, !PT ;  /* 0x040000003dff7812 */ /* 0x000fe400078ac0ff */
[C---:B-1----:R-:W-:Y:S01]  /*101940*/  PRMT R2, R36.reuse, 0x7771, RZ ;  /* 0x0000777124027816 */ /* 0x042fe200000000ff */
[----:B------:R-:W4:Y:S04]  /*101950*/  LDL.LU.64 R26, [R1+0x3b68] ;  /* 0x003b6800011a7983 */ /* 0x000f280000300a00 */
[----:B------:R1:W-:Y:S02]  /*101960*/  @P2 STG.E.U8 desc[UR4][R30.64], R2 ;  /* 0x000000021e002986 */ /* 0x0003e4000c101104 */
[----:B-1----:R-:W-:-:S02]  /*101970*/  PRMT R2, R36, 0x7772, RZ ;  /* 0x0000777224027816 */ /* 0x002fc400000000ff */
[----:B------:R-:W4:Y:S04]  /*101980*/  LDL.LU.64 R30, [R1+0x3b70] ;  /* 0x003b7000011e7983 */ /* 0x000f280000300a00 */
[----:B------:R1:W-:Y:S02]  /*101990*/  @P3 STG.E.U8 desc[UR4][R28.64], R2 ;  /* 0x000000021c003986 */ /* 0x0003e4000c101104 */
[----:B-1----:R-:W-:Y:S02]  /*1019a0*/  PRMT R2, R36, 0x7773, RZ ;  /* 0x0000777324027816 */ /* 0x002fe400000000ff */
[----:B------:R-:W4:Y:S04]  /*1019b0*/  LDL.LU.64 R28, [R1+0x3b78] ;  /* 0x003b7800011c7983 */ /* 0x000f280000300a00 */
[----:B---3--:R1:W-:Y:S02]  /*1019c0*/  @P4 STG.E.U8 desc[UR4][R34.64], R2 ;  /* 0x0000000222004986 */ /* 0x0083e4000c101104 */
[----:B-1----:R-:W-:-:S02]  /*1019d0*/  PRMT R2, R37, 0x7770, RZ ;  /* 0x0000777025027816 */ /* 0x002fc400000000ff */
[----:B------:R-:W3:Y:S04]  /*1019e0*/  LDL.LU.64 R34, [R1+0x3b80] ;  /* 0x003b800001227983 */ /* 0x000ee80000300a00 */
[----:B------:R1:W-:Y:S04]  /*1019f0*/  @P5 STG.E.U8 desc[UR4][R32.64], R2 ;  /* 0x0000000220005986 */ /* 0x0003e8000c101104 */
[----:B-1----:R-:W3:Y:S04]  /*101a00*/  LDL.LU.64 R32, [R1+0x3b88] ;  /* 0x003b880001207983 */ /* 0x002ee80000300a00 */
[----:B------:R-:W3:Y:S01]  /*101a10*/  LDL.LU R36, [R1+0x2b0] ;  /* 0x0002b00001247983 */ /* 0x000ee20000300800 */
[----:B------:R-:W-:-:S02]  /*101a20*/  LOP3.LUT R45, R45, 0xfffffffb, RZ, 0xc0, !PT ;  /* 0xfffffffb2d2d7812 */ /* 0x000fc400078ec0ff */
[----:B------:R-:W-:Y:S02]  /*101a30*/  LOP3.LUT P6, RZ, R61, 0x8000000, RZ, 0xc0, !PT ;  /* 0x080000003dff7812 */ /* 0x000fe400078cc0ff */
        /* <DEDUP_REMOVED lines=18> */
[----:B------:R-:W-:Y:S01]  /*101b60*/  @P0 LOP3.LUT R45, R45, 0x80, RZ, 0xfc, !PT ;  /* 0x000000802d2d0812 */ /* 0x000fe200078efcff */
[----:B-1----:R-:W2:Y:S01]  /*101b70*/  LDL.LU.64 R38, [R1+0x3b90] ;  /* 0x003b900001267983 */ /* 0x002ea20000300a00 */
[----:B------:R-:W-:-:S02]  /*101b80*/  LOP3.LUT P0, RZ, R25, 0x4, RZ, 0xc0, !PT ;  /* 0x0000000419ff7812 */ /* 0x000fc4000780c0ff */
[----:B------:R-:W-:Y:S01]  /*101b90*/  LOP3.LUT R45, R45, 0xfffffeff, RZ, 0xc0, !PT ;  /* 0xfffffeff2d2d7812 */ /* 0x000fe200078ec0ff */
[----:B------:R-:W2:Y:S04]  /*101ba0*/  LDL.LU R3, [R1+0x2a0] ;  /* 0x0002a00001037983 */ /* 0x000ea80000300800 */
[----:B------:R-:W2:Y:S06]  /*101bb0*/  LDL.LU.64 R20, [R1+0x3b98] ;  /* 0x003b980001147983 */ /* 0x000eac0000300a00 */
[----:B------:R-:W-:-:S02]  /*101bc0*/  @P0 LOP3.LUT R45, R45, 0x100, RZ, 0xfc, !PT ;  /* 0x000001002d2d0812 */ /* 0x000fc400078efcff */
[----:B------:R-:W-:Y:S02]  /*101bd0*/  LOP3.LUT P0, RZ, R25, 0x2, RZ, 0xc0, !PT ;  /* 0x0000000219ff7812 */ /* 0x000fe4000780c0ff */
[----:B------:R-:W-:-:S11]  /*101be0*/  LOP3.LUT R45, R45, 0xfffffdff, RZ, 0xc0, !PT ;  /* 0xfffffdff2d2d7812 */ /* 0x000fd600078ec0ff */
[----:B------:R-:W-:Y:S02]  /*101bf0*/  @P0 LOP3.LUT R45, R45, 0x200, RZ, 0xfc, !PT ;  /* 0x000002002d2d0812 */ /* 0x000fe400078efcff */
[----:B------:R-:W-:Y:S02]  /*101c00*/  LOP3.LUT P0, RZ, R25, 0x1, RZ, 0xc0, !PT ;  /* 0x0000000119ff7812 */ /* 0x000fe4000780c0ff */
[----:B------:R-:W-:Y:S02]  /*101c10*/  LOP3.LUT R45, R45, 0xfffffbff, RZ, 0xc0, !PT ;  /* 0xfffffbff2d2d7812 */ /* 0x000fe400078ec0ff */
[C---:B------:R-:W-:Y:S02]  /*101c20*/  LOP3.LUT P4, RZ, R61.reuse, 0x10000000, RZ, 0xc0, !PT ;  /* 0x100000003dff7812 */ /* 0x040fe4000788c0ff */
[C---:B------:R-:W-:Y:S02]  /*101c30*/  LOP3.LUT P5, RZ, R61.reuse, 0x20000000, RZ, 0xc0, !PT ;  /* 0x200000003dff7812 */ /* 0x040fe400078ac0ff */
[----:B------:R-:W-:-:S05]  /*101c40*/  LOP3.LUT P6, RZ, R61, 0x40000000, RZ, 0xc0, !PT ;  /* 0x400000003dff7812 */ /* 0x000fca00078cc0ff */
[----:B------:R-:W-:Y:S02]  /*101c50*/  @P0 LOP3.LUT R45, R45, 0x400, RZ, 0xfc, !PT ;  /* 0x000004002d2d0812 */ /* 0x000fe400078efcff */
[----:B------:R-:W-:Y:S02]  /*101c60*/  LOP3.LUT P0, RZ, R61, 0x80000000, RZ, 0xc0, !PT ;  /* 0x800000003dff7812 */ /* 0x000fe4000780c0ff */
[----:B------:R-:W2:Y:S04]  /*101c70*/  LDL.LU.64 R60, [R1+0x3ba0] ;  /* 0x003ba000013c7983 */ /* 0x000ea80000300a00 */
[----:B------:R-:W2:Y:S04]  /*101c80*/  LDL.LU.64 R42, [R1+0x3ba8] ;  /* 0x003ba800012a7983 */ /* 0x000ea80000300a00 */
[----:B------:R-:W2:Y:S04]  /*101c90*/  LDL.LU.64 R40, [R1+0x3bb0] ;  /* 0x003bb00001287983 */ /* 0x000ea80000300a00 */
[----:B------:R-:W2:Y:S04]  /*101ca0*/  LDL.LU R24, [R1+0x290] ;  /* 0x0002900001187983 */ /* 0x000ea80000300800 */
[----:B------:R-:W2:Y:S04]  /*101cb0*/  LDL.LU.64 R18, [R1+0x3bb8] ;  /* 0x003bb80001127983 */ /* 0x000ea80000300a00 */
[----:B------:R-:W2:Y:S01]  /*101cc0*/  LDL.LU.64 R16, [R1+0x3bc0] ;  /* 0x003bc00001107983 */ /* 0x000ea20000300a00 */
[----:B------:R-:W-:-:S05]  /*101cd0*/  PRMT R2, R37, 0x7772, RZ ;  /* 0x0000777225027816 */ /* 0x000fca00000000ff */
[----:B----4-:R1:W-:Y:S02]  /*101ce0*/  @P4 STG.E.U8 desc[UR4][R26.64], R2 ;  /* 0x000000021a004986 */ /* 0x0103e4000c101104 */
[----:B-1----:R-:W-:Y:S02]  /*101cf0*/  PRMT R2, R37, 0x7773, RZ ;  /* 0x0000777325027816 */ /* 0x002fe400000000ff */
[----:B------:R-:W4:Y:S04]  /*101d00*/  LDL.LU R37, [R1+0x2c4] ;  /* 0x0002c40001257983 */ /* 0x000f280000300800 */
[----:B------:R-:W4:Y:S04]  /*101d10*/  LDL.LU.64 R22, [R1+0x3bc8] ;  /* 0x003bc80001167983 */ /* 0x000f280000300a00 */
[----:B------:R1:W-:Y:S04]  /*101d20*/  @P5 STG.E.U8 desc[UR4][R30.64], R2 ;  /* 0x000000021e005986 */ /* 0x0003e8000c101104 */
[----:B------:R-:W4:Y:S04]  /*101d30*/  LDL.LU.64 R26, [R1+0x3bd0] ;  /* 0x003bd000011a7983 */ /* 0x000f280000300a00 */
[----:B-1----:R-:W4:Y:S01]  /*101d40*/  LDL.LU.64 R30, [R1+0x3bd8] ;  /* 0x003bd800011e7983 */ /* 0x002f220000300a00 */
[----:B---3--:R-:W-:-:S05]  /*101d50*/  PRMT R2, R36, 0x7770, RZ ;  /* 0x0000777024027816 */ /* 0x008fca00000000ff */
[----:B------:R1:W-:Y:S02]  /*101d60*/  @P6 STG.E.U8 desc[UR4][R28.64], R2 ;  /* 0x000000021c006986 */ /* 0x0003e4000c101104 */
[C---:B-1----:R-:W-:Y:S02]  /*101d70*/  PRMT R2, R36.reuse, 0x7771, RZ ;  /* 0x0000777124027816 */ /* 0x042fe400000000ff */
[----:B------:R-:W3:Y:S04]  /*101d80*/  LDL.LU.64 R28, [R1+0x3be0] ;  /* 0x003be000011c7983 */ /* 0x000ee80000300a00 */
[----:B------:R1:W-:Y:S01]  /*101d90*/  @P0 STG.E.U8 desc[UR4][R34.64], R2 ;  /* 0x0000000222000986 */ /* 0x0003e2000c101104 */
[C---:B------:R-:W-:Y:S02]  /*101da0*/  LOP3.LUT P0, RZ, R45.reuse, 0x400, RZ, 0xc0, !PT ;  /* 0x000004002dff7812 */ /* 0x040fe4000780c0ff */
[----:B-1----:R-:W-:Y:S01]  /*101db0*/  PRMT R2, R36, 0x7772, RZ ;  /* 0x0000777224027816 */ /* 0x002fe200000000ff */
[----:B------:R-:W3:Y:S10]  /*101dc0*/  LDL.LU.64 R34, [R1+0x3be8] ;  /* 0x003be80001227983 */ /* 0x000ef40000300a00 */
[----:B------:R1:W-:Y:S04]  /*101dd0*/  @P0 STG.E.U8 desc[UR4][R32.64], R2 ;  /* 0x0000000220000986 */ /* 0x0003e8000c101104 */
[----:B-1----:R-:W3:Y:S01]  /*101de0*/  LDL.LU.64 R32, [R1+0x3bf0] ;  /* 0x003bf00001207983 */ /* 0x002ee20000300a00 */
[----:B------:R-:W-:-:S02]  /*101df0*/  LOP3.LUT P0, RZ, R45, 0x200, RZ, 0xc0, !PT ;  /* 0x000002002dff7812 */ /* 0x000fc4000780c0ff */
[----:B------:R-:W-:Y:S02]  /*101e00*/  PRMT R2, R36, 0x7773, RZ ;  /* 0x0000777324027816 */ /* 0x000fe400000000ff */
[C---:B------:R-:W-:Y:S02]  /*101e10*/  LOP3.LUT P1, RZ, R25.reuse, 0x200, RZ, 0xc0, !PT ;  /* 0x0000020019ff7812 */ /* 0x040fe4000782c0ff */
[C---:B------:R-:W-:Y:S02]  /*101e20*/  LOP3.LUT P2, RZ, R25.reuse, 0x400, RZ, 0xc0, !PT ;  /* 0x0000040019ff7812 */ /* 0x040fe4000784c0ff */
[C---:B------:R-:W-:Y:S02]  /*101e30*/  LOP3.LUT P3, RZ, R25.reuse, 0x800, RZ, 0xc0, !PT ;  /* 0x0000080019ff7812 */ /* 0x040fe4000786c0ff */
[----:B------:R-:W-:-:S03]  /*101e40*/  LOP3.LUT P4, RZ, R25, 0x1000, RZ, 0xc0, !PT ;  /* 0x0000100019ff7812 */ /* 0x000fc6000788c0ff */
[----:B--2---:R1:W-:Y:S04]  /*101e50*/  @P0 STG.E.U8 desc[UR4][R38.64], R2 ;  /* 0x0000000226000986 */ /* 0x0043e8000c101104 */
[----:B-1----:R-:W2:Y:S04]  /*101e60*/  LDL.LU.64 R38, [R1+0x3bf8] ;  /* 0x003bf80001267983 */ /* 0x002ea80000300a00 */
[----:B------:R-:W2:Y:S01]  /*101e70*/  LDL.LU R36, [R1+0x2b4] ;  /* 0x0002b40001247983 */ /* 0x000ea20000300800 */
[----:B------:R-:W-:Y:S02]  /*101e80*/  LOP3.LUT P0, RZ, R45, 0x100, RZ, 0xc0, !PT ;  /* 0x000001002dff7812 */ /* 0x000fe4000780c0ff */
[----:B------:R-:W-:-:S11]  /*101e90*/  PRMT R2, R3, 0x7770, RZ ;  /* 0x0000777003027816 */ /* 0x000fd600000000ff */
[----:B------:R1:W-:Y:S01]  /*101ea0*/  @P0 STG.E.U8 desc[UR4][R20.64], R2 ;  /* 0x0000000214000986 */ /* 0x0003e2000c101104 */
[----:B------:R-:W-:Y:S02]  /*101eb0*/  LOP3.LUT P0, RZ, R45, 0x80, RZ, 0xc0, !PT ;  /* 0x000000802dff7812 */ /* 0x000fe4000780c0ff */
[----:B-1----:R-:W-:Y:S01]  /*101ec0*/  PRMT R2, R3, 0x7771, RZ ;  /* 0x0000777103027816 */ /* 0x002fe200000000ff */
[----:B------:R-:W2:Y:S10]  /*101ed0*/  LDL.LU.64 R20, [R1+0x5508] ;  /* 0x0055080001147983 */ /* 0x000eb40000300a00 */
        /* <DEDUP_REMOVED lines=17> */
[----:B------:R1:W-:Y:S01]  /*101ff0*/  @P1 STG.E.U8 desc[UR4][R26.64], R2 ;  /* 0x000000021a001986 */ /* 0x0003e2000c101104 */
[----:B------:R-:W-:Y:S02]  /*102000*/  LOP3.LUT P5, RZ, R25, 0x2000, RZ, 0xc0, !PT ;  /* 0x0000200019ff7812 */ /* 0x000fe400078ac0ff */
[----:B-1----:R-:W-:-:S05]  /*102010*/  PRMT R2, R37, 0x7770, RZ ;  /* 0x0000777025027816 */ /* 0x002fca00000000ff */
[----:B------:R1:W-:Y:S02]  /*102020*/  @P2 STG.E.U8 desc[UR4][R30.64], R2 ;  /* 0x000000021e002986 */ /* 0x0003e4000c101104 */
[----:B-1----:R-:W-:-:S05]  /*102030*/  PRMT R2, R37, 0x7771, RZ ;  /* 0x0000777125027816 */ /* 0x002fca00000000ff */
[----:B---3--:R1:W-:Y:S02]  /*102040*/  @P3 STG.E.U8 desc[UR4][R28.64], R2 ;  /* 0x000000021c003986 */ /* 0x0083e4000c101104 */
[----:B-1----:R-:W-:-:S05]  /*102050*/  PRMT R2, R37, 0x7772, RZ ;  /* 0x0000777225027816 */ /* 0x002fca00000000ff */
[----:B------:R1:W-:Y:S02]  /*102060*/  @P4 STG.E.U8 desc[UR4][R34.64], R2 ;  /* 0x0000000222004986 */ /* 0x0003e4000c101104 */
[----:B-1----:R-:W-:-:S05]  /*102070*/  PRMT R2, R37, 0x7773, RZ ;  /* 0x0000777325027816 */ /* 0x002fca00000000ff */
[----:B------:R1:W-:Y:S04]  /*102080*/  @P5 STG.E.U8 desc[UR4][R32.64], R2 ;  /* 0x0000000220005986 */ /* 0x0003e8000c101104 */
[----:B-1----:R-:W3:Y:S01]  /*102090*/  LDL.LU.64 R32, [R1+0x3c00] ;  /* 0x003c000001207983 */ /* 0x002ee20000300a00 */
[----:B------:R-:W-:-:S03]  /*1020a0*/  LOP3.LUT P6, RZ, R25, 0x4000, RZ, 0xc0, !PT ;  /* 0x0000400019ff7812 */ /* 0x000fc600078cc0ff */
[----:B------:R-:W4:Y:S01]  /*1020b0*/  LDL.LU.64 R26, [R1+0x3c08] ;  /* 0x003c0800011a7983 */ /* 0x000f220000300a00 */
[----:B--2---:R-:W-:-:S09]  /*1020c0*/  PRMT R2, R36, 0x7770, RZ ;  /* 0x0000777024027816 */ /* 0x004fd200000000ff */
[----:B------:R1:W-:Y:S04]  /*1020d0*/  @P6 STG.E.U8 desc[UR4][R38.64], R2 ;  /* 0x0000000226006986 */ /* 0x0003e8000c101104 */
[----:B-1----:R-:W2:Y:S04]  /*1020e0*/  LDL.LU.64 R38, [R1+0x3c10] ;  /* 0x003c100001267983 */ /* 0x002ea80000300a00 */
[----:B------:R-:W2:Y:S04]  /*1020f0*/  LDL.LU.64 R30, [R1+0x3c18] ;  /* 0x003c1800011e7983 */ /* 0x000ea80000300a00 */
[----:B------:R-:W2:Y:S04]  /*102100*/  LDL.LU.64 R34, [R1+0x3c20] ;  /* 0x003c200001227983 */ /* 0x000ea80000300a00 */
[----:B------:R-:W2:Y:S01]  /*102110*/  LDL.LU R37, [R1+0x2a4] ;  /* 0x0002a40001257983 */ /* 0x000ea20000300800 */
[----:B------:R-:W-:-:S02]  /*102120*/  LOP3.LUT P4, RZ, R25, 0x8000, RZ, 0xc0, !PT ;  /* 0x0000800019ff7812 */ /* 0x000fc4000788c0ff */
[----:B------:R-:W-:Y:S01]  /*102130*/  PRMT R2, R36, 0x7771, RZ ;  /* 0x0000777124027816 */ /* 0x000fe200000000ff */
[----:B------:R-:W2:Y:S01]  /*102140*/  LDL.LU R28, [R1+0x1c8] ;  /* 0x0001c800011c7983 */ /* 0x000ea20000300800 */
        /* <DEDUP_REMOVED lines=17> */
[----:B-1----:R-:W3:Y:S01]  /*102260*/  LDL.LU.64 R32, [R1+0x3c28] ;  /* 0x003c280001207983 */ /* 0x002ee20000300a00 */
[----:B------:R-:W-:Y:S02]  /*102270*/  LOP3.LUT R46, R46, 0xbfffffff, RZ, 0xc0, !PT ;  /* 0xbfffffff2e2e7812 */ /* 0x000fe400078ec0ff */
[----:B------:R-:W-:Y:S01]  /*102280*/  LOP3.LUT R45, R45, 0xfffffffe, RZ, 0xc0, !PT ;  /* 0xfffffffe2d2d7812 */ /* 0x000fe200078ec0ff */
[----:B------:R-:W3:Y:S04]  /*102290*/  LDL.LU R29, [R1+0x294] ;  /* 0x00029400011d7983 */ /* 0x000ee80000300800 */
[----:B------:R-:W-:-:S02]  /*1022a0*/  @P0 LOP3.LUT R46, R46, 0x40000000, RZ, 0xfc, !PT ;  /* 0x400000002e2e0812 */ /* 0x000fc400078efcff */
[C---:B------:R-:W-:Y:S01]  /*1022b0*/  LOP3.LUT P0, RZ, R25.reuse, 0x200000, RZ, 0xc0, !PT ;  /* 0x0020000019ff7812 */ /* 0x040fe2000780c0ff */
[----:B------:R-:W3:Y:S01]  /*1022c0*/  LDL.LU.64 R60, [R1+0x3c38] ;  /* 0x003c3800013c7983 */ /* 0x000ee20000300a00 */
[----:B------:R-:W-:Y:S02]  /*1022d0*/  LOP3.LUT R46, R46, 0x7fffffff, RZ, 0xc0, !PT ;  /* 0x7fffffff2e2e7812 */ /* 0x000fe400078ec0ff */
[C---:B------:R-:W-:Y:S01]  /*1022e0*/  LOP3.LUT P5, RZ, R25.reuse, 0x10000, RZ, 0xc0, !PT ;  /* 0x0001000019ff7812 */ /* 0x040fe200078ac0ff */
[----:B------:R-:W3:Y:S01]  /*1022f0*/  LDL.LU.64 R42, [R1+0x3c40] ;  /* 0x003c4000012a7983 */ /* 0x000ee20000300a00 */
[C---:B------:R-:W-:Y:S02]  /*102300*/  LOP3.LUT P6, RZ, R25.reuse, 0x20000, RZ, 0xc0, !PT ;  /* 0x0002000019ff7812 */ /* 0x040fe400078cc0ff */
[----:B------:R-:W-:Y:S01]  /*102310*/  PRMT R2, R36, 0x7772, RZ ;  /* 0x0000777224027816 */ /* 0x000fe200000000ff */
[----:B------:R-:W3:Y:S04]  /*102320*/  LDL.LU.64 R40, [R1+0x3c48] ;  /* 0x003c480001287983 */ /* 0x000ee80000300a00 */
[----:B------:R-:W-:Y:S01]  /*102330*/  @P0 LOP3.LUT R46, R46, 0x80000000, RZ, 0xfc, !PT ;  /* 0x800000002e2e0812 */ /* 0x000fe200078efcff */
[----:B------:R-:W3:Y:S01]  /*102340*/  LDL.LU.64 R18, [R1+0x3c50] ;  /* 0x003c500001127983 */ /* 0x000ee20000300a00 */
[----:B------:R-:W-:-:S13]  /*102350*/  LOP3.LUT P0, RZ, R25, 0x100000, RZ, 0xc0, !PT ;  /* 0x0010000019ff7812 */ /* 0x000fda000780c0ff */
[----:B------:R-:W-:Y:S02]  /*102360*/  @P0 LOP3.LUT R45, R45, 0x1, RZ, 0xfc, !PT ;  /* 0x000000012d2d0812 */ /* 0x000fe400078efcff */
[----:B------:R-:W-:Y:S02]  /*102370*/  LOP3.LUT P0, RZ, R25, 0x80000, RZ, 0xc0, !PT ;  /* 0x0008000019ff7812 */ /* 0x000fe4000780c0ff */
[----:B------:R-:W-:Y:S01]  /*102380*/  LOP3.LUT R45, R45, 0xfffffffd, RZ, 0xc0, !PT ;  /* 0xfffffffd2d2d7812 */ /* 0x000fe200078ec0ff */
[----:B----4-:R1:W-:Y:S10]  /*102390*/  @P5 STG.E.U8 desc[UR4][R26.64], R2 ;  /* 0x000000021a005986 */ /* 0x0103f4000c101104 */
[----:B------:R-:W-:-:S02]  /*1023a0*/  @P0 LOP3.LUT R45, R45, 0x2, RZ, 0xfc, !PT ;  /* 0x000000022d2d0812 */ /* 0x000fc400078efcff */
[C---:B------:R-:W-:Y:S02]  /*1023b0*/  LOP3.LUT P0, RZ, R25.reuse, 0x40000, RZ, 0xc0, !PT ;  /* 0x0004000019ff7812 */ /* 0x040fe4000780c0ff */
[----:B-1----:R-:W-:Y:S02]  /*1023c0*/  PRMT R2, R36, 0x7773, RZ ;  /* 0x0000777324027816 */ /* 0x002fe400000000ff */
[C---:B------:R-:W-:Y:S02]  /*1023d0*/  LOP3.LUT P1, RZ, R25.reuse, 0x10000000, RZ, 0xc0, !PT ;  /* 0x1000000019ff7812 */ /* 0x040fe4000782c0ff */
[C---:B------:R-:W-:Y:S02]  /*1023e0*/  LOP3.LUT P2, RZ, R25.reuse, 0x20000000, RZ, 0xc0, !PT ;  /* 0x2000000019ff7812 */ /* 0x040fe4000784c0ff */
[C---:B------:R-:W-:Y:S02]  /*1023f0*/  LOP3.LUT P3, RZ, R25.reuse, 0x40000000, RZ, 0xc0, !PT ;  /* 0x4000000019ff7812 */ /* 0x040fe4000786c0ff */
[----:B------:R-:W-:Y:S01]  /*102400*/  LOP3.LUT P4, RZ, R25, 0x80000000, RZ, 0xc0, !PT ;  /* 0x8000000019ff7812 */ /* 0x000fe2000788c0ff */
[----:B--2---:R1:W-:Y:S02]  /*102410*/  @P6 STG.E.U8 desc[UR4][R38.64], R2 ;  /* 0x0000000226006986 */ /* 0x0043e4000c101104 */
[----:B-1----:R-:W-:-:S02]  /*102420*/  PRMT R2, R37, 0x7770, RZ ;  /* 0x0000777025027816 */ /* 0x002fc400000000ff */
[----:B------:R-:W2:Y:S04]  /*102430*/  LDL.LU R38, [R1+0x2c8] ;  /* 0x0002c80001267983 */ /* 0x000ea80000300800 */
[----:B------:R1:W-:Y:S01]  /*102440*/  @P0 STG.E.U8 desc[UR4][R30.64], R2 ;  /* 0x000000021e000986 */ /* 0x0003e2000c101104 */
[----:B------:R-:W-:-:S03]  /*102450*/  LOP3.LUT P0, RZ, R45, 0x2, RZ, 0xc0, !PT ;  /* 0x000000022dff7812 */ /* 0x000fc6000780c0ff */
[----:B------:R-:W4:Y:S04]  /*102460*/  LDL.LU.64 R16, [R1+0x3c58] ;  /* 0x003c580001107983 */ /* 0x000f280000300a00 */
[----:B------:R-:W2:Y:S01]  /*102470*/  LDL.LU.64 R22, [R1+0x3c60] ;  /* 0x003c600001167983 */ /* 0x000ea20000300a00 */
[----:B-1----:R-:W-:-:S03]  /*102480*/  PRMT R2, R37, 0x7771, RZ ;  /* 0x0000777125027816 */ /* 0x002fc600000000ff */
[----:B------:R-:W2:Y:S04]  /*102490*/  LDL.LU R39, [R1+0x2b8] ;  /* 0x0002b80001277983 */ /* 0x000ea80000300800 */
[----:B------:R-:W2:Y:S04]  /*1024a0*/  LDL.LU.64 R26, [R1+0x3c68] ;  /* 0x003c6800011a7983 */ /* 0x000ea80000300a00 */
[----:B------:R1:W-:Y:S01]  /*1024b0*/  @P0 STG.E.U8 desc[UR4][R34.64], R2 ;  /* 0x0000000222000986 */ /* 0x0003e2000c101104 */
[----:B------:R-:W-:-:S03]  /*1024c0*/  LOP3.LUT P0, RZ, R45, 0x1, RZ, 0xc0, !PT ;  /* 0x000000012dff7812 */ /* 0x000fc6000780c0ff */
[----:B------:R-:W2:Y:S04]  /*1024d0*/  LDL.LU.64 R24, [R1+0x3c70] ;  /* 0x003c700001187983 */ /* 0x000ea80000300a00 */
[----:B------:R-:W2:Y:S04]  /*1024e0*/  LDL.LU.64 R30, [R1+0x3c78] ;  /* 0x003c7800011e7983 */ /* 0x000ea80000300a00 */
[----:B------:R-:W2:Y:S01]  /*1024f0*/  LDL.LU.64 R44, [R1+0x3c30] ;  /* 0x003c3000012c7983 */ /* 0x000ea20000300a00 */
[----:B-1----:R-:W-:-:S03]  /*102500*/  PRMT R2, R37, 0x7772, RZ ;  /* 0x0000777225027816 */ /* 0x002fc600000000ff */
[----:B------:R-:W4:Y:S04]  /*102510*/  LDL.LU.64 R34, [R1+0x3c80] ;  /* 0x003c800001227983 */ /* 0x000f280000300a00 */
[----:B---3--:R1:W-:Y:S04]  /*102520*/  @P0 STG.E.U8 desc[UR4][R32.64], R2 ;  /* 0x0000000220000986 */ /* 0x0083e8000c101104 */
[----:B-1----:R-:W3:Y:S01]  /*102530*/  LDL.LU.64 R32, [R1+0x3c88] ;  /* 0x003c880001207983 */ /* 0x002ee20000300a00 */
[----:B------:R-:W-:Y:S02]  /*102540*/  LOP3.LUT P0, RZ, R46, 0x80000000, RZ, 0xc0, !PT ;  /* 0x800000002eff7812 */ /* 0x000fe4000780c0ff */
[----:B------:R-:W-:-:S02]  /*102550*/  PRMT R2, R37, 0x7773, RZ ;  /* 0x0000777325027816 */ /* 0x000fc400000000ff */
[----:B------:R-:W3:Y:S01]  /*102560*/  LDL.LU.64 R36, [R1+0x3c90] ;  /* 0x003c900001247983 */ /* 0x000ee20000300a00 */
[----:B------:R-:W-:-:S08]  /*102570*/  LOP3.LUT P5, RZ, R28, 0x1, RZ, 0xc0, !PT ;  /* 0x000000011cff7812 */ /* 0x000fd000078ac0ff */
        /* <DEDUP_REMOVED lines=21> */
[----:B-1----:R-:W-:Y:S02]  /*1026d0*/  PRMT R2, R38, 0x7773, RZ ;  /* 0x0000777326027816 */ /* 0x002fe400000000ff */
[----:B------:R-:W2:Y:S04]  /*1026e0*/  LDL.LU.64 R26, [R1+0x3c98] ;  /* 0x003c9800011a7983 */ /* 0x000ea80000300a00 */
[----:B------:R1:W-:Y:S02]  /*1026f0*/  @P2 STG.E.U8 desc[UR4][R24.64], R2 ;  /* 0x0000000218002986 */ /* 0x0003e4000c101104 */
[----:B-1----:R-:W-:-:S05]  /*102700*/  PRMT R2, R39, 0x7770, RZ ;  /* 0x0000777027027816 */ /* 0x002fca00000000ff */
[----:B------:R1:W-:Y:S02]  /*102710*/  @P3 STG.E.U8 desc[UR4][R30.64], R2 ;  /* 0x000000021e003986 */ /* 0x0003e4000c101104 */
[----:B-1----:R-:W-:-:S05]  /*102720*/  PRMT R2, R39, 0x7771, RZ ;  /* 0x0000777127027816 */ /* 0x002fca00000000ff */
[----:B------:R1:W-:Y:S02]  /*102730*/  @P4 STG.E.U8 desc[UR4][R34.64], R2 ;  /* 0x0000000222004986 */ /* 0x0003e4000c101104 */
[----:B-1----:R-:W-:-:S05]  /*102740*/  PRMT R2, R39, 0x7772, RZ ;  /* 0x0000777227027816 */ /* 0x002fca00000000ff */
[----:B---3--:R1:W-:Y:S02]  /*102750*/  @P5 STG.E.U8 desc[UR4][R32.64], R2 ;  /* 0x0000000220005986 */ /* 0x0083e4000c101104 */
[----:B-1----:R-:W-:Y:S02]  /*102760*/  PRMT R2, R39, 0x7773, RZ ;  /* 0x0000777327027816 */ /* 0x002fe400000000ff */
[----:B------:R-:W3:Y:S04]  /*102770*/  LDL.LU.64 R38, [R1+0x3ca0] ;  /* 0x003ca00001267983 */ /* 0x000ee80000300a00 */
[----:B------:R-:W4:Y:S04]  /*102780*/  LDL.LU.64 R24, [R1+0x3ca8] ;  /* 0x003ca80001187983 */ /* 0x000f280000300a00 */
[----:B------:R-:W2:Y:S01]  /*102790*/  LDL.LU R31, [R1+0x2a8] ;  /* 0x0002a800011f7983 */ /* 0x000ea20000300800 */
[----:B------:R-:W-:-:S13]  /*1027a0*/  LOP3.LUT P6, RZ, R28, 0x2, RZ, 0xc0, !PT ;  /* 0x000000021cff7812 */ /* 0x000fda00078cc0ff */
[----:B------:R1:W-:Y:S04]  /*1027b0*/  @P6 STG.E.U8 desc[UR4][R36.64], R2 ;  /* 0x0000000224006986 */ /* 0x0003e8000c101104 */
[----:B-1----:R-:W4:Y:S04]  /*1027c0*/  LDL.LU.64 R36, [R1+0x3cb0] ;  /* 0x003cb00001247983 */ /* 0x002f280000300a00 */
[----:B------:R-:W4:Y:S04]  /*1027d0*/  LDL.LU.64 R34, [R1+0x3cb8] ;  /* 0x003cb80001227983 */ /* 0x000f280000300a00 */
[----:B------:R-:W4:Y:S04]  /*1027e0*/  LDL.LU.64 R32, [R1+0x3cc0] ;  /* 0x003cc00001207983 */ /* 0x000f280000300a00 */
[----:B------:R-:W4:Y:S01]  /*1027f0*/  LDL.LU R29, [R1+0x298] ;  /* 0x00029800011d7983 */ /* 0x000f220000300800 */
[----:B------:R-:W-:-:S02]  /*102800*/  LOP3.LUT P4, RZ, R28, 0x4, RZ, 0xc0, !PT ;  /* 0x000000041cff7812 */ /* 0x000fc4000788c0ff */
[C---:B------:R-:W-:Y:S02]  /*102810*/  LOP3.LUT P5, RZ, R28.reuse, 0x8, RZ, 0xc0, !PT ;  /* 0x000000081cff7812 */ /* 0x040fe400078ac0ff */
        /* <DEDUP_REMOVED lines=15> */
[----:B-1----:R-:W-:-:S05]  /*102910*/  PRMT R2, R31, 0x7771, RZ ;  /* 0x000077711f027816 */ /* 0x002fca00000000ff */
[----:B---3--:R1:W-:Y:S04]  /*102920*/  @P5 STG.E.U8 desc[UR4][R38.64], R2 ;  /* 0x0000000226005986 */ /* 0x0083e8000c101104 */
[----:B-1----:R-:W2:Y:S01]  /*102930*/  LDL.LU.64 R38, [R1+0x3cc8] ;  /* 0x003cc80001267983 */ /* 0x002ea20000300a00 */
[----:B------:R-:W-:-:S03]  /*102940*/  LOP3.LUT R46, R46, 0xffefffff, RZ, 0xc0, !PT ;  /* 0xffefffff2e2e7812 */ /* 0x000fc600078ec0ff */
[----:B------:R-:W3:Y:S01]  /*102950*/  LDL.LU.64 R60, [R1+0x3cd0] ;  /* 0x003cd000013c7983 */ /* 0x000ee20000300a00 */
[----:B------:R-:W-:Y:S02]  /*102960*/  @P0 LOP3.LUT R46, R46, 0x100000, RZ, 0xfc, !PT ;  /* 0x001000002e2e0812 */ /* 0x000fe400078efcff */
[----:B------:R-:W-:Y:S01]  /*102970*/  LOP3.LUT P0, RZ, R28, 0x200, RZ, 0xc0, !PT ;  /* 0x000002001cff7812 */ /* 0x000fe2000780c0ff */
[----:B------:R-:W3:Y:S01]  /*102980*/  LDL.LU R3, [R1+0x2cc] ;  /* 0x0002cc0001037983 */ /* 0x000ee20000300800 */
[----:B------:R-:W-:-:S03]  /*102990*/  LOP3.LUT R46, R46, 0xffdfffff, RZ, 0xc0, !PT ;  /* 0xffdfffff2e2e7812 */ /* 0x000fc600078ec0ff */
[----:B------:R-:W3:Y:S04]  /*1029a0*/  LDL.LU.64 R42, [R1+0x3cd8] ;  /* 0x003cd800012a7983 */ /* 0x000ee80000300a00 */
[----:B------:R-:W3:Y:S04]  /*1029b0*/  LDL.LU.64 R40, [R1+0x3ce0] ;  /* 0x003ce00001287983 */ /* 0x000ee80000300a00 */
[----:B------:R-:W-:Y:S01]  /*1029c0*/  @P0 LOP3.LUT R46, R46, 0x200000, RZ, 0xfc, !PT ;  /* 0x002000002e2e0812 */ /* 0x000fe200078efcff */
[----:B------:R-:W3:Y:S01]  /*1029d0*/  LDL.LU.64 R18, [R1+0x3ce8] ;  /* 0x003ce80001127983 */ /* 0x000ee20000300a00 */
[----:B------:R-:W-:-:S02]  /*1029e0*/  LOP3.LUT P0, RZ, R28, 0x100, RZ, 0xc0, !PT ;  /* 0x000001001cff7812 */ /* 0x000fc4000780c0ff */
[----:B------:R-:W-:Y:S01]  /*1029f0*/  LOP3.LUT R46, R46, 0xffbfffff, RZ, 0xc0, !PT ;  /* 0xffbfffff2e2e7812 */ /* 0x000fe200078ec0ff */
[----:B------:R-:W3:Y:S10]  /*102a00*/  LDL.LU.64 R16, [R1+0x3cf0] ;  /* 0x003cf00001107983 */ /* 0x000ef40000300a00 */
[----:B------:R-:W-:-:S02]  /*102a10*/  @P0 LOP3.LUT R46, R46, 0x400000, RZ, 0xfc, !PT ;  /* 0x004000002e2e0812 */ /* 0x000fc400078efcff */
        /* <DEDUP_REMOVED lines=8> */
[----:B------:R-:W-:Y:S01]  /*102aa0*/  LOP3.LUT P0, RZ, R28, 0x20, RZ, 0xc0, !PT ;  /* 0x000000201cff7812 */ /* 0x000fe2000780c0ff */
[----:B----4-:R1:W-:Y:S02]  /*102ab0*/  @P6 STG.E.U8 desc[UR4][R24.64], R2 ;  /* 0x0000000218006986 */ /* 0x0103e4000c101104 */
[----:B-1----:R-:W-:-:S10]  /*102ac0*/  PRMT R2, R31, 0x7773, RZ ;  /* 0x000077731f027816 */ /* 0x002fd400000000ff */
[----:B------:R1:W-:Y:S01]  /*102ad0*/  @P0 STG.E.U8 desc[UR4][R36.64], R2 ;  /* 0x0000000224000986 */ /* 0x0003e2000c101104 */
[----:B------:R-:W-:-:S03]  /*102ae0*/  LOP3.LUT P0, RZ, R46, 0x1000000, RZ, 0xc0, !PT ;  /* 0x010000002eff7812 */ /* 0x000fc6000780c0ff */
[----:B-1----:R-:W4:Y:S01]  /*102af0*/  LDL.LU R37, [R1+0x2bc] ;  /* 0x0002bc0001257983 */ /* 0x002f220000300800 */
[----:B------:R-:W-:-:S03]  /*102b00*/  PRMT R2, R29, 0x7770, RZ ;  /* 0x000077701d027816 */ /* 0x000fc600000000ff */
[----:B------:R-:W4:Y:S04]  /*102b10*/  LDL.LU.64 R22, [R1+0x3cf8] ;  /* 0x003cf80001167983 */ /* 0x000f280000300a00 */
[----:B------:R-:W4:Y:S04]  /*102b20*/  LDL.LU.64 R26, [R1+0x3d00] ;  /* 0x003d0000011a7983 */ /* 0x000f280000300a00 */
[----:B------:R1:W-:Y:S01]  /*102b30*/  @P0 STG.E.U8 desc[UR4][R34.64], R2 ;  /* 0x0000000222000986 */ /* 0x0003e2000c101104 */
[----:B------:R-:W-:-:S03]  /*102b40*/  LOP3.LUT P0, RZ, R46, 0x800000, RZ, 0xc0, !PT ;  /* 0x008000002eff7812 */ /* 0x000fc6000780c0ff */
[----:B------:R-:W4:Y:S04]  /*102b50*/  LDL.LU.64 R24, [R1+0x3d08] ;  /* 0x003d080001187983 */ /* 0x000f280000300a00 */
[----:B------:R-:W4:Y:S01]  /*102b60*/  LDL.LU R36, [R1+0x2ac] ;  /* 0x0002ac0001247983 */ /* 0x000f220000300800 */
[----:B-1----:R-:W-:-:S03]  /*102b70*/  PRMT R2, R29, 0x7771, RZ ;  /* 0x000077711d027816 */ /* 0x002fc600000000ff */
[----:B------:R-:W4:Y:S04]  /*102b80*/  LDL.LU.64 R30, [R1+0x3d10] ;  /* 0x003d1000011e7983 */ /* 0x000f280000300a00 */
[----:B------:R1:W-:Y:S01]  /*102b90*/  @P0 STG.E.U8 desc[UR4][R32.64], R2 ;  /* 0x0000000220000986 */ /* 0x0003e2000c101104 */
[----:B------:R-:W-:-:S03]  /*102ba0*/  LOP3.LUT P0, RZ, R46, 0x400000, RZ, 0xc0, !PT ;  /* 0x004000002eff7812 */ /* 0x000fc6000780c0ff */
[----:B------:R-:W4:Y:S04]  /*102bb0*/  LDL.LU.64 R34, [R1+0x3d18] ;  /* 0x003d180001227983 */ /* 0x000f280000300a00 */
[----:B-1----:R-:W4:Y:S01]  /*102bc0*/  LDL.LU.64 R32, [R1+0x3d20] ;  /* 0x003d200001207983 */ /* 0x002f220000300a00 */
[----:B------:R-:W-:-:S05]  /*102bd0*/  PRMT R2, R29, 0x7772, RZ ;  /* 0x000077721d027816 */ /* 0x000fca00000000ff */
[----:B--2---:R1:W-:Y:S04]  /*102be0*/  @P0 STG.E.U8 desc[UR4][R38.64], R2 ;  /* 0x0000000226000986 */ /* 0x0043e8000c101104 */
[----:B-1----:R-:W2:Y:S01]  /*102bf0*/  LDL.LU.64 R38, [R1+0x3d28] ;  /* 0x003d280001267983 */ /* 0x002ea20000300a00 */
[----:B------:R-:W-:Y:S02]  /*102c00*/  LOP3.LUT P0, RZ, R46, 0x200000, RZ, 0xc0, !PT ;  /* 0x002000002eff7812 */ /* 0x000fe4000780c0ff */
[----:B------:R-:W-:Y:S02]  /*102c10*/  PRMT R2, R29, 0x7773, RZ ;  /* 0x000077731d027816 */ /* 0x000fe400000000ff */
[----:B------:R-:W-:Y:S01]  /*102c20*/  LOP3.LUT P1, RZ, R28, 0x8000, RZ, 0xc0, !PT ;  /* 0x000080001cff7812 */ /* 0x000fe2000782c0ff */
[----:B------:R-:W2:Y:S08]  /*102c30*/  LDL.LU R29, [R1+0x1cc] ;  /* 0x0001cc00011d7983 */ /* 0x000eb00000300800 */
        /* <DEDUP_REMOVED lines=15> */
[----:B----4-:R-:W-:-:S09]  /*102d30*/  PRMT R2, R37, 0x7770, RZ ;  /* 0x0000777025027816 */ /* 0x010fd200000000ff */
        /* <DEDUP_REMOVED lines=25> */
[----:B------:R-:W3:Y:S01]  /*102ed0*/  LDL.LU R3, [R1+0x280] ;  /* 0x0002800001037983 */ /* 0x000ee20000300800 */
        /* <DEDUP_REMOVED lines=20> */
[----:B--2---:R1:W-:Y:S04]  /*103020*/  @P4 STG.E.U8 desc[UR4][R38.64], R2 ;  /* 0x0000000226004986 */ /* 0x0043e8000c101104 */
[----:B-1----:R-:W2:Y:S06]  /*103030*/  LDL.LU.64 R38, [R1+0x3d58] ;  /* 0x003d580001267983 */ /* 0x002eac0000300a00 */
[----:B------:R-:W-:-:S02]  /*103040*/  @P0 LOP3.LUT R46, R46, 0x2000, RZ, 0xfc, !PT ;  /* 0x000020002e2e0812 */ /* 0x000fc400078efcff */
[----:B------:R-:W-:Y:S01]  /*103050*/  LOP3.LUT P0, RZ, R28, 0x4000000, RZ, 0xc0, !PT ;  /* 0x040000001cff7812 */ /* 0x000fe2000780c0ff */
[----:B------:R-:W2:Y:S01]  /*103060*/  LDL.LU.64 R44, [R1+0x3d60] ;  /* 0x003d6000012c7983 */ /* 0x000ea20000300a00 */
[----:B------:R-:W-:-:S03]  /*103070*/  LOP3.LUT R46, R46, 0xffffbfff, RZ, 0xc0, !PT ;  /* 0xffffbfff2e2e7812 */ /* 0x000fc600078ec0ff */
[----:B------:R-:W2:Y:S08]  /*103080*/  LDL.LU.64 R60, [R1+0x3d68] ;  /* 0x003d6800013c7983 */ /* 0x000eb00000300a00 */
[----:B------:R-:W-:Y:S02]  /*103090*/  @P0 LOP3.LUT R46, R46, 0x4000, RZ, 0xfc, !PT ;  /* 0x000040002e2e0812 */ /* 0x000fe400078efcff */
[----:B------:R-:W-:-:S02]  /*1030a0*/  LOP3.LUT P0, RZ, R28, 0x2000000, RZ, 0xc0, !PT ;  /* 0x020000001cff7812 */ /* 0x000fc4000780c0ff */
[----:B------:R-:W-:Y:S02]  /*1030b0*/  LOP3.LUT R46, R46, 0xffff7fff, RZ, 0xc0, !PT ;  /* 0xffff7fff2e2e7812 */ /* 0x000fe400078ec0ff */
[C---:B------:R-:W-:Y:S02]  /*1030c0*/  LOP3.LUT P5, RZ, R28.reuse, 0x400000, RZ, 0xc0, !PT ;  /* 0x004000001cff7812 */ /* 0x040fe400078ac0ff */
[----:B------:R-:W-:-:S07]  /*1030d0*/  LOP3.LUT P6, RZ, R28, 0x800000, RZ, 0xc0, !PT ;  /* 0x008000001cff7812 */ /* 0x000fce00078cc0ff */
[----:B------:R-:W-:Y:S02]  /*1030e0*/  @P0 LOP3.LUT R46, R46, 0x8000, RZ, 0xfc, !PT ;  /* 0x000080002e2e0812 */ /* 0x000fe400078efcff */
[----:B------:R-:W-:Y:S02]  /*1030f0*/  LOP3.LUT P0, RZ, R28, 0x1000000, RZ, 0xc0, !PT ;  /* 0x010000001cff7812 */ /* 0x000fe4000780c0ff */
[----:B------:R-:W2:Y:S04]  /*103100*/  LDL.LU R28, [R1+0x270] ;  /* 0x00027000011c7983 */ /* 0x000ea80000300800 */
[----:B------:R-:W2:Y:S04]  /*103110*/  LDL.LU.64 R42, [R1+0x3d70] ;  /* 0x003d7000012a7983 */ /* 0x000ea80000300a00 */
[----:B------:R-:W2:Y:S04]  /*103120*/  LDL.LU.64 R40, [R1+0x3d78] ;  /* 0x003d780001287983 */ /* 0x000ea80000300a00 */
[----:B------:R-:W2:Y:S04]  /*103130*/  LDL.LU.64 R18, [R1+0x3d80] ;  /* 0x003d800001127983 */ /* 0x000ea80000300a00 */
[----:B------:R-:W2:Y:S01]  /*103140*/  LDL.LU.64 R16, [R1+0x3d88] ;  /* 0x003d880001107983 */ /* 0x000ea20000300a00 */
[----:B---3--:R-:W-:-:S03]  /*103150*/  PRMT R2, R37, 0x7770, RZ ;  /* 0x0000777025027816 */ /* 0x008fc600000000ff */
[----:B------:R-:W3:Y:S04]  /*103160*/  LDL.LU R36, [R1+0x260] ;  /* 0x0002600001247983 */ /* 0x000ee80000300800 */
[----:B------:R1:W-:Y:S04]  /*103170*/  @P5 STG.E.U8 desc[UR4][R24.64], R2 ;  /* 0x0000000218005986 */ /* 0x0003e8000c101104 */
[----:B------:R-:W3:Y:S04]  /*103180*/  LDL.LU.64 R22, [R1+0x3d90] ;  /* 0x003d900001167983 */ /* 0x000ee80000300a00 */
[----:B------:R-:W3:Y:S01]  /*103190*/  LDL.LU.64 R26, [R1+0x3d98] ;  /* 0x003d9800011a7983 */ /* 0x000ee20000300a00 */
[----:B-1----:R-:W-:-:S03]  /*1031a0*/  PRMT R2, R37, 0x7771, RZ ;  /* 0x0000777125027816 */ /* 0x002fc600000000ff */
[----:B------:R-:W3:Y:S04]  /*1031b0*/  LDL.LU.64 R24, [R1+0x3da0] ;  /* 0x003da00001187983 */ /* 0x000ee80000300a00 */
[----:B----4-:R1:W-:Y:S02]  /*1031c0*/  @P6 STG.E.U8 desc[UR4][R30.64], R2 ;  /* 0x000000021e006986 */ /* 0x0103e4000c101104 */
[----:B-1----:R-:W-:Y:S02]  /*1031d0*/  PRMT R2, R37, 0x7772, RZ ;  /* 0x0000777225027816 */ /* 0x002fe400000000ff */
[----:B------:R-:W4:Y:S04]  /*1031e0*/  LDL.LU.64 R30, [R1+0x3da8] ;  /* 0x003da800011e7983 */ /* 0x000f280000300a00 */
[----:B------:R1:W-:Y:S01]  /*1031f0*/  @P0 STG.E.U8 desc[UR4][R34.64], R2 ;  /* 0x0000000222000986 */ /* 0x0003e2000c101104 */
[----:B------:R-:W-:-:S02]  /*103200*/  LOP3.LUT P0, RZ, R46, 0x8000, RZ, 0xc0, !PT ;  /* 0x000080002eff7812 */ /* 0x000fc4000780c0ff */
[----:B-1----:R-:W-:Y:S02]  /*103210*/  PRMT R2, R37, 0x7773, RZ ;  /* 0x0000777325027816 */ /* 0x002fe400000000ff */
[----:B------:R-:W3:Y:S09]  /*103220*/  LDL.LU R37, [R1+0x250] ;  /* 0x0002500001257983 */ /* 0x000ef20000300800 */
[----:B------:R1:W-:Y:S01]  /*103230*/  @P0 STG.E.U8 desc[UR4][R32.64], R2 ;  /* 0x0000000220000986 */ /* 0x0003e2000c101104 */
[----:B------:R-:W-:-:S03]  /*103240*/  LOP3.LUT P0, RZ, R46, 0x4000, RZ, 0xc0, !PT ;  /* 0x000040002eff7812 */ /* 0x000fc6000780c0ff */
[----:B------:R-:W3:Y:S01]  /*103250*/  LDL.LU.64 R34, [R1+0x3db0] ;  /* 0x003db00001227983 */ /* 0x000ee20000300a00 */
[----:B-1----:R-:W-:-:S03]  /*103260*/  PRMT R2, R3, 0x7770, RZ ;  /* 0x0000777003027816 */ /* 0x002fc600000000ff */
[----:B------:R-:W4:Y:S06]  /*103270*/  LDL.LU.64 R32, [R1+0x3db8] ;  /* 0x003db80001207983 */ /* 0x000f2c0000300a00 */
[----:B--2---:R1:W-:Y:S04]  /*103280*/  @P0 STG.E.U8 desc[UR4][R38.64], R2 ;  /* 0x0000000226000986 */ /* 0x0043e8000c101104 */
[----:B-1----:R-:W2:Y:S01]  /*103290*/  LDL.LU.64 R38, [R1+0x3dc0] ;  /* 0x003dc00001267983 */ /* 0x002ea20000300a00 */
        /* <DEDUP_REMOVED lines=22> */
[----:B---3--:R1:W-:Y:S01]  /*103400*/  @P0 STG.E.U8 desc[UR4][R22.64], R2 ;  /* 0x0000000216000986 */ /* 0x0083e2000c101104 */
[----:B------:R-:W-:Y:S02]  /*103410*/  LOP3.LUT P3, RZ, R29, 0x10, RZ, 0xc0, !PT ;  /* 0x000000101dff7812 */ /* 0x000fe4000786c0ff */
[----:B-1----:R-:W-:-:S05]  /*103420*/  PRMT R2, R36, 0x7770, RZ ;  /* 0x0000777024027816 */ /* 0x002fca00000000ff */
[----:B------:R1:W-:Y:S01]  /*103430*/  @P1 STG.E.U8 desc[UR4][R26.64], R2 ;  /* 0x000000021a001986 */ /* 0x0003e2000c101104 */
[C---:B------:R-:W-:Y:S02]  /*103440*/  LOP3.LUT P4, RZ, R29.reuse, 0x20, RZ, 0xc0, !PT ;  /* 0x000000201dff7812 */ /* 0x040fe4000788c0ff */
[C---:B-1----:R-:W-:Y:S01]  /*103450*/  PRMT R2, R36.reuse, 0x7771, RZ ;  /* 0x0000777124027816 */ /* 0x042fe200000000ff */
[----:B------:R-:W3:Y:S04]  /*103460*/  LDL.LU.64 R26, [R1+0x3dc8] ;  /* 0x003dc800011a7983 */ /* 0x000ee80000300a00 */
[----:B------:R1:W-:Y:S01]  /*103470*/  @P2 STG.E.U8 desc[UR4][R24.64], R2 ;  /* 0x0000000218002986 */ /* 0x0003e2000c101104 */
[----:B------:R-:W-:Y:S02]  /*103480*/  LOP3.LUT P5, RZ, R29, 0x40, RZ, 0xc0, !PT ;  /* 0x000000401dff7812 */ /* 0x000fe400078ac0ff */
[----:B-1----:R-:W-:-:S05]  /*103490*/  PRMT R2, R36, 0x7772, RZ ;  /* 0x0000777224027816 */ /* 0x002fca00000000ff */
[----:B----4-:R1:W-:Y:S01]  /*1034a0*/  @P3 STG.E.U8 desc[UR4][R30.64], R2 ;  /* 0x000000021e003986 */ /* 0x0103e2000c101104 */
        /* <DEDUP_REMOVED lines=10> */
[----:B------:R-:W4:Y:S04]  /*103550*/  LDL.LU.64 R34, [R1+0x3de8] ;  /* 0x003de80001227983 */ /* 0x000f280000300a00 */
[----:B------:R-:W4:Y:S04]  /*103560*/  LDL.LU R36, [R1+0x284] ;  /* 0x0002840001247983 */ /* 0x000f280000300800 */
[----:B------:R-:W4:Y:S01]  /*103570*/  LDL.LU.64 R32, [R1+0x3df0] ;  /* 0x003df00001207983 */ /* 0x000f220000300a00 */
[----:B------:R-:W-:-:S02]  /*103580*/  LOP3.LUT P0, RZ, R29, 0x100000, RZ, 0xc0, !PT ;  /* 0x001000001dff7812 */ /* 0x000fc4000780c0ff */
[----:B------:R-:W-:Y:S01]  /*103590*/  LOP3.LUT R47, R47, 0xbfffffff, RZ, 0xc0, !PT ;  /* 0xbfffffff2f2f7812 */ /* 0x000fe200078ec0ff */
[----:B------:R-:W4:Y:S10]  /*1035a0*/  LDL.LU R22, [R1+0x274] ;  /* 0x0002740001167983 */ /* 0x000f340000300800 */
[----:B------:R-:W-:-:S02]  /*1035b0*/  @P0 LOP3.LUT R47, R47, 0x40000000, RZ, 0xfc, !PT ;  /* 0x400000002f2f0812 */ /* 0x000fc400078efcff */
[----:B------:R-:W-:Y:S02]  /*1035c0*/  LOP3.LUT P0, RZ, R29, 0x80000, RZ, 0xc0, !PT ;  /* 0x000800001dff7812 */ /* 0x000fe4000780c0ff */
[----:B------:R-:W-:Y:S02]  /*1035d0*/  LOP3.LUT R47, R47, 0x7fffffff, RZ, 0xc0, !PT ;  /* 0x7fffffff2f2f7812 */ /* 0x000fe400078ec0ff */
[----:B------:R-:W-:-:S09]  /*1035e0*/  LOP3.LUT P4, RZ, R29, 0x100, RZ, 0xc0, !PT ;  /* 0x000001001dff7812 */ /* 0x000fd2000788c0ff */
[----:B------:R-:W-:Y:S02]  /*1035f0*/  @P0 LOP3.LUT R47, R47, 0x80000000, RZ, 0xfc, !PT ;  /* 0x800000002f2f0812 */ /* 0x000fe400078efcff */
[C---:B------:R-:W-:Y:S02]  /*103600*/  LOP3.LUT P0, RZ, R29.reuse, 0x40000, RZ, 0xc0, !PT ;  /* 0x000400001dff7812 */ /* 0x040fe4000780c0ff */
        /* <DEDUP_REMOVED lines=12> */
[----:B---3--:R1:W-:Y:S02]  /*1036d0*/  @P4 STG.E.U8 desc[UR4][R26.64], R2 ;  /* 0x000000021a004986 */ /* 0x0083e4000c101104 */
[----:B-1----:R-:W-:-:S08]  /*1036e0*/  PRMT R2, R37, 0x7773, RZ ;  /* 0x0000777325027816 */ /* 0x002fd000000000ff */
        /* <DEDUP_REMOVED lines=15> */
[----:B------:R-:W3:Y:S04]  /*1037e0*/  LDL.LU.64 R60, [R1+0x3e08] ;  /* 0x003e0800013c7983 */ /* 0x000ee80000300a00 */
[----:B------:R-:W3:Y:S04]  /*1037f0*/  LDL.LU.64 R42, [R1+0x3e10] ;  /* 0x003e1000012a7983 */ /* 0x000ee80000300a00 */
[----:B------:R-:W3:Y:S04]  /*103800*/  LDL.LU R23, [R1+0x264] ;  /* 0x0002640001177983 */ /* 0x000ee80000300800 */
[----:B------:R-:W3:Y:S04]  /*103810*/  LDL.LU.64 R40, [R1+0x3e18] ;  /* 0x003e180001287983 */ /* 0x000ee80000300a00 */
[----:B------:R-:W3:Y:S01]  /*103820*/  LDL.LU.64 R18, [R1+0x3e20] ;  /* 0x003e200001127983 */ /* 0x000ee20000300a00 */
[----:B----4-:R-:W-:-:S03]  /*103830*/  PRMT R2, R36, 0x7770, RZ ;  /* 0x0000777024027816 */ /* 0x010fc600000000ff */
[----:B------:R-:W4:Y:S04]  /*103840*/  LDL.LU.64 R16, [R1+0x3e28] ;  /* 0x003e280001107983 */ /* 0x000f280000300a00 */
[----:B------:R1:W-:Y:S04]  /*103850*/  @P6 STG.E.U8 desc[UR4][R24.64], R2 ;  /* 0x0000000218006986 */ /* 0x0003e8000c101104 */
[----:B------:R-:W4:Y:S04]  /*103860*/  LDL.LU R37, [R1+0x254] ;  /* 0x0002540001257983 */ /* 0x000f280000300800 */
        /* <DEDUP_REMOVED lines=14> */
[----:B------:R-:W-:Y:S01]  /*103950*/  PRMT R2, R22, 0x7770, RZ ;  /* 0x0000777016027816 */ /* 0x000fe200000000ff */
[----:B------:R-:W4:Y:S01]  /*103960*/  LDL.LU R36, [R1+0x288] ;  /* 0x0002880001247983 */ /* 0x000f220000300800 */
[C---:B------:R-:W-:Y:S02]  /*103970*/  LOP3.LUT P1, RZ, R29.reuse, 0x200000, RZ, 0xc0, !PT ;  /* 0x002000001dff7812 */ /* 0x040fe4000782c0ff */
[C---:B------:R-:W-:Y:S02]  /*103980*/  LOP3.LUT P2, RZ, R29.reuse, 0x400000, RZ, 0xc0, !PT ;  /* 0x004000001dff7812 */ /* 0x040fe4000784c0ff */
[C---:B------:R-:W-:Y:S02]  /*103990*/  LOP3.LUT P3, RZ, R29.reuse, 0x800000, RZ, 0xc0, !PT ;  /* 0x008000001dff7812 */ /* 0x040fe4000786c0ff */
[C---:B------:R-:W-:Y:S02]  /*1039a0*/  LOP3.LUT P4, RZ, R29.reuse, 0x1000000, RZ, 0xc0, !PT ;  /* 0x010000001dff7812 */ /* 0x040fe4000788c0ff */
[----:B------:R-:W-:Y:S01]  /*1039b0*/  LOP3.LUT P5, RZ, R29, 0x2000000, RZ, 0xc0, !PT ;  /* 0x020000001dff7812 */ /* 0x000fe200078ac0ff */
[----:B--2---:R1:W-:Y:S01]  /*1039c0*/  @P0 STG.E.U8 desc[UR4][R38.64], R2 ;  /* 0x0000000226000986 */ /* 0x0043e2000c101104 */
[----:B------:R-:W-:-:S02]  /*1039d0*/  LOP3.LUT P0, RZ, R46, 0x8, RZ, 0xc0, !PT ;  /* 0x000000082eff7812 */ /* 0x000fc4000780c0ff */
[----:B-1----:R-:W-:Y:S01]  /*1039e0*/  PRMT R2, R22, 0x7771, RZ ;  /* 0x0000777116027816 */ /* 0x002fe200000000ff */
[----:B------:R-:W2:Y:S10]  /*1039f0*/  LDL.LU.64 R38, [R1+0x3e58] ;  /* 0x003e580001267983 */ /* 0x000eb40000300a00 */
[----:B---3--:R1:W-:Y:S01]  /*103a00*/  @P0 STG.E.U8 desc[UR4][R44.64], R2 ;  /* 0x000000022c000986 */ /* 0x0083e2000c101104 */
[----:B------:R-:W-:-:S03]  /*103a10*/  LOP3.LUT P0, RZ, R46, 0x4, RZ, 0xc0, !PT ;  /* 0x000000042eff7812 */ /* 0x000fc6000780c0ff */
[----:B------:R-:W3:Y:S01]  /*103a20*/  LDL.LU R28, [R1+0x3a0] ;  /* 0x0003a000011c7983 */ /* 0x000ee20000300800 */
[----:B-1----:R-:W-:-:S09]  /*103a30*/  PRMT R2, R22, 0x7772, RZ ;  /* 0x0000777216027816 */ /* 0x002fd200000000ff */
        /* <DEDUP_REMOVED lines=23> */
[----:B-1----:R-:W4:Y:S01]  /*103bb0*/  LDL.LU.64 R32, [R1+0x3e60] ;  /* 0x003e600001207983 */ /* 0x002f220000300a00 */
[C---:B------:R-:W-:Y:S02]  /*103bc0*/  LOP3.LUT P6, RZ, R29.reuse, 0x4000000, RZ, 0xc0, !PT ;  /* 0x040000001dff7812 */ /* 0x040fe400078cc0ff */
[----:B------:R-:W-:Y:S01]  /*103bd0*/  PRMT R2, R36, 0x7770, RZ ;  /* 0x0000777024027816 */ /* 0x000fe200000000ff */
[----:B------:R-:W4:Y:S01]  /*103be0*/  LDL.LU.64 R24, [R1+0x3e68] ;  /* 0x003e680001187983 */ /* 0x000f220000300a00 */
[----:B------:R-:W-:-:S09]  /*103bf0*/  LOP3.LUT P4, RZ, R29, 0x8000000, RZ, 0xc0, !PT ;  /* 0x080000001dff7812 */ /* 0x000fd2000788c0ff */
[----:B--2---:R1:W-:Y:S04]  /*103c00*/  @P6 STG.E.U8 desc[UR4][R38.64], R2 ;  /* 0x0000000226006986 */ /* 0x0043e8000c101104 */
[----:B-1----:R-:W2:Y:S04]  /*103c10*/  LDL.LU.64 R38, [R1+0x3e70] ;  /* 0x003e700001267983 */ /* 0x002ea80000300a00 */
[----:B------:R-:W2:Y:S04]  /*103c20*/  LDL.LU.64 R30, [R1+0x3e78] ;  /* 0x003e7800011e7983 */ /* 0x000ea80000300a00 */
[----:B------:R-:W2:Y:S04]  /*103c30*/  LDL.LU.64 R34, [R1+0x3e80] ;  /* 0x003e800001227983 */ /* 0x000ea80000300a00 */
[----:B------:R-:W2:Y:S01]  /*103c40*/  LDL.LU R37, [R1+0x278] ;  /* 0x0002780001257983 */ /* 0x000ea20000300800 */
[----:B------:R-:W-:-:S02]  /*103c50*/  PRMT R2, R36, 0x7771, RZ ;  /* 0x0000777124027816 */ /* 0x000fc400000000ff */
[----:B---3--:R-:W-:Y:S02]  /*103c60*/  LOP3.LUT P0, RZ, R28, 0x80, RZ, 0xc0, !PT ;  /* 0x000000801cff7812 */ /* 0x008fe4000780c0ff */
        /* <DEDUP_REMOVED lines=10> */
[----:B----4-:R1:W-:Y:S04]  /*103d10*/  @P4 STG.E.U8 desc[UR4][R32.64], R2 ;  /* 0x0000000220004986 */ /* 0x0103e8000c101104 */
[----:B-1----:R-:W3:Y:S06]  /*103d20*/  LDL.LU.64 R32, [R1+0x3e88] ;  /* 0x003e880001207983 */ /* 0x002eec0000300a00 */
        /* <DEDUP_REMOVED lines=16> */
[----:B------:R-:W-:-:S07]  /*103e30*/  LOP3.LUT P6, RZ, R29, 0x20000000, RZ, 0xc0, !PT ;  /* 0x200000001dff7812 */ /* 0x000fce00078cc0ff */
[----:B------:R-:W-:Y:S02]  /*103e40*/  @P0 LOP3.LUT R47, R47, 0x20000000, RZ, 0xfc, !PT ;  /* 0x200000002f2f0812 */ /* 0x000fe400078efcff */
[----:B------:R-:W-:Y:S02]  /*103e50*/  LOP3.LUT P0, RZ, R29, 0x40000000, RZ, 0xc0, !PT ;  /* 0x400000001dff7812 */ /* 0x000fe4000780c0ff */
[----:B------:R-:W4:Y:S04]  /*103e60*/  LDL.LU R29, [R1+0x268] ;  /* 0x00026800011d7983 */ /* 0x000f280000300800 */
[----:B------:R-:W4:Y:S04]  /*103e70*/  LDL.LU.64 R44, [R1+0x3e90] ;  /* 0x003e9000012c7983 */ /* 0x000f280000300a00 */
[----:B------:R-:W4:Y:S04]  /*103e80*/  LDL.LU.64 R60, [R1+0x3e98] ;  /* 0x003e9800013c7983 */ /* 0x000f280000300a00 */
[----:B------:R-:W4:Y:S04]  /*103e90*/  LDL.LU.64 R42, [R1+0x3ea0] ;  /* 0x003ea000012a7983 */ /* 0x000f280000300a00 */
[----:B------:R-:W4:Y:S01]  /*103ea0*/  LDL.LU.64 R40, [R1+0x3ea8] ;  /* 0x003ea80001287983 */ /* 0x000f220000300a00 */
[----:B------:R-:W-:-:S03]  /*103eb0*/  PRMT R2, R36, 0x7772, RZ ;  /* 0x0000777224027816 */ /* 0x000fc600000000ff */
[----:B------:R-:W4:Y:S04]  /*103ec0*/  LDL.LU.64 R18, [R1+0x3eb0] ;  /* 0x003eb00001127983 */ /* 0x000f280000300a00 */
[----:B------:R1:W-:Y:S02]  /*103ed0*/  @P5 STG.E.U8 desc[UR4][R24.64], R2 ;  /* 0x0000000218005986 */ /* 0x0003e4000c101104 */
[----:B-1----:R-:W-:-:S05]  /*103ee0*/  PRMT R2, R36, 0x7773, RZ ;  /* 0x0000777324027816 */ /* 0x002fca00000000ff */
[----:B--2---:R1:W-:Y:S04]  /*103ef0*/  @P6 STG.E.U8 desc[UR4][R38.64], R2 ;  /* 0x0000000226006986 */ /* 0x0043e8000c101104 */
[----:B-1----:R-:W2:Y:S04]  /*103f00*/  LDL.LU R38, [R1+0x258] ;  /* 0x0002580001267983 */ /* 0x002ea80000300800 */
[----:B------:R-:W2:Y:S01]  /*103f10*/  LDL.LU.64 R16, [R1+0x3eb8] ;  /* 0x003eb80001107983 */ /* 0x000ea20000300a00 */
        /* <DEDUP_REMOVED lines=10> */
[----:B------:R-:W2:Y:S01]  /*103fc0*/  LDL.LU.64 R30, [R1+0x3ed8] ;  /* 0x003ed800011e7983 */ /* 0x000ea20000300a00 */
[----:B-1----:R-:W-:-:S03]  /*103fd0*/  PRMT R2, R37, 0x7772, RZ ;  /* 0x0000777225027816 */ /* 0x002fc600000000ff */
[----:B------:R-:W2:Y:S06]  /*103fe0*/  LDL.LU.64 R34, [R1+0x3ee0] ;  /* 0x003ee00001227983 */ /* 0x000eac0000300a00 */
[----:B---3--:R1:W-:Y:S04]  /*103ff0*/  @P0 STG.E.U8 desc[UR4][R32.64], R2 ;  /* 0x0000000220000986 */ /* 0x0083e8000c101104 */
[----:B-1----:R-:W3:Y:S01]  /*104000*/  LDL.LU.64 R32, [R1+0x3ee8] ;  /* 0x003ee80001207983 */ /* 0x002ee20000300a00 */
[----:B------:R-:W-:-:S02]  /*104010*/  LOP3.LUT P0, RZ, R47, 0x8000000, RZ, 0xc0, !PT ;  /* 0x080000002fff7812 */ /* 0x000fc4000780c0ff */
[----:B------:R-:W-:Y:S02]  /*104020*/  PRMT R2, R37, 0x7773, RZ ;  /* 0x0000777325027816 */ /* 0x000fe400000000ff */
[----:B------:R-:W-:Y:S01]  /*104030*/  LOP3.LUT P1, RZ, R28, 0x100, RZ, 0xc0, !PT ;  /* 0x000001001cff7812 */ /* 0x000fe2000782c0ff */
[----:B------:R-:W3:Y:S08]  /*104040*/  LDL.LU.64 R36, [R1+0x3ef0] ;  /* 0x003ef00001247983 */ /* 0x000ef00000300a00 */
        /* <DEDUP_REMOVED lines=15> */
[----:B------:R1:W-:Y:S01]  /*104140*/  @P0 STG.E.U8 desc[UR4][R16.64], R2 ;  /* 0x0000000210000986 */ /* 0x0003e2000c101104 */
[----:B------:R-:W-:Y:S02]  /*104150*/  LOP3.LUT P0, RZ, R47, 0x200000, RZ, 0xc0, !PT ;  /* 0x002000002fff7812 */ /* 0x000fe4000780c0ff */
[----:B------:R-:W-:Y:S02]  /*104160*/  LOP3.LUT P2, RZ, R28, 0x200, RZ, 0xc0, !PT ;  /* 0x000002001cff7812 */ /* 0x000fe4000784c0ff */
[----:B-1----:R-:W-:-:S09]  /*104170*/  PRMT R2, R38, 0x7771, RZ ;  /* 0x0000777126027816 */ /* 0x002fd200000000ff */
        /* <DEDUP_REMOVED lines=14> */
[----:B-1----:R-:W2:Y:S04]  /*104260*/  LDL.LU.64 R32, [R1+0x3ef8] ;  /* 0x003ef80001207983 */ /* 0x002ea80000300a00 */
[----:B------:R-:W3:Y:S04]  /*104270*/  LDL.LU.64 R24, [R1+0x3f00] ;  /* 0x003f000001187983 */ /* 0x000ee80000300a00 */
[----:B------:R-:W4:Y:S04]  /*104280*/  LDL.LU.64 R30, [R1+0x3f08] ;  /* 0x003f0800011e7983 */ /* 0x000f280000300a00 */
[----:B------:R-:W2:Y:S01]  /*104290*/  LDL.LU R29, [R1+0x27c] ;  /* 0x00027c00011d7983 */ /* 0x000ea20000300800 */
[----:B------:R-:W-:-:S02]  /*1042a0*/  LOP3.LUT P6, RZ, R28, 0x2000, RZ, 0xc0, !PT ;  /* 0x000020001cff7812 */ /* 0x000fc400078cc0ff */
[----:B------:R-:W-:-:S11]  /*1042b0*/  PRMT R2, R39, 0x7773, RZ ;  /* 0x0000777327027816 */ /* 0x000fd600000000ff */
[----:B------:R1:W-:Y:S04]  /*1042c0*/  @P6 STG.E.U8 desc[UR4][R36.64], R2 ;  /* 0x0000000224006986 */ /* 0x0003e8000c101104 */
[----:B-1----:R-:W3:Y:S04]  /*1042d0*/  LDL.LU.64 R36, [R1+0x3f10] ;  /* 0x003f100001247983 */ /* 0x002ee80000300a00 */
[----:B------:R-:W3:Y:S04]  /*1042e0*/  LDL.LU.64 R34, [R1+0x3f18] ;  /* 0x003f180001227983 */ /* 0x000ee80000300a00 */
[----:B------:R-:W3:Y:S01]  /*1042f0*/  LDL.LU R3, [R1+0x26c] ;  /* 0x00026c0001037983 */ /* 0x000ee20000300800 */
[----:B------:R-:W-:-:S03]  /*104300*/  LOP3.LUT P4, RZ, R28, 0x4000, RZ, 0xc0, !PT ;  /* 0x000040001cff7812 */ /* 0x000fc6000788c0ff */
        /* <DEDUP_REMOVED lines=16> */
[----:B------:R1:W-:Y:S04]  /*104410*/  @P4 STG.E.U8 desc[UR4][R32.64], R2 ;  /* 0x0000000220004986 */ /* 0x0003e8000c101104 */
[----:B-1----:R-:W2:Y:S04]  /*104420*/  LDL.LU.64 R32, [R1+0x3f20] ;  /* 0x003f200001207983 */ /* 0x002ea80000300a00 */
[----:B------:R-:W2:Y:S01]  /*104430*/  LDL.LU.64 R44, [R1+0x3f28] ;  /* 0x003f2800012c7983 */ /* 0x000ea20000300a00 */
[----:B------:R-:W-:Y:S02]  /*104440*/  @P0 LOP3.LUT R47, R47, 0x10000, RZ, 0xfc, !PT ;  /* 0x000100002f2f0812 */ /* 0x000fe400078efcff */
[----:B------:R-:W-:Y:S01]  /*104450*/  LOP3.LUT P0, RZ, R28, 0x200000, RZ, 0xc0, !PT ;  /* 0x002000001cff7812 */ /* 0x000fe2000780c0ff */
[----:B------:R-:W2:Y:S01]  /*104460*/  LDL.LU.64 R60, [R1+0x3f30] ;  /* 0x003f3000013c7983 */ /* 0x000ea20000300a00 */
[----:B------:R-:W-:-:S03]  /*104470*/  LOP3.LUT R47, R47, 0xfffdffff, RZ, 0xc0, !PT ;  /* 0xfffdffff2f2f7812 */ /* 0x000fc600078ec0ff */
[----:B------:R-:W2:Y:S04]  /*104480*/  LDL.LU R38, [R1+0x25c] ;  /* 0x00025c0001267983 */ /* 0x000ea80000300800 */
[----:B------:R-:W2:Y:S04]  /*104490*/  LDL.LU.64 R42, [R1+0x3f38] ;  /* 0x003f3800012a7983 */ /* 0x000ea80000300a00 */
[----:B------:R-:W-:Y:S01]  /*1044a0*/  @P0 LOP3.LUT R47, R47, 0x20000, RZ, 0xfc, !PT ;  /* 0x000200002f2f0812 */ /* 0x000fe200078efcff */
        /* <DEDUP_REMOVED lines=12> */
[----:B------:R-:W-:Y:S02]  /*104570*/  LOP3.LUT R47, R47, 0xffefffff, RZ, 0xc0, !PT ;  /* 0xffefffff2f2f7812 */ /* 0x000fe400078ec0ff */
[----:B------:R-:W-:-:S05]  /*104580*/  PRMT R2, R29, 0x7771, RZ ;  /* 0x000077711d027816 */ /* 0x000fca00000000ff */
[----:B---3--:R1:W-:Y:S04]  /*104590*/  @P5 STG.E.U8 desc[UR4][R24.64], R2 ;  /* 0x0000000218005986 */ /* 0x0083e8000c101104 */
[----:B------:R-:W-:Y:S02]  /*1045a0*/  @P0 LOP3.LUT R47, R47, 0x100000, RZ, 0xfc, !PT ;  /* 0x001000002f2f0812 */ /* 0x000fe400078efcff */
[----:B------:R-:W-:Y:S02]  /*1045b0*/  LOP3.LUT P0, RZ, R28, 0x20000, RZ, 0xc0, !PT ;  /* 0x000200001cff7812 */ /* 0x000fe4000780c0ff */
[----:B-1----:R-:W-:-:S05]  /*1045c0*/  PRMT R2, R29, 0x7772, RZ ;  /* 0x000077721d027816 */ /* 0x002fca00000000ff */
[----:B----4-:R1:W-:Y:S02]  /*1045d0*/  @P6 STG.E.U8 desc[UR4][R30.64], R2 ;  /* 0x000000021e006986 */ /* 0x0103e4000c101104 */
[----:B-1----:R-:W-:-:S05]  /*1045e0*/  PRMT R2, R29, 0x7773, RZ ;  /* 0x000077731d027816 */ /* 0x002fca00000000ff */
[----:B------:R1:W-:Y:S04]  /*1045f0*/  @P0 STG.E.U8 desc[UR4][R36.64], R2 ;  /* 0x0000000224000986 */ /* 0x0003e8000c101104 */
[----:B-1----:R-:W3:Y:S04]  /*104600*/  LDL.LU R37, [R1+0x240] ;  /* 0x0002400001257983 */ /* 0x002ee80000300800 */
[----:B------:R-:W4:Y:S01]  /*104610*/  LDL.LU.64 R22, [R1+0x3f58] ;  /* 0x003f580001167983 */ /* 0x000f220000300a00 */
[----:B------:R-:W-:-:S03]  /*104620*/  LOP3.LUT P0, RZ, R47, 0x100000, RZ, 0xc0, !PT ;  /* 0x001000002fff7812 */ /* 0x000fc6000780c0ff */
[----:B------:R-:W3:Y:S04]  /*104630*/  LDL.LU.64 R26, [R1+0x3f60] ;  /* 0x003f6000011a7983 */ /* 0x000ee80000300a00 */
[----:B------:R-:W3:Y:S01]  /*104640*/  LDL.LU.64 R24, [R1+0x3f68] ;  /* 0x003f680001187983 */ /* 0x000ee20000300a00 */
[----:B------:R-:W-:-:S03]  /*104650*/  PRMT R2, R3, 0x7770, RZ ;  /* 0x0000777003027816 */ /* 0x000fc600000000ff */
[----:B------:R-:W3:Y:S04]  /*104660*/  LDL.LU.64 R30, [R1+0x3f70] ;  /* 0x003f7000011e7983 */ /* 0x000ee80000300a00 */
[----:B------:R-:W4:Y:S01]  /*104670*/  LDL.LU R36, [R1+0x230] ;  /* 0x0002300001247983 */ /* 0x000f220000300800 */
[----:B------:R-:W-:-:S03]  /*104680*/  LOP3.LUT P1, RZ, R28, 0x8000000, RZ, 0xc0, !PT ;  /* 0x080000001cff7812 */ /* 0x000fc6000782c0ff */
[----:B------:R1:W-:Y:S01]  /*104690*/  @P0 STG.E.U8 desc[UR4][R34.64], R2 ;  /* 0x0000000222000986 */ /* 0x0003e2000c101104 */
[----:B------:R-:W-:Y:S02]  /*1046a0*/  LOP3.LUT P0, RZ, R47, 0x80000, RZ, 0xc0, !PT ;  /* 0x000800002fff7812 */ /* 0x000fe4000780c0ff */
[C---:B------:R-:W-:Y:S02]  /*1046b0*/  LOP3.LUT P2, RZ, R28.reuse, 0x10000000, RZ, 0xc0, !PT ;  /* 0x100000001cff7812 */ /* 0x040fe4000784c0ff */
[C---:B------:R-:W-:Y:S02]  /*1046c0*/  LOP3.LUT P3, RZ, R28.reuse, 0x20000000, RZ, 0xc0, !PT ;  /* 0x200000001cff7812 */ /* 0x040fe4000786c0ff */
[C---:B------:R-:W-:Y:S02]  /*1046d0*/  LOP3.LUT P4, RZ, R28.reuse, 0x40000000, RZ, 0xc0, !PT ;  /* 0x400000001cff7812 */ /* 0x040fe4000788c0ff */
[----:B------:R-:W-:Y:S02]  /*1046e0*/  LOP3.LUT P5, RZ, R28, 0x80000000, RZ, 0xc0, !PT ;  /* 0x800000001cff7812 */ /* 0x000fe400078ac0ff */
        /* <DEDUP_REMOVED lines=25> */
[----:B----4-:R1:W-:Y:S02]  /*104880*/  @P0 STG.E.U8 desc[UR4][R22.64], R2 ;  /* 0x0000000216000986 */ /* 0x0103e4000c101104 */
[C---:B-1----:R-:W-:Y:S02]  /*104890*/  PRMT R2, R37.reuse, 0x7771, RZ ;  /* 0x0000777125027816 */ /* 0x042fe400000000ff */
[----:B------:R-:W3:Y:S04]  /*1048a0*/  LDL.LU.64 R22, [R1+0x3f90] ;  /* 0x003f900001167983 */ /* 0x000ee80000300a00 */
[----:B------:R1:W-:Y:S02]  /*1048b0*/  @P1 STG.E.U8 desc[UR4][R26.64], R2 ;  /* 0x000000021a001986 */ /* 0x0003e4000c101104 */
        /* <DEDUP_REMOVED lines=15> */
[----:B------:R-:W4:Y:S01]  /*1049b0*/  LDL.LU.64 R28, [R1+0x3fb0] ;  /* 0x003fb000011c7983 */ /* 0x000f220000300a00 */
[----:B------:R-:W-:-:S03]  /*1049c0*/  LOP3.LUT P4, RZ, R39, 0x2, RZ, 0xc0, !PT ;  /* 0x0000000227ff7812 */ /* 0x000fc6000788c0ff */
[----:B------:R-:W4:Y:S04]  /*1049d0*/  LDL.LU.64 R34, [R1+0x3fb8] ;  /* 0x003fb80001227983 */ /* 0x000f280000300a00 */
[----:B------:R-:W4:Y:S01]  /*1049e0*/  LDL.LU R24, [R1+0x210] ;  /* 0x0002100001187983 */ /* 0x000f220000300800 */
[----:B------:R-:W-:Y:S02]  /*1049f0*/  LOP3.LUT P5, RZ, R39, 0x4, RZ, 0xc0, !PT ;  /* 0x0000000427ff7812 */ /* 0x000fe400078ac0ff */
[----:B------:R-:W-:-:S05]  /*104a00*/  PRMT R2, R36, 0x7773, RZ ;  /* 0x0000777324027816 */ /* 0x000fca00000000ff */
[----:B---3--:R2:W-:Y:S01]  /*104a10*/  @P4 STG.E.U8 desc[UR4][R22.64], R2 ;  /* 0x0000000216004986 */ /* 0x0085e2000c101104 */
        /* <DEDUP_REMOVED lines=11> */
[----:B------:R-:W3:Y:S01]  /*104ad0*/  LDL.LU.64 R22, [R1+0x3fc8] ;  /* 0x003fc80001167983 */ /* 0x000ee20000300a00 */
[----:B------:R-:W-:Y:S02]  /*104ae0*/  @P0 LOP3.LUT R47, R47, 0x20, RZ, 0xfc, !PT ;  /* 0x000000202f2f0812 */ /* 0x000fe400078efcff */
[----:B------:R-:W-:Y:S01]  /*104af0*/  LOP3.LUT P0, RZ, R39, 0x400, RZ, 0xc0, !PT ;  /* 0x0000040027ff7812 */ /* 0x000fe2000780c0ff */
[----:B------:R-:W3:Y:S01]  /*104b00*/  LDL.LU.64 R44, [R1+0x3fd0] ;  /* 0x003fd000012c7983 */ /* 0x000ee20000300a00 */
[----:B------:R-:W-:-:S02]  /*104b10*/  LOP3.LUT R47, R47, 0xffffffbf, RZ, 0xc0, !PT ;  /* 0xffffffbf2f2f7812 */ /* 0x000fc400078ec0ff */
[----:B------:R-:W-:Y:S01]  /*104b20*/  LOP3.LUT P6, RZ, R39, 0x8, RZ, 0xc0, !PT ;  /* 0x0000000827ff7812 */ /* 0x000fe200078cc0ff */
[----:B------:R-:W3:Y:S01]  /*104b30*/  LDL.LU.64 R60, [R1+0x3fd8] ;  /* 0x003fd800013c7983 */ /* 0x000ee20000300a00 */
[----:B------:R-:W-:-:S03]  /*104b40*/  PRMT R2, R37, 0x7771, RZ ;  /* 0x0000777125027816 */ /* 0x000fc600000000ff */
[----:B------:R-:W3:Y:S04]  /*104b50*/  LDL.LU R38, [R1+0x244] ;  /* 0x0002440001267983 */ /* 0x000ee80000300800 */
[----:B------:R-:W-:Y:S01]  /*104b60*/  @P0 LOP3.LUT R47, R47, 0x40, RZ, 0xfc, !PT ;  /* 0x000000402f2f0812 */ /* 0x000fe200078efcff */
[----:B------:R-:W3:Y:S01]  /*104b70*/  LDL.LU.64 R42, [R1+0x3fe0] ;  /* 0x003fe000012a7983 */ /* 0x000ee20000300a00 */
[----:B------:R-:W-:Y:S02]  /*104b80*/  LOP3.LUT P0, RZ, R39, 0x200, RZ, 0xc0, !PT ;  /* 0x0000020027ff7812 */ /* 0x000fe4000780c0ff */
[----:B------:R-:W-:Y:S01]  /*104b90*/  LOP3.LUT R47, R47, 0xffffff7f, RZ, 0xc0, !PT ;  /* 0xffffff7f2f2f7812 */ /* 0x000fe200078ec0ff */
[----:B----4-:R1:W-:Y:S04]  /*104ba0*/  @P6 STG.E.U8 desc[UR4][R26.64], R2 ;  /* 0x000000021a006986 */ /* 0x0103e8000c101104 */
[----:B------:R-:W4:Y:S06]  /*104bb0*/  LDL.LU.64 R40, [R1+0x3fe8] ;  /* 0x003fe80001287983 */ /* 0x000f2c0000300a00 */
        /* <DEDUP_REMOVED lines=12> */
[----:B-1----:R-:W-:-:S09]  /*104c80*/  PRMT R2, R37, 0x7772, RZ ;  /* 0x0000777225027816 */ /* 0x002fd200000000ff */
[----:B------:R-:W-:Y:S02]  /*104c90*/  @P0 LOP3.LUT R47, R47, 0x800, RZ, 0xfc, !PT ;  /* 0x000008002f2f0812 */ /* 0x000fe400078efcff */
[----:B------:R-:W-:-:S13]  /*104ca0*/  LOP3.LUT P0, RZ, R39, 0x10, RZ, 0xc0, !PT ;  /* 0x0000001027ff7812 */ /* 0x000fda000780c0ff */
[----:B------:R1:W-:Y:S01]  /*104cb0*/  @P0 STG.E.U8 desc[UR4][R30.64], R2 ;  /* 0x000000021e000986 */ /* 0x0003e2000c101104 */
[----:B------:R-:W-:Y:S02]  /*104cc0*/  LOP3.LUT P0, RZ, R47, 0x800, RZ, 0xc0, !PT ;  /* 0x000008002fff7812 */ /* 0x000fe4000780c0ff */
[----:B-1----:R-:W-:Y:S02]  /*104cd0*/  PRMT R2, R37, 0x7773, RZ ;  /* 0x0000777325027816 */ /* 0x002fe400000000ff */
[----:B------:R-:W4:Y:S09]  /*104ce0*/  LDL.LU R37, [R1+0x234] ;  /* 0x0002340001257983 */ /* 0x000f320000300800 */
[----:B------:R1:W-:Y:S01]  /*104cf0*/  @P0 STG.E.U8 desc[UR4][R28.64], R2 ;  /* 0x000000021c000986 */ /* 0x0003e2000c101104 */
[----:B------:R-:W-:-:S03]  /*104d00*/  LOP3.LUT P0, RZ, R47, 0x400, RZ, 0xc0, !PT ;  /* 0x000004002fff7812 */ /* 0x000fc6000780c0ff */
[----:B------:R-:W4:Y:S04]  /*104d10*/  LDL.LU.64 R18, [R1+0x3ff0] ;  /* 0x003ff00001127983 */ /* 0x000f280000300a00 */
[----:B------:R-:W4:Y:S01]  /*104d20*/  LDL.LU.64 R16, [R1+0x3ff8] ;  /* 0x003ff80001107983 */ /* 0x000f220000300a00 */
[----:B-1----:R-:W-:-:S03]  /*104d30*/  PRMT R2, R24, 0x7770, RZ ;  /* 0x0000777018027816 */ /* 0x002fc600000000ff */
[----:B------:R-:W4:Y:S04]  /*104d40*/  LDL.LU.64 R26, [R1+0x4000] ;  /* 0x00400000011a7983 */ /* 0x000f280000300a00 */
[----:B------:R1:W-:Y:S01]  /*104d50*/  @P0 STG.E.U8 desc[UR4][R34.64], R2 ;  /* 0x0000000222000986 */ /* 0x0003e2000c101104 */
[----:B------:R-:W-:-:S03]  /*104d60*/  LOP3.LUT P0, RZ, R47, 0x200, RZ, 0xc0, !PT ;  /* 0x000002002fff7812 */ /* 0x000fc6000780c0ff */
[----:B------:R-:W4:Y:S04]  /*104d70*/  LDL.LU.64 R30, [R1+0x4008] ;  /* 0x00400800011e7983 */ /* 0x000f280000300a00 */
[----:B------:R-:W4:Y:S01]  /*104d80*/  LDL.LU.64 R28, [R1+0x4010] ;  /* 0x00401000011c7983 */ /* 0x000f220000300a00 */
[----:B-1----:R-:W-:-:S03]  /*104d90*/  PRMT R2, R24, 0x7771, RZ ;  /* 0x0000777118027816 */ /* 0x002fc600000000ff */
[----:B------:R-:W4:Y:S04]  /*104da0*/  LDL.LU.64 R34, [R1+0x4018] ;  /* 0x0040180001227983 */ /* 0x000f280000300a00 */
[----:B------:R-:W4:Y:S04]  /*104db0*/  LDL.LU R36, [R1+0x224] ;  /* 0x0002240001247983 */ /* 0x000f280000300800 */
[----:B--2---:R1:W-:Y:S01]  /*104dc0*/  @P0 STG.E.U8 desc[UR4][R32.64], R2 ;  /* 0x0000000220000986 */ /* 0x0043e2000c101104 */
[C---:B------:R-:W-:Y:S02]  /*104dd0*/  LOP3.LUT P0, RZ, R47.reuse, 0x100, RZ, 0xc0, !PT ;  /* 0x000001002fff7812 */ /* 0x040fe4000780c0ff */
[----:B-1----:R-:W-:Y:S01]  /*104de0*/  PRMT R2, R24, 0x7772, RZ ;  /* 0x0000777218027816 */ /* 0x002fe200000000ff */
[----:B------:R-:W2:Y:S10]  /*104df0*/  LDL.LU.64 R32, [R1+0x4020] ;  /* 0x0040200001207983 */ /* 0x000eb40000300a00 */
[----:B---3--:R1:W-:Y:S04]  /*104e00*/  @P0 STG.E.U8 desc[UR4][R22.64], R2 ;  /* 0x0000000216000986 */ /* 0x0083e8000c101104 */
[----:B-1----:R-:W3:Y:S04]  /*104e10*/  LDL.LU.64 R22, [R1+0x5500] ;  /* 0x0055000001167983 */ /* 0x002ee80000300a00 */
[----:B------:R-:W2:Y:S01]  /*104e20*/  LDL.LU R25, [R1+0x3a8] ;  /* 0x0003a80001197983 */ /* 0x000ea20000300800 */
        /* <DEDUP_REMOVED lines=13> */
[----:B-1----:R-:W-:Y:S02]  /*104f00*/  PRMT R2, R38, 0x7773, RZ ;  /* 0x0000777326027816 */ /* 0x002fe400000000ff */
[----:B------:R-:W-:-:S09]  /*104f10*/  LOP3.LUT R48, R48, 0xfbffffff, RZ, 0xc0, !PT ;  /* 0xfbffffff30307812 */ /* 0x000fd200078ec0ff */
[----:B------:R1:W-:Y:S01]  /*104f20*/  @P0 STG.E.U8 desc[UR4][R18.64], R2 ;  /* 0x0000000212000986 */ /* 0x0003e2000c101104 */
[C---:B------:R-:W-:Y:S02]  /*104f30*/  LOP3.LUT P1, RZ, R39.reuse, 0x4000, RZ, 0xc0, !PT ;  /* 0x0000400027ff7812 */ /* 0x040fe4000782c0ff */
        /* <DEDUP_REMOVED lines=8> */
[----:B-1----:R-:W-:Y:S01]  /*104fc0*/  PRMT R2, R37, 0x7772, RZ ;  /* 0x0000777225027816 */ /* 0x002fe200000000ff */
[----:B------:R-:W4:Y:S04]  /*104fd0*/  LDL.LU.64 R26, [R1+0x4028] ;  /* 0x00402800011a7983 */ /* 0x000f280000300a00 */
[----:B------:R1:W-:Y:S01]  /*104fe0*/  @P3 STG.E.U8 desc[UR4][R30.64], R2 ;  /* 0x000000021e003986 */ /* 0x0003e2000c101104 */
[----:B------:R-:W-:Y:S02]  /*104ff0*/  LOP3.LUT P6, RZ, R39, 0x80000, RZ, 0xc0, !PT ;  /* 0x0008000027ff7812 */ /* 0x000fe400078cc0ff */
[----:B-1----:R-:W-:Y:S01]  /*105000*/  PRMT R2, R37, 0x7773, RZ ;  /* 0x0000777325027816 */ /* 0x002fe200000000ff */
[----:B------:R-:W3:Y:S04]  /*105010*/  LDL.LU.64 R30, [R1+0x4030] ;  /* 0x00403000011e7983 */ /* 0x000ee80000300a00 */
[----:B------:R1:W-:Y:S02]  /*105020*/  @P4 STG.E.U8 desc[UR4][R28.64], R2 ;  /* 0x000000021c004986 */ /* 0x0003e4000c101104 */
[----:B-1----:R-:W-:-:S02]  /*105030*/  PRMT R2, R36, 0x7770, RZ ;  /* 0x0000777024027816 */ /* 0x002fc400000000ff */
[----:B------:R-:W3:Y:S04]  /*105040*/  LDL.LU.64 R28, [R1+0x4038] ;  /* 0x00403800011c7983 */ /* 0x000ee80000300a00 */
[----:B------:R1:W-:Y:S02]  /*105050*/  @P5 STG.E.U8 desc[UR4][R34.64], R2 ;  /* 0x0000000222005986 */ /* 0x0003e4000c101104 */
[----:B-1----:R-:W-:Y:S02]  /*105060*/  PRMT R2, R36, 0x7771, RZ ;  /* 0x0000777124027816 */ /* 0x002fe400000000ff */
[----:B------:R-:W3:Y:S01]  /*105070*/  LDL.LU.64 R34, [R1+0x4040] ;  /* 0x0040400001227983 */ /* 0x000ee20000300a00 */
[----:B------:R-:W-:Y:S02]  /*105080*/  LOP3.LUT R47, R47, 0xfffffffe, RZ, 0xc0, !PT ;  /* 0xfffffffe2f2f7812 */ /* 0x000fe400078ec0ff */
        /* <DEDUP_REMOVED lines=19> */
[----:B-1----:R-:W2:Y:S04]  /*1051c0*/  LDL.LU.64 R32, [R1+0x4048] ;  /* 0x0040480001207983 */ /* 0x002ea80000300a00 */
[----:B------:R-:W2:Y:S08]  /*1051d0*/  LDL.LU R37, [R1+0x214] ;  /* 0x0002140001257983 */ /* 0x000eb00000300800 */
        /* <DEDUP_REMOVED lines=11> */
[----:B------:R-:W2:Y:S01]  /*105290*/  LDL.LU.64 R38, [R1+0x4050] ;  /* 0x0040500001267983 */ /* 0x000ea20000300a00 */
[----:B------:R-:W-:-:S03]  /*1052a0*/  PRMT R2, R36, 0x7772, RZ ;  /* 0x0000777224027816 */ /* 0x000fc600000000ff */
[----:B------:R-:W2:Y:S04]  /*1052b0*/  LDL.LU R3, [R1+0x248] ;  /* 0x0002480001037983 */ /* 0x000ea80000300800 */
[----:B------:R-:W2:Y:S04]  /*1052c0*/  LDL.LU.64 R44, [R1+0x4060] ;  /* 0x00406000012c7983 */ /* 0x000ea80000300a00 */
[----:B----4-:R1:W-:Y:S04]  /*1052d0*/  @P4 STG.E.U8 desc[UR4][R26.64], R2 ;  /* 0x000000021a004986 */ /* 0x0103e8000c101104 */
[----:B------:R-:W4:Y:S04]  /*1052e0*/  LDL.LU.64 R60, [R1+0x4068] ;  /* 0x00406800013c7983 */ /* 0x000f280000300a00 */
[----:B------:R-:W4:Y:S01]  /*1052f0*/  LDL.LU.64 R42, [R1+0x4070] ;  /* 0x00407000012a7983 */ /* 0x000f220000300a00 */
[----:B-1----:R-:W-:-:S03]  /*105300*/  PRMT R2, R36, 0x7773, RZ ;  /* 0x0000777324027816 */ /* 0x002fc600000000ff */
[----:B------:R-:W4:Y:S04]  /*105310*/  LDL.LU R24, [R1+0x238] ;  /* 0x0002380001187983 */ /* 0x000f280000300800 */
[----:B---3--:R1:W-:Y:S04]  /*105320*/  @P5 STG.E.U8 desc[UR4][R30.64], R2 ;  /* 0x000000021e005986 */ /* 0x0083e8000c101104 */
[----:B------:R-:W3:Y:S04]  /*105330*/  LDL.LU.64 R40, [R1+0x4078] ;  /* 0x0040780001287983 */ /* 0x000ee80000300a00 */
[----:B------:R-:W3:Y:S04]  /*105340*/  LDL.LU.64 R18, [R1+0x4080] ;  /* 0x0040800001127983 */ /* 0x000ee80000300a00 */
[----:B------:R-:W3:Y:S04]  /*105350*/  LDL.LU R36, [R1+0x228] ;  /* 0x0002280001247983 */ /* 0x000ee80000300800 */
[----:B------:R-:W3:Y:S04]  /*105360*/  LDL.LU.64 R16, [R1+0x4088] ;  /* 0x0040880001107983 */ /* 0x000ee80000300a00 */
[----:B------:R-:W3:Y:S04]  /*105370*/  LDL.LU.64 R26, [R1+0x4090] ;  /* 0x00409000011a7983 */ /* 0x000ee80000300a00 */
[----:B-1----:R-:W3:Y:S01]  /*105380*/  LDL.LU.64 R30, [R1+0x4098] ;  /* 0x00409800011e7983 */ /* 0x002ee20000300a00 */
[----:B--2---:R-:W-:-:S05]  /*105390*/  PRMT R2, R37, 0x7770, RZ ;  /* 0x0000777025027816 */ /* 0x004fca00000000ff */
[----:B------:R1:W-:Y:S02]  /*1053a0*/  @P6 STG.E.U8 desc[UR4][R28.64], R2 ;  /* 0x000000021c006986 */ /* 0x0003e4000c101104 */
[----:B-1----:R-:W-:Y:S02]  /*1053b0*/  PRMT R2, R37, 0x7771, RZ ;  /* 0x0000777125027816 */ /* 0x002fe400000000ff */
[----:B------:R-:W2:Y:S04]  /*1053c0*/  LDL.LU.64 R28, [R1+0x40a0] ;  /* 0x0040a000011c7983 */ /* 0x000ea80000300a00 */
[----:B------:R1:W-:Y:S01]  /*1053d0*/  @P0 STG.E.U8 desc[UR4][R34.64], R2 ;  /* 0x0000000222000986 */ /* 0x0003e2000c101104 */
[----:B------:R-:W-:Y:S02]  /*1053e0*/  LOP3.LUT P0, RZ, R47, 0x4, RZ, 0xc0, !PT ;  /* 0x000000042fff7812 */ /* 0x000fe4000780c0ff */
        /* <DEDUP_REMOVED lines=8> */
[----:B-1----:R-:W2:Y:S04]  /*105470*/  LDL.LU.64 R38, [R1+0x40b8] ;  /* 0x0040b80001267983 */ /* 0x002ea80000300a00 */
[----:B------:R-:W2:Y:S04]  /*105480*/  LDL.LU R37, [R1+0x218] ;  /* 0x0002180001257983 */ /* 0x000ea80000300800 */
[----:B------:R-:W2:Y:S01]  /*105490*/  LDL.LU.64 R46, [R1+0x4058] ;  /* 0x00405800012e7983 */ /* 0x000ea20000300a00 */
[----:B------:R-:W-:Y:S02]  /*1054a0*/  PRMT R2, R3, 0x7770, RZ ;  /* 0x0000777003027816 */ /* 0x000fe400000000ff */
[----:B------:R-:W-:-:S02]  /*1054b0*/  LOP3.LUT P1, RZ, R25, 0x2, RZ, 0xc0, !PT ;  /* 0x0000000219ff7812 */ /* 0x000fc4000782c0ff */
[C---:B------:R-:W-:Y:S02]  /*1054c0*/  LOP3.LUT P2, RZ, R25.reuse, 0x4, RZ, 0xc0, !PT ;  /* 0x0000000419ff7812 */ /* 0x040fe4000784c0ff */
[C---:B------:R-:W-:Y:S02]  /*1054d0*/  LOP3.LUT P3, RZ, R25.reuse, 0x8, RZ, 0xc0, !PT ;  /* 0x0000000819ff7812 */ /* 0x040fe4000786c0ff */
[C---:B------:R-:W-:Y:S02]  /*1054e0*/  LOP3.LUT P4, RZ, R25.reuse, 0x10, RZ, 0xc0, !PT ;  /* 0x0000001019ff7812 */ /* 0x040fe4000788c0ff */
[C---:B------:R-:W-:Y:S02]  /*1054f0*/  LOP3.LUT P5, RZ, R25.reuse, 0x20, RZ, 0xc0, !PT ;  /* 0x0000002019ff7812 */ /* 0x040fe400078ac0ff */
[----:B------:R-:W-:Y:S01]  /*105500*/  LOP3.LUT P6, RZ, R25, 0x40, RZ, 0xc0, !PT ;  /* 0x0000004019ff7812 */ /* 0x000fe200078cc0ff */
[----:B--2---:R1:W-:Y:S01]  /*105510*/  @P0 STG.E.U8 desc[UR4][R46.64], R2 ;  /* 0x000000022e000986 */ /* 0x0043e2000c101104 */
[----:B------:R-:W-:-:S02]  /*105520*/  LOP3.LUT P0, RZ, R48, 0x80000000, RZ, 0xc0, !PT ;  /* 0x8000000030ff7812 */ /* 0x000fc4000780c0ff */
[----:B-1----:R-:W-:-:S11]  /*105530*/  PRMT R2, R3, 0x7771, RZ ;  /* 0x0000777103027816 */ /* 0x002fd600000000ff */
[----:B------:R1:W-:Y:S01]  /*105540*/  @P0 STG.E.U8 desc[UR4][R44.64], R2 ;  /* 0x000000022c000986 */ /* 0x0003e2000c101104 */
        /* <DEDUP_REMOVED lines=31> */
[----:B------:R-:W3:Y:S04]  /*105740*/  LDL.LU.64 R34, [R1+0x40e0] ;  /* 0x0040e00001227983 */ /* 0x000ee80000300a00 */
[----:B------:R-:W3:Y:S04]  /*105750*/  LDL.LU.64 R32, [R1+0x40e8] ;  /* 0x0040e80001207983 */ /* 0x000ee80000300a00 */
[----:B------:R-:W3:Y:S01]  /*105760*/  LDL.LU R36, [R1+0x24c] ;  /* 0x00024c0001247983 */ /* 0x000ee20000300800 */
        /* <DEDUP_REMOVED lines=20> */
[----:B------:R-:W2:Y:S01]  /*1058b0*/  LDL.LU R3, [R1+0x23c] ;  /* 0x00023c0001037983 */ /* 0x000ea20000300800 */
[----:B------:R-:W-:-:S03]  /*1058c0*/  LOP3.LUT R48, R48, 0xffbfffff, RZ, 0xc0, !PT ;  /* 0xffbfffff30307812 */ /* 0x000fc600078ec0ff */
[----:B------:R-:W2:Y:S01]  /*1058d0*/  LDL.LU.64 R44, [R1+0x40f8] ;  /* 0x0040f800012c7983 */ /* 0x000ea20000300a00 */
[----:B------:R-:W-:Y:S02]  /*1058e0*/  @P0 LOP3.LUT R48, R48, 0x400000, RZ, 0xfc, !PT ;  /* 0x0040000030300812 */ /* 0x000fe400078efcff */
[----:B------:R-:W-:Y:S01]  /*1058f0*/  LOP3.LUT P0, RZ, R25, 0x2000, RZ, 0xc0, !PT ;  /* 0x0000200019ff7812 */ /* 0x000fe2000780c0ff */
[----:B------:R-:W2:Y:S01]  /*105900*/  LDL.LU.64 R60, [R1+0x4100] ;  /* 0x00410000013c7983 */ /* 0x000ea20000300a00 */
[----:B------:R-:W-:-:S03]  /*105910*/  LOP3.LUT R48, R48, 0xff7fffff, RZ, 0xc0, !PT ;  /* 0xff7fffff30307812 */ /* 0x000fc600078ec0ff */
[----:B------:R-:W2:Y:S01]  /*105920*/  LDL.LU.64 R42, [R1+0x4108] ;  /* 0x00410800012a7983 */ /* 0x000ea20000300a00 */
[----:B------:R-:W-:-:S03]  /*105930*/  LOP3.LUT P5, RZ, R25, 0x100, RZ, 0xc0, !PT ;  /* 0x0000010019ff7812 */ /* 0x000fc600078ac0ff */
[----:B------:R-:W2:Y:S04]  /*105940*/  LDL.LU R24, [R1+0x22c] ;  /* 0x00022c0001187983 */ /* 0x000ea80000300800 */
[----:B------:R-:W-:Y:S01]  /*105950*/  @P0 LOP3.LUT R48, R48, 0x800000, RZ, 0xfc, !PT ;  /* 0x0080000030300812 */ /* 0x000fe200078efcff */
[----:B------:R-:W2:Y:S01]  /*105960*/  LDL.LU.64 R40, [R1+0x4110] ;  /* 0x0041100001287983 */ /* 0x000ea20000300a00 */
[C---:B------:R-:W-:Y:S02]  /*105970*/  LOP3.LUT P0, RZ, R25.reuse, 0x1000, RZ, 0xc0, !PT ;  /* 0x0000100019ff7812 */ /* 0x040fe4000780c0ff */
[----:B------:R-:W-:Y:S01]  /*105980*/  LOP3.LUT R48, R48, 0xfeffffff, RZ, 0xc0, !PT ;  /* 0xfeffffff30307812 */ /* 0x000fe200078ec0ff */
[----:B------:R-:W2:Y:S01]  /*105990*/  LDL.LU.64 R18, [R1+0x4118] ;  /* 0x0041180001127983 */ /* 0x000ea20000300a00 */
[----:B------:R-:W-:-:S02]  /*1059a0*/  LOP3.LUT P6, RZ, R25, 0x200, RZ, 0xc0, !PT ;  /* 0x0000020019ff7812 */ /* 0x000fc400078cc0ff */
[----:B------:R-:W-:Y:S01]  /*1059b0*/  PRMT R2, R37, 0x7772, RZ ;  /* 0x0000777225027816 */ /* 0x000fe200000000ff */
[----:B------:R-:W2:Y:S06]  /*1059c0*/  LDL.LU.64 R16, [R1+0x4120] ;  /* 0x0041200001107983 */ /* 0x000eac0000300a00 */
[----:B------:R-:W-:Y:S02]  /*1059d0*/  @P0 LOP3.LUT R48, R48, 0x1000000, RZ, 0xfc, !PT ;  /* 0x0100000030300812 */ /* 0x000fe400078efcff */
[----:B------:R-:W-:Y:S02]  /*1059e0*/  LOP3.LUT P0, RZ, R25, 0x800, RZ, 0xc0, !PT ;  /* 0x0000080019ff7812 */ /* 0x000fe4000780c0ff */
[----:B------:R-:W-:Y:S01]  /*1059f0*/  LOP3.LUT R48, R48, 0xfdffffff, RZ, 0xc0, !PT ;  /* 0xfdffffff30307812 */ /* 0x000fe200078ec0ff */
[----:B---3--:R1:W-:Y:S10]  /*105a00*/  @P5 STG.E.U8 desc[UR4][R26.64], R2 ;  /* 0x000000021a005986 */ /* 0x0083f4000c101104 */
[----:B------:R-:W-:-:S02]  /*105a10*/  @P0 LOP3.LUT R48, R48, 0x2000000, RZ, 0xfc, !PT ;  /* 0x0200000030300812 */ /* 0x000fc400078efcff */
[----:B------:R-:W-:Y:S01]  /*105a20*/  LOP3.LUT P0, RZ, R25, 0x400, RZ, 0xc0, !PT ;  /* 0x0000040019ff7812 */ /* 0x000fe2000780c0ff */
[----:B-1----:R-:W3:Y:S01]  /*105a30*/  LDL.LU.64 R26, [R1+0x4128] ;  /* 0x00412800011a7983 */ /* 0x002ee20000300a00 */
[----:B------:R-:W-:-:S05]  /*105a40*/  PRMT R2, R37, 0x7773, RZ ;  /* 0x0000777325027816 */ /* 0x000fca00000000ff */
[----:B----4-:R1:W-:Y:S02]  /*105a50*/  @P6 STG.E.U8 desc[UR4][R30.64], R2 ;  /* 0x000000021e006986 */ /* 0x0103e4000c101104 */
[----:B-1----:R-:W-:Y:S02]  /*105a60*/  PRMT R2, R36, 0x7770, RZ ;  /* 0x0000777024027816 */ /* 0x002fe400000000ff */
[----:B------:R-:W4:Y:S04]  /*105a70*/  LDL.LU.64 R30, [R1+0x4130] ;  /* 0x00413000011e7983 */ /* 0x000f280000300a00 */
[----:B------:R1:W-:Y:S01]  /*105a80*/  @P0 STG.E.U8 desc[UR4][R28.64], R2 ;  /* 0x000000021c000986 */ /* 0x0003e2000c101104 */
[----:B------:R-:W-:-:S03]  /*105a90*/  LOP3.LUT P0, RZ, R48, 0x2000000, RZ, 0xc0, !PT ;  /* 0x0200000030ff7812 */ /* 0x000fc6000780c0ff */
[----:B------:R-:W3:Y:S01]  /*105aa0*/  LDL.LU R37, [R1+0x21c] ;  /* 0x00021c0001257983 */ /* 0x000ee20000300800 */
[----:B-1----:R-:W-:-:S03]  /*105ab0*/  PRMT R2, R36, 0x7771, RZ ;  /* 0x0000777124027816 */ /* 0x002fc600000000ff */
[----:B------:R-:W3:Y:S06]  /*105ac0*/  LDL.LU.64 R28, [R1+0x4138] ;  /* 0x00413800011c7983 */ /* 0x000eec0000300a00 */
[----:B------:R1:W-:Y:S01]  /*105ad0*/  @P0 STG.E.U8 desc[UR4][R34.64], R2 ;  /* 0x0000000222000986 */ /* 0x0003e2000c101104 */
[----:B------:R-:W-:Y:S02]  /*105ae0*/  LOP3.LUT P0, RZ, R48, 0x1000000, RZ, 0xc0, !PT ;  /* 0x0100000030ff7812 */ /* 0x000fe4000780c0ff */
[----:B-1----:R-:W-:Y:S01]  /*105af0*/  PRMT R2, R36, 0x7772, RZ ;  /* 0x0000777224027816 */ /* 0x002fe200000000ff */
[----:B------:R-:W3:Y:S10]  /*105b00*/  LDL.LU.64 R34, [R1+0x4140] ;  /* 0x0041400001227983 */ /* 0x000ef40000300a00 */
[----:B------:R1:W-:Y:S01]  /*105b10*/  @P0 STG.E.U8 desc[UR4][R32.64], R2 ;  /* 0x0000000220000986 */ /* 0x0003e2000c101104 */
[----:B------:R-:W-:-:S02]  /*105b20*/  LOP3.LUT P0, RZ, R48, 0x800000, RZ, 0xc0, !PT ;  /* 0x0080000030ff7812 */ /* 0x000fc4000780c0ff */
[----:B-1----:R-:W-:Y:S01]  /*105b30*/  PRMT R2, R36, 0x7773, RZ ;  /* 0x0000777324027816 */ /* 0x002fe200000000ff */
[----:B------:R-:W4:Y:S10]  /*105b40*/  LDL.LU.64 R32, [R1+0x4148] ;  /* 0x0041480001207983 */ /* 0x000f340000300a00 */
[----:B--2---:R1:W-:Y:S04]  /*105b50*/  @P0 STG.E.U8 desc[UR4][R38.64], R2 ;  /* 0x0000000226000986 */ /* 0x0043e8000c101104 */
[----:B-1----:R-:W2:Y:S01]  /*105b60*/  LDL.LU.64 R38, [R1+0x4150] ;  /* 0x0041500001267983 */ /* 0x002ea20000300a00 */
[----:B------:R-:W-:-:S02]  /*105b70*/  LOP3.LUT P0, RZ, R48, 0x400000, RZ, 0xc0, !PT ;  /* 0x0040000030ff7812 */ /* 0x000fc4000780c0ff */
[----:B------:R-:W-:Y:S01]  /*105b80*/  PRMT R2, R3, 0x7770, RZ ;  /* 0x0000777003027816 */ /* 0x000fe200000000ff */
[----:B------:R-:W2:Y:S10]  /*105b90*/  LDL.LU R36, [R1+0x3ac] ;  /* 0x0003ac0001247983 */ /* 0x000eb40000300800 */
        /* <DEDUP_REMOVED lines=20> */
[----:B---3--:R1:W-:Y:S01]  /*105ce0*/  @P1 STG.E.U8 desc[UR4][R26.64], R2 ;  /* 0x000000021a001986 */ /* 0x0083e2000c101104 */
[----:B------:R-:W-:Y:S02]  /*105cf0*/  LOP3.LUT P4, RZ, R25, 0x800000, RZ, 0xc0, !PT ;  /* 0x0080000019ff7812 */ /* 0x000fe4000788c0ff */
[----:B-1----:R-:W-:-:S05]  /*105d00*/  PRMT R2, R24, 0x7773, RZ ;  /* 0x0000777318027816 */ /* 0x002fca00000000ff */
[----:B----4-:R1:W-:Y:S01]  /*105d10*/  @P2 STG.E.U8 desc[UR4][R30.64], R2 ;  /* 0x000000021e002986 */ /* 0x0103e2000c101104 */
        /* <DEDUP_REMOVED lines=13> */
[----:B------:R-:W2:Y:S04]  /*105df0*/  LDL.LU R37, [R1+0x200] ;  /* 0x0002000001257983 */ /* 0x000ea80000300800 */
[----:B------:R-:W3:Y:S04]  /*105e00*/  LDL.LU.64 R34, [R1+0x4170] ;  /* 0x0041700001227983 */ /* 0x000ee80000300a00 */
[----:B------:R-:W3:Y:S04]  /*105e10*/  LDL.LU.64 R32, [R1+0x4178] ;  /* 0x0041780001207983 */ /* 0x000ee80000300a00 */
[----:B------:R-:W3:Y:S01]  /*105e20*/  LDL.LU R3, [R1+0x1f0] ;  /* 0x0001f00001037983 */ /* 0x000ee20000300800 */
        /* <DEDUP_REMOVED lines=18> */
[----:B------:R1:W-:Y:S04]  /*105f50*/  @P4 STG.E.U8 desc[UR4][R38.64], R2 ;  /* 0x0000000226004986 */ /* 0x0003e8000c101104 */
[----:B-1----:R-:W2:Y:S04]  /*105f60*/  LDL.LU.64 R38, [R1+0x4180] ;  /* 0x0041800001267983 */ /* 0x002ea80000300a00 */
[----:B------:R-:W2:Y:S04]  /*105f70*/  LDL.LU.64 R46, [R1+0x4188] ;  /* 0x00418800012e7983 */ /* 0x000ea80000300a00 */
[----:B------:R-:W2:Y:S04]  /*105f80*/  LDL.LU.64 R44, [R1+0x4190] ;  /* 0x00419000012c7983 */ /* 0x000ea80000300a00 */
        /* <DEDUP_REMOVED lines=8> */
[C---:B------:R-:W-:Y:S02]  /*106010*/  LOP3.LUT P5, RZ, R25.reuse, 0x8000000, RZ, 0xc0, !PT ;  /* 0x0800000019ff7812 */ /* 0x040fe400078ac0ff */
[C---:B------:R-:W-:Y:S01]  /*106020*/  LOP3.LUT P6, RZ, R25.reuse, 0x10000000, RZ, 0xc0, !PT ;  /* 0x1000000019ff7812 */ /* 0x040fe200078cc0ff */
[----:B------:R-:W2:Y:S04]  /*106030*/  LDL.LU.64 R18, [R1+0x41b0] ;  /* 0x0041b00001127983 */ /* 0x000ea80000300a00 */
[----:B------:R-:W-:Y:S02]  /*106040*/  @P0 LOP3.LUT R48, R48, 0x4000, RZ, 0xfc, !PT ;  /* 0x0000400030300812 */ /* 0x000fe400078efcff */
[----:B------:R-:W-:-:S02]  /*106050*/  LOP3.LUT P0, RZ, R25, 0x80000000, RZ, 0xc0, !PT ;  /* 0x8000000019ff7812 */ /* 0x000fc4000780c0ff */
[----:B------:R-:W-:Y:S02]  /*106060*/  LOP3.LUT R48, R48, 0xffff7fff, RZ, 0xc0, !PT ;  /* 0xffff7fff30307812 */ /* 0x000fe400078ec0ff */
[----:B------:R-:W-:-:S09]  /*106070*/  PRMT R2, R37, 0x7771, RZ ;  /* 0x0000777125027816 */ /* 0x000fd200000000ff */
[----:B------:R-:W-:Y:S02]  /*106080*/  @P0 LOP3.LUT R48, R48, 0x8000, RZ, 0xfc, !PT ;  /* 0x0000800030300812 */ /* 0x000fe400078efcff */
[----:B------:R-:W-:Y:S01]  /*106090*/  LOP3.LUT P0, RZ, R25, 0x40000000, RZ, 0xc0, !PT ;  /* 0x4000000019ff7812 */ /* 0x000fe2000780c0ff */
[----:B---3--:R1:W-:Y:S01]  /*1060a0*/  @P5 STG.E.U8 desc[UR4][R30.64], R2 ;  /* 0x000000021e005986 */ /* 0x0083e2000c101104 */
[----:B------:R-:W-:Y:S02]  /*1060b0*/  LOP3.LUT R48, R48, 0xfffeffff, RZ, 0xc0, !PT ;  /* 0xfffeffff30307812 */ /* 0x000fe400078ec0ff */
[----:B-1----:R-:W-:-:S09]  /*1060c0*/  PRMT R2, R37, 0x7772, RZ ;  /* 0x0000777225027816 */ /* 0x002fd200000000ff */
[----:B------:R-:W-:Y:S02]  /*1060d0*/  @P0 LOP3.LUT R48, R48, 0x10000, RZ, 0xfc, !PT ;  /* 0x0001000030300812 */ /* 0x000fe400078efcff */
[----:B------:R-:W-:Y:S01]  /*1060e0*/  LOP3.LUT P0, RZ, R25, 0x20000000, RZ, 0xc0, !PT ;  /* 0x2000000019ff7812 */ /* 0x000fe2000780c0ff */
[----:B----4-:R1:W-:Y:S02]  /*1060f0*/  @P6 STG.E.U8 desc[UR4][R28.64], R2 ;  /* 0x000000021c006986 */ /* 0x0103e4000c101104 */
[----:B-1----:R-:W-:Y:S02]  /*106100*/  PRMT R2, R37, 0x7773, RZ ;  /* 0x0000777325027816 */ /* 0x002fe400000000ff */
[----:B------:R-:W3:Y:S04]  /*106110*/  LDL.LU R37, [R1+0x1d0] ;  /* 0x0001d00001257983 */ /* 0x000ee80000300800 */
[----:B------:R-:W4:Y:S04]  /*106120*/  LDL.LU.64 R16, [R1+0x41b8] ;  /* 0x0041b80001107983 */ /* 0x000f280000300a00 */
[----:B------:R-:W3:Y:S04]  /*106130*/  LDL.LU.64 R24, [R1+0x41c0] ;  /* 0x0041c00001187983 */ /* 0x000ee80000300a00 */
[----:B------:R1:W-:Y:S01]  /*106140*/  @P0 STG.E.U8 desc[UR4][R34.64], R2 ;  /* 0x0000000222000986 */ /* 0x0003e2000c101104 */
[----:B------:R-:W-:-:S03]  /*106150*/  LOP3.LUT P0, RZ, R48, 0x10000, RZ, 0xc0, !PT ;  /* 0x0001000030ff7812 */ /* 0x000fc6000780c0ff */
[----:B------:R-:W3:Y:S04]  /*106160*/  LDL.LU.64 R30, [R1+0x41c8] ;  /* 0x0041c800011e7983 */ /* 0x000ee80000300a00 */
[----:B------:R-:W3:Y:S01]  /*106170*/  LDL.LU.64 R28, [R1+0x41d0] ;  /* 0x0041d000011c7983 */ /* 0x000ee20000300a00 */
[----:B-1----:R-:W-:-:S03]  /*106180*/  PRMT R2, R3, 0x7770, RZ ;  /* 0x0000777003027816 */ /* 0x002fc600000000ff */
[----:B------:R-:W3:Y:S04]  /*106190*/  LDL.LU R27, [R1+0x204] ;  /* 0x00020400011b7983 */ /* 0x000ee80000300800 */
        /* <DEDUP_REMOVED lines=28> */
[----:B---3--:R-:W-:-:S07]  /*106360*/  PRMT R2, R37, 0x7770, RZ ;  /* 0x0000777025027816 */ /* 0x008fce00000000ff */
[----:B----4-:R1:W-:Y:S01]  /*106370*/  @P0 STG.E.U8 desc[UR4][R16.64], R2 ;  /* 0x0000000210000986 */ /* 0x0103e2000c101104 */
        /* <DEDUP_REMOVED lines=22> */
[----:B------:R-:W4:Y:S04]  /*1064e0*/  LDL.LU.64 R32, [R1+0x4270] ;  /* 0x0042700001207983 */ /* 0x000f280000300a00 */
[----:B------:R-:W4:Y:S01]  /*1064f0*/  LDL.LU R3, [R1+0x1e4] ;  /* 0x0001e40001037983 */ /* 0x000f220000300800 */
[----:B------:R-:W-:-:S02]  /*106500*/  LOP3.LUT P0, RZ, R36, 0x2000000, RZ, 0xc0, !PT ;  /* 0x0200000024ff7812 */ /* 0x000fc4000780c0ff */
        /* <DEDUP_REMOVED lines=18> */
[----:B---3--:R2:W-:Y:S01]  /*106630*/  @P4 STG.E.U8 desc[UR4][R24.64], R2 ;  /* 0x0000000218004986 */ /* 0x0085e2000c101104 */
        /* <DEDUP_REMOVED lines=13> */
[C---:B------:R-:W-:Y:S02]  /*106710*/  LOP3.LUT P1, RZ, R36.reuse, 0x4000000, RZ, 0xc0, !PT ;  /* 0x0400000024ff7812 */ /* 0x040fe4000782c0ff */
[C---:B------:R-:W-:Y:S02]  /*106720*/  LOP3.LUT P2, RZ, R36.reuse, 0x8000000, RZ, 0xc0, !PT ;  /* 0x0800000024ff7812 */ /* 0x040fe4000784c0ff */
[C---:B------:R-:W-:Y:S02]  /*106730*/  LOP3.LUT P3, RZ, R36.reuse, 0x10000000, RZ, 0xc0, !PT ;  /* 0x1000000024ff7812 */ /* 0x040fe4000786c0ff */
[----:B------:R-:W-:-:S02]  /*106740*/  LOP3.LUT P4, RZ, R36, 0x20000000, RZ, 0xc0, !PT ;  /* 0x2000000024ff7812 */ /* 0x000fc4000788c0ff */
[----:B--2---:R-:W-:-:S05]  /*106750*/  PRMT R2, R37, 0x7770, RZ ;  /* 0x0000777025027816 */ /* 0x004fca00000000ff */
[----:B------:R1:W-:Y:S04]  /*106760*/  @P5 STG.E.U8 desc[UR4][R38.64], R2 ;  /* 0x0000000226005986 */ /* 0x0003e8000c101104 */
[----:B-1----:R-:W2:Y:S04]  /*106770*/  LDL.LU.64 R38, [R1+0x4298] ;  /* 0x0042980001267983 */ /* 0x002ea80000300a00 */
[----:B------:R-:W3:Y:S01]  /*106780*/  LDL.LU.64 R44, [R1+0x42a8] ;  /* 0x0042a800012c7983 */ /* 0x000ee20000300a00 */
[----:B------:R-:W-:-:S03]  /*106790*/  PRMT R2, R37, 0x7771, RZ ;  /* 0x0000777125027816 */ /* 0x000fc600000000ff */
[----:B------:R-:W3:Y:S04]  /*1067a0*/  LDL.LU.64 R60, [R1+0x42b8] ;  /* 0x0042b800013c7983 */ /* 0x000ee80000300a00 */
[----:B----4-:R1:W-:Y:S04]  /*1067b0*/  @P6 STG.E.U8 desc[UR4][R34.64], R2 ;  /* 0x0000000222006986 */ /* 0x0103e8000c101104 */
[----:B-1----:R-:W4:Y:S04]  /*1067c0*/  LDL.LU R34, [R1+0x1d4] ;  /* 0x0001d40001227983 */ /* 0x002f280000300800 */
[----:B------:R-:W3:Y:S04]  /*1067d0*/  LDL.LU.64 R42, [R1+0x42d0] ;  /* 0x0042d000012a7983 */ /* 0x000ee80000300a00 */
[----:B------:R-:W4:Y:S04]  /*1067e0*/  LDL.LU.64 R40, [R1+0x42e8] ;  /* 0x0042e80001287983 */ /* 0x000f280000300a00 */
[----:B------:R-:W4:Y:S01]  /*1067f0*/  LDL.LU.64 R18, [R1+0x4310] ;  /* 0x0043100001127983 */ /* 0x000f220000300a00 */
[----:B------:R-:W-:-:S02]  /*106800*/  PRMT R2, R37, 0x7772, RZ ;  /* 0x0000777225027816 */ /* 0x000fc400000000ff */
[----:B------:R-:W-:-:S03]  /*106810*/  LOP3.LUT P5, RZ, R36, 0x40000000, RZ, 0xc0, !PT ;  /* 0x4000000024ff7812 */ /* 0x000fc600078ac0ff */
[----:B------:R1:W-:Y:S01]  /*106820*/  @P0 STG.E.U8 desc[UR4][R30.64], R2 ;  /* 0x000000021e000986 */ /* 0x0003e2000c101104 */
[----:B------:R-:W-:Y:S02]  /*106830*/  LOP3.LUT P0, RZ, R48, 0x80, RZ, 0xc0, !PT ;  /* 0x0000008030ff7812 */ /* 0x000fe4000780c0ff */
[----:B------:R-:W-:Y:S02]  /*106840*/  LOP3.LUT P6, RZ, R36, 0x80000000, RZ, 0xc0, !PT ;  /* 0x8000000024ff7812 */ /* 0x000fe400078cc0ff */
[----:B------:R-:W4:Y:S04]  /*106850*/  LDL.LU R36, [R1+0x208] ;  /* 0x0002080001247983 */ /* 0x000f280000300800 */
        /* <DEDUP_REMOVED lines=9> */
[----:B------:R1:W-:Y:S04]  /*1068f0*/  @P0 STG.E.U8 desc[UR4][R32.64], R2 ;  /* 0x0000000220000986 */ /* 0x0003e8000c101104 */
[----:B-1----:R-:W4:Y:S04]  /*106900*/  LDL.LU.64 R32, [R1+0x4398] ;  /* 0x0043980001207983 */ /* 0x002f280000300a00 */
[----:B------:R-:W4:Y:S01]  /*106910*/  LDL.LU R37, [R1+0x1f8] ;  /* 0x0001f80001257983 */ /* 0x000f220000300800 */
[----:B------:R-:W-:-:S02]  /*106920*/  LOP3.LUT P0, RZ, R48, 0x20, RZ, 0xc0, !PT ;  /* 0x0000002030ff7812 */ /* 0x000fc4000780c0ff */
[----:B------:R-:W-:-:S11]  /*106930*/  PRMT R2, R3, 0x7771, RZ ;  /* 0x0000777103027816 */ /* 0x000fd600000000ff */
[----:B--2---:R1:W-:Y:S04]  /*106940*/  @P0 STG.E.U8 desc[UR4][R38.64], R2 ;  /* 0x0000000226000986 */ /* 0x0043e8000c101104 */
[----:B-1----:R-:W2:Y:S04]  /*106950*/  LDL.LU.64 R38, [R1+0x43a8] ;  /* 0x0043a80001267983 */ /* 0x002ea80000300a00 */
[----:B------:R-:W2:Y:S01]  /*106960*/  LDL.LU R35, [R1+0x3c0] ;  /* 0x0003c00001237983 */ /* 0x000ea20000300800 */
[----:B------:R-:W-:Y:S02]  /*106970*/  LOP3.LUT P0, RZ, R48, 0x10, RZ, 0xc0, !PT ;  /* 0x0000001030ff7812 */ /* 0x000fe4000780c0ff */
[----:B------:R-:W-:-:S11]  /*106980*/  PRMT R2, R3, 0x7772, RZ ;  /* 0x0000777203027816 */ /* 0x000fd600000000ff */
[----:B---3--:R1:W-:Y:S01]  /*106990*/  @P0 STG.E.U8 desc[UR4][R44.64], R2 ;  /* 0x000000022c000986 */ /* 0x0083e2000c101104 */
        /* <DEDUP_REMOVED lines=18> */
[----:B------:R-:W3:Y:S04]  /*106ac0*/  LDL.LU.64 R26, [R1+0x43d0] ;  /* 0x0043d000011a7983 */ /* 0x000ee80000300a00 */
[----:B------:R1:W-:Y:S02]  /*106ad0*/  @P2 STG.E.U8 desc[UR4][R24.64], R2 ;  /* 0x0000000218002986 */ /* 0x0003e4000c101104 */
[----:B-1----:R-:W-:-:S02]  /*106ae0*/  PRMT R2, R36, 0x7772, RZ ;  /* 0x0000777224027816 */ /* 0x002fc400000000ff */
[----:B------:R-:W4:Y:S04]  /*106af0*/  LDL.LU.64 R24, [R1+0x43e0] ;  /* 0x0043e00001187983 */ /* 0x000f280000300a00 */
[----:B------:R1:W-:Y:S02]  /*106b00*/  @P3 STG.E.U8 desc[UR4][R30.64], R2 ;  /* 0x000000021e003986 */ /* 0x0003e4000c101104 */
[----:B-1----:R-:W-:Y:S02]  /*106b10*/  PRMT R2, R36, 0x7773, RZ ;  /* 0x0000777324027816 */ /* 0x002fe400000000ff */
[----:B------:R-:W4:Y:S04]  /*106b20*/  LDL.LU.64 R30, [R1+0x43f8] ;  /* 0x0043f800011e7983 */ /* 0x000f280000300a00 */
[----:B------:R1:W-:Y:S02]  /*106b30*/  @P4 STG.E.U8 desc[UR4][R28.64], R2 ;  /* 0x000000021c004986 */ /* 0x0003e4000c101104 */
[----:B-1----:R-:W-:-:S02]  /*106b40*/  PRMT R2, R37, 0x7770, RZ ;  /* 0x0000777025027816 */ /* 0x002fc400000000ff */
[----:B------:R-:W4:Y:S04]  /*106b50*/  LDL.LU.64 R28, [R1+0x4410] ;  /* 0x00441000011c7983 */ /* 0x000f280000300a00 */
[----:B------:R1:W-:Y:S04]  /*106b60*/  @P5 STG.E.U8 desc[UR4][R32.64], R2 ;  /* 0x0000000220005986 */ /* 0x0003e8000c101104 */
[----:B-1----:R-:W4:Y:S04]  /*106b70*/  LDL.LU.64 R32, [R1+0x4428] ;  /* 0x0044280001207983 */ /* 0x002f280000300a00 */
[----:B------:R-:W4:Y:S01]  /*106b80*/  LDL.LU R36, [R1+0x1e8] ;  /* 0x0001e80001247983 */ /* 0x000f220000300800 */
[----:B------:R-:W-:-:S02]  /*106b90*/  LOP3.LUT R49, R49, 0xffbfffff, RZ, 0xc0, !PT ;  /* 0xffbfffff31317812 */ /* 0x000fc400078ec0ff */
[----:B------:R-:W-:Y:S02]  /*106ba0*/  PRMT R2, R37, 0x7771, RZ ;  /* 0x0000777125027816 */ /* 0x000fe400000000ff */
[----:B--2---:R-:W-:-:S03]  /*106bb0*/  LOP3.LUT P0, RZ, R35, 0x1000, RZ, 0xc0, !PT ;  /* 0x0000100023ff7812 */ /* 0x004fc6000780c0ff */
[----:B------:R1:W-:Y:S10]  /*106bc0*/  @P6 STG.E.U8 desc[UR4][R38.64], R2 ;  /* 0x0000000226006986 */ /* 0x0003f4000c101104 */
[----:B------:R-:W-:Y:S01]  /*106bd0*/  @P0 LOP3.LUT R49, R49, 0x400000, RZ, 0xfc, !PT ;  /* 0x0040000031310812 */ /* 0x000fe200078efcff */
[----:B-1----:R-:W2:Y:S01]  /*106be0*/  LDL.LU.64 R38, [R1+0x4438] ;  /* 0x0044380001267983 */ /* 0x002ea20000300a00 */
[----:B------:R-:W-:-:S02]  /*106bf0*/  LOP3.LUT P0, RZ, R35, 0x800, RZ, 0xc0, !PT ;  /* 0x0000080023ff7812 */ /* 0x000fc4000780c0ff */
[----:B------:R-:W-:Y:S01]  /*106c00*/  LOP3.LUT R49, R49, 0xff7fffff, RZ, 0xc0, !PT ;  /* 0xff7fffff31317812 */ /* 0x000fe200078ec0ff */
[----:B------:R-:W2:Y:S04]  /*106c10*/  LDL.LU R3, [R1+0x1d8] ;  /* 0x0001d80001037983 */ /* 0x000ea80000300800 */
[----:B------:R-:W2:Y:S04]  /*106c20*/  LDL.LU.64 R46, [R1+0x4450] ;  /* 0x00445000012e7983 */ /* 0x000ea80000300a00 */
[----:B------:R-:W2:Y:S02]  /*106c30*/  LDL.LU.64 R44, [R1+0x4460] ;  /* 0x00446000012c7983 */ /* 0x000ea40000300a00 */
[----:B------:R-:W-:-:S02]  /*106c40*/  @P0 LOP3.LUT R49, R49, 0x800000, RZ, 0xfc, !PT ;  /* 0x0080000031310812 */ /* 0x000fc400078efcff */
[----:B------:R-:W-:Y:S01]  /*106c50*/  LOP3.LUT P0, RZ, R35, 0x400, RZ, 0xc0, !PT ;  /* 0x0000040023ff7812 */ /* 0x000fe2000780c0ff */
[----:B------:R-:W2:Y:S01]  /*106c60*/  LDL.LU.64 R60, [R1+0x4478] ;  /* 0x00447800013c7983 */ /* 0x000ea20000300a00 */
[----:B------:R-:W-:-:S03]  /*106c70*/  LOP3.LUT R49, R49, 0xfeffffff, RZ, 0xc0, !PT ;  /* 0xfeffffff31317812 */ /* 0x000fc600078ec0ff */
[----:B------:R-:W2:Y:S04]  /*106c80*/  LDL.LU.64 R42, [R1+0x4488] ;  /* 0x00448800012a7983 */ /* 0x000ea80000300a00 */
[----:B------:R-:W2:Y:S04]  /*106c90*/  LDL.LU R34, [R1+0x20c] ;  /* 0x00020c0001227983 */ /* 0x000ea80000300800 */
        /* <DEDUP_REMOVED lines=19> */
[----:B------:R-:W-:-:S05]  /*106dd0*/  PRMT R2, R37, 0x7772, RZ ;  /* 0x0000777225027816 */ /* 0x000fca00000000ff */
[----:B------:R-:W-:Y:S02]  /*106de0*/  @P0 LOP3.LUT R49, R49, 0x20000000, RZ, 0xfc, !PT ;  /* 0x2000000031310812 */ /* 0x000fe400078efcff */
[C---:B------:R-:W-:Y:S02]  /*106df0*/  LOP3.LUT P0, RZ, R35.reuse, 0x10, RZ, 0xc0, !PT ;  /* 0x0000001023ff7812 */ /* 0x040fe4000780c0ff */
[----:B------:R-:W-:Y:S02]  /*106e00*/  LOP3.LUT P6, RZ, R35, 0x4, RZ, 0xc0, !PT ;  /* 0x0000000423ff7812 */ /* 0x000fe400078cc0ff */
[----:B------:R-:W-:Y:S01]  /*106e10*/  LOP3.LUT R49, R49, 0xbfffffff, RZ, 0xc0, !PT ;  /* 0xbfffffff31317812 */ /* 0x000fe200078ec0ff */
[----:B---3--:R1:W-:Y:S08]  /*106e20*/  @P4 STG.E.U8 desc[UR4][R26.64], R2 ;  /* 0x000000021a004986 */ /* 0x0083f0000c101104 */
[----:B------:R-:W-:-:S02]  /*106e30*/  @P0 LOP3.LUT R49, R49, 0x40000000, RZ, 0xfc, !PT ;  /* 0x4000000031310812 */ /* 0x000fc400078efcff */
[----:B------:R-:W-:Y:S02]  /*106e40*/  LOP3.LUT P0, RZ, R35, 0x8, RZ, 0xc0, !PT ;  /* 0x0000000823ff7812 */ /* 0x000fe4000780c0ff */
[----:B-1----:R-:W-:Y:S02]  /*106e50*/  PRMT R2, R37, 0x7773, RZ ;  /* 0x0000777325027816 */ /* 0x002fe400000000ff */
[----:B------:R-:W3:Y:S04]  /*106e60*/  LDL.LU R37, [R1+0x1fc] ;  /* 0x0001fc0001257983 */ /* 0x000ee80000300800 */
[----:B------:R-:W3:Y:S04]  /*106e70*/  LDL.LU.64 R16, [R1+0x44c8] ;  /* 0x0044c80001107983 */ /* 0x000ee80000300a00 */
[----:B----4-:R1:W-:Y:S04]  /*106e80*/  @P5 STG.E.U8 desc[UR4][R24.64], R2 ;  /* 0x0000000218005986 */ /* 0x0103e8000c101104 */
[----:B------:R-:W4:Y:S04]  /*106e90*/  LDL.LU.64 R26, [R1+0x44d8] ;  /* 0x0044d800011a7983 */ /* 0x000f280000300a00 */
[----:B-1----:R-:W4:Y:S01]  /*106ea0*/  LDL.LU.64 R24, [R1+0x44e8] ;  /* 0x0044e80001187983 */ /* 0x002f220000300a00 */
[----:B------:R-:W-:-:S05]  /*106eb0*/  PRMT R2, R36, 0x7770, RZ ;  /* 0x0000777024027816 */ /* 0x000fca00000000ff */
[----:B------:R1:W-:Y:S02]  /*106ec0*/  @P6 STG.E.U8 desc[UR4][R30.64], R2 ;  /* 0x000000021e006986 */ /* 0x0003e4000c101104 */
[C---:B-1----:R-:W-:Y:S02]  /*106ed0*/  PRMT R2, R36.reuse, 0x7771, RZ ;  /* 0x0000777124027816 */ /* 0x042fe400000000ff */
[----:B------:R-:W4:Y:S04]  /*106ee0*/  LDL.LU.64 R30, [R1+0x44f8] ;  /* 0x0044f800011e7983 */ /* 0x000f280000300a00 */
        /* <DEDUP_REMOVED lines=8> */
[----:B--2---:R1:W-:Y:S01]  /*106f70*/  @P0 STG.E.U8 desc[UR4][R38.64], R2 ;  /* 0x0000000226000986 */ /* 0x0043e2000c101104 */
[----:B------:R-:W-:Y:S02]  /*106f80*/  LOP3.LUT P0, RZ, R49, 0x10000000, RZ, 0xc0, !PT ;  /* 0x1000000031ff7812 */ /* 0x000fe4000780c0ff */
        /* <DEDUP_REMOVED lines=24> */
[----:B------:R-:W-:-:S03]  /*107110*/  LOP3.LUT P4, RZ, R35, 0x10000, RZ, 0xc0, !PT ;  /* 0x0001000023ff7812 */ /* 0x000fc6000788c0ff */
[----:B---3--:R1:W-:Y:S02]  /*107120*/  @P0 STG.E.U8 desc[UR4][R16.64], R2 ;  /* 0x0000000210000986 */ /* 0x0083e4000c101104 */
        /* <DEDUP_REMOVED lines=11> */
[----:B-1----:R-:W3:Y:S01]  /*1071e0*/  LDL.LU.64 R32, [R1+0x4550] ;  /* 0x0045500001207983 */ /* 0x002ee20000300a00 */
[----:B------:R-:W-:-:S03]  /*1071f0*/  LOP3.LUT P6, RZ, R35, 0x40000, RZ, 0xc0, !PT ;  /* 0x0004000023ff7812 */ /* 0x000fc600078cc0ff */
[----:B------:R-:W4:Y:S01]  /*107200*/  LDL.LU.64 R24, [R1+0x4560] ;  /* 0x0045600001187983 */ /* 0x000f220000300a00 */
[----:B------:R-:W-:Y:S02]  /*107210*/  LOP3.LUT P4, RZ, R35, 0x80000, RZ, 0xc0, !PT ;  /* 0x0008000023ff7812 */ /* 0x000fe4000788c0ff */
[----:B--2---:R-:W-:-:S07]  /*107220*/  PRMT R2, R36, 0x7770, RZ ;  /* 0x0000777024027816 */ /* 0x004fce00000000ff */
[----:B------:R1:W-:Y:S04]  /*107230*/  @P6 STG.E.U8 desc[UR4][R38.64], R2 ;  /* 0x0000000226006986 */ /* 0x0003e8000c101104 */
[----:B-1----:R-:W2:Y:S04]  /*107240*/  LDL.LU.64 R38, [R1+0x4570] ;  /* 0x0045700001267983 */ /* 0x002ea80000300a00 */
[----:B------:R-:W2:Y:S04]  /*107250*/  LDL.LU.64 R30, [R1+0x4580] ;  /* 0x00458000011e7983 */ /* 0x000ea80000300a00 */
[----:B------:R-:W2:Y:S04]  /*107260*/  LDL.LU.64 R28, [R1+0x4598] ;  /* 0x00459800011c7983 */ /* 0x000ea80000300a00 */
[----:B------:R-:W2:Y:S01]  /*107270*/  LDL.LU R37, [R1+0x1dc] ;  /* 0x0001dc0001257983 */ /* 0x000ea20000300800 */
[----:B------:R-:W-:-:S03]  /*107280*/  PRMT R2, R36, 0x7771, RZ ;  /* 0x0000777124027816 */ /* 0x000fc600000000ff */
        /* <DEDUP_REMOVED lines=33> */
[----:B------:R-:W3:Y:S04]  /*1074a0*/  LDL.LU R35, [R1+0x1b0] ;  /* 0x0001b00001237983 */ /* 0x000ee80000300800 */
[----:B------:R-:W3:Y:S04]  /*1074b0*/  LDL.LU.64 R46, [R1+0x45c0] ;  /* 0x0045c000012e7983 */ /* 0x000ee80000300a00 */
[----:B------:R-:W3:Y:S04]  /*1074c0*/  LDL.LU.64 R44, [R1+0x45d0] ;  /* 0x0045d000012c7983 */ /* 0x000ee80000300a00 */
[----:B------:R-:W3:Y:S04]  /*1074d0*/  LDL.LU.64 R60, [R1+0x45e8] ;  /* 0x0045e800013c7983 */ /* 0x000ee80000300a00 */
[----:B------:R-:W3:Y:S01]  /*1074e0*/  LDL.LU.64 R42, [R1+0x4600] ;  /* 0x00460000012a7983 */ /* 0x000ee20000300a00 */
[----:B------:R-:W-:-:S03]  /*1074f0*/  PRMT R2, R36, 0x7772, RZ ;  /* 0x0000777224027816 */ /* 0x000fc600000000ff */
[----:B------:R-:W3:Y:S04]  /*107500*/  LDL.LU.64 R40, [R1+0x4610] ;  /* 0x0046100001287983 */ /* 0x000ee80000300a00 */
[----:B----4-:R1:W-:Y:S02]  /*107510*/  @P5 STG.E.U8 desc[UR4][R24.64], R2 ;  /* 0x0000000218005986 */ /* 0x0103e4000c101104 */
[----:B-1----:R-:W-:-:S05]  /*107520*/  PRMT R2, R36, 0x7773, RZ ;  /* 0x0000777324027816 */ /* 0x002fca00000000ff */
[----:B--2---:R1:W-:Y:S04]  /*107530*/  @P6 STG.E.U8 desc[UR4][R38.64], R2 ;  /* 0x0000000226006986 */ /* 0x0043e8000c101104 */
        /* <DEDUP_REMOVED lines=55> */
[----:B---3--:R1:W-:Y:S02]  /*1078b0*/  @P5 STG.E.U8 desc[UR4][R32.64], R2 ;  /* 0x0000000220005986 */ /* 0x0083e4000c101104 */
[----:B-1----:R-:W-:Y:S02]  /*1078c0*/  PRMT R2, R39, 0x7773, RZ ;  /* 0x0000777327027816 */ /* 0x002fe400000000ff */
[----:B------:R-:W3:Y:S04]  /*1078d0*/  LDL.LU.64 R38, [R1+0x4698] ;  /* 0x0046980001267983 */ /* 0x000ee80000300a00 */
[----:B------:R1:W-:Y:S04]  /*1078e0*/  @P6 STG.E.U8 desc[UR4][R36.64], R2 ;  /* 0x0000000224006986 */ /* 0x0003e8000c101104 */
[----:B------:R-:W4:Y:S04]  /*1078f0*/  LDL.LU.64 R24, [R1+0x46a0] ;  /* 0x0046a00001187983 */ /* 0x000f280000300a00 */
[----:B-1----:R-:W2:Y:S04]  /*107900*/  LDL.LU R36, [R1+0x180] ;  /* 0x0001800001247983 */ /* 0x002ea80000300800 */
[----:B------:R-:W3:Y:S04]  /*107910*/  LDL.LU.64 R30, [R1+0x46a8] ;  /* 0x0046a800011e7983 */ /* 0x000ee80000300a00 */
[----:B------:R-:W3:Y:S04]  /*107920*/  LDL.LU.64 R28, [R1+0x46b0] ;  /* 0x0046b000011c7983 */ /* 0x000ee80000300a00 */
[----:B------:R-:W3:Y:S04]  /*107930*/  LDL.LU.64 R32, [R1+0x46b8] ;  /* 0x0046b80001207983 */ /* 0x000ee80000300a00 */
[----:B------:R-:W3:Y:S01]  /*107940*/  LDL.LU R37, [R1+0x1b4] ;  /* 0x0001b40001257983 */ /* 0x000ee20000300800 */
        /* <DEDUP_REMOVED lines=36> */
[----:B------:R-:W-:Y:S02]  /*107b90*/  LOP3.LUT P6, RZ, R34, 0x100, RZ, 0xc0, !PT ;  /* 0x0000010022ff7812 */ /* 0x000fe400078cc0ff */
[----:B------:R-:W-:Y:S01]  /*107ba0*/  PRMT R2, R36, 0x7772, RZ ;  /* 0x0000777224027816 */ /* 0x000fe200000000ff */
[----:B------:R-:W3:Y:S04]  /*107bb0*/  LDL.LU R35, [R1+0x194] ;  /* 0x0001940001237983 */ /* 0x000ee80000300800 */
[----:B------:R-:W3:Y:S02]  /*107bc0*/  LDL.LU.64 R16, [R1+0x46f0] ;  /* 0x0046f00001107983 */ /* 0x000ee40000300a00 */
[----:B------:R-:W-:-:S02]  /*107bd0*/  @P0 LOP3.LUT R49, R49, 0x800, RZ, 0xfc, !PT ;  /* 0x0000080031310812 */ /* 0x000fc400078efcff */
[----:B------:R-:W-:Y:S01]  /*107be0*/  LOP3.LUT P0, RZ, R34, 0x400, RZ, 0xc0, !PT ;  /* 0x0000040022ff7812 */ /* 0x000fe2000780c0ff */
[----:B------:R-:W3:Y:S01]  /*107bf0*/  LDL.LU.64 R26, [R1+0x46f8] ;  /* 0x0046f800011a7983 */ /* 0x000ee20000300a00 */
[----:B------:R-:W-:-:S03]  /*107c00*/  LOP3.LUT R49, R49, 0xffffefff, RZ, 0xc0, !PT ;  /* 0xffffefff31317812 */ /* 0x000fc600078ec0ff */
[----:B----4-:R1:W-:Y:S08]  /*107c10*/  @P6 STG.E.U8 desc[UR4][R24.64], R2 ;  /* 0x0000000218006986 */ /* 0x0103f0000c101104 */
[----:B------:R-:W-:Y:S02]  /*107c20*/  @P0 LOP3.LUT R49, R49, 0x1000, RZ, 0xfc, !PT ;  /* 0x0000100031310812 */ /* 0x000fe400078efcff */
[----:B------:R-:W-:-:S02]  /*107c30*/  LOP3.LUT P0, RZ, R34, 0x200, RZ, 0xc0, !PT ;  /* 0x0000020022ff7812 */ /* 0x000fc4000780c0ff */
[----:B-1----:R-:W-:Y:S01]  /*107c40*/  PRMT R2, R36, 0x7773, RZ ;  /* 0x0000777324027816 */ /* 0x002fe200000000ff */
[----:B------:R-:W4:Y:S04]  /*107c50*/  LDL.LU.64 R24, [R1+0x4700] ;  /* 0x0047000001187983 */ /* 0x000f280000300a00 */
[----:B------:R-:W4:Y:S06]  /*107c60*/  LDL.LU R36, [R1+0x184] ;  /* 0x0001840001247983 */ /* 0x000f2c0000300800 */
        /* <DEDUP_REMOVED lines=10> */
[----:B-1----:R-:W4:Y:S01]  /*107d10*/  LDL.LU.64 R32, [R1+0x4718] ;  /* 0x0047180001207983 */ /* 0x002f220000300a00 */
[----:B------:R-:W-:-:S09]  /*107d20*/  PRMT R2, R37, 0x7772, RZ ;  /* 0x0000777225027816 */ /* 0x000fd200000000ff */
        /* <DEDUP_REMOVED lines=64> */
[----:B-1----:R-:W2:Y:S01]  /*108130*/  LDL.LU.64 R38, [R1+0x4750] ;  /* 0x0047500001267983 */ /* 0x002ea20000300a00 */
[----:B---3--:R-:W-:-:S05]  /*108140*/  PRMT R2, R35, 0x7770, RZ ;  /* 0x0000777023027816 */ /* 0x008fca00000000ff */
[----:B------:R1:W-:Y:S04]  /*108150*/  @P5 STG.E.U8 desc[UR4][R24.64], R2 ;  /* 0x0000000218005986 */ /* 0x0003e8000c101104 */
[----:B-1----:R-:W3:Y:S04]  /*108160*/  LDL.LU.64 R24, [R1+0x4758] ;  /* 0x0047580001187983 */ /* 0x002ee80000300a00 */
        /* <DEDUP_REMOVED lines=19> */
[----:B------:R-:W-:-:S11]  /*1082a0*/  LOP3.LUT R49, R49, 0xfffffffb, RZ, 0xc0, !PT ;  /* 0xfffffffb31317812 */ /* 0x000fd600078ec0ff */
        /* <DEDUP_REMOVED lines=22> */
[----:B---3--:R1:W-:Y:S01]  /*108410*/  @P0 STG.E.U8 desc[UR4][R24.64], R2 ;  /* 0x0000000218000986 */ /* 0x0083e2000c101104 */
[----:B------:R-:W-:Y:S02]  /*108420*/  LOP3.LUT P0, RZ, R49, 0x1, RZ, 0xc0, !PT ;  /* 0x0000000131ff7812 */ /* 0x000fe4000780c0ff */
        /* <DEDUP_REMOVED lines=23> */
[C---:B------:R-:W-:Y:S02]  /*1085a0*/  LOP3.LUT P4, RZ, R37.reuse, 0x200, RZ, 0xc0, !PT ;  /* 0x0000020025ff7812 */ /* 0x040fe4000788c0ff */
[C---:B-1----:R-:W-:Y:S01]  /*1085b0*/  PRMT R2, R36.reuse, 0x7771, RZ ;  /* 0x0000777124027816 */ /* 0x042fe200000000ff */
[----:B------:R-:W3:Y:S04]  /*1085c0*/  LDL.LU.64 R16, [R1+0x47c0] ;  /* 0x0047c00001107983 */ /* 0x000ee80000300a00 */
        /* <DEDUP_REMOVED lines=21> */
[C---:B------:R-:W-:Y:S02]  /*108720*/  LOP3.LUT P0, RZ, R37.reuse, 0x800000, RZ, 0xc0, !PT ;  /* 0x0080000025ff7812 */ /* 0x040fe4000780c0ff */
        /* <DEDUP_REMOVED lines=19> */
[C---:B------:R-:W-:Y:S02]  /*108860*/  LOP3.LUT P0, RZ, R37.reuse, 0x40000, RZ, 0xc0, !PT ;  /* 0x0004000025ff7812 */ /* 0x040fe4000780c0ff */
[----:B------:R-:W-:Y:S02]  /*108870*/  LOP3.LUT P6, RZ, R37, 0x4000, RZ, 0xc0, !PT ;  /* 0x0000400025ff7812 */ /* 0x000fe400078cc0ff */
        /* <DEDUP_REMOVED lines=13> */
[----:B----4-:R-:W-:-:S03]  /*108950*/  PRMT R2, R36, 0x7770, RZ ;  /* 0x0000777024027816 */ /* 0x010fc600000000ff */
[----:B------:R-:W4:Y:S04]  /*108960*/  LDL.LU.64 R44, [R1+0x4808] ;  /* 0x00480800012c7983 */ /* 0x000f280000300a00 */
[----:B------:R1:W-:Y:S04]  /*108970*/  @P6 STG.E.U8 desc[UR4][R34.64], R2 ;  /* 0x0000000222006986 */ /* 0x0003e8000c101104 */
[----:B-1----:R-:W4:Y:S04]  /*108980*/  LDL.LU R34, [R1+0x18c] ;  /* 0x00018c0001227983 */ /* 0x002f280000300800 */
[----:B------:R-:W4:Y:S04]  /*108990*/  LDL.LU.64 R60, [R1+0x4810] ;  /* 0x00481000013c7983 */ /* 0x000f280000300a00 */
[----:B------:R-:W4:Y:S01]  /*1089a0*/  LDL.LU.64 R42, [R1+0x4818] ;  /* 0x00481800012a7983 */ /* 0x000f220000300a00 */
[----:B------:R-:W-:-:S03]  /*1089b0*/  PRMT R2, R36, 0x7771, RZ ;  /* 0x0000777124027816 */ /* 0x000fc600000000ff */
[----:B------:R-:W4:Y:S04]  /*1089c0*/  LDL.LU.64 R40, [R1+0x4820] ;  /* 0x0048200001287983 */ /* 0x000f280000300a00 */
[----:B------:R1:W-:Y:S01]  /*1089d0*/  @P0 STG.E.U8 desc[UR4][R30.64], R2 ;  /* 0x000000021e000986 */ /* 0x0003e2000c101104 */
[----:B------:R-:W-:-:S03]  /*1089e0*/  LOP3.LUT P0, RZ, R50, 0x4000000, RZ, 0xc0, !PT ;  /* 0x0400000032ff7812 */ /* 0x000fc6000780c0ff */
[----:B------:R-:W4:Y:S04]  /*1089f0*/  LDL.LU R35, [R1+0x170] ;  /* 0x0001700001237983 */ /* 0x000f280000300800 */
        /* <DEDUP_REMOVED lines=61> */
[----:B------:R-:W-:Y:S01]  /*108dd0*/  LOP3.LUT R50, R50, 0xfffffdff, RZ, 0xc0, !PT ;  /* 0xfffffdff32327812 */ /* 0x000fe200078ec0ff */
[----:B----4-:R1:W-:Y:S04]  /*108de0*/  @P4 STG.E.U8 desc[UR4][R32.64], R2 ;  /* 0x0000000220004986 */ /* 0x0103e8000c101104 */
[----:B-1----:R-:W3:Y:S06]  /*108df0*/  LDL.LU.64 R32, [R1+0x4880] ;  /* 0x0048800001207983 */ /* 0x002eec0000300a00 */
[----:B------:R-:W-:-:S02]  /*108e00*/  @P0 LOP3.LUT R50, R50, 0x200, RZ, 0xfc, !PT ;  /* 0x0000020032320812 */ /* 0x000fc400078efcff */
        /* <DEDUP_REMOVED lines=10> */
[C---:B------:R-:W-:Y:S02]  /*108eb0*/  LOP3.LUT P5, RZ, R27.reuse, 0x1, RZ, 0xc0, !PT ;  /* 0x000000011bff7812 */ /* 0x040fe400078ac0ff */
[----:B------:R-:W-:Y:S01]  /*108ec0*/  LOP3.LUT P6, RZ, R27, 0x2, RZ, 0xc0, !PT ;  /* 0x000000021bff7812 */ /* 0x000fe200078cc0ff */
        /* <DEDUP_REMOVED lines=17> */
[----:B------:R1:W-:Y:S04]  /*108fe0*/  @P5 STG.E.U8 desc[UR4][R30.64], R2 ;  /* 0x000000021e005986 */ /* 0x0003e8000c101104 */
        /* <DEDUP_REMOVED lines=24> */
[----:B------:R-:W-:-:S03]  /*109170*/  PRMT R2, R37, 0x7773, RZ ;  /* 0x0000777325027816 */ /* 0x000fc600000000ff */
[----:B------:R-:W3:Y:S01]  /*109180*/  LDL.LU.64 R36, [R1+0x48e8] ;  /* 0x0048e80001247983 */ /* 0x000ee20000300a00 */
[----:B------:R-:W-:-:S13]  /*109190*/  LOP3.LUT P0, RZ, R50, 0x8000, RZ, 0xc0, !PT ;  /* 0x0000800032ff7812 */ /* 0x000fda000780c0ff */
        /* <DEDUP_REMOVED lines=34> */
[----:B---3--:R1:W-:Y:S02]  /*1093c0*/  @P5 STG.E.U8 desc[UR4][R32.64], R2 ;  /* 0x0000000220005986 */ /* 0x0083e4000c101104 */
[----:B-1----:R-:W-:-:S05]  /*1093d0*/  PRMT R2, R39, 0x7773, RZ ;  /* 0x0000777327027816 */ /* 0x002fca00000000ff */
[----:B------:R1:W-:Y:S04]  /*1093e0*/  @P6 STG.E.U8 desc[UR4][R36.64], R2 ;  /* 0x0000000224006986 */ /* 0x0003e8000c101104 */
        /* <DEDUP_REMOVED lines=8> */
[----:B------:R-:W-:Y:S01]  /*109470*/  LOP3.LUT R50, R50, 0xfffffffe, RZ, 0xc0, !PT ;  /* 0xfffffffe32327812 */ /* 0x000fe200078ec0ff */
[----:B------:R-:W3:Y:S01]  /*109480*/  LDL.LU R39, [R1+0x3e0] ;  /* 0x0003e00001277983 */ /* 0x000ee20000300800 */
        /* <DEDUP_REMOVED lines=30> */
[----:B--2---:R-:W-:-:S05]  /*109670*/  PRMT R2, R38, 0x7770, RZ ;  /* 0x0000777026027816 */ /* 0x004fca00000000ff */
[----:B------:R1:W-:Y:S04]  /*109680*/  @P4 STG.E.U8 desc[UR4][R36.64], R2 ;  /* 0x0000000224004986 */ /* 0x0003e8000c101104 */
[----:B-1----:R-:W2:Y:S04]  /*109690*/  LDL.LU.64 R36, [R1+0x4918] ;  /* 0x0049180001247983 */ /* 0x002ea80000300a00 */
[----:B------:R-:W2:Y:S04]  /*1096a0*/  LDL.LU.64 R48, [R1+0x4920] ;  /* 0x0049200001307983 */ /* 0x000ea80000300a00 */
[----:B------:R-:W2:Y:S04]  /*1096b0*/  LDL.LU.64 R46, [R1+0x4928] ;  /* 0x00492800012e7983 */ /* 0x000ea80000300a00 */
[----:B------:R-:W2:Y:S04]  /*1096c0*/  LDL.LU R40, [R1+0x178] ;  /* 0x0001780001287983 */ /* 0x000ea80000300800 */
[----:B------:R-:W2:Y:S04]  /*1096d0*/  LDL.LU.64 R44, [R1+0x4930] ;  /* 0x00493000012c7983 */ /* 0x000ea80000300a00 */
[----:B------:R-:W2:Y:S04]  /*1096e0*/  LDL.LU.64 R60, [R1+0x4938] ;  /* 0x00493800013c7983 */ /* 0x000ea80000300a00 */
[----:B------:R-:W2:Y:S01]  /*1096f0*/  LDL.LU.64 R42, [R1+0x4940] ;  /* 0x00494000012a7983 */ /* 0x000ea20000300a00 */
[----:B------:R-:W-:-:S03]  /*109700*/  PRMT R2, R38, 0x7771, RZ ;  /* 0x0000777126027816 */ /* 0x000fc600000000ff */
[----:B------:R-:W2:Y:S04]  /*109710*/  LDL.LU.64 R18, [R1+0x4948] ;  /* 0x0049480001127983 */ /* 0x000ea80000300a00 */
[----:B---3--:R1:W-:Y:S02]  /*109720*/  @P5 STG.E.U8 desc[UR4][R30.64], R2 ;  /* 0x000000021e005986 */ /* 0x0083e4000c101104 */
[----:B-1----:R-:W-:-:S05]  /*109730*/  PRMT R2, R38, 0x7772, RZ ;  /* 0x0000777226027816 */ /* 0x002fca00000000ff */
[----:B----4-:R1:W-:Y:S02]  /*109740*/  @P6 STG.E.U8 desc[UR4][R28.64], R2 ;  /* 0x000000021c006986 */ /* 0x0103e4000c101104 */
[----:B-1----:R-:W-:Y:S02]  /*109750*/  PRMT R2, R38, 0x7773, RZ ;  /* 0x0000777326027816 */ /* 0x002fe400000000ff */
[----:B------:R-:W3:Y:S04]  /*109760*/  LDL.LU R38, [R1+0x168] ;  /* 0x0001680001267983 */ /* 0x000ee80000300800 */
[----:B------:R-:W4:Y:S04]  /*109770*/  LDL.LU.64 R16, [R1+0x4950] ;  /* 0x0049500001107983 */ /* 0x000f280000300a00 */
[----:B------:R-:W3:Y:S04]  /*109780*/  LDL.LU.64 R26, [R1+0x4958] ;  /* 0x00495800011a7983 */ /* 0x000ee80000300a00 */
[----:B------:R-:W3:Y:S04]  /*109790*/  LDL.LU.64 R30, [R1+0x4960] ;  /* 0x00496000011e7983 */ /* 0x000ee80000300a00 */
[----:B------:R1:W-:Y:S01]  /*1097a0*/  @P0 STG.E.U8 desc[UR4][R34.64], R2 ;  /* 0x0000000222000986 */ /* 0x0003e2000c101104 */
[----:B------:R-:W-:-:S03]  /*1097b0*/  LOP3.LUT P0, RZ, R50, 0x100, RZ, 0xc0, !PT ;  /* 0x0000010032ff7812 */ /* 0x000fc6000780c0ff */
[----:B------:R-:W3:Y:S04]  /*1097c0*/  LDL.LU.64 R28, [R1+0x4968] ;  /* 0x00496800011c7983 */ /* 0x000ee80000300a00 */
[----:B------:R-:W3:Y:S01]  /*1097d0*/  LDL.LU R3, [R1+0x158] ;  /* 0x0001580001037983 */ /* 0x000ee20000300800 */
[----:B-1----:R-:W-:-:S03]  /*1097e0*/  PRMT R2, R41, 0x7770, RZ ;  /* 0x0000777029027816 */ /* 0x002fc600000000ff */
[----:B------:R-:W3:Y:S04]  /*1097f0*/  LDL.LU.64 R34, [R1+0x4970] ;  /* 0x0049700001227983 */ /* 0x000ee80000300a00 */
[----:B------:R1:W-:Y:S04]  /*109800*/  @P0 STG.E.U8 desc[UR4][R32.64], R2 ;  /* 0x0000000220000986 */ /* 0x0003e8000c101104 */
[----:B-1----:R-:W3:Y:S01]  /*109810*/  LDL.LU.64 R32, [R1+0x4978] ;  /* 0x0049780001207983 */ /* 0x002ee20000300a00 */
[----:B------:R-:W-:Y:S02]  /*109820*/  LOP3.LUT P0, RZ, R50, 0x80, RZ, 0xc0, !PT ;  /* 0x0000008032ff7812 */ /* 0x000fe4000780c0ff */
[----:B------:R-:W-:-:S02]  /*109830*/  PRMT R2, R41, 0x7771, RZ ;  /* 0x0000777129027816 */ /* 0x000fc400000000ff */
        /* <DEDUP_REMOVED lines=37> */
[----:B------:R1:W-:Y:S04]  /*109a90*/  @P5 STG.E.U8 desc[UR4][R32.64], R2 ;  /* 0x0000000220005986 */ /* 0x0003e8000c101104 */
[----:B-1----:R-:W4:Y:S04]  /*109aa0*/  LDL.LU.64 R32, [R1+0x4990] ;  /* 0x0049900001207983 */ /* 0x002f280000300a00 */
[----:B------:R-:W4:Y:S04]  /*109ab0*/  LDL.LU.64 R30, [R1+0x4998] ;  /* 0x00499800011e7983 */ /* 0x000f280000300a00 */
[----:B------:R-:W4:Y:S04]  /*109ac0*/  LDL.LU.64 R28, [R1+0x49a0] ;  /* 0x0049a000011c7983 */ /* 0x000f280000300a00 */
[----:B------:R-:W4:Y:S01]  /*109ad0*/  LDL.LU R38, [R1+0x148] ;  /* 0x0001480001267983 */ /* 0x000f220000300800 */
[----:B------:R-:W-:-:S03]  /*109ae0*/  LOP3.LUT P6, RZ, R39, 0x10, RZ, 0xc0, !PT ;  /* 0x0000001027ff7812 */ /* 0x000fc600078cc0ff */
[----:B------:R-:W4:Y:S01]  /*109af0*/  LDL.LU.64 R34, [R1+0x49a8] ;  /* 0x0049a80001227983 */ /* 0x000f220000300a00 */
[----:B------:R-:W-:Y:S02]  /*109b00*/  PRMT R2, R3, 0x7772, RZ ;  /* 0x0000777203027816 */ /* 0x000fe400000000ff */
[C---:B------:R-:W-:Y:S02]  /*109b10*/  LOP3.LUT P4, RZ, R39.reuse, 0x20, RZ, 0xc0, !PT ;  /* 0x0000002027ff7812 */ /* 0x040fe4000788c0ff */
[----:B------:R-:W-:-:S05]  /*109b20*/  LOP3.LUT P5, RZ, R39, 0x40, RZ, 0xc0, !PT ;  /* 0x0000004027ff7812 */ /* 0x000fca00078ac0ff */
[----:B--2---:R1:W-:Y:S04]  /*109b30*/  @P6 STG.E.U8 desc[UR4][R36.64], R2 ;  /* 0x0000000224006986 */ /* 0x0043e8000c101104 */
[----:B-1----:R-:W2:Y:S04]  /*109b40*/  LDL.LU.64 R36, [R1+0x49b0] ;  /* 0x0049b00001247983 */ /* 0x002ea80000300a00 */
[----:B------:R-:W2:Y:S01]  /*109b50*/  LDL.LU R59, [R1+0x17c] ;  /* 0x00017c00013b7983 */ /* 0x000ea20000300800 */
[----:B------:R-:W-:-:S05]  /*109b60*/  PRMT R2, R3, 0x7773, RZ ;  /* 0x0000777303027816 */ /* 0x000fca00000000ff */
[----:B---3--:R4:W-:Y:S02]  /*109b70*/  @P4 STG.E.U8 desc[UR4][R26.64], R2 ;  /* 0x000000021a004986 */ /* 0x0089e4000c101104 */
[----:B----4-:R-:W-:-:S05]  /*109b80*/  PRMT R2, R38, 0x7770, RZ ;  /* 0x0000777026027816 */ /* 0x010fca00000000ff */
[----:B------:R1:W-:Y:S04]  /*109b90*/  @P5 STG.E.U8 desc[UR4][R32.64], R2 ;  /* 0x0000000220005986 */ /* 0x0003e8000c101104 */
[----:B-1----:R-:W3:Y:S01]  /*109ba0*/  LDL.LU.64 R32, [R1+0x49b8] ;  /* 0x0049b80001207983 */ /* 0x002ee20000300a00 */
[----:B------:R-:W-:Y:S02]  /*109bb0*/  LOP3.LUT P0, RZ, R39, 0x20000, RZ, 0xc0, !PT ;  /* 0x0002000027ff7812 */ /* 0x000fe4000780c0ff */
[----:B------:R-:W-:Y:S01]  /*109bc0*/  LOP3.LUT R51, R51, 0xff7fffff, RZ, 0xc0, !PT ;  /* 0xff7fffff33337812 */ /* 0x000fe200078ec0ff */
[----:B------:R-:W4:Y:S01]  /*109bd0*/  LDL.LU.64 R46, [R1+0x49c0] ;  /* 0x0049c000012e7983 */ /* 0x000f220000300a00 */
[----:B------:R-:W-:-:S03]  /*109be0*/  LOP3.LUT P6, RZ, R39, 0x80, RZ, 0xc0, !PT ;  /* 0x0000008027ff7812 */ /* 0x000fc600078cc0ff */
[----:B------:R-:W4:Y:S01]  /*109bf0*/  LDL.LU.64 R44, [R1+0x49c8] ;  /* 0x0049c800012c7983 */ /* 0x000f220000300a00 */
[----:B------:R-:W-:-:S03]  /*109c00*/  PRMT R2, R38, 0x7771, RZ ;  /* 0x0000777126027816 */ /* 0x000fc600000000ff */
[----:B------:R-:W4:Y:S02]  /*109c10*/  LDL.LU.64 R60, [R1+0x49d0] ;  /* 0x0049d000013c7983 */ /* 0x000f240000300a00 */
[----:B------:R-:W-:Y:S02]  /*109c20*/  @P0 LOP3.LUT R51, R51, 0x800000, RZ, 0xfc, !PT ;  /* 0x0080000033330812 */ /* 0x000fe400078efcff */
[----:B------:R-:W-:Y:S01]  /*109c30*/  LOP3.LUT P0, RZ, R39, 0x10000, RZ, 0xc0, !PT ;  /* 0x0001000027ff7812 */ /* 0x000fe2000780c0ff */
[----:B------:R-:W4:Y:S01]  /*109c40*/  LDL.LU R3, [R1+0x16c] ;  /* 0x00016c0001037983 */ /* 0x000f220000300800 */
[----:B------:R-:W-:-:S03]  /*109c50*/  LOP3.LUT R51, R51, 0xfeffffff, RZ, 0xc0, !PT ;  /* 0xfeffffff33337812 */ /* 0x000fc600078ec0ff */
[----:B------:R1:W-:Y:S04]  /*109c60*/  @P6 STG.E.U8 desc[UR4][R30.64], R2 ;  /* 0x000000021e006986 */ /* 0x0003e8000c101104 */
[----:B------:R-:W4:Y:S04]  /*109c70*/  LDL.LU.64 R42, [R1+0x49d8] ;  /* 0x0049d800012a7983 */ /* 0x000f280000300a00 */
[----:B------:R-:W-:Y:S01]  /*109c80*/  @P0 LOP3.LUT R51, R51, 0x1000000, RZ, 0xfc, !PT ;  /* 0x0100000033330812 */ /* 0x000fe200078efcff */
[----:B------:R-:W4:Y:S01]  /*109c90*/  LDL.LU.64 R40, [R1+0x49e0] ;  /* 0x0049e00001287983 */ /* 0x000f220000300a00 */
        /* <DEDUP_REMOVED lines=24> */
[C---:B------:R-:W-:Y:S02]  /*109e20*/  LOP3.LUT P0, RZ, R51.reuse, 0x80000000, RZ, 0xc0, !PT ;  /* 0x8000000033ff7812 */ /* 0x040fe4000780c0ff */
[----:B-1----:R-:W-:Y:S02]  /*109e30*/  PRMT R2, R38, 0x7773, RZ ;  /* 0x0000777326027816 */ /* 0x002fe400000000ff */
[----:B------:R-:W4:Y:S09]  /*109e40*/  LDL.LU R38, [R1+0x15c] ;  /* 0x00015c0001267983 */ /* 0x000f320000300800 */
[----:B------:R2:W-:Y:S01]  /*109e50*/  @P0 STG.E.U8 desc[UR4][R34.64], R2 ;  /* 0x0000000222000986 */ /* 0x0005e2000c101104 */
[----:B------:R-:W-:-:S03]  /*109e60*/  LOP3.LUT P0, RZ, R51, 0x40000000, RZ, 0xc0, !PT ;  /* 0x4000000033ff7812 */ /* 0x000fc6000780c0ff */
[----:B------:R-:W4:Y:S04]  /*109e70*/  LDL.LU.64 R18, [R1+0x49e8] ;  /* 0x0049e80001127983 */ /* 0x000f280000300a00 */
[----:B------:R-:W4:Y:S01]  /*109e80*/  LDL.LU.64 R16, [R1+0x49f0] ;  /* 0x0049f00001107983 */ /* 0x000f220000300a00 */
[----:B--2---:R-:W-:-:S03]  /*109e90*/  PRMT R2, R59, 0x7770, RZ ;  /* 0x000077703b027816 */ /* 0x004fc600000000ff */
[----:B------:R-:W2:Y:S04]  /*109ea0*/  LDL.LU.64 R26, [R1+0x49f8] ;  /* 0x0049f800011a7983 */ /* 0x000ea80000300a00 */
[----:B------:R1:W-:Y:S01]  /*109eb0*/  @P0 STG.E.U8 desc[UR4][R36.64], R2 ;  /* 0x0000000224000986 */ /* 0x0003e2000c101104 */
[----:B------:R-:W-:-:S03]  /*109ec0*/  LOP3.LUT P0, RZ, R51, 0x20000000, RZ, 0xc0, !PT ;  /* 0x2000000033ff7812 */ /* 0x000fc6000780c0ff */
[----:B------:R-:W2:Y:S04]  /*109ed0*/  LDL.LU.64 R30, [R1+0x4a00] ;  /* 0x004a0000011e7983 */ /* 0x000ea80000300a00 */
[----:B------:R-:W2:Y:S01]  /*109ee0*/  LDL.LU.64 R28, [R1+0x4a08] ;  /* 0x004a0800011c7983 */ /* 0x000ea20000300a00 */
[----:B-1----:R-:W-:-:S03]  /*109ef0*/  PRMT R2, R59, 0x7771, RZ ;  /* 0x000077713b027816 */ /* 0x002fc600000000ff */
[----:B------:R-:W2:Y:S04]  /*109f00*/  LDL.LU.64 R34, [R1+0x4a10] ;  /* 0x004a100001227983 */ /* 0x000ea80000300a00 */
[----:B------:R-:W2:Y:S04]  /*109f10*/  LDL.LU R36, [R1+0x14c] ;  /* 0x00014c0001247983 */ /* 0x000ea80000300800 */
[----:B---3--:R1:W-:Y:S04]  /*109f20*/  @P0 STG.E.U8 desc[UR4][R32.64], R2 ;  /* 0x0000000220000986 */ /* 0x0083e8000c101104 */
[----:B-1----:R-:W3:Y:S04]  /*109f30*/  LDL.LU.64 R32, [R1+0x4a18] ;  /* 0x004a180001207983 */ /* 0x002ee80000300a00 */
[----:B------:R-:W3:Y:S01]  /*109f40*/  LDL.LU R37, [R1+0x3e4] ;  /* 0x0003e40001257983 */ /* 0x000ee20000300800 */
[----:B------:R-:W-:-:S02]  /*109f50*/  LOP3.LUT P0, RZ, R51, 0x10000000, RZ, 0xc0, !PT ;  /* 0x1000000033ff7812 */ /* 0x000fc4000780c0ff */
        /* <DEDUP_REMOVED lines=15> */
[----:B-1----:R-:W-:Y:S02]  /*10a050*/  PRMT R2, R3, 0x7773, RZ ;  /* 0x0000777303027816 */ /* 0x002fe400000000ff */
[----:B------:R-:W-:Y:S02]  /*10a060*/  LOP3.LUT R51, R51, 0xffffbfff, RZ, 0xc0, !PT ;  /* 0xffffbfff33337812 */ /* 0x000fe400078ec0ff */
[C---:B------:R-:W-:Y:S02]  /*10a070*/  LOP3.LUT P1, RZ, R39.reuse, 0x40000, RZ, 0xc0, !PT ;  /* 0x0004000027ff7812 */ /* 0x040fe4000782c0ff */
[----:B------:R-:W-:-:S05]  /*10a080*/  LOP3.LUT P2, RZ, R39, 0x80000, RZ, 0xc0, !PT ;  /* 0x0008000027ff7812 */ /* 0x000fca000784c0ff */
[----:B------:R1:W-:Y:S01]  /*10a090*/  @P0 STG.E.U8 desc[UR4][R18.64], R2 ;  /* 0x0000000212000986 */ /* 0x0003e2000c101104 */
[----:B------:R-:W-:Y:S02]  /*10a0a0*/  LOP3.LUT P3, RZ, R39, 0x100000, RZ, 0xc0, !PT ;  /* 0x0010000027ff7812 */ /* 0x000fe4000786c0ff */
[----:B-1----:R-:W-:-:S05]  /*10a0b0*/  PRMT R2, R38, 0x7770, RZ ;  /* 0x0000777026027816 */ /* 0x002fca00000000ff */
[----:B------:R1:W-:Y:S01]  /*10a0c0*/  @P1 STG.E.U8 desc[UR4][R16.64], R2 ;  /* 0x0000000210001986 */ /* 0x0003e2000c101104 */
[C---:B------:R-:W-:Y:S02]  /*10a0d0*/  LOP3.LUT P4, RZ, R39.reuse, 0x200000, RZ, 0xc0, !PT ;  /* 0x0020000027ff7812 */ /* 0x040fe4000788c0ff */
[C---:B-1----:R-:W-:Y:S01]  /*10a0e0*/  PRMT R2, R38.reuse, 0x7771, RZ ;  /* 0x0000777126027816 */ /* 0x042fe200000000ff */
[----:B------:R-:W4:Y:S04]  /*10a0f0*/  LDL.LU.64 R16, [R1+0x4a20] ;  /* 0x004a200001107983 */ /* 0x000f280000300a00 */
[----:B--2---:R1:W-:Y:S01]  /*10a100*/  @P2 STG.E.U8 desc[UR4][R26.64], R2 ;  /* 0x000000021a002986 */ /* 0x0043e2000c101104 */
[C---:B------:R-:W-:Y:S02]  /*10a110*/  LOP3.LUT P5, RZ, R39.reuse, 0x400000, RZ, 0xc0, !PT ;  /* 0x0040000027ff7812 */ /* 0x040fe400078ac0ff */
[----:B-1----:R-:W-:Y:S01]  /*10a120*/  PRMT R2, R38, 0x7772, RZ ;  /* 0x0000777226027816 */ /* 0x002fe200000000ff */
[----:B------:R-:W2:Y:S04]  /*10a130*/  LDL.LU.64 R26, [R1+0x4a28] ;  /* 0x004a2800011a7983 */ /* 0x000ea80000300a00 */
[----:B------:R1:W-:Y:S01]  /*10a140*/  @P3 STG.E.U8 desc[UR4][R30.64], R2 ;  /* 0x000000021e003986 */ /* 0x0003e2000c101104 */
[----:B------:R-:W-:-:S02]  /*10a150*/  LOP3.LUT P6, RZ, R39, 0x800000, RZ, 0xc0, !PT ;  /* 0x0080000027ff7812 */ /* 0x000fc400078cc0ff */
[----:B-1----:R-:W-:Y:S01]  /*10a160*/  PRMT R2, R38, 0x7773, RZ ;  /* 0x0000777326027816 */ /* 0x002fe200000000ff */
[----:B------:R-:W2:Y:S04]  /*10a170*/  LDL.LU.64 R30, [R1+0x4a30] ;  /* 0x004a3000011e7983 */ /* 0x000ea80000300a00 */
[----:B------:R1:W-:Y:S01]  /*10a180*/  @P4 STG.E.U8 desc[UR4][R28.64], R2 ;  /* 0x000000021c004986 */ /* 0x0003e2000c101104 */
[----:B---3--:R-:W-:-:S03]  /*10a190*/  LOP3.LUT P0, RZ, R37, 0x10, RZ, 0xc0, !PT ;  /* 0x0000001025ff7812 */ /* 0x008fc6000780c0ff */
[----:B-1----:R-:W3:Y:S10]  /*10a1a0*/  LDL.LU.64 R28, [R1+0x4a38] ;  /* 0x004a3800011c7983 */ /* 0x002ef40000300a00 */
        /* <DEDUP_REMOVED lines=14> */
[----:B------:R-:W-:Y:S02]  /*10a290*/  LOP3.LUT P0, RZ, R39, 0x80000000, RZ, 0xc0, !PT ;  /* 0x8000000027ff7812 */ /* 0x000fe4000780c0ff */
[----:B------:R-:W-:Y:S01]  /*10a2a0*/  LOP3.LUT R51, R51, 0xfff7ffff, RZ, 0xc0, !PT ;  /* 0xfff7ffff33337812 */ /* 0x000fe200078ec0ff */
[----:B------:R1:W-:Y:S10]  /*10a2b0*/  @P5 STG.E.U8 desc[UR4][R34.64], R2 ;  /* 0x0000000222005986 */ /* 0x0003f4000c101104 */
[----:B------:R-:W-:-:S02]  /*10a2c0*/  @P0 LOP3.LUT R51, R51, 0x80000, RZ, 0xfc, !PT ;  /* 0x0008000033330812 */ /* 0x000fc400078efcff */
[----:B-1----:R-:W-:Y:S01]  /*10a2d0*/  PRMT R2, R36, 0x7771, RZ ;  /* 0x0000777124027816 */ /* 0x002fe200000000ff */
[----:B------:R-:W3:Y:S01]  /*10a2e0*/  LDL.LU.64 R34, [R1+0x4a40] ;  /* 0x004a400001227983 */ /* 0x000ee20000300a00 */
[----:B------:R-:W-:-:S03]  /*10a2f0*/  LOP3.LUT P0, RZ, R39, 0x40000000, RZ, 0xc0, !PT ;  /* 0x4000000027ff7812 */ /* 0x000fc6000780c0ff */
[----:B------:R1:W-:Y:S01]  /*10a300*/  @P6 STG.E.U8 desc[UR4][R32.64], R2 ;  /* 0x0000000220006986 */ /* 0x0003e2000c101104 */
[----:B------:R-:W-:-:S03]  /*10a310*/  LOP3.LUT R51, R51, 0xffefffff, RZ, 0xc0, !PT ;  /* 0xffefffff33337812 */ /* 0x000fc600078ec0ff */
[----:B-1----:R-:W3:Y:S06]  /*10a320*/  LDL.LU R33, [R1+0x130] ;  /* 0x0001300001217983 */ /* 0x002eec0000300800 */
[----:B------:R-:W-:Y:S02]  /*10a330*/  @P0 LOP3.LUT R51, R51, 0x100000, RZ, 0xfc, !PT ;  /* 0x0010000033330812 */ /* 0x000fe400078efcff */
        /* <DEDUP_REMOVED lines=10> */
[----:B------:R-:W3:Y:S04]  /*10a3e0*/  LDL.LU.64 R38, [R1+0x4a48] ;  /* 0x004a480001267983 */ /* 0x000ee80000300a00 */
[----:B------:R-:W3:Y:S04]  /*10a3f0*/  LDL.LU R3, [R1+0x120] ;  /* 0x0001200001037983 */ /* 0x000ee80000300800 */
        /* <DEDUP_REMOVED lines=9> */
[----:B------:R-:W4:Y:S04]  /*10a490*/  LDL.LU.64 R42, [R1+0x4a70] ;  /* 0x004a7000012a7983 */ /* 0x000f280000300a00 */
[----:B------:R-:W2:Y:S04]  /*10a4a0*/  LDL.LU.64 R40, [R1+0x4a78] ;  /* 0x004a780001287983 */ /* 0x000ea80000300a00 */
[----:B------:R-:W2:Y:S04]  /*10a4b0*/  LDL.LU R36, [R1+0x100] ;  /* 0x0001000001247983 */ /* 0x000ea80000300800 */
[----:B------:R-:W2:Y:S04]  /*10a4c0*/  LDL.LU.64 R18, [R1+0x4a80] ;  /* 0x004a800001127983 */ /* 0x000ea80000300a00 */
[----:B------:R-:W2:Y:S01]  /*10a4d0*/  LDL.LU.64 R16, [R1+0x4a88] ;  /* 0x004a880001107983 */ /* 0x000ea20000300a00 */
[----:B---3--:R-:W-:-:S05]  /*10a4e0*/  PRMT R2, R33, 0x7770, RZ ;  /* 0x0000777021027816 */ /* 0x008fca00000000ff */
[----:B------:R1:W-:Y:S02]  /*10a4f0*/  @P6 STG.E.U8 desc[UR4][R30.64], R2 ;  /* 0x000000021e006986 */ /* 0x0003e4000c101104 */
[----:B-1----:R-:W-:Y:S02]  /*10a500*/  PRMT R2, R33, 0x7771, RZ ;  /* 0x0000777121027816 */ /* 0x002fe400000000ff */
[----:B------:R-:W3:Y:S04]  /*10a510*/  LDL.LU.64 R30, [R1+0x4a90] ;  /* 0x004a9000011e7983 */ /* 0x000ee80000300a00 */
[----:B------:R1:W-:Y:S01]  /*10a520*/  @P0 STG.E.U8 desc[UR4][R28.64], R2 ;  /* 0x000000021c000986 */ /* 0x0003e2000c101104 */
[----:B------:R-:W-:Y:S02]  /*10a530*/  LOP3.LUT P0, RZ, R51, 0x400000, RZ, 0xc0, !PT ;  /* 0x0040000033ff7812 */ /* 0x000fe4000780c0ff */
[----:B-1----:R-:W-:Y:S01]  /*10a540*/  PRMT R2, R33, 0x7772, RZ ;  /* 0x0000777221027816 */ /* 0x002fe200000000ff */
[----:B------:R-:W3:Y:S10]  /*10a550*/  LDL.LU.64 R28, [R1+0x4a98] ;  /* 0x004a9800011c7983 */ /* 0x000ef40000300a00 */
[----:B------:R1:W-:Y:S01]  /*10a560*/  @P0 STG.E.U8 desc[UR4][R34.64], R2 ;  /* 0x0000000222000986 */ /* 0x0003e2000c101104 */
[----:B------:R-:W-:-:S02]  /*10a570*/  LOP3.LUT P0, RZ, R51, 0x200000, RZ, 0xc0, !PT ;  /* 0x0020000033ff7812 */ /* 0x000fc4000780c0ff */
[----:B-1----:R-:W-:Y:S01]  /*10a580*/  PRMT R2, R33, 0x7773, RZ ;  /* 0x0000777321027816 */ /* 0x002fe200000000ff */
[----:B------:R-:W3:Y:S10]  /*10a590*/  LDL.LU.64 R34, [R1+0x4aa0] ;  /* 0x004aa00001227983 */ /* 0x000ef40000300a00 */
[----:B------:R1:W-:Y:S04]  /*10a5a0*/  @P0 STG.E.U8 desc[UR4][R38.64], R2 ;  /* 0x0000000226000986 */ /* 0x0003e8000c101104 */
[----:B------:R-:W3:Y:S04]  /*10a5b0*/  LDL.LU.64 R32, [R1+0x4aa8] ;  /* 0x004aa80001207983 */ /* 0x000ee80000300a00 */
[----:B-1----:R-:W3:Y:S04]  /*10a5c0*/  LDL.LU.64 R38, [R1+0x4ab0] ;  /* 0x004ab00001267983 */ /* 0x002ee80000300a00 */
[----:B------:R-:W3:Y:S01]  /*10a5d0*/  LDL.LU R27, [R1+0x134] ;  /* 0x00013400011b7983 */ /* 0x000ee20000300800 */
        /* <DEDUP_REMOVED lines=28> */
[----:B------:R-:W2:Y:S01]  /*10a7a0*/  LDL.LU.64 R16, [R1+0x4ab8] ;  /* 0x004ab80001107983 */ /* 0x000ea20000300a00 */
[C---:B------:R-:W-:Y:S02]  /*10a7b0*/  LOP3.LUT P5, RZ, R37.reuse, 0x200, RZ, 0xc0, !PT ;  /* 0x0000020025ff7812 */ /* 0x040fe400078ac0ff */
[----:B------:R-:W-:Y:S01]  /*10a7c0*/  LOP3.LUT P6, RZ, R37, 0x400, RZ, 0xc0, !PT ;  /* 0x0000040025ff7812 */ /* 0x000fe200078cc0ff */
        /* <DEDUP_REMOVED lines=15> */
[----:B------:R-:W-:-:S02]  /*10a8c0*/  LOP3.LUT P4, RZ, R37, 0x800, RZ, 0xc0, !PT ;  /* 0x0000080025ff7812 */ /* 0x000fc4000788c0ff */
[----:B------:R-:W-:Y:S02]  /*10a8d0*/  LOP3.LUT P5, RZ, R37, 0x1000, RZ, 0xc0, !PT ;  /* 0x0000100025ff7812 */ /* 0x000fe400078ac0ff */
[----:B------:R-:W-:-:S09]  /*10a8e0*/  PRMT R2, R27, 0x7771, RZ ;  /* 0x000077711b027816 */ /* 0x000fd200000000ff */
[----:B--2---:R1:W-:Y:S02]  /*10a8f0*/  @P4 STG.E.U8 desc[UR4][R16.64], R2 ;  /* 0x0000000210004986 */ /* 0x0043e4000c101104 */
[----:B-1----:R-:W-:Y:S02]  /*10a900*/  PRMT R2, R27, 0x7772, RZ ;  /* 0x000077721b027816 */ /* 0x002fe400000000ff */
[----:B------:R-:W-:Y:S02]  /*10a910*/  LOP3.LUT P0, RZ, R37, 0x800000, RZ, 0xc0, !PT ;  /* 0x0080000025ff7812 */ /* 0x000fe4000780c0ff */
[----:B------:R-:W-:-:S11]  /*10a920*/  LOP3.LUT R51, R51, 0xffffffdf, RZ, 0xc0, !PT ;  /* 0xffffffdf33337812 */ /* 0x000fd600078ec0ff */
[----:B------:R-:W-:Y:S02]  /*10a930*/  @P0 LOP3.LUT R51, R51, 0x20, RZ, 0xfc, !PT ;  /* 0x0000002033330812 */ /* 0x000fe400078efcff */
[----:B------:R-:W-:Y:S02]  /*10a940*/  LOP3.LUT P0, RZ, R37, 0x400000, RZ, 0xc0, !PT ;  /* 0x0040000025ff7812 */ /* 0x000fe4000780c0ff */
[----:B------:R-:W-:Y:S01]  /*10a950*/  LOP3.LUT R51, R51, 0xffffffbf, RZ, 0xc0, !PT ;  /* 0xffffffbf33337812 */ /* 0x000fe200078ec0ff */
[----:B---3--:R1:W-:Y:S04]  /*10a960*/  @P5 STG.E.U8 desc[UR4][R38.64], R2 ;  /* 0x0000000226005986 */ /* 0x0083e8000c101104 */
[----:B-1----:R-:W2:Y:S06]  /*10a970*/  LDL.LU.64 R38, [R1+0x4ae8] ;  /* 0x004ae80001267983 */ /* 0x002eac0000300a00 */
[----:B------:R-:W-:-:S02]  /*10a980*/  @P0 LOP3.LUT R51, R51, 0x40, RZ, 0xfc, !PT ;  /* 0x0000004033330812 */ /* 0x000fc400078efcff */
        /* <DEDUP_REMOVED lines=25> */
[----:B----4-:R1:W-:Y:S01]  /*10ab20*/  @P6 STG.E.U8 desc[UR4][R32.64], R2 ;  /* 0x0000000220006986 */ /* 0x0103e2000c101104 */
[----:B------:R-:W-:-:S03]  /*10ab30*/  LOP3.LUT R51, R51, 0xffffdfff, RZ, 0xc0, !PT ;  /* 0xffffdfff33337812 */ /* 0x000fc600078ec0ff */
[----:B-1----:R-:W4:Y:S04]  /*10ab40*/  LDL.LU R32, [R1+0x104] ;  /* 0x0001040001207983 */ /* 0x002f280000300800 */
[----:B------:R-:W4:Y:S04]  /*10ab50*/  LDL.LU.64 R42, [R1+0x4b08] ;  /* 0x004b0800012a7983 */ /* 0x000f280000300a00 */
[----:B------:R-:W-:Y:S02]  /*10ab60*/  @P0 LOP3.LUT R51, R51, 0x2000, RZ, 0xfc, !PT ;  /* 0x0000200033330812 */ /* 0x000fe400078efcff */
[----:B------:R-:W-:Y:S01]  /*10ab70*/  LOP3.LUT P0, RZ, R37, 0x4000, RZ, 0xc0, !PT ;  /* 0x0000400025ff7812 */ /* 0x000fe2000780c0ff */
[----:B------:R-:W4:Y:S01]  /*10ab80*/  LDL.LU.64 R40, [R1+0x4b10] ;  /* 0x004b100001287983 */ /* 0x000f220000300a00 */
        /* <DEDUP_REMOVED lines=17> */
[----:B--2---:R1:W-:Y:S04]  /*10aca0*/  @P0 STG.E.U8 desc[UR4][R38.64], R2 ;  /* 0x0000000226000986 */ /* 0x0043e8000c101104 */
[----:B-1----:R-:W2:Y:S01]  /*10acb0*/  LDL.LU.64 R38, [R1+0x4b48] ;  /* 0x004b480001267983 */ /* 0x002ea20000300a00 */
[----:B------:R-:W-:-:S02]  /*10acc0*/  LOP3.LUT P0, RZ, R51, 0x400, RZ, 0xc0, !PT ;  /* 0x0000040033ff7812 */ /* 0x000fc4000780c0ff */
[----:B---3--:R-:W-:Y:S01]  /*10acd0*/  PRMT R2, R3, 0x7770, RZ ;  /* 0x0000777003027816 */ /* 0x008fe200000000ff */
[----:B------:R-:W3:Y:S10]  /*10ace0*/  LDL.LU R36, [R1+0x3e8] ;  /* 0x0003e80001247983 */ /* 0x000ef40000300800 */
        /* <DEDUP_REMOVED lines=8> */
[----:B-1----:R-:W-:Y:S02]  /*10ad70*/  PRMT R2, R3, 0x7773, RZ ;  /* 0x0000777303027816 */ /* 0x002fe400000000ff */
[C---:B------:R-:W-:Y:S02]  /*10ad80*/  LOP3.LUT P1, RZ, R37.reuse, 0x1000000, RZ, 0xc0, !PT ;  /* 0x0100000025ff7812 */ /* 0x040fe4000782c0ff */
[----:B------:R-:W-:-:S07]  /*10ad90*/  LOP3.LUT P2, RZ, R37, 0x2000000, RZ, 0xc0, !PT ;  /* 0x0200000025ff7812 */ /* 0x000fce000784c0ff */
        /* <DEDUP_REMOVED lines=20> */
[----:B------:R1:W-:Y:S01]  /*10aee0*/  @P5 STG.E.U8 desc[UR4][R34.64], R2 ;  /* 0x0000000222005986 */ /* 0x0003e2000c101104 */
[C---:B------:R-:W-:Y:S02]  /*10aef0*/  LOP3.LUT P4, RZ, R37.reuse, 0x40000000, RZ, 0xc0, !PT ;  /* 0x4000000025ff7812 */ /* 0x040fe4000788c0ff */
[----:B------:R-:W-:Y:S02]  /*10af00*/  LOP3.LUT P5, RZ, R37, 0x80000000, RZ, 0xc0, !PT ;  /* 0x8000000025ff7812 */ /* 0x000fe400078ac0ff */
        /* <DEDUP_REMOVED lines=9> */
[----:B---3--:R-:W-:-:S02]  /*10afa0*/  LOP3.LUT P0, RZ, R36, 0x400, RZ, 0xc0, !PT ;  /* 0x0000040024ff7812 */ /* 0x008fc4000780c0ff */
        /* <DEDUP_REMOVED lines=18> */
[----:B------:R-:W3:Y:S04]  /*10b0d0*/  LDL.LU.64 R26, [R1+0x4b80] ;  /* 0x004b8000011a7983 */ /* 0x000ee80000300a00 */
[----:B------:R-:W3:Y:S04]  /*10b0e0*/  LDL.LU.64 R48, [R1+0x4b88] ;  /* 0x004b880001307983 */ /* 0x000ee80000300a00 */
[----:B------:R-:W3:Y:S01]  /*10b0f0*/  LDL.LU R3, [R1+0x108] ;  /* 0x0001080001037983 */ /* 0x000ee20000300800 */
        /* <DEDUP_REMOVED lines=8> */
[----:B------:R-:W-:Y:S01]  /*10b180*/  PRMT R2, R37, 0x7771, RZ ;  /* 0x0000777125027816 */ /* 0x000fe200000000ff */
[----:B------:R-:W3:Y:S04]  /*10b190*/  LDL.LU.64 R42, [R1+0x4ba8] ;  /* 0x004ba800012a7983 */ /* 0x000ee80000300a00 */
[----:B------:R-:W-:Y:S02]  /*10b1a0*/  @P0 LOP3.LUT R51, R51, 0x4, RZ, 0xfc, !PT ;  /* 0x0000000433330812 */ /* 0x000fe400078efcff */
[----:B------:R-:W-:-:S02]  /*10b1b0*/  LOP3.LUT P0, RZ, R36, 0x8, RZ, 0xc0, !PT ;  /* 0x0000000824ff7812 */ /* 0x000fc4000780c0ff */
[----:B------:R-:W-:Y:S01]  /*10b1c0*/  LOP3.LUT R51, R51, 0xfffffff7, RZ, 0xc0, !PT ;  /* 0xfffffff733337812 */ /* 0x000fe200078ec0ff */
[----:B----4-:R1:W-:Y:S10]  /*10b1d0*/  @P5 STG.E.U8 desc[UR4][R30.64], R2 ;  /* 0x000000021e005986 */ /* 0x0103f4000c101104 */
[----:B------:R-:W-:-:S02]  /*10b1e0*/  @P0 LOP3.LUT R51, R51, 0x8, RZ, 0xfc, !PT ;  /* 0x0000000833330812 */ /* 0x000fc400078efcff */
[----:B------:R-:W-:Y:S02]  /*10b1f0*/  LOP3.LUT P0, RZ, R36, 0x4, RZ, 0xc0, !PT ;  /* 0x0000000424ff7812 */ /* 0x000fe4000780c0ff */
[----:B-1----:R-:W-:Y:S02]  /*10b200*/  PRMT R2, R37, 0x7772, RZ ;  /* 0x0000777225027816 */ /* 0x002fe400000000ff */
[----:B------:R-:W-:-:S03]  /*10b210*/  LOP3.LUT R51, R51, 0xffffffef, RZ, 0xc0, !PT ;  /* 0xffffffef33337812 */ /* 0x000fc600078ec0ff */
[----:B------:R1:W-:Y:S06]  /*10b220*/  @P6 STG.E.U8 desc[UR4][R28.64], R2 ;  /* 0x000000021c006986 */ /* 0x0003ec000c101104 */
[----:B------:R-:W-:Y:S02]  /*10b230*/  @P0 LOP3.LUT R51, R51, 0x10, RZ, 0xfc, !PT ;  /* 0x0000001033330812 */ /* 0x000fe400078efcff */
[----:B------:R-:W-:Y:S02]  /*10b240*/  LOP3.LUT P0, RZ, R36, 0x2, RZ, 0xc0, !PT ;  /* 0x0000000224ff7812 */ /* 0x000fe4000780c0ff */
[----:B-1----:R-:W-:-:S02]  /*10b250*/  PRMT R2, R37, 0x7773, RZ ;  /* 0x0000777325027816 */ /* 0x002fc400000000ff */
[----:B------:R-:W4:Y:S04]  /*10b260*/  LDL.LU R37, [R1+0x13c] ;  /* 0x00013c0001257983 */ /* 0x000f280000300800 */
[----:B------:R-:W4:Y:S04]  /*10b270*/  LDL.LU.64 R40, [R1+0x4bb0] ;  /* 0x004bb00001287983 */ /* 0x000f280000300a00 */
[----:B------:R-:W4:Y:S04]  /*10b280*/  LDL.LU.64 R18, [R1+0x4bb8] ;  /* 0x004bb80001127983 */ /* 0x000f280000300a00 */
[----:B------:R1:W-:Y:S01]  /*10b290*/  @P0 STG.E.U8 desc[UR4][R34.64], R2 ;  /* 0x0000000222000986 */ /* 0x0003e2000c101104 */
[----:B------:R-:W-:-:S03]  /*10b2a0*/  LOP3.LUT P0, RZ, R51, 0x10, RZ, 0xc0, !PT ;  /* 0x0000001033ff7812 */ /* 0x000fc6000780c0ff */
[----:B------:R-:W4:Y:S04]  /*10b2b0*/  LDL.LU.64 R30, [R1+0x4bc0] ;  /* 0x004bc000011e7983 */ /* 0x000f280000300a00 */
[----:B------:R-:W4:Y:S01]  /*10b2c0*/  LDL.LU.64 R28, [R1+0x4bc8] ;  /* 0x004bc800011c7983 */ /* 0x000f220000300a00 */
[----:B-1----:R-:W-:-:S03]  /*10b2d0*/  PRMT R2, R17, 0x7770, RZ ;  /* 0x0000777011027816 */ /* 0x002fc600000000ff */
        /* <DEDUP_REMOVED lines=50> */
[----:B------:R-:W3:Y:S04]  /*10b600*/  LDL.LU.64 R28, [R1+0x4bf8] ;  /* 0x004bf800011c7983 */ /* 0x000ee80000300a00 */
[----:B------:R-:W3:Y:S04]  /*10b610*/  LDL.LU.64 R34, [R1+0x4c00] ;  /* 0x004c000001227983 */ /* 0x000ee80000300a00 */
[----:B------:R-:W3:Y:S01]  /*10b620*/  LDL.LU R37, [R1+0x11c] ;  /* 0x00011c0001257983 */ /* 0x000ee20000300800 */
[----:B------:R-:W-:-:S03]  /*10b630*/  LOP3.LUT P4, RZ, R36, 0x20000, RZ, 0xc0, !PT ;  /* 0x0002000024ff7812 */ /* 0x000fc6000788c0ff */
[----:B------:R-:W3:Y:S01]  /*10b640*/  LDL.LU.64 R32, [R1+0x4c08] ;  /* 0x004c080001207983 */ /* 0x000ee20000300a00 */
[----:B------:R-:W-:-:S03]  /*10b650*/  PRMT R2, R16, 0x7773, RZ ;  /* 0x0000777310027816 */ /* 0x000fc600000000ff */
[----:B------:R-:W3:Y:S04]  /*10b660*/  LDL.LU R41, [R1+0x10c] ;  /* 0x00010c0001297983 */ /* 0x000ee80000300800 */
        /* <DEDUP_REMOVED lines=20> */
[----:B------:R-:W-:Y:S01]  /*10b7b0*/  LOP3.LUT P0, RZ, R36, 0x1000000, RZ, 0xc0, !PT ;  /* 0x0100000024ff7812 */ /* 0x000fe2000780c0ff */
[----:B------:R-:W2:Y:S01]  /*10b7c0*/  LDL.LU R40, [R1+0xf0] ;  /* 0x0000f00001287983 */ /* 0x000ea20000300800 */
[----:B------:R-:W-:-:S03]  /*10b7d0*/  LOP3.LUT R52, R52, 0xfeffffff, RZ, 0xc0, !PT ;  /* 0xfeffffff34347812 */ /* 0x000fc600078ec0ff */
[----:B------:R-:W2:Y:S04]  /*10b7e0*/  LDL.LU.64 R46, [R1+0x4c28] ;  /* 0x004c2800012e7983 */ /* 0x000ea80000300a00 */
[----:B------:R-:W2:Y:S04]  /*10b7f0*/  LDL.LU.64 R44, [R1+0x4c30] ;  /* 0x004c3000012c7983 */ /* 0x000ea80000300a00 */
[----:B------:R-:W-:Y:S01]  /*10b800*/  @P0 LOP3.LUT R52, R52, 0x1000000, RZ, 0xfc, !PT ;  /* 0x0100000034340812 */ /* 0x000fe200078efcff */
[----:B------:R-:W2:Y:S01]  /*10b810*/  LDL.LU.64 R60, [R1+0x4c38] ;  /* 0x004c3800013c7983 */ /* 0x000ea20000300a00 */
[----:B------:R-:W-:-:S02]  /*10b820*/  LOP3.LUT P0, RZ, R36, 0x800000, RZ, 0xc0, !PT ;  /* 0x0080000024ff7812 */ /* 0x000fc4000780c0ff */
[----:B------:R-:W-:Y:S01]  /*10b830*/  LOP3.LUT R52, R52, 0xfdffffff, RZ, 0xc0, !PT ;  /* 0xfdffffff34347812 */ /* 0x000fe200078ec0ff */
[----:B------:R-:W2:Y:S10]  /*10b840*/  LDL.LU.64 R42, [R1+0x4c40] ;  /* 0x004c4000012a7983 */ /* 0x000eb40000300a00 */
[----:B------:R-:W-:-:S02]  /*10b850*/  @P0 LOP3.LUT R52, R52, 0x2000000, RZ, 0xfc, !PT ;  /* 0x0200000034340812 */ /* 0x000fc400078efcff */
[----:B------:R-:W-:Y:S02]  /*10b860*/  LOP3.LUT P0, RZ, R36, 0x400000, RZ, 0xc0, !PT ;  /* 0x0040000024ff7812 */ /* 0x000fe4000780c0ff */
[----:B------:R-:W-:Y:S02]  /*10b870*/  LOP3.LUT R52, R52, 0xfbffffff, RZ, 0xc0, !PT ;  /* 0xfbffffff34347812 */ /* 0x000fe400078ec0ff */
[----:B------:R-:W-:-:S09]  /*10b880*/  LOP3.LUT P5, RZ, R36, 0x40000, RZ, 0xc0, !PT ;  /* 0x0004000024ff7812 */ /* 0x000fd200078ac0ff */
[----:B------:R-:W-:Y:S02]  /*10b890*/  @P0 LOP3.LUT R52, R52, 0x4000000, RZ, 0xfc, !PT ;  /* 0x0400000034340812 */ /* 0x000fe400078efcff */
[C---:B------:R-:W-:Y:S02]  /*10b8a0*/  LOP3.LUT P0, RZ, R36.reuse, 0x200000, RZ, 0xc0, !PT ;  /* 0x0020000024ff7812 */ /* 0x040fe4000780c0ff */
[----:B------:R-:W-:Y:S02]  /*10b8b0*/  LOP3.LUT P6, RZ, R36, 0x80000, RZ, 0xc0, !PT ;  /* 0x0008000024ff7812 */ /* 0x000fe400078cc0ff */
[----:B------:R-:W-:Y:S02]  /*10b8c0*/  LOP3.LUT R52, R52, 0xf7ffffff, RZ, 0xc0, !PT ;  /* 0xf7ffffff34347812 */ /* 0x000fe400078ec0ff */
[----:B---3--:R-:W-:Y:S02]  /*10b8d0*/  PRMT R2, R37, 0x7770, RZ ;  /* 0x0000777025027816 */ /* 0x008fe400000000ff */
[----:B------:R-:W-:-:S03]  /*10b8e0*/  LOP3.LUT P1, RZ, R36, 0x40000000, RZ, 0xc0, !PT ;  /* 0x4000000024ff7812 */ /* 0x000fc6000782c0ff */
[----:B----4-:R1:W-:Y:S02]  /*10b8f0*/  @P5 STG.E.U8 desc[UR4][R30.64], R2 ;  /* 0x000000021e005986 */ /* 0x0103e4000c101104 */
[----:B------:R-:W-:Y:S02]  /*10b900*/  @P0 LOP3.LUT R52, R52, 0x8000000, RZ, 0xfc, !PT ;  /* 0x0800000034340812 */ /* 0x000fe400078efcff */
[C---:B------:R-:W-:Y:S02]  /*10b910*/  LOP3.LUT P0, RZ, R36.reuse, 0x100000, RZ, 0xc0, !PT ;  /* 0x0010000024ff7812 */ /* 0x040fe4000780c0ff */
[----:B------:R-:W-:Y:S02]  /*10b920*/  LOP3.LUT P2, RZ, R36, 0x80000000, RZ, 0xc0, !PT ;  /* 0x8000000024ff7812 */ /* 0x000fe4000784c0ff */
[----:B------:R-:W3:Y:S01]  /*10b930*/  LDL.LU R36, [R1+0xe0] ;  /* 0x0000e00001247983 */ /* 0x000ee20000300800 */
[----:B-1----:R-:W-:-:S03]  /*10b940*/  PRMT R2, R37, 0x7771, RZ ;  /* 0x0000777125027816 */ /* 0x002fc600000000ff */
[----:B------:R-:W4:Y:S04]  /*10b950*/  LDL.LU.64 R18, [R1+0x4c48] ;  /* 0x004c480001127983 */ /* 0x000f280000300a00 */
[----:B------:R1:W-:Y:S04]  /*10b960*/  @P6 STG.E.U8 desc[UR4][R28.64], R2 ;  /* 0x000000021c006986 */ /* 0x0003e8000c101104 */
[----:B------:R-:W3:Y:S04]  /*10b970*/  LDL.LU.64 R16, [R1+0x4c50] ;  /* 0x004c500001107983 */ /* 0x000ee80000300a00 */
[----:B------:R-:W3:Y:S01]  /*10b980*/  LDL.LU.64 R30, [R1+0x4c58] ;  /* 0x004c5800011e7983 */ /* 0x000ee20000300a00 */
[----:B-1----:R-:W-:-:S03]  /*10b990*/  PRMT R2, R37, 0x7772, RZ ;  /* 0x0000777225027816 */ /* 0x002fc600000000ff */
[----:B------:R-:W3:Y:S04]  /*10b9a0*/  LDL.LU.64 R28, [R1+0x4c60] ;  /* 0x004c6000011c7983 */ /* 0x000ee80000300a00 */
[----:B------:R1:W-:Y:S01]  /*10b9b0*/  @P0 STG.E.U8 desc[UR4][R34.64], R2 ;  /* 0x0000000222000986 */ /* 0x0003e2000c101104 */
[C---:B------:R-:W-:Y:S02]  /*10b9c0*/  LOP3.LUT P0, RZ, R52.reuse, 0x8000000, RZ, 0xc0, !PT ;  /* 0x0800000034ff7812 */ /* 0x040fe4000780c0ff */
[----:B-1----:R-:W-:Y:S02]  /*10b9d0*/  PRMT R2, R37, 0x7773, RZ ;  /* 0x0000777325027816 */ /* 0x002fe400000000ff */
[----:B------:R-:W3:Y:S09]  /*10b9e0*/  LDL.LU R37, [R1+0xd0] ;  /* 0x0000d00001257983 */ /* 0x000ef20000300800 */
[----:B------:R1:W-:Y:S01]  /*10b9f0*/  @P0 STG.E.U8 desc[UR4][R32.64], R2 ;  /* 0x0000000220000986 */ /* 0x0003e2000c101104 */
[----:B------:R-:W-:-:S03]  /*10ba00*/  LOP3.LUT P0, RZ, R52, 0x4000000, RZ, 0xc0, !PT ;  /* 0x0400000034ff7812 */ /* 0x000fc6000780c0ff */
[----:B------:R-:W3:Y:S01]  /*10ba10*/  LDL.LU.64 R34, [R1+0x4c68] ;  /* 0x004c680001227983 */ /* 0x000ee20000300a00 */
[----:B-1----:R-:W-:-:S03]  /*10ba20*/  PRMT R2, R41, 0x7770, RZ ;  /* 0x0000777029027816 */ /* 0x002fc600000000ff */
[----:B------:R-:W3:Y:S06]  /*10ba30*/  LDL.LU.64 R32, [R1+0x4c70] ;  /* 0x004c700001207983 */ /* 0x000eec0000300a00 */
        /* <DEDUP_REMOVED lines=24> */
[----:B---3--:R-:W-:-:S05]  /*10bbc0*/  PRMT R2, R36, 0x7770, RZ ;  /* 0x0000777024027816 */ /* 0x008fca00000000ff */
        /* <DEDUP_REMOVED lines=215> */
[----:B------:R1:W-:Y:S02]  /*10c940*/  @P0 STG.E.U8 desc[UR4][R40.64], R2 ;  /* 0x0000000228000986 */ /* 0x0003e4000c101104 */
[----:B-1----:R-:W-:-:S05]  /*10c950*/  PRMT R2, R38, 0x7772, RZ ;  /* 0x0000777226027816 */ /* 0x002fca00000000ff */
        /* <DEDUP_REMOVED lines=8> */
[----:B------:R1:W-:Y:S02]  /*10c9e0*/  @P4 STG.E.U8 desc[UR4][R34.64], R2 ;  /* 0x0000000222004986 */ /* 0x0003e4000c101104 */
[----:B-1----:R-:W-:-:S05]  /*10c9f0*/  PRMT R2, R39, 0x7772, RZ ;  /* 0x0000777227027816 */ /* 0x002fca00000000ff */
[----:B---3--:R1:W-:Y:S04]  /*10ca00*/  @P5 STG.E.U8 desc[UR4][R32.64], R2 ;  /* 0x0000000220005986 */ /* 0x0083e8000c101104 */
[----:B-1----:R-:W3:Y:S01]  /*10ca10*/  LDL.LU.64 R32, [R1+0x4368] ;  /* 0x0043680001207983 */ /* 0x002ee20000300a00 */
[----:B------:R-:W-:-:S03]  /*10ca20*/  PRMT R2, R39, 0x7773, RZ ;  /* 0x0000777327027816 */ /* 0x000fc600000000ff */
        /* <DEDUP_REMOVED lines=61> */
[----:B------:R-:W4:Y:S01]  /*10ce00*/  LDL.LU.64 R16, [R1+0x4448] ;  /* 0x0044480001107983 */ /* 0x000f220000300a00 */
[C---:B------:R-:W-:Y:S02]  /*10ce10*/  LOP3.LUT P1, RZ, R31.reuse, 0x4000000, RZ, 0xc0, !PT ;  /* 0x040000001fff7812 */ /* 0x040fe4000782c0ff */
[C---:B------:R-:W-:Y:S01]  /*10ce20*/  LOP3.LUT P2, RZ, R31.reuse, 0x8000000, RZ, 0xc0, !PT ;  /* 0x080000001fff7812 */ /* 0x040fe2000784c0ff */
[----:B------:R-:W4:Y:S01]  /*10ce30*/  LDL.LU R37, [R1+0xb0] ;  /* 0x0000b00001257983 */ /* 0x000f220000300800 */
[C---:B------:R-:W-:Y:S02]  /*10ce40*/  LOP3.LUT P3, RZ, R31.reuse, 0x10000000, RZ, 0xc0, !PT ;  /* 0x100000001fff7812 */ /* 0x040fe4000786c0ff */
[----:B------:R-:W-:Y:S02]  /*10ce50*/  LOP3.LUT P4, RZ, R31, 0x20000000, RZ, 0xc0, !PT ;  /* 0x200000001fff7812 */ /* 0x000fe4000788c0ff */
[----:B-1----:R-:W-:Y:S02]  /*10ce60*/  PRMT R2, R59, 0x7771, RZ ;  /* 0x000077713b027816 */ /* 0x002fe400000000ff */
[----:B------:R-:W-:-:S02]  /*10ce70*/  LOP3.LUT P5, RZ, R31, 0x40000000, RZ, 0xc0, !PT ;  /* 0x400000001fff7812 */ /* 0x000fc400078ac0ff */
[----:B------:R-:W-:Y:S02]  /*10ce80*/  LOP3.LUT P6, RZ, R31, 0x80000000, RZ, 0xc0, !PT ;  /* 0x800000001fff7812 */ /* 0x000fe400078cc0ff */
        /* <DEDUP_REMOVED lines=9> */
[----:B------:R-:W-:Y:S01]  /*10cf20*/  PRMT R2, R59, 0x7773, RZ ;  /* 0x000077733b027816 */ /* 0x000fe200000000ff */
[----:B------:R-:W2:Y:S10]  /*10cf30*/  LDL.LU R39, [R1+0x3f0] ;  /* 0x0003f00001277983 */ /* 0x000eb40000300800 */
        /* <DEDUP_REMOVED lines=14> */
[----:B----4-:R-:W-:-:S11]  /*10d020*/  PRMT R2, R36, 0x7770, RZ ;  /* 0x0000777024027816 */ /* 0x010fd600000000ff */
        /* <DEDUP_REMOVED lines=45> */
[----:B------:R-:W2:Y:S04]  /*10d300*/  LDL.LU.64 R48, [R1+0x44e0] ;  /* 0x0044e00001307983 */ /* 0x000ea80000300a00 */
[----:B------:R-:W2:Y:S04]  /*10d310*/  LDL.LU R38, [R1+0x80] ;  /* 0x0000800001267983 */ /* 0x000ea80000300800 */
[----:B------:R-:W2:Y:S04]  /*10d320*/  LDL.LU.64 R46, [R1+0x44f0] ;  /* 0x0044f000012e7983 */ /* 0x000ea80000300a00 */
[----:B------:R-:W2:Y:S04]  /*10d330*/  LDL.LU.64 R44, [R1+0x4500] ;  /* 0x00450000012c7983 */ /* 0x000ea80000300a00 */
[----:B------:R-:W2:Y:S01]  /*10d340*/  LDL.LU.64 R60, [R1+0x4508] ;  /* 0x00450800013c7983 */ /* 0x000ea20000300a00 */
[----:B------:R-:W-:-:S02]  /*10d350*/  @P0 LOP3.LUT R53, R53, 0x200000, RZ, 0xfc, !PT ;  /* 0x0020000035350812 */ /* 0x000fc400078efcff */
[----:B------:R-:W-:Y:S01]  /*10d360*/  LOP3.LUT P0, RZ, R39, 0x20, RZ, 0xc0, !PT ;  /* 0x0000002027ff7812 */ /* 0x000fe2000780c0ff */
[----:B------:R-:W2:Y:S01]  /*10d370*/  LDL.LU.64 R42, [R1+0x4520] ;  /* 0x00452000012a7983 */ /* 0x000ea20000300a00 */
[----:B------:R-:W-:Y:S02]  /*10d380*/  LOP3.LUT R53, R53, 0xffbfffff, RZ, 0xc0, !PT ;  /* 0xffbfffff35357812 */ /* 0x000fe400078ec0ff */
[C---:B------:R-:W-:Y:S01]  /*10d390*/  LOP3.LUT P5, RZ, R39.reuse, 0x2, RZ, 0xc0, !PT ;  /* 0x0000000227ff7812 */ /* 0x040fe200078ac0ff */
[----:B------:R-:W2:Y:S01]  /*10d3a0*/  LDL.LU R37, [R1+0xb4] ;  /* 0x0000b40001257983 */ /* 0x000ea20000300800 */
[----:B------:R-:W-:-:S03]  /*10d3b0*/  LOP3.LUT P6, RZ, R39, 0x4, RZ, 0xc0, !PT ;  /* 0x0000000427ff7812 */ /* 0x000fc600078cc0ff */
[----:B------:R-:W2:Y:S04]  /*10d3c0*/  LDL.LU.64 R40, [R1+0x4518] ;  /* 0x0045180001287983 */ /* 0x000ea80000300a00 */
[----:B------:R-:W-:Y:S01]  /*10d3d0*/  @P0 LOP3.LUT R53, R53, 0x400000, RZ, 0xfc, !PT ;  /* 0x0040000035350812 */ /* 0x000fe200078efcff */
[----:B------:R-:W2:Y:S01]  /*10d3e0*/  LDL.LU.64 R18, [R1+0x4530] ;  /* 0x0045300001127983 */ /* 0x000ea20000300a00 */
[----:B------:R-:W-:Y:S02]  /*10d3f0*/  LOP3.LUT P0, RZ, R39, 0x10, RZ, 0xc0, !PT ;  /* 0x0000001027ff7812 */ /* 0x000fe4000780c0ff */
[----:B------:R-:W-:Y:S02]  /*10d400*/  LOP3.LUT R53, R53, 0xff7fffff, RZ, 0xc0, !PT ;  /* 0xff7fffff35357812 */ /* 0x000fe400078ec0ff */
[----:B---3--:R-:W-:-:S05]  /*10d410*/  PRMT R2, R36, 0x7770, RZ ;  /* 0x0000777024027816 */ /* 0x008fca00000000ff */
        /* <DEDUP_REMOVED lines=8> */
[----:B------:R1:W-:Y:S02]  /*10d4a0*/  @P0 STG.E.U8 desc[UR4][R28.64], R2 ;  /* 0x000000021c000986 */ /* 0x0003e4000c101104 */
[----:B-1----:R-:W-:Y:S02]  /*10d4b0*/  PRMT R2, R36, 0x7773, RZ ;  /* 0x0000777324027816 */ /* 0x002fe400000000ff */
[----:B------:R-:W3:Y:S04]  /*10d4c0*/  LDL.LU R36, [R1+0xa4] ;  /* 0x0000a40001247983 */ /* 0x000ee80000300800 */
[----:B------:R-:W3:Y:S01]  /*10d4d0*/  LDL.LU.64 R28, [R1+0x4558] ;  /* 0x00455800011c7983 */ /* 0x000ee20000300a00 */
[----:B------:R-:W-:-:S13]  /*10d4e0*/  LOP3.LUT P0, RZ, R53, 0x800000, RZ, 0xc0, !PT ;  /* 0x0080000035ff7812 */ /* 0x000fda000780c0ff */
[----:B------:R1:W-:Y:S01]  /*10d4f0*/  @P0 STG.E.U8 desc[UR4][R34.64], R2 ;  /* 0x0000000222000986 */ /* 0x0003e2000c101104 */
[----:B------:R-:W-:Y:S02]  /*10d500*/  LOP3.LUT P0, RZ, R53, 0x400000, RZ, 0xc0, !PT ;  /* 0x0040000035ff7812 */ /* 0x000fe4000780c0ff */
[----:B-1----:R-:W-:Y:S01]  /*10d510*/  PRMT R2, R59, 0x7770, RZ ;  /* 0x000077703b027816 */ /* 0x002fe200000000ff */
[----:B------:R-:W3:Y:S10]  /*10d520*/  LDL.LU.64 R34, [R1+0x4568] ;  /* 0x0045680001227983 */ /* 0x000ef40000300a00 */
        /* <DEDUP_REMOVED lines=29> */
[----:B------:R-:W-:Y:S02]  /*10d700*/  LOP3.LUT P0, RZ, R39, 0x80000000, RZ, 0xc0, !PT ;  /* 0x8000000027ff7812 */ /* 0x000fe4000780c0ff */
[----:B-1----:R-:W-:-:S05]  /*10d710*/  PRMT R2, R37, 0x7771, RZ ;  /* 0x0000777125027816 */ /* 0x002fca00000000ff */
[----:B---3--:R1:W-:Y:S01]  /*10d720*/  @P2 STG.E.U8 desc[UR4][R16.64], R2 ;  /* 0x0000000210002986 */ /* 0x0083e2000c101104 */
[----:B------:R-:W-:Y:S02]  /*10d730*/  LOP3.LUT R53, R53, 0xffffffbf, RZ, 0xc0, !PT ;  /* 0xffffffbf35357812 */ /* 0x000fe400078ec0ff */
[----:B-1----:R-:W-:Y:S01]  /*10d740*/  PRMT R2, R37, 0x7772, RZ ;  /* 0x0000777225027816 */ /* 0x002fe200000000ff */
[----:B------:R-:W3:Y:S04]  /*10d750*/  LDL.LU.64 R16, [R1+0x4590] ;  /* 0x0045900001107983 */ /* 0x000ee80000300a00 */
[----:B----4-:R1:W-:Y:S01]  /*10d760*/  @P3 STG.E.U8 desc[UR4][R30.64], R2 ;  /* 0x000000021e003986 */ /* 0x0103e2000c101104 */
[----:B------:R-:W-:Y:S02]  /*10d770*/  @P0 LOP3.LUT R53, R53, 0x40, RZ, 0xfc, !PT ;  /* 0x0000004035350812 */ /* 0x000fe400078efcff */
[----:B------:R-:W-:-:S02]  /*10d780*/  LOP3.LUT P0, RZ, R39, 0x40000000, RZ, 0xc0, !PT ;  /* 0x4000000027ff7812 */ /* 0x000fc4000780c0ff */
[----:B-1----:R-:W-:-:S05]  /*10d790*/  PRMT R2, R37, 0x7773, RZ ;  /* 0x0000777325027816 */ /* 0x002fca00000000ff */
[----:B------:R1:W-:Y:S01]  /*10d7a0*/  @P4 STG.E.U8 desc[UR4][R28.64], R2 ;  /* 0x000000021c004986 */ /* 0x0003e2000c101104 */
[----:B------:R-:W-:-:S03]  /*10d7b0*/  LOP3.LUT R53, R53, 0xffffff7f, RZ, 0xc0, !PT ;  /* 0xffffff7f35357812 */ /* 0x000fc600078ec0ff */
[----:B-1----:R-:W4:Y:S02]  /*10d7c0*/  LDL.LU.64 R28, [R1+0x4588] ;  /* 0x00458800011c7983 */ /* 0x002f240000300a00 */
[----:B------:R-:W-:Y:S02]  /*10d7d0*/  @P0 LOP3.LUT R53, R53, 0x80, RZ, 0xfc, !PT ;  /* 0x0000008035350812 */ /* 0x000fe400078efcff */
[----:B------:R-:W-:Y:S01]  /*10d7e0*/  LOP3.LUT P0, RZ, R39, 0x20000000, RZ, 0xc0, !PT ;  /* 0x2000000027ff7812 */ /* 0x000fe2000780c0ff */
[----:B------:R-:W4:Y:S01]  /*10d7f0*/  LDL.LU.64 R30, [R1+0x45a0] ;  /* 0x0045a000011e7983 */ /* 0x000f220000300a00 */
        /* <DEDUP_REMOVED lines=12> */
[----:B------:R-:W-:-:S03]  /*10d8c0*/  LOP3.LUT R53, R53, 0xfffff7ff, RZ, 0xc0, !PT ;  /* 0xfffff7ff35357812 */ /* 0x000fc600078ec0ff */
[----:B------:R1:W-:Y:S06]  /*10d8d0*/  @P5 STG.E.U8 desc[UR4][R34.64], R2 ;  /* 0x0000000222005986 */ /* 0x0003ec000c101104 */
[----:B------:R-:W-:Y:S02]  /*10d8e0*/  @P0 LOP3.LUT R53, R53, 0x800, RZ, 0xfc, !PT ;  /* 0x0000080035350812 */ /* 0x000fe400078efcff */
[----:B------:R-:W-:Y:S02]  /*10d8f0*/  LOP3.LUT P0, RZ, R39, 0x2000000, RZ, 0xc0, !PT ;  /* 0x0200000027ff7812 */ /* 0x000fe4000780c0ff */
[----:B-1----:R-:W-:Y:S01]  /*10d900*/  PRMT R2, R36, 0x7771, RZ ;  /* 0x0000777124027816 */ /* 0x002fe200000000ff */
[----:B------:R-:W4:Y:S01]  /*10d910*/  LDL.LU.64 R34, [R1+0x45a8] ;  /* 0x0045a80001227983 */ /* 0x000f220000300a00 */
[----:B------:R-:W-:-:S09]  /*10d920*/  LOP3.LUT R53, R53, 0xffffefff, RZ, 0xc0, !PT ;  /* 0xffffefff35357812 */ /* 0x000fd200078ec0ff */
[----:B------:R-:W-:Y:S02]  /*10d930*/  @P0 LOP3.LUT R53, R53, 0x1000, RZ, 0xfc, !PT ;  /* 0x0000100035350812 */ /* 0x000fe400078efcff */
[----:B------:R-:W-:Y:S02]  /*10d940*/  LOP3.LUT P0, RZ, R39, 0x1000000, RZ, 0xc0, !PT ;  /* 0x0100000027ff7812 */ /* 0x000fe4000780c0ff */
[----:B------:R-:W-:Y:S01]  /*10d950*/  LOP3.LUT R53, R53, 0xffffdfff, RZ, 0xc0, !PT ;  /* 0xffffdfff35357812 */ /* 0x000fe200078ec0ff */
[----:B--2---:R1:W-:Y:S04]  /*10d960*/  @P6 STG.E.U8 desc[UR4][R32.64], R2 ;  /* 0x0000000220006986 */ /* 0x0043e8000c101104 */
[----:B-1----:R-:W2:Y:S04]  /*10d970*/  LDL.LU.64 R32, [R1+0x45b8] ;  /* 0x0045b80001207983 */ /* 0x002ea80000300a00 */
[----:B------:R-:W2:Y:S02]  /*10d980*/  LDL.LU R37, [R1+0x94] ;  /* 0x0000940001257983 */ /* 0x000ea40000300800 */
[----:B------:R-:W-:-:S02]  /*10d990*/  @P0 LOP3.LUT R53, R53, 0x2000, RZ, 0xfc, !PT ;  /* 0x0000200035350812 */ /* 0x000fc400078efcff */
[----:B------:R-:W-:Y:S01]  /*10d9a0*/  LOP3.LUT P0, RZ, R39, 0x800000, RZ, 0xc0, !PT ;  /* 0x0080000027ff7812 */ /* 0x000fe2000780c0ff */
[----:B------:R-:W2:Y:S01]  /*10d9b0*/  LDL.LU R18, [R1+0x3f4] ;  /* 0x0003f40001127983 */ /* 0x000ea20000300800 */
        /* <DEDUP_REMOVED lines=9> */
[----:B---3--:R1:W-:Y:S02]  /*10da50*/  @P4 STG.E.U8 desc[UR4][R16.64], R2 ;  /* 0x0000000210004986 */ /* 0x0083e4000c101104 */
[----:B-1----:R-:W-:-:S05]  /*10da60*/  PRMT R2, R36, 0x7773, RZ ;  /* 0x0000777324027816 */ /* 0x002fca00000000ff */
[----:B----4-:R1:W-:Y:S04]  /*10da70*/  @P5 STG.E.U8 desc[UR4][R28.64], R2 ;  /* 0x000000021c005986 */ /* 0x0103e8000c101104 */
[----:B-1----:R-:W3:Y:S04]  /*10da80*/  LDL.LU.64 R28, [R1+0x45d8] ;  /* 0x0045d800011c7983 */ /* 0x002ee80000300a00 */
[----:B------:R-:W4:Y:S04]  /*10da90*/  LDL.LU.64 R50, [R1+0x45e0] ;  /* 0x0045e00001327983 */ /* 0x000f280000300a00 */
[----:B------:R-:W4:Y:S04]  /*10daa0*/  LDL.LU.64 R48, [R1+0x45f8] ;  /* 0x0045f80001307983 */ /* 0x000f280000300a00 */
[----:B------:R-:W4:Y:S04]  /*10dab0*/  LDL.LU.64 R46, [R1+0x45f0] ;  /* 0x0045f000012e7983 */ /* 0x000f280000300a00 */
[----:B------:R-:W4:Y:S04]  /*10dac0*/  LDL.LU R19, [R1+0xb8] ;  /* 0x0000b80001137983 */ /* 0x000f280000300800 */
[----:B------:R-:W4:Y:S04]  /*10dad0*/  LDL.LU.64 R44, [R1+0x4608] ;  /* 0x00460800012c7983 */ /* 0x000f280000300a00 */
[----:B------:R-:W4:Y:S04]  /*10dae0*/  LDL.LU.64 R60, [R1+0x4618] ;  /* 0x00461800013c7983 */ /* 0x000f280000300a00 */
[----:B------:R-:W4:Y:S04]  /*10daf0*/  LDL.LU R36, [R1+0xa8] ;  /* 0x0000a80001247983 */ /* 0x000f280000300800 */
[----:B------:R-:W4:Y:S04]  /*10db00*/  LDL.LU.64 R42, [R1+0x4628] ;  /* 0x00462800012a7983 */ /* 0x000f280000300a00 */
[----:B------:R-:W4:Y:S04]  /*10db10*/  LDL.LU.64 R40, [R1+0x4638] ;  /* 0x0046380001287983 */ /* 0x000f280000300a00 */
[----:B------:R-:W4:Y:S01]  /*10db20*/  LDL.LU.64 R16, [R1+0x4640] ;  /* 0x0046400001107983 */ /* 0x000f220000300a00 */
        /* <DEDUP_REMOVED lines=12> */
[----:B------:R1:W-:Y:S04]  /*10dbf0*/  @P0 STG.E.U8 desc[UR4][R38.64], R2 ;  /* 0x0000000226000986 */ /* 0x0003e8000c101104 */
[----:B-1----:R-:W2:Y:S04]  /*10dc00*/  LDL.LU.64 R38, [R1+0x2120] ;  /* 0x0021200001267983 */ /* 0x002ea80000300a00 */
[----:B------:R-:W2:Y:S01]  /*10dc10*/  LDL.LU R37, [R1+0x98] ;  /* 0x0000980001257983 */ /* 0x000ea20000300800 */
[----:B------:R-:W-:-:S02]  /*10dc20*/  LOP3.LUT P0, RZ, R53, 0x1000, RZ, 0xc0, !PT ;  /* 0x0000100035ff7812 */ /* 0x000fc4000780c0ff */
[----:B------:R-:W-:Y:S02]  /*10dc30*/  PRMT R2, R59, 0x7770, RZ ;  /* 0x000077703b027816 */ /* 0x000fe400000000ff */
[C---:B------:R-:W-:Y:S02]  /*10dc40*/  LOP3.LUT P1, RZ, R18.reuse, 0x1, RZ, 0xc0, !PT ;  /* 0x0000000112ff7812 */ /* 0x040fe4000782c0ff */
[C---:B------:R-:W-:Y:S02]  /*10dc50*/  LOP3.LUT P2, RZ, R18.reuse, 0x2, RZ, 0xc0, !PT ;  /* 0x0000000212ff7812 */ /* 0x040fe4000784c0ff */
[C---:B------:R-:W-:Y:S02]  /*10dc60*/  LOP3.LUT P3, RZ, R18.reuse, 0x4, RZ, 0xc0, !PT ;  /* 0x0000000412ff7812 */ /* 0x040fe4000786c0ff */
[C---:B------:R-:W-:Y:S02]  /*10dc70*/  LOP3.LUT P4, RZ, R18.reuse, 0x8, RZ, 0xc0, !PT ;  /* 0x0000000812ff7812 */ /* 0x040fe4000788c0ff */
[----:B------:R-:W-:Y:S01]  /*10dc80*/  LOP3.LUT P5, RZ, R18, 0x10, RZ, 0xc0, !PT ;  /* 0x0000001012ff7812 */ /* 0x000fe200078ac0ff */
[----:B---3--:R1:W-:Y:S01]  /*10dc90*/  @P0 STG.E.U8 desc[UR4][R28.64], R2 ;  /* 0x000000021c000986 */ /* 0x0083e2000c101104 */
[----:B------:R-:W-:-:S02]  /*10dca0*/  LOP3.LUT P0, RZ, R53, 0x800, RZ, 0xc0, !PT ;  /* 0x0000080035ff7812 */ /* 0x000fc4000780c0ff */
        /* <DEDUP_REMOVED lines=21> */
[----:B------:R1:W-:Y:S01]  /*10de00*/  @P2 STG.E.U8 desc[UR4][R16.64], R2 ;  /* 0x0000000210002986 */ /* 0x0003e2000c101104 */
[----:B------:R-:W-:Y:S02]  /*10de10*/  LOP3.LUT P6, RZ, R18, 0x20, RZ, 0xc0, !PT ;  /* 0x0000002012ff7812 */ /* 0x000fe400078cc0ff */
[----:B-1----:R-:W-:-:S05]  /*10de20*/  PRMT R2, R36, 0x7771, RZ ;  /* 0x0000777124027816 */ /* 0x002fca00000000ff */
[----:B--2---:R1:W-:Y:S02]  /*10de30*/  @P3 STG.E.U8 desc[UR4][R30.64], R2 ;  /* 0x000000021e003986 */ /* 0x0043e4000c101104 */
[----:B-1----:R-:W-:-:S05]  /*10de40*/  PRMT R2, R36, 0x7772, RZ ;  /* 0x0000777224027816 */ /* 0x002fca00000000ff */
[----:B------:R1:W-:Y:S02]  /*10de50*/  @P4 STG.E.U8 desc[UR4][R34.64], R2 ;  /* 0x0000000222004986 */ /* 0x0003e4000c101104 */
[----:B-1----:R-:W-:-:S05]  /*10de60*/  PRMT R2, R36, 0x7773, RZ ;  /* 0x0000777324027816 */ /* 0x002fca00000000ff */
[----:B------:R1:W-:Y:S02]  /*10de70*/  @P5 STG.E.U8 desc[UR4][R32.64], R2 ;  /* 0x0000000220005986 */ /* 0x0003e4000c101104 */
[----:B-1----:R-:W-:-:S05]  /*10de80*/  PRMT R2, R37, 0x7770, RZ ;  /* 0x0000777025027816 */ /* 0x002fca00000000ff */
[----:B------:R1:W-:Y:S04]  /*10de90*/  @P6 STG.E.U8 desc[UR4][R38.64], R2 ;  /* 0x0000000226006986 */ /* 0x0003e8000c101104 */
[----:B-1----:R-:W2:Y:S04]  /*10dea0*/  LDL.LU.64 R38, [R1+0x2110] ;  /* 0x0021100001267983 */ /* 0x002ea80000300a00 */
[----:B------:R-:W4:Y:S04]  /*10deb0*/  LDL.LU.64 R40, [R1+0x2108] ;  /* 0x0021080001287983 */ /* 0x000f280000300a00 */
[----:B------:R-:W3:Y:S04]  /*10dec0*/  LDL.LU.64 R16, [R1+0x2100] ;  /* 0x0021000001107983 */ /* 0x000ee80000300a00 */
        /* <DEDUP_REMOVED lines=45> */
[----:B----4-:R1:W-:Y:S10]  /*10e1a0*/  @P5 STG.E.U8 desc[UR4][R40.64], R2 ;  /* 0x0000000228005986 */ /* 0x0103f4000c101104 */
[----:B------:R-:W-:-:S02]  /*10e1b0*/  @P0 LOP3.LUT R53, R53, 0x20, RZ, 0xfc, !PT ;  /* 0x0000002035350812 */ /* 0x000fc400078efcff */
[----:B------:R-:W-:Y:S01]  /*10e1c0*/  LOP3.LUT P0, RZ, R18, 0x200, RZ, 0xc0, !PT ;  /* 0x0000020012ff7812 */ /* 0x000fe2000780c0ff */
[----:B-1----:R-:W4:Y:S01]  /*10e1d0*/  LDL.LU.64 R40, [R1+0x2050] ;  /* 0x0020500001287983 */ /* 0x002f220000300a00 */
[----:B------:R-:W-:-:S05]  /*10e1e0*/  PRMT R2, R37, 0x7773, RZ ;  /* 0x0000777325027816 */ /* 0x000fca00000000ff */
[----:B---3--:R1:W-:Y:S02]  /*10e1f0*/  @P6 STG.E.U8 desc[UR4][R16.64], R2 ;  /* 0x0000000210006986 */ /* 0x0083e4000c101104 */
[----:B-1----:R-:W-:Y:S02]  /*10e200*/  PRMT R2, R36, 0x7770, RZ ;  /* 0x0000777024027816 */ /* 0x002fe400000000ff */
[----:B------:R-:W3:Y:S04]  /*10e210*/  LDL.LU.64 R16, [R1+0x2040] ;  /* 0x0020400001107983 */ /* 0x000ee80000300a00 */
[----:B------:R1:W-:Y:S01]  /*10e220*/  @P0 STG.E.U8 desc[UR4][R30.64], R2 ;  /* 0x000000021e000986 */ /* 0x0003e2000c101104 */
[----:B------:R-:W-:-:S03]  /*10e230*/  LOP3.LUT P0, RZ, R53, 0x20, RZ, 0xc0, !PT ;  /* 0x0000002035ff7812 */ /* 0x000fc6000780c0ff */
[----:B------:R-:W3:Y:S01]  /*10e240*/  LDL.LU R37, [R1+0x9c] ;  /* 0x00009c0001257983 */ /* 0x000ee20000300800 */
        /* <DEDUP_REMOVED lines=35> */
[----:B----4-:R1:W-:Y:S01]  /*10e480*/  @P1 STG.E.U8 desc[UR4][R40.64], R2 ;  /* 0x0000000228001986 */ /* 0x0103e2000c101104 */
[----:B------:R-:W-:Y:S02]  /*10e490*/  LOP3.LUT P4, RZ, R18, 0x400000, RZ, 0xc0, !PT ;  /* 0x0040000012ff7812 */ /* 0x000fe4000788c0ff */
[----:B-1----:R-:W-:-:S05]  /*10e4a0*/  PRMT R2, R19, 0x7773, RZ ;  /* 0x0000777313027816 */ /* 0x002fca00000000ff */
[----:B---3--:R1:W-:Y:S01]  /*10e4b0*/  @P2 STG.E.U8 desc[UR4][R16.64], R2 ;  /* 0x0000000210002986 */ /* 0x0083e2000c101104 */
        /* <DEDUP_REMOVED lines=48> */
[----:B------:R-:W-:Y:S01]  /*10e7c0*/  LOP3.LUT P6, RZ, R18, 0x8000000, RZ, 0xc0, !PT ;  /* 0x0800000012ff7812 */ /* 0x000fe200078cc0ff */
        /* <DEDUP_REMOVED lines=115> */
[----:B------:R-:W3:Y:S04]  /*10ef00*/  LDL.LU.64 R46, [R1+0x1e40] ;  /* 0x001e4000012e7983 */ /* 0x000ee80000300a00 */
[----:B------:R-:W3:Y:S04]  /*10ef10*/  LDL.LU R59, [R1+0x54] ;  /* 0x00005400013b7983 */ /* 0x000ee80000300800 */
[----:B------:R-:W3:Y:S01]  /*10ef20*/  LDL.LU.64 R44, [R1+0x1e30] ;  /* 0x001e3000012c7983 */ /* 0x000ee20000300a00 */
[----:B------:R-:W-:-:S03]  /*10ef30*/  PRMT R2, R37, 0x7771, RZ ;  /* 0x0000777125027816 */ /* 0x000fc600000000ff */
[----:B------:R-:W3:Y:S04]  /*10ef40*/  LDL.LU.64 R60, [R1+0x1e20] ;  /* 0x001e2000013c7983 */ /* 0x000ee80000300a00 */
[----:B----4-:R1:W-:Y:S02]  /*10ef50*/  @P6 STG.E.U8 desc[UR4][R16.64], R2 ;  /* 0x0000000210006986 */ /* 0x0103e4000c101104 */
[----:B-1----:R-:W-:-:S05]  /*10ef60*/  PRMT R2, R37, 0x7772, RZ ;  /* 0x0000777225027816 */ /* 0x002fca00000000ff */
[----:B------:R1:W-:Y:S01]  /*10ef70*/  @P0 STG.E.U8 desc[UR4][R34.64], R2 ;  /* 0x0000000222000986 */ /* 0x0003e2000c101104 */
[----:B------:R-:W-:-:S03]  /*10ef80*/  LOP3.LUT P0, RZ, R54, 0x80000, RZ, 0xc0, !PT ;  /* 0x0008000036ff7812 */ /* 0x000fc6000780c0ff */
[----:B-1----:R-:W4:Y:S04]  /*10ef90*/  LDL.LU R34, [R1+0x44] ;  /* 0x0000440001227983 */ /* 0x002f280000300800 */
[----:B------:R-:W4:Y:S01]  /*10efa0*/  LDL.LU.64 R42, [R1+0x1e10] ;  /* 0x001e1000012a7983 */ /* 0x000f220000300a00 */
[----:B------:R-:W-:-:S03]  /*10efb0*/  PRMT R2, R37, 0x7773, RZ ;  /* 0x0000777325027816 */ /* 0x000fc600000000ff */
        /* <DEDUP_REMOVED lines=15> */
[C---:B------:R-:W-:Y:S02]  /*10f0b0*/  LOP3.LUT P4, RZ, R36.reuse, 0x10000000, RZ, 0xc0, !PT ;  /* 0x1000000024ff7812 */ /* 0x040fe4000788c0ff */
[----:B------:R-:W-:-:S02]  /*10f0c0*/  LOP3.LUT P5, RZ, R36, 0x20000000, RZ, 0xc0, !PT ;  /* 0x2000000024ff7812 */ /* 0x000fc400078ac0ff */
[----:B------:R-:W-:Y:S01]  /*10f0d0*/  LOP3.LUT P6, RZ, R36, 0x40000000, RZ, 0xc0, !PT ;  /* 0x4000000024ff7812 */ /* 0x000fe200078cc0ff */
[----:B--2---:R1:W-:Y:S04]  /*10f0e0*/  @P0 STG.E.U8 desc[UR4][R38.64], R2 ;  /* 0x0000000226000986 */ /* 0x0043e8000c101104 */
[----:B-1----:R-:W2:Y:S04]  /*10f0f0*/  LDL.LU.64 R38, [R1+0x1db0] ;  /* 0x001db00001267983 */ /* 0x002ea80000300a00 */
[----:B------:R-:W2:Y:S01]  /*10f100*/  LDL.LU R35, [R1+0x3fc] ;  /* 0x0003fc0001237983 */ /* 0x000ea20000300800 */
        /* <DEDUP_REMOVED lines=28> */
[----:B------:R1:W-:Y:S01]  /*10f2d0*/  @P4 STG.E.U8 desc[UR4][R30.64], R2 ;  /* 0x000000021e004986 */ /* 0x0003e2000c101104 */
[----:B------:R-:W-:-:S02]  /*10f2e0*/  LOP3.LUT P4, RZ, R36, 0x80000000, RZ, 0xc0, !PT ;  /* 0x8000000024ff7812 */ /* 0x000fc4000788c0ff */
[----:B-1----:R-:W-:Y:S01]  /*10f2f0*/  PRMT R2, R37, 0x7770, RZ ;  /* 0x0000777025027816 */ /* 0x002fe200000000ff */
        /* <DEDUP_REMOVED lines=38> */
[----:B------:R-:W-:Y:S02]  /*10f560*/  LOP3.LUT P5, RZ, R35, 0x1, RZ, 0xc0, !PT ;  /* 0x0000000123ff7812 */ /* 0x000fe400078ac0ff */
[----:B------:R-:W-:-:S07]  /*10f570*/  PRMT R2, R37, 0x7772, RZ ;  /* 0x0000777225027816 */ /* 0x000fce00000000ff */
        /* <DEDUP_REMOVED lines=15> */
[----:B-1----:R-:W-:Y:S02]  /*10f670*/  PRMT R2, R36, 0x7771, RZ ;  /* 0x0000777124027816 */ /* 0x002fe400000000ff */
[----:B------:R-:W4:Y:S04]  /*10f680*/  LDL.LU.64 R16, [R1+0x1cc0] ;  /* 0x001cc00001107983 */ /* 0x000f280000300a00 */
[----:B------:R1:W-:Y:S01]  /*10f690*/  @P0 STG.E.U8 desc[UR4][R30.64], R2 ;  /* 0x000000021e000986 */ /* 0x0003e2000c101104 */
[----:B------:R-:W-:Y:S02]  /*10f6a0*/  LOP3.LUT P0, RZ, R54, 0x400, RZ, 0xc0, !PT ;  /* 0x0000040036ff7812 */ /* 0x000fe4000780c0ff */
[----:B-1----:R-:W-:Y:S01]  /*10f6b0*/  PRMT R2, R36, 0x7772, RZ ;  /* 0x0000777224027816 */ /* 0x002fe200000000ff */
[----:B------:R-:W4:Y:S10]  /*10f6c0*/  LDL.LU.64 R30, [R1+0x1cb0] ;  /* 0x001cb000011e7983 */ /* 0x000f340000300a00 */
[----:B------:R1:W-:Y:S04]  /*10f6d0*/  @P0 STG.E.U8 desc[UR4][R32.64], R2 ;  /* 0x0000000220000986 */ /* 0x0003e8000c101104 */
[----:B-1----:R-:W4:Y:S01]  /*10f6e0*/  LDL.LU.64 R32, [R1+0x1ca0] ;  /* 0x001ca00001207983 */ /* 0x002f220000300a00 */
[----:B------:R-:W-:-:S02]  /*10f6f0*/  LOP3.LUT P0, RZ, R54, 0x200, RZ, 0xc0, !PT ;  /* 0x0000020036ff7812 */ /* 0x000fc4000780c0ff */
[----:B------:R-:W-:-:S11]  /*10f700*/  PRMT R2, R36, 0x7773, RZ ;  /* 0x0000777324027816 */ /* 0x000fd600000000ff */
[----:B--2---:R1:W-:Y:S01]  /*10f710*/  @P0 STG.E.U8 desc[UR4][R38.64], R2 ;  /* 0x0000000226000986 */ /* 0x0043e2000c101104 */
[C---:B------:R-:W-:Y:S02]  /*10f720*/  LOP3.LUT P0, RZ, R54.reuse, 0x100, RZ, 0xc0, !PT ;  /* 0x0000010036ff7812 */ /* 0x040fe4000780c0ff */
        /* <DEDUP_REMOVED lines=78> */
[C---:B------:R-:W-:Y:S02]  /*10fc10*/  LOP3.LUT P6, RZ, R35.reuse, 0x100000, RZ, 0xc0, !PT ;  /* 0x0010000023ff7812 */ /* 0x040fe400078cc0ff */
[----:B------:R-:W-:-:S05]  /*10fc20*/  LOP3.LUT P1, RZ, R35, 0x80000000, RZ, 0xc0, !PT ;  /* 0x8000000023ff7812 */ /* 0x000fca000782c0ff */
        /* <DEDUP_REMOVED lines=71> */
[----:B------:R-:W2:Y:S04]  /*1100a0*/  LDL.LU R39, [R1+0x10] ;  /* 0x0000100001277983 */ /* 0x000ea80000300800 */
[----:B------:R-:W3:Y:S04]  /*1100b0*/  LDL.LU.64 R16, [R1+0x1b30] ;  /* 0x001b300001107983 */ /* 0x000ee80000300a00 */
[----:B------:R-:W3:Y:S04]  /*1100c0*/  LDL.LU.64 R30, [R1+0x1b20] ;  /* 0x001b2000011e7983 */ /* 0x000ee80000300a00 */
[----:B------:R-:W3:Y:S04]  /*1100d0*/  LDL.LU.64 R32, [R1+0x1b10] ;  /* 0x001b100001207983 */ /* 0x000ee80000300a00 */
[----:B------:R-:W3:Y:S01]  /*1100e0*/  LDL.LU R38, [R1] ;  /* 0x0000000001267983 */ /* 0x000ee20000300800 */
        /* <DEDUP_REMOVED lines=64> */
[C---:B------:R-:W-:Y:S02]  /*1104f0*/  LOP3.LUT P0, RZ, R55.reuse, 0x200000, RZ, 0xc0, !PT ;  /* 0x0020000037ff7812 */ /* 0x040fe4000780c0ff */
        /* <DEDUP_REMOVED lines=67> */
[----:B-1----:R-:W2:Y:S06]  /*110930*/  LDL.LU.64 R36, [R1+0x19e0] ;  /* 0x0019e00001247983 */ /* 0x002eac0000300a00 */
[----:B------:R-:W-:-:S02]  /*110940*/  @P0 LOP3.LUT R55, R55, 0x2000, RZ, 0xfc, !PT ;  /* 0x0000200037370812 */ /* 0x000fc400078efcff */
[----:B---3--:R-:W-:Y:S02]  /*110950*/  PRMT R2, R35, 0x7770, RZ ;  /* 0x0000777023027816 */ /* 0x008fe400000000ff */
[----:B------:R-:W-:-:S03]  /*110960*/  LOP3.LUT P0, RZ, R34, 0x20000000, RZ, 0xc0, !PT ;  /* 0x2000000022ff7812 */ /* 0x000fc6000780c0ff */
[----:B------:R1:W-:Y:S01]  /*110970*/  @P5 STG.E.U8 desc[UR4][R32.64], R2 ;  /* 0x0000000220005986 */ /* 0x0003e2000c101104 */
[----:B------:R-:W-:-:S03]  /*110980*/  LOP3.LUT R55, R55, 0xffffbfff, RZ, 0xc0, !PT ;  /* 0xffffbfff37377812 */ /* 0x000fc600078ec0ff */
[----:B-1----:R-:W3:Y:S06]  /*110990*/  LDL.LU.64 R32, [R1+0x19d0] ;  /* 0x0019d00001207983 */ /* 0x002eec0000300a00 */
[----:B------:R-:W-:Y:S02]  /*1109a0*/  @P0 LOP3.LUT R55, R55, 0x4000, RZ, 0xfc, !PT ;  /* 0x0000400037370812 */ /* 0x000fe400078efcff */
[----:B------:R-:W-:Y:S01]  /*1109b0*/  LOP3.LUT P0, RZ, R34, 0x10000000, RZ, 0xc0, !PT ;  /* 0x1000000022ff7812 */ /* 0x000fe2000780c0ff */
[----:B------:R-:W3:Y:S01]  /*1109c0*/  LDL.LU.64 R52, [R1+0x19c0] ;  /* 0x0019c00001347983 */ /* 0x000ee20000300a00 */
[----:B------:R-:W-:-:S02]  /*1109d0*/  LOP3.LUT R55, R55, 0xffff7fff, RZ, 0xc0, !PT ;  /* 0xffff7fff37377812 */ /* 0x000fc400078ec0ff */
[----:B------:R-:W-:-:S09]  /*1109e0*/  LOP3.LUT P6, RZ, R34, 0x4000000, RZ, 0xc0, !PT ;  /* 0x0400000022ff7812 */ /* 0x000fd200078cc0ff */
        /* <DEDUP_REMOVED lines=8> */
[----:B------:R-:W3:Y:S04]  /*110a70*/  LDL.LU R39, [R1+0x18] ;  /* 0x0000180001277983 */ /* 0x000ee80000300800 */
[----:B------:R-:W3:Y:S04]  /*110a80*/  LDL.LU.64 R60, [R1+0x1970] ;  /* 0x00197000013c7983 */ /* 0x000ee80000300a00 */
[----:B----4-:R1:W-:Y:S04]  /*110a90*/  @P6 STG.E.U8 desc[UR4][R18.64], R2 ;  /* 0x0000000212006986 */ /* 0x0103e8000c101104 */
[----:B------:R-:W4:Y:S04]  /*110aa0*/  LDL.LU.64 R42, [R1+0x1960] ;  /* 0x00196000012a7983 */ /* 0x000f280000300a00 */
[----:B------:R-:W4:Y:S01]  /*110ab0*/  LDL.LU.64 R40, [R1+0x1950] ;  /* 0x0019500001287983 */ /* 0x000f220000300a00 */
[----:B-1----:R-:W-:-:S03]  /*110ac0*/  PRMT R2, R35, 0x7772, RZ ;  /* 0x0000777223027816 */ /* 0x002fc600000000ff */
[----:B------:R-:W4:Y:S04]  /*110ad0*/  LDL.LU.64 R18, [R1+0x1948] ;  /* 0x0019480001127983 */ /* 0x000f280000300a00 */
        /* <DEDUP_REMOVED lines=38> */
[C---:B------:R-:W-:Y:S02]  /*110d40*/  LOP3.LUT P4, RZ, R38.reuse, 0x100, RZ, 0xc0, !PT ;  /* 0x0000010026ff7812 */ /* 0x040fe4000788c0ff */
[C---:B-1----:R-:W-:Y:S01]  /*110d50*/  PRMT R2, R39.reuse, 0x7771, RZ ;  /* 0x0000777127027816 */ /* 0x042fe200000000ff */
[----:B------:R-:W4:Y:S04]  /*110d60*/  LDL.LU.64 R42, [R1+0x1910] ;  /* 0x00191000012a7983 */ /* 0x000f280000300a00 */
        /* <DEDUP_REMOVED lines=13> */
[----:B------:R-:W3:Y:S04]  /*110e40*/  LDL.LU.64 R40, [R1+0x18e0] ;  /* 0x0018e00001287983 */ /* 0x000ee80000300a00 */
[----:B------:R-:W3:Y:S04]  /*110e50*/  LDL.LU.64 R18, [R1+0x18d0] ;  /* 0x0018d00001127983 */ /* 0x000ee80000300a00 */
[----:B------:R-:W3:Y:S01]  /*110e60*/  LDL.LU R39, [R1+0x3c] ;  /* 0x00003c0001277983 */ /* 0x000ee20000300800 */
[----:B------:R-:W-:-:S03]  /*110e70*/  LOP3.LUT P4, RZ, R38, 0x800, RZ, 0xc0, !PT ;  /* 0x0000080026ff7812 */ /* 0x000fc6000788c0ff */
[----:B------:R-:W3:Y:S01]  /*110e80*/  LDL.LU.64 R30, [R1+0x18c0] ;  /* 0x0018c000011e7983 */ /* 0x000ee20000300a00 */
[----:B------:R-:W-:-:S03]  /*110e90*/  PRMT R2, R35, 0x7772, RZ ;  /* 0x0000777223027816 */ /* 0x000fc600000000ff */
[----:B------:R-:W3:Y:S01]  /*110ea0*/  LDL.LU R59, [R1+0x2c] ;  /* 0x00002c00013b7983 */ /* 0x000ee20000300800 */
[----:B------:R-:W-:-:S05]  /*110eb0*/  LOP3.LUT P5, RZ, R38, 0x1000, RZ, 0xc0, !PT ;  /* 0x0000100026ff7812 */ /* 0x000fca00078ac0ff */
[----:B----4-:R1:W-:Y:S02]  /*110ec0*/  @P4 STG.E.U8 desc[UR4][R42.64], R2 ;  /* 0x000000022a004986 */ /* 0x0103e4000c101104 */
[----:B-1----:R-:W-:Y:S02]  /*110ed0*/  PRMT R2, R35, 0x7773, RZ ;  /* 0x0000777323027816 */ /* 0x002fe400000000ff */
[----:B------:R-:W4:Y:S01]  /*110ee0*/  LDL.LU.64 R34, [R1+0x18b0] ;  /* 0x0018b00001227983 */ /* 0x000f220000300a00 */
        /* <DEDUP_REMOVED lines=8> */
[C---:B------:R-:W-:Y:S01]  /*110f70*/  LOP3.LUT P0, RZ, R38.reuse, 0x200000, RZ, 0xc0, !PT ;  /* 0x0020000026ff7812 */ /* 0x040fe2000780c0ff */
[----:B------:R-:W2:Y:S01]  /*110f80*/  LDL.LU.64 R52, [R1+0x1890] ;  /* 0x0018900001347983 */ /* 0x000ea20000300a00 */
[----:B------:R-:W-:Y:S02]  /*110f90*/  LOP3.LUT R55, R55, 0xfffffffe, RZ, 0xc0, !PT ;  /* 0xfffffffe37377812 */ /* 0x000fe400078ec0ff */
[----:B------:R-:W-:Y:S01]  /*110fa0*/  LOP3.LUT P6, RZ, R38, 0x2000, RZ, 0xc0, !PT ;  /* 0x0000200026ff7812 */ /* 0x000fe200078cc0ff */
[----:B------:R-:W2:Y:S08]  /*110fb0*/  LDL.LU.64 R50, [R1+0x1880] ;  /* 0x0018800001327983 */ /* 0x000eb00000300a00 */
        /* <DEDUP_REMOVED lines=17> */
[C---:B------:R-:W-:Y:S02]  /*1110d0*/  LOP3.LUT P0, RZ, R38.reuse, 0x8000, RZ, 0xc0, !PT ;  /* 0x0000800026ff7812 */ /* 0x040fe4000780c0ff */
[----:B------:R-:W-:Y:S01]  /*1110e0*/  LOP3.LUT R55, R55, 0xffffffbf, RZ, 0xc0, !PT ;  /* 0xffffffbf37377812 */ /* 0x000fe200078ec0ff */
[----:B------:R1:W-:Y:S10]  /*1110f0*/  @P6 STG.E.U8 desc[UR4][R16.64], R2 ;  /* 0x0000000210006986 */ /* 0x0003f4000c101104 */
[----:B------:R-:W-:Y:S01]  /*111100*/  @P0 LOP3.LUT R55, R55, 0x40, RZ, 0xfc, !PT ;  /* 0x0000004037370812 */ /* 0x000fe200078efcff */
[----:B-1----:R-:W3:Y:S01]  /*111110*/  LDL.LU R17, [R1+0x1c] ;  /* 0x00001c0001117983 */ /* 0x002ee20000300800 */
[----:B------:R-:W-:-:S03]  /*111120*/  LOP3.LUT P0, RZ, R38, 0x4000, RZ, 0xc0, !PT ;  /* 0x0000400026ff7812 */ /* 0x000fc6000780c0ff */
[----:B------:R-:W3:Y:S01]  /*111130*/  LDL.LU.64 R48, [R1+0x1870] ;  /* 0x0018700001307983 */ /* 0x000ee20000300a00 */
[----:B------:R-:W-:-:S03]  /*111140*/  PRMT R2, R39, 0x7771, RZ ;  /* 0x0000777127027816 */ /* 0x000fc600000000ff */
[----:B------:R-:W3:Y:S04]  /*111150*/  LDL.LU.64 R46, [R1+0x1860] ;  /* 0x00186000012e7983 */ /* 0x000ee80000300a00 */
[----:B------:R-:W3:Y:S04]  /*111160*/  LDL.LU R16, [R1+0xc] ;  /* 0x00000c0001107983 */ /* 0x000ee80000300800 */
[----:B------:R1:W-:Y:S01]  /*111170*/  @P0 STG.E.U8 desc[UR4][R40.64], R2 ;  /* 0x0000000228000986 */ /* 0x0003e2000c101104 */
[----:B------:R-:W-:-:S03]  /*111180*/  LOP3.LUT P0, RZ, R55, 0x40, RZ, 0xc0, !PT ;  /* 0x0000004037ff7812 */ /* 0x000fc6000780c0ff */
[----:B------:R-:W3:Y:S04]  /*111190*/  LDL.LU.64 R44, [R1+0x1850] ;  /* 0x00185000012c7983 */ /* 0x000ee80000300a00 */
[----:B------:R-:W3:Y:S01]  /*1111a0*/  LDL.LU.64 R60, [R1+0x1840] ;  /* 0x00184000013c7983 */ /* 0x000ee20000300a00 */
[----:B-1----:R-:W-:-:S03]  /*1111b0*/  PRMT R2, R39, 0x7772, RZ ;  /* 0x0000777227027816 */ /* 0x002fc600000000ff */
[----:B------:R-:W3:Y:S04]  /*1111c0*/  LDL.LU.64 R42, [R1+0x1830] ;  /* 0x00183000012a7983 */ /* 0x000ee80000300a00 */
[----:B------:R1:W-:Y:S01]  /*1111d0*/  @P0 STG.E.U8 desc[UR4][R18.64], R2 ;  /* 0x0000000212000986 */ /* 0x0003e2000c101104 */
[----:B------:R-:W-:-:S03]  /*1111e0*/  LOP3.LUT P0, RZ, R55, 0x20, RZ, 0xc0, !PT ;  /* 0x0000002037ff7812 */ /* 0x000fc6000780c0ff */
[----:B------:R-:W3:Y:S01]  /*1111f0*/  LDL.LU.64 R40, [R1+0x1820] ;  /* 0x0018200001287983 */ /* 0x000ee20000300a00 */
[----:B-1----:R-:W-:-:S03]  /*111200*/  PRMT R2, R39, 0x7773, RZ ;  /* 0x0000777327027816 */ /* 0x002fc600000000ff */
[----:B------:R-:W3:Y:S06]  /*111210*/  LDL.LU.64 R18, [R1+0x1810] ;  /* 0x0018100001127983 */ /* 0x000eec0000300a00 */
[----:B------:R1:W-:Y:S01]  /*111220*/  @P0 STG.E.U8 desc[UR4][R30.64], R2 ;  /* 0x000000021e000986 */ /* 0x0003e2000c101104 */
[----:B------:R-:W-:Y:S02]  /*111230*/  LOP3.LUT P0, RZ, R55, 0x10, RZ, 0xc0, !PT ;  /* 0x0000001037ff7812 */ /* 0x000fe4000780c0ff */
[----:B-1----:R-:W-:Y:S01]  /*111240*/  PRMT R2, R59, 0x7770, RZ ;  /* 0x000077703b027816 */ /* 0x002fe200000000ff */
[----:B------:R-:W3:Y:S10]  /*111250*/  LDL.LU.64 R30, [R1+0x1800] ;  /* 0x00180000011e7983 */ /* 0x000ef40000300a00 */
[----:B----4-:R1:W-:Y:S01]  /*111260*/  @P0 STG.E.U8 desc[UR4][R34.64], R2 ;  /* 0x0000000222000986 */ /* 0x0103e2000c101104 */
[----:B------:R-:W-:-:S02]  /*111270*/  LOP3.LUT P0, RZ, R55, 0x8, RZ, 0xc0, !PT ;  /* 0x0000000837ff7812 */ /* 0x000fc4000780c0ff */
[----:B-1----:R-:W-:Y:S01]  /*111280*/  PRMT R2, R59, 0x7771, RZ ;  /* 0x000077713b027816 */ /* 0x002fe200000000ff */
[----:B------:R-:W4:Y:S04]  /*111290*/  LDL.LU.64 R34, [R1+0x17f8] ;  /* 0x0017f80001227983 */ /* 0x000f280000300a00 */
[----:B------:R-:W4:Y:S06]  /*1112a0*/  LDL.LU R39, [R1+0x418] ;  /* 0x0004180001277983 */ /* 0x000f2c0000300800 */
        /* <DEDUP_REMOVED lines=29> */
[----:B------:R1:W-:Y:S01]  /*111480*/  @P4 STG.E.U8 desc[UR4][R18.64], R2 ;  /* 0x0000000212004986 */ /* 0x0003e2000c101104 */
[----:B------:R-:W-:Y:S02]  /*111490*/  LOP3.LUT P6, RZ, R38, 0x20000000, RZ, 0xc0, !PT ;  /* 0x2000000026ff7812 */ /* 0x000fe400078cc0ff */
[----:B-1----:R-:W-:-:S05]  /*1114a0*/  PRMT R2, R16, 0x7773, RZ ;  /* 0x0000777310027816 */ /* 0x002fca00000000ff */
[----:B------:R1:W-:Y:S04]  /*1114b0*/  @P5 STG.E.U8 desc[UR4][R30.64], R2 ;  /* 0x000000021e005986 */ /* 0x0003e8000c101104 */
[----:B-1----:R-:W3:Y:S01]  /*1114c0*/  LDL.LU.64 R30, [R1+0x17f0] ;  /* 0x0017f000011e7983 */ /* 0x002ee20000300a00 */
[----:B--2---:R-:W-:-:S05]  /*1114d0*/  PRMT R2, R36, 0x7770, RZ ;  /* 0x0000777024027816 */ /* 0x004fca00000000ff */
[----:B----4-:R1:W-:Y:S04]  /*1114e0*/  @P6 STG.E.U8 desc[UR4][R34.64], R2 ;  /* 0x0000000222006986 */ /* 0x0103e8000c101104 */
[----:B-1----:R-:W2:Y:S04]  /*1114f0*/  LDL.LU.64 R34, [R1+0x17e8] ;  /* 0x0017e80001227983 */ /* 0x002ea80000300a00 */
[----:B------:R-:W4:Y:S04]  /*111500*/  LDL.LU.64 R42, [R1+0x17e0] ;  /* 0x0017e000012a7983 */ /* 0x000f280000300a00 */
[----:B------:R-:W4:Y:S04]  /*111510*/  LDL.LU.64 R40, [R1+0x17d8] ;  /* 0x0017d80001287983 */ /* 0x000f280000300a00 */
[----:B------:R-:W4:Y:S04]  /*111520*/  LDL.LU.64 R18, [R1+0x17d0] ;  /* 0x0017d00001127983 */ /* 0x000f280000300a00 */
[----:B------:R-:W4:Y:S01]  /*111530*/  LDL.LU.64 R16, [R1+0x17c8] ;  /* 0x0017c80001107983 */ /* 0x000f220000300a00 */
[----:B------:R-:W-:-:S02]  /*111540*/  LOP3.LUT P4, RZ, R38, 0x40000000, RZ, 0xc0, !PT ;  /* 0x4000000026ff7812 */ /* 0x000fc4000788c0ff */
[----:B------:R-:W-:Y:S02]  /*111550*/  PRMT R2, R36, 0x7771, RZ ;  /* 0x0000777124027816 */ /* 0x000fe400000000ff */
[----:B------:R-:W-:Y:S02]  /*111560*/  LOP3.LUT P5, RZ, R38, 0x80000000, RZ, 0xc0, !PT ;  /* 0x8000000026ff7812 */ /* 0x000fe400078ac0ff */
        /* <DEDUP_REMOVED lines=18> */
[----:B------:R-:W-:-:S05]  /*111690*/  PRMT R2, R36, 0x7772, RZ ;  /* 0x0000777224027816 */ /* 0x000fca00000000ff */
[----:B--2---:R1:W-:Y:S04]  /*1116a0*/  @P5 STG.E.U8 desc[UR4][R34.64], R2 ;  /* 0x0000000222005986 */ /* 0x0043e8000c101104 */
[----:B-1----:R-:W2:Y:S04]  /*1116b0*/  LDL.LU.64 R34, [R1+0x17b8] ;  /* 0x0017b80001227983 */ /* 0x002ea80000300a00 */
[----:B------:R-:W2:Y:S04]  /*1116c0*/  LDL.LU.64 R54, [R1+0x17b0] ;  /* 0x0017b00001367983 */ /* 0x000ea80000300a00 */
[----:B------:R-:W2:Y:S04]  /*1116d0*/  LDL.LU.64 R52, [R1+0x17a8] ;  /* 0x0017a80001347983 */ /* 0x000ea80000300a00 */
[----:B------:R-:W2:Y:S04]  /*1116e0*/  LDL.LU.64 R50, [R1+0x17a0] ;  /* 0x0017a00001327983 */ /* 0x000ea80000300a00 */
[----:B------:R-:W2:Y:S04]  /*1116f0*/  LDL.LU.64 R48, [R1+0x1798] ;  /* 0x0017980001307983 */ /* 0x000ea80000300a00 */
[----:B------:R-:W2:Y:S01]  /*111700*/  LDL.LU.64 R46, [R1+0x1790] ;  /* 0x00179000012e7983 */ /* 0x000ea20000300a00 */
[----:B------:R-:W-:-:S02]  /*111710*/  LOP3.LUT R56, R56, 0xfbffffff, RZ, 0xc0, !PT ;  /* 0xfbffffff38387812 */ /* 0x000fc400078ec0ff */
[C---:B------:R-:W-:Y:S01]  /*111720*/  LOP3.LUT P6, RZ, R39.reuse, 0x1, RZ, 0xc0, !PT ;  /* 0x0000000127ff7812 */ /* 0x040fe200078cc0ff */
[----:B------:R-:W2:Y:S01]  /*111730*/  LDL.LU.64 R44, [R1+0x1788] ;  /* 0x00178800012c7983 */ /* 0x000ea20000300a00 */
[----:B------:R-:W-:Y:S02]  /*111740*/  @P0 LOP3.LUT R56, R56, 0x4000000, RZ, 0xfc, !PT ;  /* 0x0400000038380812 */ /* 0x000fe400078efcff */
[----:B------:R-:W-:Y:S01]  /*111750*/  LOP3.LUT P0, RZ, R39, 0x10, RZ, 0xc0, !PT ;  /* 0x0000001027ff7812 */ /* 0x000fe2000780c0ff */
[----:B------:R-:W2:Y:S01]  /*111760*/  LDL.LU.64 R60, [R1+0x1780] ;  /* 0x00178000013c7983 */ /* 0x000ea20000300a00 */
[----:B------:R-:W-:Y:S02]  /*111770*/  LOP3.LUT R56, R56, 0xf7ffffff, RZ, 0xc0, !PT ;  /* 0xf7ffffff38387812 */ /* 0x000fe400078ec0ff */
[----:B------:R-:W-:-:S09]  /*111780*/  PRMT R36, R36, 0x7773, RZ ;  /* 0x0000777324247816 */ /* 0x000fd200000000ff */
        /* <DEDUP_REMOVED lines=10> */
[----:B------:R-:W-:-:S13]  /*111830*/  LOP3.LUT P0, RZ, R39, 0x2, RZ, 0xc0, !PT ;  /* 0x0000000227ff7812 */ /* 0x000fda000780c0ff */
        /* <DEDUP_REMOVED lines=8> */
[----:B------:R1:W-:Y:S04]  /*1118c0*/  @P0 STG.E.U8 desc[UR4][R16.64], R2 ;  /* 0x0000000210000986 */ /* 0x0003e8000c101104 */
[----:B-1----:R-:W4:Y:S01]  /*1118d0*/  LDL.LU.64 R16, [R1+0x1760] ;  /* 0x0017600001107983 */ /* 0x002f220000300a00 */
[----:B------:R-:W-:Y:S02]  /*1118e0*/  LOP3.LUT P0, RZ, R56, 0x8000000, RZ, 0xc0, !PT ;  /* 0x0800000038ff7812 */ /* 0x000fe4000780c0ff */
[----:B------:R-:W-:Y:S02]  /*1118f0*/  PRMT R32, R32, 0x7773, RZ ;  /* 0x0000777320207816 */ /* 0x000fe400000000ff */
[----:B------:R-:W-:-:S09]  /*111900*/  PRMT R2, R28, 0x7770, RZ ;  /* 0x000077701c027816 */ /* 0x000fd200000000ff */
[----:B---3--:R1:W-:Y:S01]  /*111910*/  @P0 STG.E.U8 desc[UR4][R30.64], R32 ;  /* 0x000000201e000986 */ /* 0x0083e2000c101104 */
[C---:B------:R-:W-:Y:S02]  /*111920*/  LOP3.LUT P0, RZ, R56.reuse, 0x4000000, RZ, 0xc0, !PT ;  /* 0x0400000038ff7812 */ /* 0x040fe4000780c0ff */
[C---:B------:R-:W-:Y:S02]  /*111930*/  LOP3.LUT P1, RZ, R39.reuse, 0x800, RZ, 0xc0, !PT ;  /* 0x0000080027ff7812 */ /* 0x040fe4000782c0ff */
[C---:B------:R-:W-:Y:S02]  /*111940*/  LOP3.LUT P2, RZ, R39.reuse, 0x1000, RZ, 0xc0, !PT ;  /* 0x0000100027ff7812 */ /* 0x040fe4000784c0ff */
[----:B------:R-:W-:Y:S01]  /*111950*/  LOP3.LUT P3, RZ, R39, 0x2000, RZ, 0xc0, !PT ;  /* 0x0000200027ff7812 */ /* 0x000fe2000786c0ff */
[----:B-1----:R-:W3:Y:S06]  /*111960*/  LDL.LU.64 R30, [R1+0x54d0] ;  /* 0x0054d000011e7983 */ /* 0x002eec0000300a00 */
[----:B--2---:R1:W-:Y:S01]  /*111970*/  @P0 STG.E.U8 desc[UR4][R34.64], R2 ;  /* 0x0000000222000986 */ /* 0x0043e2000c101104 */
[----:B------:R-:W-:-:S02]  /*111980*/  LOP3.LUT P0, RZ, R56, 0x2000000, RZ, 0xc0, !PT ;  /* 0x0200000038ff7812 */ /* 0x000fc4000780c0ff */
[----:B-1----:R-:W-:Y:S01]  /*111990*/  PRMT R2, R28, 0x7771, RZ ;  /* 0x000077711c027816 */ /* 0x002fe200000000ff */
[----:B------:R-:W2:Y:S10]  /*1119a0*/  LDL.LU.64 R34, [R1+0x54c8] ;  /* 0x0054c80001227983 */ /* 0x000eb40000300a00 */
[----:B------:R1:W-:Y:S01]  /*1119b0*/  @P0 STG.E.U8 desc[UR4][R54.64], R2 ;  /* 0x0000000236000986 */ /* 0x0003e2000c101104 */
[----:B------:R-:W-:-:S02]  /*1119c0*/  LOP3.LUT P0, RZ, R56, 0x1000000, RZ, 0xc0, !PT ;  /* 0x0100000038ff7812 */ /* 0x000fc4000780c0ff */
[----:B-1----:R-:W-:-:S11]  /*1119d0*/  PRMT R2, R28, 0x7772, RZ ;  /* 0x000077721c027816 */ /* 0x002fd600000000ff */
[----:B------:R1:W-:Y:S01]  /*1119e0*/  @P0 STG.E.U8 desc[UR4][R52.64], R2 ;  /* 0x0000000234000986 */ /* 0x0003e2000c101104 */
[----:B------:R-:W-:Y:S02]  /*1119f0*/  LOP3.LUT P0, RZ, R56, 0x800000, RZ, 0xc0, !PT ;  /* 0x0080000038ff7812 */ /* 0x000fe4000780c0ff */
[----:B------:R-:W-:-:S11]  /*111a00*/  PRMT R28, R28, 0x7773, RZ ;  /* 0x000077731c1c7816 */ /* 0x000fd600000000ff */
[----:B------:R-:W-:Y:S01]  /*111a10*/  @P0 STG.E.U8 desc[UR4][R50.64], R28 ;  /* 0x0000001c32000986 */ /* 0x000fe2000c101104 */
[----:B------:R-:W-:Y:S02]  /*111a20*/  LOP3.LUT P0, RZ, R56, 0x400000, RZ, 0xc0, !PT ;  /* 0x0040000038ff7812 */ /* 0x000fe4000780c0ff */
[----:B-1----:R-:W-:-:S11]  /*111a30*/  PRMT R2, R24, 0x7770, RZ ;  /* 0x0000777018027816 */ /* 0x002fd600000000ff */
[----:B------:R1:W-:Y:S01]  /*111a40*/  @P0 STG.E.U8 desc[UR4][R48.64], R2 ;  /* 0x0000000230000986 */ /* 0x0003e2000c101104 */
[----:B------:R-:W-:Y:S02]  /*111a50*/  LOP3.LUT P0, RZ, R56, 0x200000, RZ, 0xc0, !PT ;  /* 0x0020000038ff7812 */ /* 0x000fe4000780c0ff */
[----:B-1----:R-:W-:-:S11]  /*111a60*/  PRMT R2, R24, 0x7771, RZ ;  /* 0x0000777118027816 */ /* 0x002fd600000000ff */
[----:B------:R1:W-:Y:S01]  /*111a70*/  @P0 STG.E.U8 desc[UR4][R46.64], R2 ;  /* 0x000000022e000986 */ /* 0x0003e2000c101104 */
[----:B------:R-:W-:Y:S02]  /*111a80*/  LOP3.LUT P0, RZ, R39, 0x20000000, RZ, 0xc0, !PT ;  /* 0x2000000027ff7812 */ /* 0x000fe4000780c0ff */
[----:B------:R-:W-:Y:S02]  /*111a90*/  LOP3.LUT R56, R56, 0xffffefff, RZ, 0xc0, !PT ;  /* 0xffffefff38387812 */ /* 0x000fe400078ec0ff */
[----:B-1----:R-:W-:Y:S01]  /*111aa0*/  PRMT R2, R24, 0x7772, RZ ;  /* 0x0000777218027816 */ /* 0x002fe200000000ff */
        /* <DEDUP_REMOVED lines=10> */
[----:B------:R1:W-:Y:S01]  /*111b50*/  @P1 STG.E.U8 desc[UR4][R44.64], R2 ;  /* 0x000000022c001986 */ /* 0x0003e2000c101104 */
[----:B------:R-:W-:-:S09]  /*111b60*/  PRMT R24, R24, 0x7773, RZ ;  /* 0x0000777318187816 */ /* 0x000fd200000000ff */
[----:B------:R-:W-:Y:S01]  /*111b70*/  @P0 LOP3.LUT R56, R56, 0x8000, RZ, 0xfc, !PT ;  /* 0x0000800038380812 */ /* 0x000fe200078efcff */
[----:B-1----:R-:W3:Y:S01]  /*111b80*/  LDL.LU.64 R44, [R1+0x1750] ;  /* 0x00175000012c7983 */ /* 0x002ee20000300a00 */
[----:B------:R-:W-:Y:S02]  /*111b90*/  PRMT R2, R37, 0x7770, RZ ;  /* 0x0000777025027816 */ /* 0x000fe400000000ff */
[----:B------:R-:W-:Y:S01]  /*111ba0*/  LOP3.LUT P0, RZ, R39, 0x2000000, RZ, 0xc0, !PT ;  /* 0x0200000027ff7812 */ /* 0x000fe2000780c0ff */
[----:B------:R1:W-:Y:S04]  /*111bb0*/  @P2 STG.E.U8 desc[UR4][R60.64], R24 ;  /* 0x000000183c002986 */ /* 0x0003e8000c101104 */
[----:B----4-:R4:W-:Y:S01]  /*111bc0*/  @P3 STG.E.U8 desc[UR4][R42.64], R2 ;  /* 0x000000022a003986 */ /* 0x0109e2000c101104 */
[----:B------:R-:W-:-:S03]  /*111bd0*/  LOP3.LUT R56, R56, 0xfffeffff, RZ, 0xc0, !PT ;  /* 0xfffeffff38387812 */ /* 0x000fc600078ec0ff */
[----:B-1----:R-:W3:Y:S04]  /*111be0*/  LDL.LU.64 R60, [R1+0x1748] ;  /* 0x00174800013c7983 */ /* 0x002ee80000300a00 */
[----:B----4-:R-:W4:Y:S01]  /*111bf0*/  LDL.LU.64 R42, [R1+0x1740] ;  /* 0x00174000012a7983 */ /* 0x010f220000300a00 */
[----:B------:R-:W-:Y:S02]  /*111c00*/  @P0 LOP3.LUT R56, R56, 0x10000, RZ, 0xfc, !PT ;  /* 0x0001000038380812 */ /* 0x000fe400078efcff */
[C---:B------:R-:W-:Y:S02]  /*111c10*/  LOP3.LUT P0, RZ, R39.reuse, 0x1000000, RZ, 0xc0, !PT ;  /* 0x0100000027ff7812 */ /* 0x040fe4000780c0ff */
[----:B------:R-:W-:Y:S02]  /*111c20*/  LOP3.LUT R56, R56, 0xfffdffff, RZ, 0xc0, !PT ;  /* 0xfffdffff38387812 */ /* 0x000fe400078ec0ff */
[----:B------:R-:W-:-:S09]  /*111c30*/  LOP3.LUT P4, RZ, R39, 0x4000, RZ, 0xc0, !PT ;  /* 0x0000400027ff7812 */ /* 0x000fd2000788c0ff */
[----:B------:R-:W-:Y:S02]  /*111c40*/  @P0 LOP3.LUT R56, R56, 0x20000, RZ, 0xfc, !PT ;  /* 0x0002000038380812 */ /* 0x000fe400078efcff */
[----:B------:R-:W-:Y:S02]  /*111c50*/  LOP3.LUT P0, RZ, R39, 0x800000, RZ, 0xc0, !PT ;  /* 0x0080000027ff7812 */ /* 0x000fe4000780c0ff */
[----:B------:R-:W-:Y:S02]  /*111c60*/  PRMT R2, R37, 0x7771, RZ ;  /* 0x0000777125027816 */ /* 0x000fe400000000ff */
[----:B------:R-:W-:Y:S02]  /*111c70*/  LOP3.LUT R56, R56, 0xfffbffff, RZ, 0xc0, !PT ;  /* 0xfffbffff38387812 */ /* 0x000fe400078ec0ff */
[----:B------:R-:W-:Y:S01]  /*111c80*/  LOP3.LUT P5, RZ, R39, 0x8000, RZ, 0xc0, !PT ;  /* 0x0000800027ff7812 */ /* 0x000fe200078ac0ff */
[----:B------:R1:W-:Y:S06]  /*111c90*/  @P4 STG.E.U8 desc[UR4][R40.64], R2 ;  /* 0x0000000228004986 */ /* 0x0003ec000c101104 */
[----:B------:R-:W-:-:S02]  /*111ca0*/  @P0 LOP3.LUT R56, R56, 0x40000, RZ, 0xfc, !PT ;  /* 0x0004000038380812 */ /* 0x000fc400078efcff */
[----:B------:R-:W-:Y:S01]  /*111cb0*/  LOP3.LUT P0, RZ, R39, 0x400000, RZ, 0xc0, !PT ;  /* 0x0040000027ff7812 */ /* 0x000fe2000780c0ff */
[----:B-1----:R-:W4:Y:S01]  /*111cc0*/  LDL.LU.64 R40, [R1+0x1738] ;  /* 0x0017380001287983 */ /* 0x002f220000300a00 */
        /* <DEDUP_REMOVED lines=12> */
[C---:B------:R-:W-:Y:S02]  /*111d90*/  LOP3.LUT P5, RZ, R39.reuse, 0x40000, RZ, 0xc0, !PT ;  /* 0x0004000027ff7812 */ /* 0x040fe400078ac0ff */
[C---:B------:R-:W-:Y:S02]  /*111da0*/  LOP3.LUT P6, RZ, R39.reuse, 0x80000, RZ, 0xc0, !PT ;  /* 0x0008000027ff7812 */ /* 0x040fe400078cc0ff */
[C---:B------:R-:W-:Y:S02]  /*111db0*/  LOP3.LUT P0, RZ, R39.reuse, 0x100000, RZ, 0xc0, !PT ;  /* 0x0010000027ff7812 */ /* 0x040fe4000780c0ff */
[C---:B------:R-:W-:Y:S02]  /*111dc0*/  LOP3.LUT P1, RZ, R39.reuse, 0x40000000, RZ, 0xc0, !PT ;  /* 0x4000000027ff7812 */ /* 0x040fe4000782c0ff */
[----:B------:R-:W-:Y:S01]  /*111dd0*/  LOP3.LUT P2, RZ, R39, 0x80000000, RZ, 0xc0, !PT ;  /* 0x8000000027ff7812 */ /* 0x000fe2000784c0ff */
[----:B-1----:R-:W4:Y:S04]  /*111de0*/  LDL.LU R17, [R1+0x420] ;  /* 0x0004200001117983 */ /* 0x002f280000300800 */
[----:B------:R-:W4:Y:S01]  /*111df0*/  LDL.LU.64 R38, [R1+0x1728] ;  /* 0x0017280001267983 */ /* 0x000f220000300a00 */
[----:B------:R-:W-:-:S03]  /*111e00*/  PRMT R2, R33, 0x7770, RZ ;  /* 0x0000777021027816 */ /* 0x000fc600000000ff */
[----:B------:R-:W4:Y:S04]  /*111e10*/  LDL.LU.64 R36, [R1+0x1718] ;  /* 0x0017180001247983 */ /* 0x000f280000300a00 */
[----:B------:R-:W4:Y:S04]  /*111e20*/  LDL.LU.64 R54, [R1+0x1710] ;  /* 0x0017100001367983 */ /* 0x000f280000300a00 */
[----:B------:R-:W4:Y:S04]  /*111e30*/  LDL.LU.64 R52, [R1+0x1708] ;  /* 0x0017080001347983 */ /* 0x000f280000300a00 */
[----:B--2---:R1:W-:Y:S02]  /*111e40*/  @P4 STG.E.U8 desc[UR4][R46.64], R2 ;  /* 0x000000022e004986 */ /* 0x0043e4000c101104 */
[----:B-1----:R-:W-:-:S05]  /*111e50*/  PRMT R2, R33, 0x7771, RZ ;  /* 0x0000777121027816 */ /* 0x002fca00000000ff */
[----:B---3--:R1:W-:Y:S02]  /*111e60*/  @P5 STG.E.U8 desc[UR4][R44.64], R2 ;  /* 0x000000022c005986 */ /* 0x0083e4000c101104 */
[C---:B-1----:R-:W-:Y:S02]  /*111e70*/  PRMT R2, R33.reuse, 0x7772, RZ ;  /* 0x0000777221027816 */ /* 0x042fe400000000ff */
[----:B------:R-:W-:-:S03]  /*111e80*/  PRMT R33, R33, 0x7773, RZ ;  /* 0x0000777321217816 */ /* 0x000fc600000000ff */
[----:B------:R-:W-:Y:S04]  /*111e90*/  @P6 STG.E.U8 desc[UR4][R60.64], R2 ;  /* 0x000000023c006986 */ /* 0x000fe8000c101104 */
[----:B----4-:R1:W-:Y:S04]  /*111ea0*/  @P0 STG.E.U8 desc[UR4][R42.64], R33 ;  /* 0x000000212a000986 */ /* 0x0103e8000c101104 */
[----:B-1----:R-:W2:Y:S01]  /*111eb0*/  LDL.LU.64 R32, [R1+0x1720] ;  /* 0x0017200001207983 */ /* 0x002ea20000300a00 */
[C---:B------:R-:W-:Y:S02]  /*111ec0*/  LOP3.LUT P0, RZ, R56.reuse, 0x100000, RZ, 0xc0, !PT ;  /* 0x0010000038ff7812 */ /* 0x040fe4000780c0ff */
[----:B------:R-:W-:Y:S01]  /*111ed0*/  PRMT R2, R29, 0x7770, RZ ;  /* 0x000077701d027816 */ /* 0x000fe200000000ff */
[----:B------:R-:W3:Y:S04]  /*111ee0*/  LDL.LU.64 R50, [R1+0x1700] ;  /* 0x0017000001327983 */ /* 0x000ee80000300a00 */
[----:B------:R-:W4:Y:S04]  /*111ef0*/  LDL.LU.64 R48, [R1+0x16f8] ;  /* 0x0016f80001307983 */ /* 0x000f280000300a00 */
[----:B------:R-:W3:Y:S04]  /*111f00*/  LDL.LU.64 R46, [R1+0x16f0] ;  /* 0x0016f000012e7983 */ /* 0x000ee80000300a00 */
[----:B------:R-:W3:Y:S04]  /*111f10*/  LDL.LU.64 R44, [R1+0x16e8] ;  /* 0x0016e800012c7983 */ /* 0x000ee80000300a00 */
        /* <DEDUP_REMOVED lines=10> */
[----:B------:R1:W-:Y:S04]  /*111fc0*/  @P0 STG.E.U8 desc[UR4][R38.64], R2 ;  /* 0x0000000226000986 */ /* 0x0003e8000c101104 */
[----:B-1----:R-:W4:Y:S01]  /*111fd0*/  LDL.LU.64 R38, [R1+0x54c0] ;  /* 0x0054c00001267983 */ /* 0x002f220000300a00 */
[----:B------:R-:W-:-:S02]  /*111fe0*/  LOP3.LUT P0, RZ, R56, 0x20000, RZ, 0xc0, !PT ;  /* 0x0002000038ff7812 */ /* 0x000fc4000780c0ff */
[----:B------:R-:W-:Y:S02]  /*111ff0*/  PRMT R29, R29, 0x7773, RZ ;  /* 0x000077731d1d7816 */ /* 0x000fe400000000ff */
[----:B------:R-:W-:Y:S02]  /*112000*/  PRMT R2, R25, 0x7770, RZ ;  /* 0x0000777019027816 */ /* 0x000fe400000000ff */
[C---:B------:R-:W-:Y:S02]  /*112010*/  LOP3.LUT P3, RZ, R17.reuse, 0x1, RZ, 0xc0, !PT ;  /* 0x0000000111ff7812 */ /* 0x040fe4000786c0ff */
[C---:B------:R-:W-:Y:S02]  /*112020*/  LOP3.LUT P4, RZ, R17.reuse, 0x2, RZ, 0xc0, !PT ;  /* 0x0000000211ff7812 */ /* 0x040fe4000788c0ff */
[C---:B------:R-:W-:Y:S02]  /*112030*/  LOP3.LUT P5, RZ, R17.reuse, 0x4, RZ, 0xc0, !PT ;  /* 0x0000000411ff7812 */ /* 0x040fe400078ac0ff */
[----:B------:R-:W-:Y:S01]  /*112040*/  LOP3.LUT P6, RZ, R17, 0x8, RZ, 0xc0, !PT ;  /* 0x0000000811ff7812 */ /* 0x000fe200078cc0ff */
[----:B--2---:R-:W-:Y:S01]  /*112050*/  @P0 STG.E.U8 desc[UR4][R32.64], R29 ;  /* 0x0000001d20000986 */ /* 0x004fe2000c101104 */
        /* <DEDUP_REMOVED lines=9> */
[----:B------:R-:W-:-:S11]  /*1120f0*/  PRMT R25, R25, 0x7773, RZ ;  /* 0x0000777319197816 */ /* 0x000fd600000000ff */
[----:B---3--:R-:W-:Y:S01]  /*112100*/  @P0 STG.E.U8 desc[UR4][R50.64], R25 ;  /* 0x0000001932000986 */ /* 0x008fe2000c101104 */
[----:B------:R-:W-:Y:S02]  /*112110*/  LOP3.LUT P0, RZ, R56, 0x1000, RZ, 0xc0, !PT ;  /* 0x0000100038ff7812 */ /* 0x000fe4000780c0ff */
[----:B----4-:R-:W-:-:S11]  /*112120*/  PRMT R2, R38, 0x7770, RZ ;  /* 0x0000777026027816 */ /* 0x010fd600000000ff */
[----:B------:R1:W-:Y:S02]  /*112130*/  @P0 STG.E.U8 desc[UR4][R48.64], R2 ;  /* 0x0000000230000986 */ /* 0x0003e4000c101104 */
[----:B-1----:R-:W-:-:S05]  /*112140*/  PRMT R2, R38, 0x7771, RZ ;  /* 0x0000777126027816 */ /* 0x002fca00000000ff */
[----:B------:R1:W-:Y:S02]  /*112150*/  @P1 STG.E.U8 desc[UR4][R46.64], R2 ;  /* 0x000000022e001986 */ /* 0x0003e4000c101104 */
[C---:B-1----:R-:W-:Y:S02]  /*112160*/  PRMT R2, R38.reuse, 0x7772, RZ ;  /* 0x0000777226027816 */ /* 0x042fe400000000ff */
[----:B------:R-:W-:-:S03]  /*112170*/  PRMT R38, R38, 0x7773, RZ ;  /* 0x0000777326267816 */ /* 0x000fc600000000ff */
[----:B------:R1:W-:Y:S04]  /*112180*/  @P2 STG.E.U8 desc[UR4][R44.64], R2 ;  /* 0x000000022c002986 */ /* 0x0003e8000c101104 */
[----:B------:R-:W-:Y:S01]  /*112190*/  @P3 STG.E.U8 desc[UR4][R60.64], R38 ;  /* 0x000000263c003986 */ /* 0x000fe2000c101104 */
        /* <DEDUP_REMOVED lines=10> */
[----:B------:R-:W3:Y:S01]  /*112240*/  LDL.LU.64 R42, [R1+0x16a0] ;  /* 0x0016a000012a7983 */ /* 0x000ee20000300a00 */
[----:B------:R-:W-:-:S03]  /*112250*/  LOP3.LUT P4, RZ, R17, 0x10, RZ, 0xc0, !PT ;  /* 0x0000001011ff7812 */ /* 0x000fc6000788c0ff */
[----:B------:R-:W3:Y:S01]  /*112260*/  LDL.LU.64 R40, [R1+0x1698] ;  /* 0x0016980001287983 */ /* 0x000ee20000300a00 */
        /* <DEDUP_REMOVED lines=24> */
[----:B------:R-:W2:Y:S01]  /*1123f0*/  LDL.LU.64 R54, [R1+0x1678] ;  /* 0x0016780001367983 */ /* 0x000ea20000300a00 */
[----:B------:R-:W-:-:S03]  /*112400*/  LOP3.LUT R56, R56, 0xfffffdff, RZ, 0xc0, !PT ;  /* 0xfffffdff38387812 */ /* 0x000fc600078ec0ff */
[----:B------:R-:W2:Y:S01]  /*112410*/  LDL.LU.64 R52, [R1+0x1670] ;  /* 0x0016700001347983 */ /* 0x000ea20000300a00 */
[C---:B------:R-:W-:Y:S02]  /*112420*/  LOP3.LUT P5, RZ, R17.reuse, 0x20, RZ, 0xc0, !PT ;  /* 0x0000002011ff7812 */ /* 0x040fe400078ac0ff */
[C---:B------:R-:W-:Y:S01]  /*112430*/  LOP3.LUT P6, RZ, R17.reuse, 0x40, RZ, 0xc0, !PT ;  /* 0x0000004011ff7812 */ /* 0x040fe200078cc0ff */
[----:B------:R-:W2:Y:S04]  /*112440*/  LDL.LU.64 R50, [R1+0x1668] ;  /* 0x0016680001327983 */ /* 0x000ea80000300a00 */
[----:B------:R-:W-:Y:S01]  /*112450*/  @P0 LOP3.LUT R56, R56, 0x200, RZ, 0xfc, !PT ;  /* 0x0000020038380812 */ /* 0x000fe200078efcff */
[----:B------:R-:W2:Y:S01]  /*112460*/  LDL.LU.64 R48, [R1+0x1660] ;  /* 0x0016600001307983 */ /* 0x000ea20000300a00 */
[----:B------:R-:W-:-:S02]  /*112470*/  LOP3.LUT P0, RZ, R17, 0x200, RZ, 0xc0, !PT ;  /* 0x0000020011ff7812 */ /* 0x000fc4000780c0ff */
        /* <DEDUP_REMOVED lines=15> */
[----:B------:R-:W-:Y:S01]  /*112570*/  PRMT R30, R30, 0x7773, RZ ;  /* 0x000077731e1e7816 */ /* 0x000fe200000000ff */
[----:B-1----:R-:W3:Y:S10]  /*112580*/  LDL.LU.64 R60, [R1+0x1648] ;  /* 0x00164800013c7983 */ /* 0x002ef40000300a00 */
[----:B------:R1:W-:Y:S01]  /*112590*/  @P0 STG.E.U8 desc[UR4][R42.64], R30 ;  /* 0x0000001e2a000986 */ /* 0x0003e2000c101104 */
[----:B------:R-:W-:-:S02]  /*1125a0*/  LOP3.LUT P0, RZ, R56, 0x400, RZ, 0xc0, !PT ;  /* 0x0000040038ff7812 */ /* 0x000fc4000780c0ff */
[----:B------:R-:W-:Y:S01]  /*1125b0*/  PRMT R2, R26, 0x7770, RZ ;  /* 0x000077701a027816 */ /* 0x000fe200000000ff */
[----:B-1----:R-:W4:Y:S10]  /*1125c0*/  LDL.LU.64 R42, [R1+0x1640] ;  /* 0x00164000012a7983 */ /* 0x002f340000300a00 */
[----:B------:R1:W-:Y:S01]  /*1125d0*/  @P0 STG.E.U8 desc[UR4][R40.64], R2 ;  /* 0x0000000228000986 */ /* 0x0003e2000c101104 */
[----:B------:R-:W-:-:S03]  /*1125e0*/  LOP3.LUT P0, RZ, R56, 0x200, RZ, 0xc0, !PT ;  /* 0x0000020038ff7812 */ /* 0x000fc6000780c0ff */
[----:B-1----:R-:W4:Y:S01]  /*1125f0*/  LDL.LU.64 R40, [R1+0x1638] ;  /* 0x0016380001287983 */ /* 0x002f220000300a00 */
[----:B------:R-:W-:-:S09]  /*112600*/  PRMT R2, R26, 0x7771, RZ ;  /* 0x000077711a027816 */ /* 0x000fd200000000ff */
[----:B--2---:R1:W-:Y:S04]  /*112610*/  @P0 STG.E.U8 desc[UR4][R18.64], R2 ;  /* 0x0000000212000986 */ /* 0x0043e8000c101104 */
[----:B-1----:R-:W2:Y:S04]  /*112620*/  LDL.LU.64 R18, [R1+0x1630] ;  /* 0x0016300001127983 */ /* 0x002ea80000300a00 */
[----:B------:R-:W2:Y:S01]  /*112630*/  LDL.LU R16, [R1+0x424] ;  /* 0x0004240001107983 */ /* 0x000ea20000300800 */
[----:B------:R-:W-:Y:S02]  /*112640*/  LOP3.LUT P0, RZ, R56, 0x100, RZ, 0xc0, !PT ;  /* 0x0000010038ff7812 */ /* 0x000fe4000780c0ff */
[----:B------:R-:W-:-:S02]  /*112650*/  PRMT R2, R26, 0x7772, RZ ;  /* 0x000077721a027816 */ /* 0x000fc400000000ff */
[----:B------:R-:W-:-:S09]  /*112660*/  PRMT R26, R26, 0x7773, RZ ;  /* 0x000077731a1a7816 */ /* 0x000fd200000000ff */
[----:B------:R1:W-:Y:S01]  /*112670*/  @P0 STG.E.U8 desc[UR4][R32.64], R2 ;  /* 0x0000000220000986 */ /* 0x0003e2000c101104 */
[----:B------:R-:W-:-:S13]  /*112680*/  LOP3.LUT P0, RZ, R56, 0x80, RZ, 0xc0, !PT ;  /* 0x0000008038ff7812 */ /* 0x000fda000780c0ff */
        /* <DEDUP_REMOVED lines=12> */
[----:B------:R-:W-:Y:S02]  /*112750*/  LOP3.LUT P2, RZ, R17, 0x40000, RZ, 0xc0, !PT ;  /* 0x0004000011ff7812 */ /* 0x000fe4000784c0ff */
[----:B------:R-:W-:Y:S02]  /*112760*/  PRMT R39, R39, 0x7773, RZ ;  /* 0x0000777327277816 */ /* 0x000fe400000000ff */
[----:B------:R-:W-:Y:S02]  /*112770*/  LOP3.LUT P3, RZ, R17, 0x80000, RZ, 0xc0, !PT ;  /* 0x0008000011ff7812 */ /* 0x000fe4000786c0ff */
[----:B-1----:R-:W-:-:S05]  /*112780*/  PRMT R2, R35, 0x7770, RZ ;  /* 0x0000777023027816 */ /* 0x002fca00000000ff */
[----:B------:R-:W-:Y:S04]  /*112790*/  @P0 STG.E.U8 desc[UR4][R48.64], R39 ;  /* 0x0000002730000986 */ /* 0x000fe8000c101104 */
[----:B---3--:R1:W-:Y:S01]  /*1127a0*/  @P1 STG.E.U8 desc[UR4][R46.64], R2 ;  /* 0x000000022e001986 */ /* 0x0083e2000c101104 */
[----:B------:R-:W-:Y:S02]  /*1127b0*/  LOP3.LUT P4, RZ, R17, 0x100000, RZ, 0xc0, !PT ;  /* 0x0010000011ff7812 */ /* 0x000fe4000788c0ff */
[C---:B-1----:R-:W-:Y:S01]  /*1127c0*/  PRMT R2, R35.reuse, 0x7771, RZ ;  /* 0x0000777123027816 */ /* 0x042fe200000000ff */
[----:B------:R-:W3:Y:S04]  /*1127d0*/  LDL.LU.64 R46, [R1+0x1628] ;  /* 0x00162800012e7983 */ /* 0x000ee80000300a00 */
[----:B----4-:R1:W-:Y:S02]  /*1127e0*/  @P2 STG.E.U8 desc[UR4][R44.64], R2 ;  /* 0x000000022c002986 */ /* 0x0103e4000c101104 */
[----:B-1----:R-:W-:-:S02]  /*1127f0*/  PRMT R2, R35, 0x7772, RZ ;  /* 0x0000777223027816 */ /* 0x002fc400000000ff */
[----:B------:R-:W4:Y:S01]  /*112800*/  LDL.LU.64 R44, [R1+0x1620] ;  /* 0x00162000012c7983 */ /* 0x000f220000300a00 */
[----:B------:R-:W-:-:S03]  /*112810*/  PRMT R35, R35, 0x7773, RZ ;  /* 0x0000777323237816 */ /* 0x000fc600000000ff */
[----:B------:R1:W-:Y:S01]  /*112820*/  @P3 STG.E.U8 desc[UR4][R60.64], R2 ;  /* 0x000000023c003986 */ /* 0x0003e2000c101104 */
[----:B------:R-:W-:-:S03]  /*112830*/  LOP3.LUT P5, RZ, R17, 0x200000, RZ, 0xc0, !PT ;  /* 0x0020000011ff7812 */ /* 0x000fc600078ac0ff */
[----:B------:R0:W-:Y:S04]  /*112840*/  @P4 STG.E.U8 desc[UR4][R42.64], R35 ;  /* 0x000000232a004986 */ /* 0x0001e8000c101104 */
[----:B-1----:R-:W4:Y:S04]  /*112850*/  LDL.LU.64 R60, [R1+0x1618] ;  /* 0x00161800013c7983 */ /* 0x002f280000300a00 */
[----:B0-----:R-:W4:Y:S01]  /*112860*/  LDL.LU.64 R42, [R1+0x1610] ;  /* 0x00161000012a7983 */ /* 0x001f220000300a00 */
[----:B------:R-:W-:Y:S02]  /*112870*/  PRMT R2, R31, 0x7770, RZ ;  /* 0x000077701f027816 */ /* 0x000fe400000000ff */
[----:B------:R-:W-:-:S03]  /*112880*/  LOP3.LUT P6, RZ, R17, 0x400000, RZ, 0xc0, !PT ;  /* 0x0040000011ff7812 */ /* 0x000fc600078cc0ff */
[----:B------:R0:W-:Y:S04]  /*112890*/  @P5 STG.E.U8 desc[UR4][R40.64], R2 ;  /* 0x0000000228005986 */ /* 0x0001e8000c101104 */
[----:B0-----:R-:W4:Y:S01]  /*1128a0*/  LDL.LU.64 R40, [R1+0x1608] ;  /* 0x0016080001287983 */ /* 0x001f220000300a00 */
[----:B------:R-:W-:-:S05]  /*1128b0*/  PRMT R2, R31, 0x7771, RZ ;  /* 0x000077711f027816 */ /* 0x000fca00000000ff */
[----:B--2---:R0:W-:Y:S04]  /*1128c0*/  @P6 STG.E.U8 desc[UR4][R18.64], R2 ;  /* 0x0000000212006986 */ /* 0x0041e8000c101104 */
[----:B0-----:R-:W2:Y:S01]  /*1128d0*/  LDL.LU.64 R18, [R1+0x1600] ;  /* 0x0016000001127983 */ /* 0x001ea20000300a00 */
[----:B------:R-:W-:Y:S02]  /*1128e0*/  LOP3.LUT P0, RZ, R16, 0x8, RZ, 0xc0, !PT ;  /* 0x0000000810ff7812 */ /* 0x000fe4000780c0ff */
[----:B------:R-:W-:Y:S01]  /*1128f0*/  LOP3.LUT R57, R57, 0xfbffffff, RZ, 0xc0, !PT ;  /* 0xfbffffff39397812 */ /* 0x000fe200078ec0ff */
[----:B------:R-:W2:Y:S04]  /*112900*/  LDL.LU.64 R28, [R1+0x15f8] ;  /* 0x0015f800011c7983 */ /* 0x000ea80000300a00 */
[----:B------:R-:W2:Y:S04]  /*112910*/  LDL.LU.64 R32, [R1+0x15f0] ;  /* 0x0015f00001207983 */ /* 0x000ea80000300a00 */
[----:B------:R-:W2:Y:S02]  /*112920*/  LDL.LU.64 R36, [R1+0x15e8] ;  /* 0x0015e80001247983 */ /* 0x000ea40000300a00 */
[----:B------:R-:W-:-:S02]  /*112930*/  @P0 LOP3.LUT R57, R57, 0x4000000, RZ, 0xfc, !PT ;  /* 0x0400000039390812 */ /* 0x000fc400078efcff */
[----:B------:R-:W-:Y:S01]  /*112940*/  LOP3.LUT P0, RZ, R16, 0x4, RZ, 0xc0, !PT ;  /* 0x0000000410ff7812 */ /* 0x000fe2000780c0ff */
[----:B------:R-:W2:Y:S01]  /*112950*/  LDL.LU.64 R54, [R1+0x15e0] ;  /* 0x0015e00001367983 */ /* 0x000ea20000300a00 */
[----:B------:R-:W-:Y:S02]  /*112960*/  LOP3.LUT R57, R57, 0xf7ffffff, RZ, 0xc0, !PT ;  /* 0xf7ffffff39397812 */ /* 0x000fe400078ec0ff */
[----:B------:R-:W-:Y:S01]  /*112970*/  LOP3.LUT R56, R56, 0xfffffffe, RZ, 0xc0, !PT ;  /* 0xfffffffe38387812 */ /* 0x000fe200078ec0ff */
[----:B------:R-:W2:Y:S01]  /*112980*/  LDL.LU.64 R52, [R1+0x15d8] ;  /* 0x0015d80001347983 */ /* 0x000ea20000300a00 */
[C---:B------:R-:W-:Y:S02]  /*112990*/  LOP3.LUT P4, RZ, R17.reuse, 0x800000, RZ, 0xc0, !PT ;  /* 0x0080000011ff7812 */ /* 0x040fe4000788c0ff */
[----:B------:R-:W-:Y:S01]  /*1129a0*/  LOP3.LUT P5, RZ, R17, 0x1000000, RZ, 0xc0, !PT ;  /* 0x0100000011ff7812 */ /* 0x000fe200078ac0ff */
[----:B------:R-:W2:Y:S04]  /*1129b0*/  LDL.LU.64 R50, [R1+0x15d0] ;  /* 0x0015d00001327983 */ /* 0x000ea80000300a00 */
[----:B------:R-:W-:Y:S01]  /*1129c0*/  @P0 LOP3.LUT R57, R57, 0x8000000, RZ, 0xfc, !PT ;  /* 0x0800000039390812 */ /* 0x000fe200078efcff */
[----:B------:R-:W2:Y:S01]  /*1129d0*/  LDL.LU.64 R48, [R1+0x15c8] ;  /* 0x0015c80001307983 */ /* 0x000ea20000300a00 */
        /* <DEDUP_REMOVED lines=14> */
[C---:B------:R-:W-:Y:S02]  /*112ac0*/  LOP3.LUT P0, RZ, R17.reuse, 0x10000000, RZ, 0xc0, !PT ;  /* 0x1000000011ff7812 */ /* 0x040fe4000780c0ff */
[----:B------:R-:W-:Y:S02]  /*112ad0*/  LOP3.LUT R56, R56, 0xfffffffd, RZ, 0xc0, !PT ;  /* 0xfffffffd38387812 */ /* 0x000fe400078ec0ff */
[----:B------:R-:W-:-:S09]  /*112ae0*/  LOP3.LUT P6, RZ, R17, 0x2000000, RZ, 0xc0, !PT ;  /* 0x0200000011ff7812 */ /* 0x000fd200078cc0ff */
[----:B------:R-:W-:Y:S02]  /*112af0*/  @P0 LOP3.LUT R56, R56, 0x2, RZ, 0xfc, !PT ;  /* 0x0000000238380812 */ /* 0x000fe400078efcff */
[----:B------:R-:W-:Y:S02]  /*112b00*/  LOP3.LUT P0, RZ, R17, 0x8000000, RZ, 0xc0, !PT ;  /* 0x0800000011ff7812 */ /* 0x000fe4000780c0ff */
[----:B------:R-:W-:Y:S02]  /*112b10*/  LOP3.LUT R56, R56, 0xfffffffb, RZ, 0xc0, !PT ;  /* 0xfffffffb38387812 */ /* 0x000fe400078ec0ff */
[C---:B------:R-:W-:Y:S02]  /*112b20*/  PRMT R2, R31.reuse, 0x7772, RZ ;  /* 0x000077721f027816 */ /* 0x040fe400000000ff */
[----:B------:R-:W-:-:S03]  /*112b30*/  PRMT R31, R31, 0x7773, RZ ;  /* 0x000077731f1f7816 */ /* 0x000fc600000000ff */
[----:B---3--:R0:W-:Y:S04]  /*112b40*/  @P4 STG.E.U8 desc[UR4][R46.64], R2 ;  /* 0x000000022e004986 */ /* 0x0081e8000c101104 */
[----:B------:R-:W-:Y:S02]  /*112b50*/  @P0 LOP3.LUT R56, R56, 0x4, RZ, 0xfc, !PT ;  /* 0x0000000438380812 */ /* 0x000fe400078efcff */
[----:B------:R-:W-:Y:S01]  /*112b60*/  LOP3.LUT P0, RZ, R17, 0x4000000, RZ, 0xc0, !PT ;  /* 0x0400000011ff7812 */ /* 0x000fe2000780c0ff */
[----:B----4-:R1:W-:Y:S01]  /*112b70*/  @P5 STG.E.U8 desc[UR4][R44.64], R31 ;  /* 0x0000001f2c005986 */ /* 0x0103e2000c101104 */
[----:B0-----:R-:W-:-:S03]  /*112b80*/  PRMT R2, R27, 0x7770, RZ ;  /* 0x000077701b027816 */ /* 0x001fc600000000ff */
[----:B------:R-:W3:Y:S04]  /*112b90*/  LDL.LU.64 R46, [R1+0x15c0] ;  /* 0x0015c000012e7983 */ /* 0x000ee80000300a00 */
[----:B------:R0:W-:Y:S04]  /*112ba0*/  @P6 STG.E.U8 desc[UR4][R60.64], R2 ;  /* 0x000000023c006986 */ /* 0x0001e8000c101104 */
[----:B-1----:R-:W4:Y:S01]  /*112bb0*/  LDL.LU.64 R44, [R1+0x15b8] ;  /* 0x0015b800012c7983 */ /* 0x002f220000300a00 */
[----:B0-----:R-:W-:-:S03]  /*112bc0*/  PRMT R2, R27, 0x7771, RZ ;  /* 0x000077711b027816 */ /* 0x001fc600000000ff */
[----:B------:R-:W4:Y:S04]  /*112bd0*/  LDL.LU.64 R60, [R1+0x15b0] ;  /* 0x0015b000013c7983 */ /* 0x000f280000300a00 */
[----:B------:R0:W-:Y:S01]  /*112be0*/  @P0 STG.E.U8 desc[UR4][R42.64], R2 ;  /* 0x000000022a000986 */ /* 0x0001e2000c101104 */
[C---:B------:R-:W-:Y:S02]  /*112bf0*/  LOP3.LUT P0, RZ, R56.reuse, 0x4, RZ, 0xc0, !PT ;  /* 0x0000000438ff7812 */ /* 0x040fe4000780c0ff */
[----:B0-----:R-:W-:Y:S01]  /*112c00*/  PRMT R2, R27, 0x7772, RZ ;  /* 0x000077721b027816 */ /* 0x001fe200000000ff */
[----:B------:R-:W4:Y:S10]  /*112c10*/  LDL.LU.64 R42, [R1+0x15a8] ;  /* 0x0015a800012a7983 */ /* 0x000f340000300a00 */
[----:B------:R0:W-:Y:S01]  /*112c20*/  @P0 STG.E.U8 desc[UR4][R40.64], R2 ;  /* 0x0000000228000986 */ /* 0x0001e2000c101104 */
[----:B------:R-:W-:-:S02]  /*112c30*/  LOP3.LUT P0, RZ, R56, 0x2, RZ, 0xc0, !PT ;  /* 0x0000000238ff7812 */ /* 0x000fc4000780c0ff */
[----:B------:R-:W-:Y:S01]  /*112c40*/  PRMT R27, R27, 0x7773, RZ ;  /* 0x000077731b1b7816 */ /* 0x000fe200000000ff */
[----:B0-----:R-:W4:Y:S10]  /*112c50*/  LDL.LU.64 R40, [R1+0x15a0] ;  /* 0x0015a00001287983 */ /* 0x001f340000300a00 */
[----:B--2---:R0:W-:Y:S04]  /*112c60*/  @P0 STG.E.U8 desc[UR4][R18.64], R27 ;  /* 0x0000001b12000986 */ /* 0x0041e8000c101104 */
[----:B0-----:R-:W2:Y:S01]  /*112c70*/  LDL.LU.64 R18, [R1+0x1598] ;  /* 0x0015980001127983 */ /* 0x001ea20000300a00 */
[----:B------:R-:W-:-:S02]  /*112c80*/  LOP3.LUT P0, RZ, R56, 0x1, RZ, 0xc0, !PT ;  /* 0x0000000138ff7812 */ /* 0x000fc4000780c0ff */
[----:B------:R-:W-:-:S11]  /*112c90*/  PRMT R2, R20, 0x7770, RZ ;  /* 0x0000777014027816 */ /* 0x000fd600000000ff */
[----:B------:R0:W-:Y:S01]  /*112ca0*/  @P0 STG.E.U8 desc[UR4][R28.64], R2 ;  /* 0x000000021c000986 */ /* 0x0001e2000c101104 */
[----:B------:R-:W-:Y:S02]  /*112cb0*/  LOP3.LUT P0, RZ, R57, 0x80000000, RZ, 0xc0, !PT ;  /* 0x8000000039ff7812 */ /* 0x000fe4000780c0ff */
[----:B0-----:R-:W-:-:S11]  /*112cc0*/  PRMT R2, R20, 0x7771, RZ ;  /* 0x0000777114027816 */ /* 0x001fd600000000ff */
[----:B------:R0:W-:Y:S01]  /*112cd0*/  @P0 STG.E.U8 desc[UR4][R32.64], R2 ;  /* 0x0000000220000986 */ /* 0x0001e2000c101104 */
[----:B------:R-:W-:Y:S02]  /*112ce0*/  LOP3.LUT P0, RZ, R57, 0x40000000, RZ, 0xc0, !PT ;  /* 0x4000000039ff7812 */ /* 0x000fe4000780c0ff */
[----:B0-----:R-:W-:-:S11]  /*112cf0*/  PRMT R2, R20, 0x7772, RZ ;  /* 0x0000777214027816 */ /* 0x001fd600000000ff */
[----:B------:R0:W-:Y:S01]  /*112d00*/  @P0 STG.E.U8 desc[UR4][R36.64], R2 ;  /* 0x0000000224000986 */ /* 0x0001e2000c101104 */
[----:B------:R-:W-:Y:S02]  /*112d10*/  LOP3.LUT P0, RZ, R57, 0x20000000, RZ, 0xc0, !PT ;  /* 0x2000000039ff7812 */ /* 0x000fe4000780c0ff */
[----:B------:R-:W-:-:S11]  /*112d20*/  PRMT R20, R20, 0x7773, RZ ;  /* 0x0000777314147816 */ /* 0x000fd600000000ff */
[----:B------:R-:W-:Y:S01]  /*112d30*/  @P0 STG.E.U8 desc[UR4][R54.64], R20 ;  /* 0x0000001436000986 */ /* 0x000fe2000c101104 */
[----:B------:R-:W-:Y:S02]  /*112d40*/  LOP3.LUT P0, RZ, R57, 0x10000000, RZ, 0xc0, !PT ;  /* 0x1000000039ff7812 */ /* 0x000fe4000780c0ff */
[----:B0-----:R-:W-:-:S11]  /*112d50*/  PRMT R2, R12, 0x7770, RZ ;  /* 0x000077700c027816 */ /* 0x001fd600000000ff */
[----:B------:R0:W-:Y:S01]  /*112d60*/  @P0 STG.E.U8 desc[UR4][R52.64], R2 ;  /* 0x0000000234000986 */ /* 0x0001e2000c101104 */
[----:B------:R-:W-:Y:S02]  /*112d70*/  LOP3.LUT P0, RZ, R57, 0x8000000, RZ, 0xc0, !PT ;  /* 0x0800000039ff7812 */ /* 0x000fe4000780c0ff */
[----:B0-----:R-:W-:-:S11]  /*112d80*/  PRMT R2, R12, 0x7771, RZ ;  /* 0x000077710c027816 */ /* 0x001fd600000000ff */
[----:B------:R0:W-:Y:S01]  /*112d90*/  @P0 STG.E.U8 desc[UR4][R50.64], R2 ;  /* 0x0000000232000986 */ /* 0x0001e2000c101104 */
[----:B------:R-:W-:Y:S02]  /*112da0*/  LOP3.LUT P0, RZ, R57, 0x4000000, RZ, 0xc0, !PT ;  /* 0x0400000039ff7812 */ /* 0x000fe4000780c0ff */
[C---:B------:R-:W-:Y:S02]  /*112db0*/  LOP3.LUT P1, RZ, R16.reuse, 0x10, RZ, 0xc0, !PT ;  /* 0x0000001010ff7812 */ /* 0x040fe4000782c0ff */
[C---:B------:R-:W-:Y:S02]  /*112dc0*/  LOP3.LUT P2, RZ, R16.reuse, 0x20, RZ, 0xc0, !PT ;  /* 0x0000002010ff7812 */ /* 0x040fe4000784c0ff */
[----:B------:R-:W-:Y:S02]  /*112dd0*/  LOP3.LUT P3, RZ, R16, 0x40, RZ, 0xc0, !PT ;  /* 0x0000004010ff7812 */ /* 0x000fe4000786c0ff */
[C---:B0-----:R-:W-:Y:S02]  /*112de0*/  PRMT R2, R12.reuse, 0x7772, RZ ;  /* 0x000077720c027816 */ /* 0x041fe400000000ff */
[----:B------:R-:W-:-:S03]  /*112df0*/  PRMT R12, R12, 0x7773, RZ ;  /* 0x000077730c0c7816 */ /* 0x000fc600000000ff */
[----:B------:R0:W-:Y:S01]  /*112e00*/  @P0 STG.E.U8 desc[UR4][R48.64], R2 ;  /* 0x0000000230000986 */ /* 0x0001e2000c101104 */
[C---:B------:R-:W-:Y:S02]  /*112e10*/  LOP3.LUT P4, RZ, R16.reuse, 0x80, RZ, 0xc0, !PT ;  /* 0x0000008010ff7812 */ /* 0x040fe4000788c0ff */
[----:B------:R-:W-:Y:S02]  /*112e20*/  LOP3.LUT P5, RZ, R16, 0x100, RZ, 0xc0, !PT ;  /* 0x0000010010ff7812 */ /* 0x000fe400078ac0ff */
[----:B0-----:R-:W-:Y:S02]  /*112e30*/  PRMT R2, R8, 0x7770, RZ ;  /* 0x0000777008027816 */ /* 0x001fe400000000ff */
[----:B------:R-:W-:Y:S01]  /*112e40*/  LOP3.LUT P6, RZ, R16, 0x200, RZ, 0xc0, !PT ;  /* 0x0000020010ff7812 */ /* 0x000fe200078cc0ff */
[----:B---3--:R-:W-:Y:S04]  /*112e50*/  @P1 STG.E.U8 desc[UR4][R46.64], R12 ;  /* 0x0000000c2e001986 */ /* 0x008fe8000c101104 */
[----:B----4-:R0:W-:Y:S02]  /*112e60*/  @P2 STG.E.U8 desc[UR4][R44.64], R2 ;  /* 0x000000022c002986 */ /* 0x0101e4000c101104 */
[----:B0-----:R-:W-:-:S05]  /*112e70*/  PRMT R2, R8, 0x7771, RZ ;  /* 0x0000777108027816 */ /* 0x001fca00000000ff */
[----:B------:R0:W-:Y:S02]  /*112e80*/  @P3 STG.E.U8 desc[UR4][R60.64], R2 ;  /* 0x000000023c003986 */ /* 0x0001e4000c101104 */
[C---:B0-----:R-:W-:Y:S02]  /*112e90*/  PRMT R2, R8.reuse, 0x7772, RZ ;  /* 0x0000777208027816 */ /* 0x041fe400000000ff */
[----:B------:R-:W-:-:S03]  /*112ea0*/  PRMT R8, R8, 0x7773, RZ ;  /* 0x0000777308087816 */ /* 0x000fc600000000ff */
[----:B------:R0:W-:Y:S04]  /*112eb0*/  @P4 STG.E.U8 desc[UR4][R42.64], R2 ;  /* 0x000000022a004986 */ /* 0x0001e8000c101104 */
[----:B------:R-:W-:Y:S01]  /*112ec0*/  @P5 STG.E.U8 desc[UR4][R40.64], R8 ;  /* 0x0000000828005986 */ /* 0x000fe2000c101104 */
[----:B0-----:R-:W-:-:S05]  /*112ed0*/  PRMT R2, R4, 0x7770, RZ ;  /* 0x0000777004027816 */ /* 0x001fca00000000ff */
[----:B--2---:R0:W-:Y:S04]  /*112ee0*/  @P6 STG.E.U8 desc[UR4][R18.64], R2 ;  /* 0x0000000212006986 */ /* 0x0041e8000c101104 */
[----:B0-----:R-:W2:Y:S04]  /*112ef0*/  LDL.LU.64 R18, [R1+0x1590] ;  /* 0x0015900001127983 */ /* 0x001ea80000300a00 */
        /* <DEDUP_REMOVED lines=25> */
[----:B0-----:R-:W2:Y:S06]  /*113090*/  LDL.LU.64 R18, [R1+0x1560] ;  /* 0x0015600001127983 */ /* 0x001eac0000300a00 */
        /* <DEDUP_REMOVED lines=16> */
[----:B------:R-:W-:Y:S02]  /*1131a0*/  LOP3.LUT R57, R57, 0xfdffffff, RZ, 0xc0, !PT ;  /* 0xfdffffff39397812 */ /* 0x000fe400078ec0ff */
[----:B------:R-:W-:-:S09]  /*1131b0*/  PRMT R2, R4, 0x7772, RZ ;  /* 0x0000777204027816 */ /* 0x000fd200000000ff */
[----:B------:R-:W-:Y:S02]  /*1131c0*/  @P0 LOP3.LUT R57, R57, 0x2000000, RZ, 0xfc, !PT ;  /* 0x0200000039390812 */ /* 0x000fe400078efcff */
[----:B------:R-:W-:Y:S01]  /*1131d0*/  LOP3.LUT P0, RZ, R16, 0x2000, RZ, 0xc0, !PT ;  /* 0x0000200010ff7812 */ /* 0x000fe2000780c0ff */
[----:B---3--:R0:W-:Y:S01]  /*1131e0*/  @P5 STG.E.U8 desc[UR4][R46.64], R2 ;  /* 0x000000022e005986 */ /* 0x0081e2000c101104 */
[----:B------:R-:W-:-:S05]  /*1131f0*/  PRMT R4, R4, 0x7773, RZ ;  /* 0x0000777304047816 */ /* 0x000fca00000000ff */
[----:B----4-:R1:W-:Y:S01]  /*113200*/  @P6 STG.E.U8 desc[UR4][R44.64], R4 ;  /* 0x000000042c006986 */ /* 0x0103e2000c101104 */
[----:B0-----:R-:W-:-:S03]  /*113210*/  PRMT R2, R21, 0x7770, RZ ;  /* 0x0000777015027816 */ /* 0x001fc600000000ff */
[----:B------:R-:W3:Y:S04]  /*113220*/  LDL.LU.64 R46, [R1+0x1528] ;  /* 0x00152800012e7983 */ /* 0x000ee80000300a00 */
[----:B------:R0:W-:Y:S01]  /*113230*/  @P0 STG.E.U8 desc[UR4][R60.64], R2 ;  /* 0x000000023c000986 */ /* 0x0001e2000c101104 */
[----:B------:R-:W-:-:S03]  /*113240*/  LOP3.LUT P0, RZ, R57, 0x2000000, RZ, 0xc0, !PT ;  /* 0x0200000039ff7812 */ /* 0x000fc6000780c0ff */
[----:B-1----:R-:W4:Y:S01]  /*113250*/  LDL.LU.64 R44, [R1+0x1520] ;  /* 0x00152000012c7983 */ /* 0x002f220000300a00 */
[----:B0-----:R-:W-:-:S03]  /*113260*/  PRMT R2, R21, 0x7771, RZ ;  /* 0x0000777115027816 */ /* 0x001fc600000000ff */
[----:B------:R-:W3:Y:S06]  /*113270*/  LDL.LU.64 R60, [R1+0x1518] ;  /* 0x00151800013c7983 */ /* 0x000eec0000300a00 */
[----:B------:R0:W-:Y:S01]  /*113280*/  @P0 STG.E.U8 desc[UR4][R42.64], R2 ;  /* 0x000000022a000986 */ /* 0x0001e2000c101104 */
[----:B------:R-:W-:Y:S02]  /*113290*/  LOP3.LUT P0, RZ, R57, 0x1000000, RZ, 0xc0, !PT ;  /* 0x0100000039ff7812 */ /* 0x000fe4000780c0ff */
[----:B0-----:R-:W-:Y:S01]  /*1132a0*/  PRMT R2, R21, 0x7772, RZ ;  /* 0x0000777215027816 */ /* 0x001fe200000000ff */
[----:B------:R-:W3:Y:S10]  /*1132b0*/  LDL.LU.64 R42, [R1+0x1510] ;  /* 0x00151000012a7983 */ /* 0x000ef40000300a00 */
[----:B------:R0:W-:Y:S01]  /*1132c0*/  @P0 STG.E.U8 desc[UR4][R40.64], R2 ;  /* 0x0000000228000986 */ /* 0x0001e2000c101104 */
[----:B------:R-:W-:-:S02]  /*1132d0*/  LOP3.LUT P0, RZ, R57, 0x800000, RZ, 0xc0, !PT ;  /* 0x0080000039ff7812 */ /* 0x000fc4000780c0ff */
[----:B------:R-:W-:Y:S01]  /*1132e0*/  PRMT R21, R21, 0x7773, RZ ;  /* 0x0000777315157816 */ /* 0x000fe200000000ff */
[----:B0-----:R-:W3:Y:S10]  /*1132f0*/  LDL.LU.64 R40, [R1+0x1508] ;  /* 0x0015080001287983 */ /* 0x001ef40000300a00 */
[----:B--2---:R0:W-:Y:S04]  /*113300*/  @P0 STG.E.U8 desc[UR4][R18.64], R21 ;  /* 0x0000001512000986 */ /* 0x0041e8000c101104 */
[----:B0-----:R-:W2:Y:S01]  /*113310*/  LDL.LU.64 R18, [R1+0x1500] ;  /* 0x0015000001127983 */ /* 0x001ea20000300a00 */
[----:B------:R-:W-:-:S02]  /*113320*/  LOP3.LUT P0, RZ, R57, 0x400000, RZ, 0xc0, !PT ;  /* 0x0040000039ff7812 */ /* 0x000fc4000780c0ff */
[----:B------:R-:W-:Y:S01]  /*113330*/  PRMT R2, R13, 0x7770, RZ ;  /* 0x000077700d027816 */ /* 0x000fe200000000ff */
[----:B------:R-:W2:Y:S10]  /*113340*/  LDL.LU R17, [R1+0x428] ;  /* 0x0004280001117983 */ /* 0x000eb40000300800 */
[----:B------:R0:W-:Y:S01]  /*113350*/  @P0 STG.E.U8 desc[UR4][R32.64], R2 ;  /* 0x0000000220000986 */ /* 0x0001e2000c101104 */
[----:B------:R-:W-:-:S02]  /*113360*/  LOP3.LUT P0, RZ, R57, 0x200000, RZ, 0xc0, !PT ;  /* 0x0020000039ff7812 */ /* 0x000fc4000780c0ff */
        /* <DEDUP_REMOVED lines=9> */
[----:B0-----:R-:W-:Y:S02]  /*113400*/  PRMT R2, R9, 0x7770, RZ ;  /* 0x0000777009027816 */ /* 0x001fe400000000ff */
[----:B------:R-:W-:-:S09]  /*113410*/  LOP3.LUT P1, RZ, R16, 0x800000, RZ, 0xc0, !PT ;  /* 0x0080000010ff7812 */ /* 0x000fd2000782c0ff */
[----:B------:R0:W-:Y:S01]  /*113420*/  @P0 STG.E.U8 desc[UR4][R50.64], R2 ;  /* 0x0000000232000986 */ /* 0x0001e2000c101104 */
[----:B------:R-:W-:Y:S02]  /*113430*/  LOP3.LUT P0, RZ, R57, 0x20000, RZ, 0xc0, !PT ;  /* 0x0002000039ff7812 */ /* 0x000fe4000780c0ff */
[C---:B------:R-:W-:Y:S02]  /*113440*/  LOP3.LUT P2, RZ, R16.reuse, 0x1000000, RZ, 0xc0, !PT ;  /* 0x0100000010ff7812 */ /* 0x040fe4000784c0ff */
[----:B------:R-:W-:Y:S02]  /*113450*/  LOP3.LUT P3, RZ, R16, 0x2000000, RZ, 0xc0, !PT ;  /* 0x0200000010ff7812 */ /* 0x000fe4000786c0ff */
[----:B0-----:R-:W-:-:S07]  /*113460*/  PRMT R2, R9, 0x7771, RZ ;  /* 0x0000777109027816 */ /* 0x001fce00000000ff */
[----:B------:R0:W-:Y:S01]  /*113470*/  @P0 STG.E.U8 desc[UR4][R48.64], R2 ;  /* 0x0000000230000986 */ /* 0x0001e2000c101104 */
[----:B------:R-:W-:Y:S02]  /*113480*/  LOP3.LUT P4, RZ, R16, 0x4000000, RZ, 0xc0, !PT ;  /* 0x0400000010ff7812 */ /* 0x000fe4000788c0ff */
[C---:B0-----:R-:W-:Y:S02]  /*113490*/  PRMT R2, R9.reuse, 0x7772, RZ ;  /* 0x0000777209027816 */ /* 0x041fe400000000ff */
[----:B------:R-:W-:-:S03]  /*1134a0*/  PRMT R9, R9, 0x7773, RZ ;  /* 0x0000777309097816 */ /* 0x000fc600000000ff */
[----:B---3--:R0:W-:Y:S01]  /*1134b0*/  @P1 STG.E.U8 desc[UR4][R46.64], R2 ;  /* 0x000000022e001986 */ /* 0x0081e2000c101104 */
[C---:B------:R-:W-:Y:S02]  /*1134c0*/  LOP3.LUT P5, RZ, R16.reuse, 0x8000000, RZ, 0xc0, !PT ;  /* 0x0800000010ff7812 */ /* 0x040fe400078ac0ff */
[----:B------:R-:W-:Y:S01]  /*1134d0*/  LOP3.LUT P6, RZ, R16, 0x10000000, RZ, 0xc0, !PT ;  /* 0x1000000010ff7812 */ /* 0x000fe200078cc0ff */
[----:B----4-:R-:W-:Y:S01]  /*1134e0*/  @P2 STG.E.U8 desc[UR4][R44.64], R9 ;  /* 0x000000092c002986 */ /* 0x010fe2000c101104 */
[----:B0-----:R-:W-:-:S05]  /*1134f0*/  PRMT R2, R5, 0x7770, RZ ;  /* 0x0000777005027816 */ /* 0x001fca00000000ff */
[----:B------:R0:W-:Y:S02]  /*113500*/  @P3 STG.E.U8 desc[UR4][R60.64], R2 ;  /* 0x000000023c003986 */ /* 0x0001e4000c101104 */
[----:B0-----:R-:W-:-:S05]  /*113510*/  PRMT R2, R5, 0x7771, RZ ;  /* 0x0000777105027816 */ /* 0x001fca00000000ff */
[----:B------:R0:W-:Y:S02]  /*113520*/  @P4 STG.E.U8 desc[UR4][R42.64], R2 ;  /* 0x000000022a004986 */ /* 0x0001e4000c101104 */
[C---:B0-----:R-:W-:Y:S02]  /*113530*/  PRMT R2, R5.reuse, 0x7772, RZ ;  /* 0x0000777205027816 */ /* 0x041fe400000000ff */
[----:B------:R-:W-:-:S03]  /*113540*/  PRMT R5, R5, 0x7773, RZ ;  /* 0x0000777305057816 */ /* 0x000fc600000000ff */
[----:B------:R-:W-:Y:S04]  /*113550*/  @P5 STG.E.U8 desc[UR4][R40.64], R2 ;  /* 0x0000000228005986 */ /* 0x000fe8000c101104 */
[----:B--2---:R0:W-:Y:S04]  /*113560*/  @P6 STG.E.U8 desc[UR4][R18.64], R5 ;  /* 0x0000000512006986 */ /* 0x0041e8000c101104 */
[----:B0-----:R-:W2:Y:S04]  /*113570*/  LDL.LU.64 R18, [R1+0x14f8] ;  /* 0x0014f80001127983 */ /* 0x001ea80000300a00 */
[----:B------:R-:W3:Y:S04]  /*113580*/  LDL.LU.64 R46, [R1+0x14f0] ;  /* 0x0014f000012e7983 */ /* 0x000ee80000300a00 */
[----:B------:R-:W4:Y:S04]  /*113590*/  LDL.LU.64 R44, [R1+0x14e8] ;  /* 0x0014e800012c7983 */ /* 0x000f280000300a00 */
[----:B------:R-:W3:Y:S04]  /*1135a0*/  LDL.LU.64 R60, [R1+0x14e0] ;  /* 0x0014e000013c7983 */ /* 0x000ee80000300a00 */
[----:B------:R-:W3:Y:S04]  /*1135b0*/  LDL.LU.64 R42, [R1+0x14d8] ;  /* 0x0014d800012a7983 */ /* 0x000ee80000300a00 */
[----:B------:R-:W3:Y:S01]  /*1135c0*/  LDL.LU.64 R40, [R1+0x14d0] ;  /* 0x0014d00001287983 */ /* 0x000ee20000300a00 */
[----:B------:R-:W-:-:S02]  /*1135d0*/  LOP3.LUT P4, RZ, R16, 0x20000000, RZ, 0xc0, !PT ;  /* 0x2000000010ff7812 */ /* 0x000fc4000788c0ff */
        /* <DEDUP_REMOVED lines=27> */
[----:B------:R-:W-:Y:S02]  /*113790*/  LOP3.LUT P6, RZ, R16, 0x80000000, RZ, 0xc0, !PT ;  /* 0x8000000010ff7812 */ /* 0x000fe400078cc0ff */
[----:B------:R-:W-:-:S09]  /*1137a0*/  LOP3.LUT R57, R57, 0xfffeffff, RZ, 0xc0, !PT ;  /* 0xfffeffff39397812 */ /* 0x000fd200078ec0ff */
[----:B------:R-:W-:Y:S02]  /*1137b0*/  @P0 LOP3.LUT R57, R57, 0x10000, RZ, 0xfc, !PT ;  /* 0x0001000039390812 */ /* 0x000fe400078efcff */
[----:B------:R-:W-:Y:S01]  /*1137c0*/  LOP3.LUT P0, RZ, R17, 0x1, RZ, 0xc0, !PT ;  /* 0x0000000111ff7812 */ /* 0x000fe2000780c0ff */
[----:B--2---:R0:W-:Y:S04]  /*1137d0*/  @P4 STG.E.U8 desc[UR4][R18.64], R2 ;  /* 0x0000000212004986 */ /* 0x0041e8000c101104 */
[----:B0-----:R-:W2:Y:S04]  /*1137e0*/  LDL.LU.64 R18, [R1+0x14c8] ;  /* 0x0014c80001127983 */ /* 0x001ea80000300a00 */
[----:B------:R-:W2:Y:S04]  /*1137f0*/  LDL.LU.64 R32, [R1+0x14c0] ;  /* 0x0014c00001207983 */ /* 0x000ea80000300a00 */
[----:B------:R-:W2:Y:S04]  /*113800*/  LDL.LU.64 R36, [R1+0x14b8] ;  /* 0x0014b80001247983 */ /* 0x000ea80000300a00 */
[----:B------:R-:W2:Y:S04]  /*113810*/  LDL.LU.64 R54, [R1+0x14b0] ;  /* 0x0014b00001367983 */ /* 0x000ea80000300a00 */
[----:B------:R-:W2:Y:S04]  /*113820*/  LDL.LU.64 R52, [R1+0x14a8] ;  /* 0x0014a80001347983 */ /* 0x000ea80000300a00 */
[----:B------:R-:W2:Y:S01]  /*113830*/  LDL.LU.64 R50, [R1+0x14a0] ;  /* 0x0014a00001327983 */ /* 0x000ea20000300a00 */
[----:B------:R-:W-:-:S03]  /*113840*/  PRMT R2, R22, 0x7771, RZ ;  /* 0x0000777116027816 */ /* 0x000fc600000000ff */
[----:B------:R-:W2:Y:S04]  /*113850*/  LDL.LU.64 R48, [R1+0x1498] ;  /* 0x0014980001307983 */ /* 0x000ea80000300a00 */
[----:B---3--:R0:W-:Y:S02]  /*113860*/  @P5 STG.E.U8 desc[UR4][R46.64], R2 ;  /* 0x000000022e005986 */ /* 0x0081e4000c101104 */
[C---:B0-----:R-:W-:Y:S02]  /*113870*/  PRMT R2, R22.reuse, 0x7772, RZ ;  /* 0x0000777216027816 */ /* 0x041fe400000000ff */
[----:B------:R-:W3:Y:S01]  /*113880*/  LDL.LU.64 R46, [R1+0x1490] ;  /* 0x00149000012e7983 */ /* 0x000ee20000300a00 */
[----:B------:R-:W-:-:S03]  /*113890*/  PRMT R22, R22, 0x7773, RZ ;  /* 0x0000777316167816 */ /* 0x000fc600000000ff */
[----:B----4-:R0:W-:Y:S04]  /*1138a0*/  @P6 STG.E.U8 desc[UR4][R44.64], R2 ;  /* 0x000000022c006986 */ /* 0x0101e8000c101104 */
[----:B------:R1:W-:Y:S01]  /*1138b0*/  @P0 STG.E.U8 desc[UR4][R60.64], R22 ;  /* 0x000000163c000986 */ /* 0x0003e2000c101104 */
[----:B------:R-:W-:-:S03]  /*1138c0*/  LOP3.LUT P0, RZ, R57, 0x10000, RZ, 0xc0, !PT ;  /* 0x0001000039ff7812 */ /* 0x000fc6000780c0ff */
[----:B0-----:R-:W4:Y:S04]  /*1138d0*/  LDL.LU.64 R44, [R1+0x1488] ;  /* 0x00148800012c7983 */ /* 0x001f280000300a00 */
[----:B-1----:R-:W3:Y:S01]  /*1138e0*/  LDL.LU.64 R60, [R1+0x1480] ;  /* 0x00148000013c7983 */ /* 0x002ee20000300a00 */
[----:B------:R-:W-:-:S05]  /*1138f0*/  PRMT R2, R14, 0x7770, RZ ;  /* 0x000077700e027816 */ /* 0x000fca00000000ff */
[----:B------:R0:W-:Y:S04]  /*113900*/  @P0 STG.E.U8 desc[UR4][R42.64], R2 ;  /* 0x000000022a000986 */ /* 0x0001e8000c101104 */
[----:B0-----:R-:W3:Y:S01]  /*113910*/  LDL.LU.64 R42, [R1+0x1478] ;  /* 0x00147800012a7983 */ /* 0x001ee20000300a00 */
[----:B------:R-:W-:Y:S02]  /*113920*/  LOP3.LUT P0, RZ, R57, 0x8000, RZ, 0xc0, !PT ;  /* 0x0000800039ff7812 */ /* 0x000fe4000780c0ff */
[----:B------:R-:W-:-:S11]  /*113930*/  PRMT R2, R14, 0x7771, RZ ;  /* 0x000077710e027816 */ /* 0x000fd600000000ff */
[----:B------:R0:W-:Y:S04]  /*113940*/  @P0 STG.E.U8 desc[UR4][R40.64], R2 ;  /* 0x0000000228000986 */ /* 0x0001e8000c101104 */
[----:B0-----:R-:W3:Y:S01]  /*113950*/  LDL.LU.64 R40, [R1+0x1470] ;  /* 0x0014700001287983 */ /* 0x001ee20000300a00 */
[----:B------:R-:W-:Y:S02]  /*113960*/  LOP3.LUT P0, RZ, R57, 0x4000, RZ, 0xc0, !PT ;  /* 0x0000400039ff7812 */ /* 0x000fe4000780c0ff */
[C---:B------:R-:W-:Y:S02]  /*113970*/  PRMT R2, R14.reuse, 0x7772, RZ ;  /* 0x000077720e027816 */ /* 0x040fe400000000ff */
[----:B------:R-:W-:Y:S02]  /*113980*/  PRMT R14, R14, 0x7773, RZ ;  /* 0x000077730e0e7816 */ /* 0x000fe400000000ff */
[----:B------:R-:W-:-:S02]  /*113990*/  LOP3.LUT P1, RZ, R17, 0x400, RZ, 0xc0, !PT ;  /* 0x0000040011ff7812 */ /* 0x000fc4000782c0ff */
[C---:B------:R-:W-:Y:S02]  /*1139a0*/  LOP3.LUT P2, RZ, R17.reuse, 0x800, RZ, 0xc0, !PT ;  /* 0x0000080011ff7812 */ /* 0x040fe4000784c0ff */
[C---:B------:R-:W-:Y:S02]  /*1139b0*/  LOP3.LUT P3, RZ, R17.reuse, 0x1000, RZ, 0xc0, !PT ;  /* 0x0000100011ff7812 */ /* 0x040fe4000786c0ff */
[C---:B------:R-:W-:Y:S02]  /*1139c0*/  LOP3.LUT P4, RZ, R17.reuse, 0x2000, RZ, 0xc0, !PT ;  /* 0x0000200011ff7812 */ /* 0x040fe4000788c0ff */
[----:B------:R-:W-:Y:S01]  /*1139d0*/  LOP3.LUT P5, RZ, R17, 0x4000, RZ, 0xc0, !PT ;  /* 0x0000400011ff7812 */ /* 0x000fe200078ac0ff */
[----:B--2---:R0:W-:Y:S04]  /*1139e0*/  @P0 STG.E.U8 desc[UR4][R18.64], R2 ;  /* 0x0000000212000986 */ /* 0x0041e8000c101104 */
[----:B0-----:R-:W2:Y:S04]  /*1139f0*/  LDL.LU.64 R18, [R1+0x1468] ;  /* 0x0014680001127983 */ /* 0x001ea80000300a00 */
[----:B------:R-:W2:Y:S01]  /*113a00*/  LDL.LU R16, [R1+0x430] ;  /* 0x0004300001107983 */ /* 0x000ea20000300800 */
[----:B------:R-:W-:-:S02]  /*113a10*/  LOP3.LUT P0, RZ, R57, 0x2000, RZ, 0xc0, !PT ;  /* 0x0000200039ff7812 */ /* 0x000fc4000780c0ff */
[----:B------:R-:W-:-:S11]  /*113a20*/  PRMT R2, R10, 0x7770, RZ ;  /* 0x000077700a027816 */ /* 0x000fd600000000ff */
[----:B------:R-:W-:Y:S01]  /*113a30*/  @P0 STG.E.U8 desc[UR4][R32.64], R14 ;  /* 0x0000000e20000986 */ /* 0x000fe2000c101104 */
[----:B------:R-:W-:-:S13]  /*113a40*/  LOP3.LUT P0, RZ, R57, 0x1000, RZ, 0xc0, !PT ;  /* 0x0000100039ff7812 */ /* 0x000fda000780c0ff */
        /* <DEDUP_REMOVED lines=12> */
[----:B------:R0:W-:Y:S02]  /*113b10*/  @P0 STG.E.U8 desc[UR4][R48.64], R2 ;  /* 0x0000000230000986 */ /* 0x0001e4000c101104 */
[C---:B0-----:R-:W-:Y:S02]  /*113b20*/  PRMT R2, R6.reuse, 0x7771, RZ ;  /* 0x0000777106027816 */ /* 0x041fe400000000ff */
[----:B------:R-:W2:Y:S04]  /*113b30*/  LDL.LU.64 R48, [R1+0x1460] ;  /* 0x0014600001307983 */ /* 0x000ea80000300a00 */
[----:B---3--:R0:W-:Y:S02]  /*113b40*/  @P1 STG.E.U8 desc[UR4][R46.64], R2 ;  /* 0x000000022e001986 */ /* 0x0081e4000c101104 */
[----:B0-----:R-:W-:-:S02]  /*113b50*/  PRMT R2, R6, 0x7772, RZ ;  /* 0x0000777206027816 */ /* 0x001fc400000000ff */
[----:B------:R-:W3:Y:S01]  /*113b60*/  LDL.LU.64 R46, [R1+0x1458] ;  /* 0x00145800012e7983 */ /* 0x000ee20000300a00 */
[----:B------:R-:W-:-:S03]  /*113b70*/  PRMT R6, R6, 0x7773, RZ ;  /* 0x0000777306067816 */ /* 0x000fc600000000ff */
[----:B----4-:R0:W-:Y:S04]  /*113b80*/  @P2 STG.E.U8 desc[UR4][R44.64], R2 ;  /* 0x000000022c002986 */ /* 0x0101e8000c101104 */
[----:B------:R1:W-:Y:S04]  /*113b90*/  @P3 STG.E.U8 desc[UR4][R60.64], R6 ;  /* 0x000000063c003986 */ /* 0x0003e8000c101104 */
[----:B0-----:R-:W4:Y:S04]  /*113ba0*/  LDL.LU.64 R44, [R1+0x1450] ;  /* 0x00145000012c7983 */ /* 0x001f280000300a00 */
[----:B-1----:R-:W4:Y:S01]  /*113bb0*/  LDL.LU.64 R60, [R1+0x1448] ;  /* 0x00144800013c7983 */ /* 0x002f220000300a00 */
[----:B------:R-:W-:-:S05]  /*113bc0*/  PRMT R2, R23, 0x7770, RZ ;  /* 0x0000777017027816 */ /* 0x000fca00000000ff */
[----:B------:R0:W-:Y:S04]  /*113bd0*/  @P4 STG.E.U8 desc[UR4][R42.64], R2 ;  /* 0x000000022a004986 */ /* 0x0001e8000c101104 */
[----:B0-----:R-:W4:Y:S01]  /*113be0*/  LDL.LU.64 R42, [R1+0x1440] ;  /* 0x00144000012a7983 */ /* 0x001f220000300a00 */
[----:B------:R-:W-:-:S05]  /*113bf0*/  PRMT R2, R23, 0x7771, RZ ;  /* 0x0000777117027816 */ /* 0x000fca00000000ff */
[----:B------:R0:W-:Y:S04]  /*113c00*/  @P5 STG.E.U8 desc[UR4][R40.64], R2 ;  /* 0x0000000228005986 */ /* 0x0001e8000c101104 */
[----:B0-----:R-:W4:Y:S01]  /*113c10*/  LDL.LU.64 R40, [R1+0x1438] ;  /* 0x0014380001287983 */ /* 0x001f220000300a00 */
[----:B------:R-:W-:Y:S02]  /*113c20*/  LOP3.LUT P0, RZ, R17, 0x10000000, RZ, 0xc0, !PT ;  /* 0x1000000011ff7812 */ /* 0x000fe4000780c0ff */
[----:B------:R-:W-:Y:S02]  /*113c30*/  LOP3.LUT R57, R57, 0xfffffffe, RZ, 0xc0, !PT ;  /* 0xfffffffe39397812 */ /* 0x000fe400078ec0ff */
[----:B------:R-:W-:Y:S02]  /*113c40*/  LOP3.LUT P6, RZ, R17, 0x8000, RZ, 0xc0, !PT ;  /* 0x0000800011ff7812 */ /* 0x000fe400078cc0ff */
[----:B------:R-:W-:-:S02]  /*113c50*/  PRMT R2, R23, 0x7772, RZ ;  /* 0x0000777217027816 */ /* 0x000fc400000000ff */
[C---:B------:R-:W-:Y:S02]  /*113c60*/  LOP3.LUT P4, RZ, R17.reuse, 0x10000, RZ, 0xc0, !PT ;  /* 0x0001000011ff7812 */ /* 0x040fe4000788c0ff */
[----:B------:R-:W-:Y:S02]  /*113c70*/  LOP3.LUT P5, RZ, R17, 0x20000, RZ, 0xc0, !PT ;  /* 0x0002000011ff7812 */ /* 0x000fe400078ac0ff */
[----:B--2---:R-:W-:-:S04]  /*113c80*/  LOP3.LUT R16, R16, 0x7fffffff, RZ, 0xc0, !PT ;  /* 0x7fffffff10107812 */ /* 0x004fc800078ec0ff */
[----:B------:R-:W-:Y:S02]  /*113c90*/  @P0 LOP3.LUT R16, R16, 0x80000000, RZ, 0xfc, !PT ;  /* 0x8000000010100812 */ /* 0x000fe400078efcff */
[----:B------:R-:W-:-:S13]  /*113ca0*/  LOP3.LUT P0, RZ, R17, 0x8000000, RZ, 0xc0, !PT ;  /* 0x0800000011ff7812 */ /* 0x000fda000780c0ff */
[----:B------:R-:W-:Y:S02]  /*113cb0*/  @P0 LOP3.LUT R57, R57, 0x1, RZ, 0xfc, !PT ;  /* 0x0000000139390812 */ /* 0x000fe400078efcff */
[----:B------:R-:W-:Y:S02]  /*113cc0*/  LOP3.LUT P0, RZ, R17, 0x4000000, RZ, 0xc0, !PT ;  /* 0x0400000011ff7812 */ /* 0x000fe4000780c0ff */
[----:B------:R-:W-:Y:S01]  /*113cd0*/  LOP3.LUT R57, R57, 0xfffffffd, RZ, 0xc0, !PT ;  /* 0xfffffffd39397812 */ /* 0x000fe200078ec0ff */
[----:B------:R0:W-:Y:S10]  /*113ce0*/  @P6 STG.E.U8 desc[UR4][R18.64], R2 ;  /* 0x0000000212006986 */ /* 0x0001f4000c101104 */
[----:B------:R-:W-:-:S02]  /*113cf0*/  @P0 LOP3.LUT R57, R57, 0x2, RZ, 0xfc, !PT ;  /* 0x0000000239390812 */ /* 0x000fc400078efcff */
[----:B------:R-:W-:Y:S01]  /*113d00*/  LOP3.LUT P0, RZ, R17, 0x2000000, RZ, 0xc0, !PT ;  /* 0x0200000011ff7812 */ /* 0x000fe2000780c0ff */
[----:B0-----:R-:W2:Y:S04]  /*113d10*/  LDL.LU R19, [R1+0x42c] ;  /* 0x00042c0001137983 */ /* 0x001ea80000300800 */
[----:B------:R-:W2:Y:S01]  /*113d20*/  LDL.LU.64 R24, [R1+0x1430] ;  /* 0x0014300001187983 */ /* 0x000ea20000300a00 */
[----:B------:R-:W-:-:S03]  /*113d30*/  LOP3.LUT R57, R57, 0xfffffffb, RZ, 0xc0, !PT ;  /* 0xfffffffb39397812 */ /* 0x000fc600078ec0ff */
[----:B------:R-:W2:Y:S04]  /*113d40*/  LDL.LU.64 R28, [R1+0x1428] ;  /* 0x00142800011c7983 */ /* 0x000ea80000300a00 */
[----:B------:R-:W-:Y:S01]  /*113d50*/  @P0 LOP3.LUT R57, R57, 0x4, RZ, 0xfc, !PT ;  /* 0x0000000439390812 */ /* 0x000fe200078efcff */
[----:B------:R-:W2:Y:S01]  /*113d60*/  LDL.LU.64 R32, [R1+0x1420] ;  /* 0x0014200001207983 */ /* 0x000ea20000300a00 */
[----:B------:R-:W-:Y:S02]  /*113d70*/  LOP3.LUT P0, RZ, R17, 0x1000000, RZ, 0xc0, !PT ;  /* 0x0100000011ff7812 */ /* 0x000fe4000780c0ff */
[----:B------:R-:W-:Y:S01]  /*113d80*/  LOP3.LUT R57, R57, 0xfffffff7, RZ, 0xc0, !PT ;  /* 0xfffffff739397812 */ /* 0x000fe200078ec0ff */
[----:B------:R-:W2:Y:S04]  /*113d90*/  LDL.LU.64 R36, [R1+0x1418] ;  /* 0x0014180001247983 */ /* 0x000ea80000300a00 */
[----:B------:R-:W2:Y:S04]  /*113da0*/  LDL.LU.64 R54, [R1+0x1410] ;  /* 0x0014100001367983 */ /* 0x000ea80000300a00 */
[----:B------:R-:W2:Y:S02]  /*113db0*/  LDL.LU.64 R52, [R1+0x1408] ;  /* 0x0014080001347983 */ /* 0x000ea40000300a00 */
        /* <DEDUP_REMOVED lines=13> */
[----:B------:R-:W-:Y:S02]  /*113e90*/  PRMT R23, R23, 0x7773, RZ ;  /* 0x0000777317177816 */ /* 0x000fe400000000ff */
[----:B------:R-:W-:-:S02]  /*113ea0*/  PRMT R2, R15, 0x7770, RZ ;  /* 0x000077700f027816 */ /* 0x000fc400000000ff */
[C---:B------:R-:W-:Y:S02]  /*113eb0*/  LOP3.LUT P1, RZ, R17.reuse, 0x20000000, RZ, 0xc0, !PT ;  /* 0x2000000011ff7812 */ /* 0x040fe4000782c0ff */
[----:B------:R-:W-:Y:S02]  /*113ec0*/  LOP3.LUT P2, RZ, R17, 0x40000000, RZ, 0xc0, !PT ;  /* 0x4000000011ff7812 */ /* 0x000fe4000784c0ff */
[----:B------:R-:W-:Y:S02]  /*113ed0*/  @P0 LOP3.LUT R57, R57, 0x80, RZ, 0xfc, !PT ;  /* 0x0000008039390812 */ /* 0x000fe400078efcff */
[C---:B------:R-:W-:Y:S02]  /*113ee0*/  LOP3.LUT P0, RZ, R17.reuse, 0x80000, RZ, 0xc0, !PT ;  /* 0x0008000011ff7812 */ /* 0x040fe4000780c0ff */
[----:B------:R-:W-:Y:S01]  /*113ef0*/  LOP3.LUT P3, RZ, R17, 0x80000000, RZ, 0xc0, !PT ;  /* 0x8000000011ff7812 */ /* 0x000fe2000786c0ff */
[----:B------:R0:W-:Y:S04]  /*113f00*/  @P4 STG.E.U8 desc[UR4][R48.64], R23 ;  /* 0x0000001730004986 */ /* 0x0001e8000c101104 */
[----:B------:R-:W2:Y:S04]  /*113f10*/  LDL.LU R17, [R1+0x740] ;  /* 0x0007400001117983 */ /* 0x000ea80000300800 */
[----:B---3--:R1:W-:Y:S04]  /*113f20*/  @P5 STG.E.U8 desc[UR4][R46.64], R2 ;  /* 0x000000022e005986 */ /* 0x0083e8000c101104 */
[----:B------:R-:W3:Y:S04]  /*113f30*/  LDL.LU.64 R50, [R1+0x1400] ;  /* 0x0014000001327983 */ /* 0x000ee80000300a00 */
[----:B0-----:R-:W3:Y:S01]  /*113f40*/  LDL.LU.64 R48, [R1+0x13f8] ;  /* 0x0013f80001307983 */ /* 0x001ee20000300a00 */
[----:B-1----:R-:W-:-:S03]  /*113f50*/  PRMT R2, R15, 0x7771, RZ ;  /* 0x000077710f027816 */ /* 0x002fc600000000ff */
[----:B------:R-:W3:Y:S04]  /*113f60*/  LDL.LU.64 R46, [R1+0x13f0] ;  /* 0x0013f000012e7983 */ /* 0x000ee80000300a00 */
[----:B----4-:R0:W-:Y:S02]  /*113f70*/  @P6 STG.E.U8 desc[UR4][R44.64], R2 ;  /* 0x000000022c006986 */ /* 0x0101e4000c101104 */
[----:B0-----:R-:W-:Y:S02]  /*113f80*/  PRMT R2, R15, 0x7772, RZ ;  /* 0x000077720f027816 */ /* 0x001fe400000000ff */
[----:B------:R-:W4:Y:S04]  /*113f90*/  LDL.LU.64 R44, [R1+0x13e8] ;  /* 0x0013e800012c7983 */ /* 0x000f280000300a00 */
[----:B------:R0:W-:Y:S01]  /*113fa0*/  @P0 STG.E.U8 desc[UR4][R60.64], R2 ;  /* 0x000000023c000986 */ /* 0x0001e2000c101104 */
[----:B------:R-:W-:-:S02]  /*113fb0*/  LOP3.LUT P0, RZ, R57, 0x80, RZ, 0xc0, !PT ;  /* 0x0000008039ff7812 */ /* 0x000fc4000780c0ff */
[----:B------:R-:W-:Y:S01]  /*113fc0*/  PRMT R15, R15, 0x7773, RZ ;  /* 0x000077730f0f7816 */ /* 0x000fe200000000ff */
[----:B------:R-:W4:Y:S04]  /*113fd0*/  LDL.LU R18, [R1+0x680] ;  /* 0x0006800001127983 */ /* 0x000f280000300800 */
[----:B0-----:R-:W4:Y:S06]  /*113fe0*/  LDL.LU.64 R60, [R1+0x13e0] ;  /* 0x0013e000013c7983 */ /* 0x001f2c0000300a00 */
[----:B------:R0:W-:Y:S04]  /*113ff0*/  @P0 STG.E.U8 desc[UR4][R42.64], R15 ;  /* 0x0000000f2a000986 */ /* 0x0001e8000c101104 */
[----:B0-----:R-:W4:Y:S01]  /*114000*/  LDL.LU.64 R42, [R1+0x13d8] ;  /* 0x0013d800012a7983 */ /* 0x001f220000300a00 */
[----:B------:R-:W-:-:S02]  /*114010*/  LOP3.LUT P0, RZ, R57, 0x40, RZ, 0xc0, !PT ;  /* 0x0000004039ff7812 */ /* 0x000fc4000780c0ff */
[----:B------:R-:W-:-:S11]  /*114020*/  PRMT R2, R11, 0x7770, RZ ;  /* 0x000077700b027816 */ /* 0x000fd600000000ff */
[----:B------:R0:W-:Y:S04]  /*114030*/  @P0 STG.E.U8 desc[UR4][R40.64], R2 ;  /* 0x0000000228000986 */ /* 0x0001e8000c101104 */
[----:B0-----:R-:W4:Y:S01]  /*114040*/  LDL.LU.64 R40, [R1+0x13d0] ;  /* 0x0013d00001287983 */ /* 0x001f220000300a00 */
[----:B------:R-:W-:Y:S02]  /*114050*/  LOP3.LUT P0, RZ, R57, 0x20, RZ, 0xc0, !PT ;  /* 0x0000002039ff7812 */ /* 0x000fe4000780c0ff */
[----:B------:R-:W-:-:S11]  /*114060*/  PRMT R2, R11, 0x7771, RZ ;  /* 0x000077710b027816 */ /* 0x000fd600000000ff */
[----:B--2---:R0:W-:Y:S01]  /*114070*/  @P0 STG.E.U8 desc[UR4][R24.64], R2 ;  /* 0x0000000218000986 */ /* 0x0041e2000c101104 */
        /* <DEDUP_REMOVED lines=16> */
[----:B------:R-:W-:Y:S02]  /*114180*/  PRMT R7, R7, 0x7773, RZ ;  /* 0x0000777307077816 */ /* 0x000fe400000000ff */
[----:B0-----:R-:W-:Y:S02]  /*114190*/  PRMT R2, R17, 0x7770, RZ ;  /* 0x0000777011027816 */ /* 0x001fe400000000ff */
[----:B------:R-:W-:-:S07]  /*1141a0*/  LOP3.LUT P4, RZ, R19, 0x1, RZ, 0xc0, !PT ;  /* 0x0000000113ff7812 */ /* 0x000fce000788c0ff */
[----:B---3--:R-:W-:Y:S04]  /*1141b0*/  @P0 STG.E.U8 desc[UR4][R50.64], R7 ;  /* 0x0000000732000986 */ /* 0x008fe8000c101104 */
[----:B------:R0:W-:Y:S01]  /*1141c0*/  @P1 STG.E.U8 desc[UR4][R48.64], R2 ;  /* 0x0000000230001986 */ /* 0x0001e2000c101104 */
[----:B------:R-:W-:Y:S02]  /*1141d0*/  LOP3.LUT P5, RZ, R19, 0x2, RZ, 0xc0, !PT ;  /* 0x0000000213ff7812 */ /* 0x000fe400078ac0ff */
[C---:B0-----:R-:W-:Y:S01]  /*1141e0*/  PRMT R2, R17.reuse, 0x7771, RZ ;  /* 0x0000777111027816 */ /* 0x041fe200000000ff */
[----:B------:R-:W2:Y:S04]  /*1141f0*/  LDL.LU.64 R48, [R1+0x13c8] ;  /* 0x0013c80001307983 */ /* 0x000ea80000300a00 */
[----:B------:R0:W-:Y:S02]  /*114200*/  @P2 STG.E.U8 desc[UR4][R46.64], R2 ;  /* 0x000000022e002986 */ /* 0x0001e4000c101104 */
[----:B0-----:R-:W-:-:S02]  /*114210*/  PRMT R2, R17, 0x7772, RZ ;  /* 0x0000777211027816 */ /* 0x001fc400000000ff */
[----:B------:R-:W3:Y:S04]  /*114220*/  LDL.LU.64 R46, [R1+0x13c0] ;  /* 0x0013c000012e7983 */ /* 0x000ee80000300a00 */
[----:B----4-:R0:W-:Y:S02]  /*114230*/  @P3 STG.E.U8 desc[UR4][R44.64], R2 ;  /* 0x000000022c003986 */ /* 0x0101e4000c101104 */
[----:B0-----:R-:W-:Y:S02]  /*114240*/  PRMT R2, R17, 0x7773, RZ ;  /* 0x0000777311027816 */ /* 0x001fe400000000ff */
[----:B------:R-:W4:Y:S04]  /*114250*/  LDL.LU.64 R44, [R1+0x13b8] ;  /* 0x0013b800012c7983 */ /* 0x000f280000300a00 */
[----:B------:R0:W-:Y:S02]  /*114260*/  @P4 STG.E.U8 desc[UR4][R60.64], R2 ;  /* 0x000000023c004986 */ /* 0x0001e4000c101104 */
[----:B0-----:R-:W-:-:S02]  /*114270*/  PRMT R2, R18, 0x7770, RZ ;  /* 0x0000777012027816 */ /* 0x001fc400000000ff */
[----:B------:R-:W4:Y:S04]  /*114280*/  LDL.LU.64 R60, [R1+0x13b0] ;  /* 0x0013b000013c7983 */ /* 0x000f280000300a00 */
[----:B------:R0:W-:Y:S04]  /*114290*/  @P5 STG.E.U8 desc[UR4][R42.64], R2 ;  /* 0x000000022a005986 */ /* 0x0001e8000c101104 */
[----:B0-----:R-:W4:Y:S04]  /*1142a0*/  LDL.LU.64 R42, [R1+0x13a8] ;  /* 0x0013a800012a7983 */ /* 0x001f280000300a00 */
[----:B------:R-:W4:Y:S01]  /*1142b0*/  LDL.LU R17, [R1+0x6e0] ;  /* 0x0006e00001117983 */ /* 0x000f220000300800 */
[----:B------:R-:W-:-:S02]  /*1142c0*/  LOP3.LUT P6, RZ, R19, 0x4, RZ, 0xc0, !PT ;  /* 0x0000000413ff7812 */ /* 0x000fc400078cc0ff */
[----:B------:R-:W-:-:S11]  /*1142d0*/  PRMT R2, R18, 0x7771, RZ ;  /* 0x0000777112027816 */ /* 0x000fd600000000ff */
[----:B------:R0:W-:Y:S04]  /*1142e0*/  @P6 STG.E.U8 desc[UR4][R40.64], R2 ;  /* 0x0000000228006986 */ /* 0x0001e8000c101104 */
[----:B0-----:R-:W4:Y:S01]  /*1142f0*/  LDL.LU.64 R40, [R1+0x13a0] ;  /* 0x0013a00001287983 */ /* 0x001f220000300a00 */
[----:B------:R-:W-:Y:S02]  /*114300*/  LOP3.LUT P0, RZ, R19, 0x8000, RZ, 0xc0, !PT ;  /* 0x0000800013ff7812 */ /* 0x000fe4000780c0ff */
[----:B------:R-:W-:Y:S01]  /*114310*/  LOP3.LUT R16, R16, 0xffbfffff, RZ, 0xc0, !PT ;  /* 0xffbfffff10107812 */ /* 0x000fe200078ec0ff */
[----:B------:R-:W4:Y:S04]  /*114320*/  LDL.LU R32, [R1+0x750] ;  /* 0x0007500001207983 */ /* 0x000f280000300800 */
[----:B------:R-:W4:Y:S04]  /*114330*/  LDL.LU.64 R38, [R1+0x1398] ;  /* 0x0013980001267983 */ /* 0x000f280000300a00 */
[----:B------:R-:W4:Y:S02]  /*114340*/  LDL.LU.64 R24, [R1+0x1390] ;  /* 0x0013900001187983 */ /* 0x000f240000300a00 */
[----:B------:R-:W-:-:S02]  /*114350*/  @P0 LOP3.LUT R16, R16, 0x400000, RZ, 0xfc, !PT ;  /* 0x0040000010100812 */ /* 0x000fc400078efcff */
[----:B------:R-:W-:Y:S01]  /*114360*/  LOP3.LUT P0, RZ, R19, 0x4000, RZ, 0xc0, !PT ;  /* 0x0000400013ff7812 */ /* 0x000fe2000780c0ff */
[----:B------:R-:W4:Y:S01]  /*114370*/  LDL.LU.64 R28, [R1+0x1388] ;  /* 0x00138800011c7983 */ /* 0x000f220000300a00 */
[----:B------:R-:W-:-:S03]  /*114380*/  LOP3.LUT R16, R16, 0xff7fffff, RZ, 0xc0, !PT ;  /* 0xff7fffff10107812 */ /* 0x000fc600078ec0ff */
[----:B------:R-:W4:Y:S01]  /*114390*/  LDL.LU.64 R36, [R1+0x1380] ;  /* 0x0013800001247983 */ /* 0x000f220000300a00 */
[----:B------:R-:W-:-:S03]  /*1143a0*/  LOP3.LUT P4, RZ, R19, 0x8, RZ, 0xc0, !PT ;  /* 0x0000000813ff7812 */ /* 0x000fc6000788c0ff */
[----:B------:R-:W4:Y:S04]  /*1143b0*/  LDL.LU R59, [R1+0x744] ;  /* 0x00074400013b7983 */ /* 0x000f280000300800 */
[----:B------:R-:W-:Y:S01]  /*1143c0*/  @P0 LOP3.LUT R16, R16, 0x800000, RZ, 0xfc, !PT ;  /* 0x0080000010100812 */ /* 0x000fe200078efcff */
[----:B------:R-:W4:Y:S01]  /*1143d0*/  LDL.LU.64 R54, [R1+0x1378] ;  /* 0x0013780001367983 */ /* 0x000f220000300a00 */
        /* <DEDUP_REMOVED lines=23> */
[----:B------:R-:W-:-:S09]  /*114550*/  LOP3.LUT R16, R16, 0xbfffffff, RZ, 0xc0, !PT ;  /* 0xbfffffff10107812 */ /* 0x000fd200078ec0ff */
[----:B------:R-:W-:Y:S02]  /*114560*/  @P0 LOP3.LUT R16, R16, 0x40000000, RZ, 0xfc, !PT ;  /* 0x4000000010100812 */ /* 0x000fe400078efcff */
[----:B------:R-:W-:Y:S01]  /*114570*/  LOP3.LUT P0, RZ, R19, 0x40, RZ, 0xc0, !PT ;  /* 0x0000004013ff7812 */ /* 0x000fe2000780c0ff */
[----:B--2---:R0:W-:Y:S02]  /*114580*/  @P4 STG.E.U8 desc[UR4][R48.64], R2 ;  /* 0x0000000230004986 */ /* 0x0041e4000c101104 */
[----:B0-----:R-:W-:Y:S02]  /*114590*/  PRMT R2, R18, 0x7773, RZ ;  /* 0x0000777312027816 */ /* 0x001fe400000000ff */
[----:B------:R-:W2:Y:S04]  /*1145a0*/  LDL.LU R18, [R1+0x684] ;  /* 0x0006840001127983 */ /* 0x000ea80000300800 */
[----:B---3--:R0:W-:Y:S04]  /*1145b0*/  @P5 STG.E.U8 desc[UR4][R46.64], R2 ;  /* 0x000000022e005986 */ /* 0x0081e8000c101104 */
[----:B------:R-:W3:Y:S04]  /*1145c0*/  LDL.LU.64 R50, [R1+0x1368] ;  /* 0x0013680001327983 */ /* 0x000ee80000300a00 */
[----:B------:R-:W2:Y:S04]  /*1145d0*/  LDL.LU.64 R48, [R1+0x1360] ;  /* 0x0013600001307983 */ /* 0x000ea80000300a00 */
[----:B0-----:R-:W2:Y:S01]  /*1145e0*/  LDL.LU.64 R46, [R1+0x1358] ;  /* 0x00135800012e7983 */ /* 0x001ea20000300a00 */
[----:B----4-:R-:W-:-:S05]  /*1145f0*/  PRMT R2, R17, 0x7770, RZ ;  /* 0x0000777011027816 */ /* 0x010fca00000000ff */
[----:B------:R0:W-:Y:S02]  /*114600*/  @P6 STG.E.U8 desc[UR4][R44.64], R2 ;  /* 0x000000022c006986 */ /* 0x0001e4000c101104 */
[C---:B0-----:R-:W-:Y:S02]  /*114610*/  PRMT R2, R17.reuse, 0x7771, RZ ;  /* 0x0000777111027816 */ /* 0x041fe400000000ff */
[----:B------:R-:W4:Y:S04]  /*114620*/  LDL.LU.64 R44, [R1+0x1350] ;  /* 0x00135000012c7983 */ /* 0x000f280000300a00 */
[----:B------:R0:W-:Y:S01]  /*114630*/  @P0 STG.E.U8 desc[UR4][R60.64], R2 ;  /* 0x000000023c000986 */ /* 0x0001e2000c101104 */
[C---:B------:R-:W-:Y:S02]  /*114640*/  LOP3.LUT P0, RZ, R16.reuse, 0x40000000, RZ, 0xc0, !PT ;  /* 0x4000000010ff7812 */ /* 0x040fe4000780c0ff */
[----:B0-----:R-:W-:Y:S01]  /*114650*/  PRMT R2, R17, 0x7772, RZ ;  /* 0x0000777211027816 */ /* 0x001fe200000000ff */
[----:B------:R-:W4:Y:S10]  /*114660*/  LDL.LU.64 R60, [R1+0x1348] ;  /* 0x00134800013c7983 */ /* 0x000f340000300a00 */
[----:B------:R0:W-:Y:S01]  /*114670*/  @P0 STG.E.U8 desc[UR4][R42.64], R2 ;  /* 0x000000022a000986 */ /* 0x0001e2000c101104 */
[----:B------:R-:W-:-:S02]  /*114680*/  LOP3.LUT P0, RZ, R16, 0x20000000, RZ, 0xc0, !PT ;  /* 0x2000000010ff7812 */ /* 0x000fc4000780c0ff */
[----:B0-----:R-:W-:Y:S01]  /*114690*/  PRMT R2, R17, 0x7773, RZ ;  /* 0x0000777311027816 */ /* 0x001fe200000000ff */
[----:B------:R-:W4:Y:S10]  /*1146a0*/  LDL.LU.64 R42, [R1+0x1340] ;  /* 0x00134000012a7983 */ /* 0x000f340000300a00 */
[----:B------:R0:W-:Y:S04]  /*1146b0*/  @P0 STG.E.U8 desc[UR4][R40.64], R2 ;  /* 0x0000000228000986 */ /* 0x0001e8000c101104 */
[----:B0-----:R-:W4:Y:S04]  /*1146c0*/  LDL.LU.64 R40, [R1+0x1338] ;  /* 0x0013380001287983 */ /* 0x001f280000300a00 */
[----:B------:R-:W4:Y:S01]  /*1146d0*/  LDL.LU R17, [R1+0x6e4] ;  /* 0x0006e40001117983 */ /* 0x000f220000300800 */
        /* <DEDUP_REMOVED lines=20> */
[----:B------:R-:W-:Y:S02]  /*114820*/  LOP3.LUT P2, RZ, R19, 0x20000, RZ, 0xc0, !PT ;  /* 0x0002000013ff7812 */ /* 0x000fe4000784c0ff */
[----:B0-----:R-:W-:Y:S02]  /*114830*/  PRMT R2, R59, 0x7772, RZ ;  /* 0x000077723b027816 */ /* 0x001fe400000000ff */
[C---:B------:R-:W-:Y:S02]  /*114840*/  LOP3.LUT P3, RZ, R19.reuse, 0x40000, RZ, 0xc0, !PT ;  /* 0x0004000013ff7812 */ /* 0x040fe4000786c0ff */
[----:B------:R-:W-:-:S02]  /*114850*/  LOP3.LUT P4, RZ, R19, 0x80000, RZ, 0xc0, !PT ;  /* 0x0008000013ff7812 */ /* 0x000fc4000788c0ff */
[C---:B------:R-:W-:Y:S02]  /*114860*/  LOP3.LUT P5, RZ, R19.reuse, 0x100000, RZ, 0xc0, !PT ;  /* 0x0010000013ff7812 */ /* 0x040fe400078ac0ff */
[----:B------:R-:W-:Y:S01]  /*114870*/  LOP3.LUT P6, RZ, R19, 0x200000, RZ, 0xc0, !PT ;  /* 0x0020000013ff7812 */ /* 0x000fe200078cc0ff */
[----:B---3--:R0:W-:Y:S02]  /*114880*/  @P0 STG.E.U8 desc[UR4][R50.64], R2 ;  /* 0x0000000232000986 */ /* 0x0081e4000c101104 */
[----:B0-----:R-:W-:-:S05]  /*114890*/  PRMT R2, R59, 0x7773, RZ ;  /* 0x000077733b027816 */ /* 0x001fca00000000ff */
[----:B--2---:R0:W-:Y:S02]  /*1148a0*/  @P1 STG.E.U8 desc[UR4][R48.64], R2 ;  /* 0x0000000230001986 */ /* 0x0041e4000c101104 */
[----:B0-----:R-:W-:-:S05]  /*1148b0*/  PRMT R2, R18, 0x7770, RZ ;  /* 0x0000777012027816 */ /* 0x001fca00000000ff */
[----:B------:R0:W-:Y:S02]  /*1148c0*/  @P2 STG.E.U8 desc[UR4][R46.64], R2 ;  /* 0x000000022e002986 */ /* 0x0001e4000c101104 */
[----:B0-----:R-:W-:-:S05]  /*1148d0*/  PRMT R2, R18, 0x7771, RZ ;  /* 0x0000777112027816 */ /* 0x001fca00000000ff */
[----:B----4-:R0:W-:Y:S02]  /*1148e0*/  @P3 STG.E.U8 desc[UR4][R44.64], R2 ;  /* 0x000000022c003986 */ /* 0x0101e4000c101104 */
[----:B0-----:R-:W-:-:S05]  /*1148f0*/  PRMT R2, R18, 0x7772, RZ ;  /* 0x0000777212027816 */ /* 0x001fca00000000ff */
[----:B------:R0:W-:Y:S02]  /*114900*/  @P4 STG.E.U8 desc[UR4][R60.64], R2 ;  /* 0x000000023c004986 */ /* 0x0001e4000c101104 */
[----:B0-----:R-:W-:-:S05]  /*114910*/  PRMT R2, R18, 0x7773, RZ ;  /* 0x0000777312027816 */ /* 0x001fca00000000ff */
[----:B------:R0:W-:Y:S02]  /*114920*/  @P5 STG.E.U8 desc[UR4][R42.64], R2 ;  /* 0x000000022a005986 */ /* 0x0001e4000c101104 */
[----:B0-----:R-:W-:-:S05]  /*114930*/  PRMT R2, R17, 0x7770, RZ ;  /* 0x0000777011027816 */ /* 0x001fca00000000ff */
[----:B------:R0:W-:Y:S04]  /*114940*/  @P6 STG.E.U8 desc[UR4][R40.64], R2 ;  /* 0x0000000228006986 */ /* 0x0001e8000c101104 */
[----:B0-----:R-:W2:Y:S04]  /*114950*/  LDL.LU.64 R40, [R1+0x1330] ;  /* 0x0013300001287983 */ /* 0x001ea80000300a00 */
[----:B------:R-:W3:Y:S04]  /*114960*/  LDL.LU.64 R46, [R1+0x1328] ;  /* 0x00132800012e7983 */ /* 0x000ee80000300a00 */
[----:B------:R-:W4:Y:S04]  /*114970*/  LDL.LU.64 R44, [R1+0x1320] ;  /* 0x00132000012c7983 */ /* 0x000f280000300a00 */
[----:B------:R-:W3:Y:S04]  /*114980*/  LDL.LU.64 R60, [R1+0x1318] ;  /* 0x00131800013c7983 */ /* 0x000ee80000300a00 */
[----:B------:R-:W3:Y:S04]  /*114990*/  LDL.LU.64 R42, [R1+0x1310] ;  /* 0x00131000012a7983 */ /* 0x000ee80000300a00 */
[----:B------:R-:W3:Y:S01]  /*1149a0*/  LDL.LU R18, [R1+0x754] ;  /* 0x0007540001127983 */ /* 0x000ee20000300800 */
[----:B------:R-:W-:-:S02]  /*1149b0*/  LOP3.LUT P4, RZ, R19, 0x400000, RZ, 0xc0, !PT ;  /* 0x0040000013ff7812 */ /* 0x000fc4000788c0ff */
[----:B------:R-:W-:Y:S02]  /*1149c0*/  PRMT R2, R17, 0x7771, RZ ;  /* 0x0000777111027816 */ /* 0x000fe400000000ff */
[C---:B------:R-:W-:Y:S02]  /*1149d0*/  LOP3.LUT P0, RZ, R16.reuse, 0x4, RZ, 0xc0, !PT ;  /* 0x0000000410ff7812 */ /* 0x040fe4000780c0ff */
[----:B------:R-:W-:-:S11]  /*1149e0*/  LOP3.LUT R16, R16, 0xffffdfff, RZ, 0xc0, !PT ;  /* 0xffffdfff10107812 */ /* 0x000fd600078ec0ff */
[----:B------:R-:W-:-:S04]  /*1149f0*/  @P0 LOP3.LUT R16, R16, 0x2000, RZ, 0xfc, !PT ;  /* 0x0000200010100812 */ /* 0x000fc800078efcff */
[C---:B------:R-:W-:Y:S02]  /*114a00*/  LOP3.LUT P0, RZ, R16.reuse, 0x2, RZ, 0xc0, !PT ;  /* 0x0000000210ff7812 */ /* 0x040fe4000780c0ff */
[----:B------:R-:W-:-:S11]  /*114a10*/  LOP3.LUT R16, R16, 0xffffbfff, RZ, 0xc0, !PT ;  /* 0xffffbfff10107812 */ /* 0x000fd600078ec0ff */
[----:B------:R-:W-:-:S04]  /*114a20*/  @P0 LOP3.LUT R16, R16, 0x4000, RZ, 0xfc, !PT ;  /* 0x0000400010100812 */ /* 0x000fc800078efcff */
[C---:B------:R-:W-:Y:S02]  /*114a30*/  LOP3.LUT P0, RZ, R16.reuse, 0x1, RZ, 0xc0, !PT ;  /* 0x0000000110ff7812 */ /* 0x040fe4000780c0ff */
        /* <DEDUP_REMOVED lines=8> */
[----:B0-----:R-:W2:Y:S04]  /*114ac0*/  LDL.LU.64 R40, [R1+0x1308] ;  /* 0x0013080001287983 */ /* 0x001ea80000300a00 */
[----:B------:R-:W2:Y:S04]  /*114ad0*/  LDL.LU R54, [R1+0x748] ;  /* 0x0007480001367983 */ /* 0x000ea80000300800 */
[----:B------:R-:W2:Y:S01]  /*114ae0*/  LDL.LU.64 R24, [R1+0x1300] ;  /* 0x0013000001187983 */ /* 0x000ea20000300a00 */
[----:B------:R-:W-:-:S03]  /*114af0*/  @P0 LOP3.LUT R16, R16, 0x20000, RZ, 0xfc, !PT ;  /* 0x0002000010100812 */ /* 0x000fc600078efcff */
[----:B------:R-:W2:Y:S01]  /*114b00*/  LDL.LU.64 R28, [R1+0x12f8] ;  /* 0x0012f800011c7983 */ /* 0x000ea20000300a00 */
[----:B------:R-:W-:Y:S02]  /*114b10*/  LOP3.LUT P0, RZ, R19, 0x20000000, RZ, 0xc0, !PT ;  /* 0x2000000013ff7812 */ /* 0x000fe4000780c0ff */
[----:B------:R-:W-:Y:S01]  /*114b20*/  LOP3.LUT R16, R16, 0xfffbffff, RZ, 0xc0, !PT ;  /* 0xfffbffff10107812 */ /* 0x000fe200078ec0ff */
[----:B------:R-:W2:Y:S04]  /*114b30*/  LDL.LU.64 R32, [R1+0x12f0] ;  /* 0x0012f00001207983 */ /* 0x000ea80000300a00 */
[----:B------:R-:W2:Y:S04]  /*114b40*/  LDL.LU.64 R36, [R1+0x12e8] ;  /* 0x0012e80001247983 */ /* 0x000ea80000300a00 */
[----:B------:R-:W2:Y:S02]  /*114b50*/  LDL.LU.64 R52, [R1+0x12e0] ;  /* 0x0012e00001347983 */ /* 0x000ea40000300a00 */
[----:B------:R-:W-:-:S02]  /*114b60*/  @P0 LOP3.LUT R16, R16, 0x40000, RZ, 0xfc, !PT ;  /* 0x0004000010100812 */ /* 0x000fc400078efcff */
[C---:B------:R-:W-:Y:S01]  /*114b70*/  LOP3.LUT P0, RZ, R19.reuse, 0x10000000, RZ, 0xc0, !PT ;  /* 0x1000000013ff7812 */ /* 0x040fe2000780c0ff */
[----:B------:R-:W2:Y:S01]  /*114b80*/  LDL.LU R59, [R1+0x688] ;  /* 0x00068800013b7983 */ /* 0x000ea20000300800 */
[----:B------:R-:W-:Y:S02]  /*114b90*/  LOP3.LUT R16, R16, 0xfff7ffff, RZ, 0xc0, !PT ;  /* 0xfff7ffff10107812 */ /* 0x000fe400078ec0ff */
[C---:B------:R-:W-:Y:S01]  /*114ba0*/  LOP3.LUT P5, RZ, R19.reuse, 0x800000, RZ, 0xc0, !PT ;  /* 0x0080000013ff7812 */ /* 0x040fe200078ac0ff */
[----:B------:R-:W2:Y:S01]  /*114bb0*/  LDL.LU.64 R50, [R1+0x12d8] ;  /* 0x0012d80001327983 */ /* 0x000ea20000300a00 */
[----:B------:R-:W-:Y:S02]  /*114bc0*/  LOP3.LUT P6, RZ, R19, 0x1000000, RZ, 0xc0, !PT ;  /* 0x0100000013ff7812 */ /* 0x000fe400078cc0ff */
[----:B------:R-:W-:Y:S01]  /*114bd0*/  PRMT R2, R17, 0x7772, RZ ;  /* 0x0000777211027816 */ /* 0x000fe200000000ff */
[----:B------:R-:W2:Y:S04]  /*114be0*/  LDL.LU.64 R48, [R1+0x12d0] ;  /* 0x0012d00001307983 */ /* 0x000ea80000300a00 */
[----:B------:R-:W-:-:S02]  /*114bf0*/  @P0 LOP3.LUT R16, R16, 0x80000, RZ, 0xfc, !PT ;  /* 0x0008000010100812 */ /* 0x000fc400078efcff */
        /* <DEDUP_REMOVED lines=8> */
[----:B0-----:R-:W-:Y:S02]  /*114c80*/  PRMT R2, R17, 0x7773, RZ ;  /* 0x0000777311027816 */ /* 0x001fe400000000ff */
[----:B------:R-:W3:Y:S04]  /*114c90*/  LDL.LU R17, [R1+0x6e8] ;  /* 0x0006e80001117983 */ /* 0x000ee80000300800 */
[----:B----4-:R0:W-:Y:S04]  /*114ca0*/  @P6 STG.E.U8 desc[UR4][R44.64], R2 ;  /* 0x000000022c006986 */ /* 0x0101e8000c101104 */
[----:B------:R-:W4:Y:S01]  /*114cb0*/  LDL.LU.64 R46, [R1+0x12c8] ;  /* 0x0012c800012e7983 */ /* 0x000f220000300a00 */
[----:B0-----:R-:W-:-:S03]  /*114cc0*/  PRMT R2, R18, 0x7770, RZ ;  /* 0x0000777012027816 */ /* 0x001fc600000000ff */
[----:B------:R-:W3:Y:S04]  /*114cd0*/  LDL.LU.64 R44, [R1+0x12c0] ;  /* 0x0012c000012c7983 */ /* 0x000ee80000300a00 */
[----:B------:R0:W-:Y:S01]  /*114ce0*/  @P0 STG.E.U8 desc[UR4][R60.64], R2 ;  /* 0x000000023c000986 */ /* 0x0001e2000c101104 */
[----:B------:R-:W-:Y:S02]  /*114cf0*/  LOP3.LUT P0, RZ, R16, 0x200000, RZ, 0xc0, !PT ;  /* 0x0020000010ff7812 */ /* 0x000fe4000780c0ff */
[----:B0-----:R-:W-:Y:S01]  /*114d00*/  PRMT R2, R18, 0x7771, RZ ;  /* 0x0000777112027816 */ /* 0x001fe200000000ff */
[----:B------:R-:W3:Y:S10]  /*114d10*/  LDL.LU.64 R60, [R1+0x12b0] ;  /* 0x0012b000013c7983 */ /* 0x000ef40000300a00 */
[----:B------:R0:W-:Y:S01]  /*114d20*/  @P0 STG.E.U8 desc[UR4][R42.64], R2 ;  /* 0x000000022a000986 */ /* 0x0001e2000c101104 */
[----:B------:R-:W-:-:S02]  /*114d30*/  LOP3.LUT P0, RZ, R16, 0x100000, RZ, 0xc0, !PT ;  /* 0x0010000010ff7812 */ /* 0x000fc4000780c0ff */
[C---:B0-----:R-:W-:Y:S01]  /*114d40*/  PRMT R2, R18.reuse, 0x7772, RZ ;  /* 0x0000777212027816 */ /* 0x041fe200000000ff */
[----:B------:R-:W3:Y:S10]  /*114d50*/  LDL.LU.64 R42, [R1+0x12a0] ;  /* 0x0012a000012a7983 */ /* 0x000ef40000300a00 */
[----:B--2---:R0:W-:Y:S04]  /*114d60*/  @P0 STG.E.U8 desc[UR4][R40.64], R2 ;  /* 0x0000000228000986 */ /* 0x0041e8000c101104 */
[----:B0-----:R-:W2:Y:S01]  /*114d70*/  LDL.LU.64 R40, [R1+0x1298] ;  /* 0x0012980001287983 */ /* 0x001ea20000300a00 */
[----:B------:R-:W-:-:S03]  /*114d80*/  PRMT R2, R18, 0x7773, RZ ;  /* 0x0000777312027816 */ /* 0x000fc600000000ff */
[----:B------:R-:W2:Y:S01]  /*114d90*/  LDL.LU.64 R18, [R1+0x1290] ;  /* 0x0012900001127983 */ /* 0x000ea20000300a00 */
        /* <DEDUP_REMOVED lines=17> */
[C---:B------:R-:W-:Y:S02]  /*114eb0*/  LOP3.LUT P0, RZ, R16.reuse, 0x2000, RZ, 0xc0, !PT ;  /* 0x0000200010ff7812 */ /* 0x040fe4000780c0ff */
[C---:B------:R-:W-:Y:S02]  /*114ec0*/  LOP3.LUT P1, RZ, R16.reuse, 0x8, RZ, 0xc0, !PT ;  /* 0x0000000810ff7812 */ /* 0x040fe4000782c0ff */
[----:B------:R-:W-:Y:S02]  /*114ed0*/  LOP3.LUT P2, RZ, R16, 0x10, RZ, 0xc0, !PT ;  /* 0x0000001010ff7812 */ /* 0x000fe4000784c0ff */
[----:B0-----:R-:W-:-:S07]  /*114ee0*/  PRMT R2, R59, 0x7771, RZ ;  /* 0x000077713b027816 */ /* 0x001fce00000000ff */
[----:B------:R0:W-:Y:S01]  /*114ef0*/  @P0 STG.E.U8 desc[UR4][R48.64], R2 ;  /* 0x0000000230000986 */ /* 0x0001e2000c101104 */
[----:B------:R-:W-:Y:S02]  /*114f00*/  LOP3.LUT P3, RZ, R16, 0x20, RZ, 0xc0, !PT ;  /* 0x0000002010ff7812 */ /* 0x000fe4000786c0ff */
[----:B0-----:R-:W-:-:S05]  /*114f10*/  PRMT R2, R59, 0x7772, RZ ;  /* 0x000077723b027816 */ /* 0x001fca00000000ff */
[----:B----4-:R0:W-:Y:S01]  /*114f20*/  @P1 STG.E.U8 desc[UR4][R46.64], R2 ;  /* 0x000000022e001986 */ /* 0x0101e2000c101104 */
[----:B------:R-:W-:Y:S02]  /*114f30*/  LOP3.LUT P4, RZ, R16, 0x40, RZ, 0xc0, !PT ;  /* 0x0000004010ff7812 */ /* 0x000fe4000788c0ff */
[----:B0-----:R-:W-:-:S05]  /*114f40*/  PRMT R2, R59, 0x7773, RZ ;  /* 0x000077733b027816 */ /* 0x001fca00000000ff */
[----:B---3--:R0:W-:Y:S01]  /*114f50*/  @P2 STG.E.U8 desc[UR4][R44.64], R2 ;  /* 0x000000022c002986 */ /* 0x0081e2000c101104 */
[----:B------:R-:W-:Y:S02]  /*114f60*/  LOP3.LUT P5, RZ, R16, 0x80, RZ, 0xc0, !PT ;  /* 0x0000008010ff7812 */ /* 0x000fe400078ac0ff */
[----:B0-----:R-:W-:-:S05]  /*114f70*/  PRMT R2, R17, 0x7770, RZ ;  /* 0x0000777011027816 */ /* 0x001fca00000000ff */
[----:B------:R0:W-:Y:S01]  /*114f80*/  @P3 STG.E.U8 desc[UR4][R60.64], R2 ;  /* 0x000000023c003986 */ /* 0x0001e2000c101104 */
[----:B------:R-:W-:Y:S02]  /*114f90*/  LOP3.LUT P6, RZ, R16, 0x100, RZ, 0xc0, !PT ;  /* 0x0000010010ff7812 */ /* 0x000fe400078cc0ff */
[----:B0-----:R-:W-:-:S05]  /*114fa0*/  PRMT R2, R17, 0x7771, RZ ;  /* 0x0000777111027816 */ /* 0x001fca00000000ff */
[----:B------:R0:W-:Y:S02]  /*114fb0*/  @P4 STG.E.U8 desc[UR4][R42.64], R2 ;  /* 0x000000022a004986 */ /* 0x0001e4000c101104 */
[C---:B0-----:R-:W-:Y:S02]  /*114fc0*/  PRMT R2, R17.reuse, 0x7772, RZ ;  /* 0x0000777211027816 */ /* 0x041fe400000000ff */
[C---:B------:R-:W-:Y:S02]  /*114fd0*/  LOP3.LUT P0, RZ, R16.reuse, 0x200, RZ, 0xc0, !PT ;  /* 0x0000020010ff7812 */ /* 0x040fe4000780c0ff */
[C---:B------:R-:W-:Y:S02]  /*114fe0*/  LOP3.LUT P1, RZ, R16.reuse, 0x400, RZ, 0xc0, !PT ;  /* 0x0000040010ff7812 */ /* 0x040fe4000782c0ff */
[C---:B------:R-:W-:Y:S02]  /*114ff0*/  LOP3.LUT P2, RZ, R16.reuse, 0x800, RZ, 0xc0, !PT ;  /* 0x0000080010ff7812 */ /* 0x040fe4000784c0ff */
[----:B------:R-:W-:Y:S01]  /*115000*/  LOP3.LUT P3, RZ, R16, 0x1000, RZ, 0xc0, !PT ;  /* 0x0000100010ff7812 */ /* 0x000fe2000786c0ff */
[----:B--2---:R0:W-:Y:S02]  /*115010*/  @P5 STG.E.U8 desc[UR4][R40.64], R2 ;  /* 0x0000000228005986 */ /* 0x0041e4000c101104 */
[----:B0-----:R-:W-:-:S05]  /*115020*/  PRMT R2, R17, 0x7773, RZ ;  /* 0x0000777311027816 */ /* 0x001fca00000000ff */
[----:B------:R0:W-:Y:S04]  /*115030*/  @P6 STG.E.U8 desc[UR4][R18.64], R2 ;  /* 0x0000000212006986 */ /* 0x0001e8000c101104 */
[----:B0-----:R-:W2:Y:S04]  /*115040*/  LDL.LU.64 R18, [R1+0x1288] ;  /* 0x0012880001127983 */ /* 0x001ea80000300a00 */
[----:B------:R-:W3:Y:S04]  /*115050*/  LDL.LU.64 R42, [R1+0x1280] ;  /* 0x00128000012a7983 */ /* 0x000ee80000300a00 */
[----:B------:R-:W4:Y:S04]  /*115060*/  LDL.LU R16, [R1+0x74c] ;  /* 0x00074c0001107983 */ /* 0x000f280000300800 */
[----:B------:R-:W2:Y:S04]  /*115070*/  LDL.LU R44, [R1+0x758] ;  /* 0x00075800012c7983 */ /* 0x000ea80000300800 */
[----:B------:R-:W3:Y:S04]  /*115080*/  LDL.LU.64 R32, [R1+0x12b8] ;  /* 0x0012b80001207983 */ /* 0x000ee80000300a00 */
[----:B------:R-:W3:Y:S04]  /*115090*/  LDL.LU.64 R36, [R1+0x12a8] ;  /* 0x0012a80001247983 */ /* 0x000ee80000300a00 */
[----:B------:R-:W3:Y:S01]  /*1150a0*/  LDL.LU R46, [R1+0x1c0] ;  /* 0x0001c000012e7983 */ /* 0x000ee20000300800 */
[----:B------:R-:W-:-:S02]  /*1150b0*/  LOP3.LUT P4, RZ, R3, 0x100, RZ, 0xc0, !PT ;  /* 0x0000010003ff7812 */ /* 0x000fc4000788c0ff */
[----:B------:R-:W-:Y:S01]  /*1150c0*/  LOP3.LUT P5, RZ, R3, 0x200, RZ, 0xc0, !PT ;  /* 0x0000020003ff7812 */ /* 0x000fe200078ac0ff */
[----:B------:R-:W3:Y:S04]  /*1150d0*/  LDL.LU R48, [R1+0x2148] ;  /* 0x0021480001307983 */ /* 0x000ee80000300800 */
[----:B------:R-:W3:Y:S04]  /*1150e0*/  LDL.LU R45, [R1+0x2144] ;  /* 0x00214400012d7983 */ /* 0x000ee80000300800 */
[----:B------:R-:W3:Y:S01]  /*1150f0*/  LDL.LU R41, [R1+0x2140] ;  /* 0x0021400001297983 */ /* 0x000ee20000300800 */
[----:B--2---:R-:W-:-:S05]  /*115100*/  PRMT R3, R44, 0x7770, RZ ;  /* 0x000077702c037816 */ /* 0x004fca00000000ff */
[----:B------:R0:W-:Y:S04]  /*115110*/  @P0 STG.E.U8 desc[UR4][R18.64], R3 ;  /* 0x0000000312000986 */ /* 0x0001e8000c101104 */
[----:B0-----:R-:W2:Y:S01]  /*115120*/  LDL.LU.64 R18, [R1+0x1278] ;  /* 0x0012780001127983 */ /* 0x001ea20000300a00 */
[----:B------:R-:W-:-:S03]  /*115130*/  PRMT R3, R44, 0x7771, RZ ;  /* 0x000077712c037816 */ /* 0x000fc600000000ff */
[----:B------:R-:W2:Y:S04]  /*115140*/  LDL.LU.64 R54, [R1+0x1270] ;  /* 0x0012700001367983 */ /* 0x000ea80000300a00 */
[----:B------:R-:W2:Y:S04]  /*115150*/  LDL.LU R40, [R1+0x213c] ;  /* 0x00213c0001287983 */ /* 0x000ea80000300800 */
[----:B------:R-:W2:Y:S04]  /*115160*/  LDL.LU R17, [R1+0x2138] ;  /* 0x0021380001117983 */ /* 0x000ea80000300800 */
[----:B---3--:R0:W-:Y:S04]  /*115170*/  @P1 STG.E.U8 desc[UR4][R42.64], R3 ;  /* 0x000000032a001986 */ /* 0x0081e8000c101104 */
[----:B0-----:R-:W3:Y:S04]  /*115180*/  LDL.LU.64 R42, [R1+0x1268] ;  /* 0x00126800012a7983 */ /* 0x001ee80000300a00 */
[----:B------:R-:W3:Y:S04]  /*115190*/  LDL.LU.64 R52, [R1+0x1260] ;  /* 0x0012600001347983 */ /* 0x000ee80000300a00 */
[----:B------:R-:W3:Y:S04]  /*1151a0*/  LDL.LU R47, [R1+0x68c] ;  /* 0x00068c00012f7983 */ /* 0x000ee80000300800 */
[----:B------:R-:W3:Y:S04]  /*1151b0*/  LDL R59, [R1+0x2134] ;  /* 0x00213400013b7983 */ /* 0x000ee80000100800 */
[----:B------:R-:W3:Y:S01]  /*1151c0*/  LDL.LU.64 R50, [R1+0x1258] ;  /* 0x0012580001327983 */ /* 0x000ee20000300a00 */
[----:B------:R-:W-:Y:S01]  /*1151d0*/  VIADD R2, R46, 0xf5 ;  /* 0x000000f52e027836 */ /* 0x000fe20000000000 */
[----:B----4-:R-:W-:-:S04]  /*1151e0*/  PRMT R5, R16, 0x7770, RZ ;  /* 0x0000777010057816 */ /* 0x010fc800000000ff */
[----:B------:R-:W-:Y:S01]  /*1151f0*/  ISETP.GE.AND P0, PT, R2, UR13, PT ;  /* 0x0000000d02007c0c */ /* 0x000fe2000bf06270 */
[----:B------:R-:W-:Y:S01]  /*115200*/  VIADD R2, R46, 0xf6 ;  /* 0x000000f62e027836 */ /* 0x000fe20000000000 */
[C---:B------:R-:W-:Y:S02]  /*115210*/  PRMT R4, R16.reuse, 0x7771, RZ ;  /* 0x0000777110047816 */ /* 0x040fe400000000ff */
[C---:B------:R-:W-:Y:S02]  /*115220*/  PRMT R7, R16.reuse, 0x7772, RZ ;  /* 0x0000777210077816 */ /* 0x040fe400000000ff */
[----:B------:R-:W-:Y:S02]  /*115230*/  PRMT R3, R16, 0x7773, RZ ;  /* 0x0000777310037816 */ /* 0x000fe400000000ff */
[----:B------:R-:W4:Y:S01]  /*115240*/  LDL.LU R16, [R1+0x2130] ;  /* 0x0021300001107983 */ /* 0x000f220000300800 */
[----:B------:R-:W-:Y:S02]  /*115250*/  ISETP.GE.AND P1, PT, R2, UR15, PT ;  /* 0x0000000f02007c0c */ /* 0x000fe4000bf26270 */
[C---:B------:R-:W-:Y:S01]  /*115260*/  PRMT R6, R44.reuse, 0x7772, RZ ;  /* 0x000077722c067816 */ /* 0x040fe200000000ff */
[----:B------:R-:W4:Y:S01]  /*115270*/  LDL.LU.64 R60, [R1+0x1240] ;  /* 0x00124000013c7983 */ /* 0x000f220000300a00 */
[----:B------:R-:W-:-:S02]  /*115280*/  PRMT R2, R44, 0x7773, RZ ;  /* 0x000077732c027816 */ /* 0x000fc400000000ff */
[----:B------:R-:W-:Y:S01]  /*115290*/  LOP3.LUT P6, RZ, R58, 0x200, RZ, 0xc0, !PT ;  /* 0x000002003aff7812 */ /* 0x000fe200078cc0ff */
[----:B------:R-:W-:Y:S03]  /*1152a0*/  @P2 STG.E.U8 desc[UR4][R32.64], R6 ;  /* 0x0000000620002986 */ /* 0x000fe6000c101104 */
[----:B------:R-:W-:Y:S01]  /*1152b0*/  ISETP.LT.AND P2, PT, R48, UR12, !P6 ;  /* 0x0000000c30007c0c */ /* 0x000fe2000f741270 */
[----:B------:R-:W-:Y:S04]  /*1152c0*/  @P3 STG.E.U8 desc[UR4][R36.64], R2 ;  /* 0x0000000224003986 */ /* 0x000fe8000c101104 */
[----:B------:R-:W4:Y:S01]  /*1152d0*/  LDL.LU R49, [R1+0x214c] ;  /* 0x00214c0001317983 */ /* 0x000f220000300800 */
[----:B------:R-:W-:Y:S01]  /*1152e0*/  ISETP.LT.AND P3, PT, R45, UR14, !P6 ;  /* 0x0000000e2d007c0c */ /* 0x000fe2000f761270 */
[----:B------:R-:W0:Y:S01]  /*1152f0*/  LDCU.64 UR12, c[0x0][0x398] ;  /* 0x00007300ff0c77ac */ /* 0x000e220008000a00 */
[----:B------:R-:W1:Y:S01]  /*115300*/  LDCU.64 UR14, c[0x0][0x398] ;  /* 0x00007300ff0e77ac */ /* 0x000e620008000a00 */
[----:B--2---:R2:W-:Y:S04]  /*115310*/  @P4 STG.E.U8 desc[UR4][R18.64], R5 ;  /* 0x0000000512004986 */ /* 0x0045e8000c101104 */
[----:B------:R0:W-:Y:S04]  /*115320*/  @P5 STG.E.U8 desc[UR4][R54.64], R4 ;  /* 0x0000000436005986 */ /* 0x0001e8000c101104 */
[----:B--2---:R-:W2:Y:S04]  /*115330*/  LDL.LU.64 R18, [R1+0x1250] ;  /* 0x0012500001127983 */ /* 0x004ea80000300a00 */
[----:B0-----:R-:W2:Y:S04]  /*115340*/  LDL.LU.64 R54, [R1+0x1248] ;  /* 0x0012480001367983 */ /* 0x001ea80000300a00 */
[----:B------:R-:W2:Y:S04]  /*115350*/  LDL.LU R44, [R1+0x6ec] ;  /* 0x0006ec00012c7983 */ /* 0x000ea80000300800 */
[----:B---3--:R0:W-:Y:S04]  /*115360*/  @P2 STG.E.U8 desc[UR4][R42.64], R7 ;  /* 0x000000072a002986 */ /* 0x0081e8000c101104 */
[----:B0-----:R-:W3:Y:S01]  /*115370*/  LDL.LU.64 R42, [R1+0x1230] ;  /* 0x00123000012a7983 */ /* 0x001ee20000300a00 */
[----:B------:R-:W-:Y:S01]  /*115380*/  ISETP.LT.AND P4, PT, R41, UR10, !P6 ;  /* 0x0000000a29007c0c */ /* 0x000fe2000f781270 */
[----:B------:R-:W-:Y:S01]  /*115390*/  VIADD R2, R46, 0xd7 ;  /* 0x000000d72e027836 */ /* 0x000fe20000000000 */
[----:B------:R-:W-:Y:S01]  /*1153a0*/  ISETP.LT.AND P5, PT, R40, UR8, !P6 ;  /* 0x0000000828007c0c */ /* 0x000fe2000f7a1270 */
[----:B------:R0:W-:Y:S01]  /*1153b0*/  @P3 STG.E.U8 desc[UR4][R52.64], R3 ;  /* 0x0000000334003986 */ /* 0x0001e2000c101104 */
[C---:B------:R-:W-:Y:S01]  /*1153c0*/  PRMT R4, R47.reuse, 0x7772, RZ ;  /* 0x000077722f047816 */ /* 0x040fe200000000ff */
[----:B------:R-:W1:Y:S01]  /*1153d0*/  LDCU UR8, c[0x0][0x398] ;  /* 0x00007300ff0877ac */ /* 0x000e620008000800 */
[----:B------:R-:W1:Y:S01]  /*1153e0*/  LDCU UR10, c[0x0][0x398] ;  /* 0x00007300ff0a77ac */ /* 0x000e620008000800 */
[C---:B0-----:R-:W-:Y:S01]  /*1153f0*/  PRMT R3, R47.reuse, 0x7770, RZ ;  /* 0x000077702f037816 */ /* 0x041fe200000000ff */
[----:B------:R-:W3:Y:S05]  /*115400*/  LDL.LU.64 R52, [R1+0x1238] ;  /* 0x0012380001347983 */ /* 0x000eea0000300a00 */
[----:B------:R0:W-:Y:S04]  /*115410*/  @P4 STG.E.U8 desc[UR4][R50.64], R3 ;  /* 0x0000000332004986 */ /* 0x0001e8000c101104 */
[----:B0-----:R-:W3:Y:S01]  /*115420*/  LDL.LU.64 R50, [R1+0x1228] ;  /* 0x0012280001327983 */ /* 0x001ee20000300a00 */
[----:B------:R-:W-:Y:S01]  /*115430*/  ISETP.GE.AND P2, PT, R2, UR18, PT ;  /* 0x0000001202007c0c */ /* 0x000fe2000bf46270 */
[----:B------:R-:W0:Y:S01]  /*115440*/  LDCU.64 UR18, c[0x0][0x398] ;  /* 0x00007300ff1277ac */ /* 0x000e220008000a00 */
[----:B------:R-:W-:-:S02]  /*115450*/  PRMT R2, R47, 0x7771, RZ ;  /* 0x000077712f027816 */ /* 0x000fc400000000ff */
[----:B------:R-:W-:Y:S01]  /*115460*/  ISETP.LT.AND P3, PT, R17, UR12, !P6 ;  /* 0x0000000c11007c0c */ /* 0x000fe2000f761270 */
[----:B------:R-:W0:Y:S02]  /*115470*/  LDCU UR12, c[0x0][0x398] ;  /* 0x00007300ff0c77ac */ /* 0x000e240008000800 */
[----:B----4-:R4:W-:Y:S01]  /*115480*/  @P5 STG.E.U8 desc[UR4][R60.64], R2 ;  /* 0x000000023c005986 */ /* 0x0109e2000c101104 */
[----:B-1----:R-:W-:Y:S01]  /*115490*/  ISETP.LT.AND P4, PT, R59, UR14, !P6 ;  /* 0x0000000e3b007c0c */ /* 0x002fe2000f781270 */
[----:B------:R-:W1:Y:S01]  /*1154a0*/  LDCU UR14, c[0x0][0x398] ;  /* 0x00007300ff0e77ac */ /* 0x000e620008000800 */
[----:B------:R-:W-:Y:S02]  /*1154b0*/  ISETP.LT.AND P6, PT, R16, UR16, !P2 ;  /* 0x0000001010007c0c */ /* 0x000fe4000d7c1270 */
[----:B------:R-:W-:Y:S01]  /*1154c0*/  PRMT R3, R47, 0x7773, RZ ;  /* 0x000077732f037816 */ /* 0x000fe200000000ff */
[----:B------:R-:W0:Y:S01]  /*1154d0*/  LDCU UR16, c[0x0][0x398] ;  /* 0x00007300ff1077ac */ /* 0x000e220008000800 */
[----:B----4-:R-:W4:Y:S01]  /*1154e0*/  LDL.LU.64 R60, [R1+0x1218] ;  /* 0x00121800013c7983 */ /* 0x010f220000300a00 */
[----:B------:R-:W-:-:S05]  /*1154f0*/  VIADD R2, R46, 0xd8 ;  /* 0x000000d82e027836 */ /* 0x000fca0000000000 */
[----:B------:R-:W-:Y:S01]  /*115500*/  ISETP.GE.AND P5, PT, R2, UR24, PT ;  /* 0x0000001802007c0c */ /* 0x000fe2000bfa6270 */
[----:B------:R-:W0:Y:S01]  /*115510*/  LDCU.64 UR24, c[0x0][0x398] ;  /* 0x00007300ff1877ac */ /* 0x000e220008000a00 */
[----:B--2---:R2:W-:Y:S04]  /*115520*/  @P3 STG.E.U8 desc[UR4][R18.64], R4 ;  /* 0x0000000412003986 */ /* 0x0045e8000c101104 */
[----:B--2---:R-:W2:Y:S01]  /*115530*/  LDL.LU R18, [R1+0x75c] ;  /* 0x00075c0001127983 */ /* 0x004ea20000300800 */
[----:B------:R-:W-:-:S03]  /*115540*/  PRMT R2, R44, 0x7770, RZ ;  /* 0x000077702c027816 */ /* 0x000fc600000000ff */
[----:B------:R-:W2:Y:S04]  /*115550*/  LDL.LU.64 R28, [R1+0x1220] ;  /* 0x00122000011c7983 */ /* 0x000ea80000300a00 */
[----:B------:R-:W2:Y:S04]  /*115560*/  LDL.LU.64 R32, [R1+0x1210] ;  /* 0x0012100001207983 */ /* 0x000ea80000300a00 */
[----:B------:R-:W-:Y:S04]  /*115570*/  @P4 STG.E.U8 desc[UR4][R54.64], R3 ;  /* 0x0000000336004986 */ /* 0x000fe8000c101104 */
[----:B---3--:R3:W-:Y:S04]  /*115580*/  @P6 STG.E.U8 desc[UR4][R42.64], R2 ;  /* 0x000000022a006986 */ /* 0x0087e8000c101104 */
[----:B------:R-:W2:Y:S04]  /*115590*/  LDL.LU.64 R36, [R1+0x1208] ;  /* 0x0012080001247983 */ /* 0x000ea80000300a00 */
[----:B---3--:R-:W3:Y:S01]  /*1155a0*/  LDL.LU.64 R42, [R1+0x1200] ;  /* 0x00120000012a7983 */ /* 0x008ee20000300a00 */
[----:B0-----:R-:W-:Y:S01]  /*1155b0*/  ISETP.LT.AND P3, PT, R49, UR18, !P2 ;  /* 0x0000001231007c0c */ /* 0x001fe2000d761270 */
[----:B------:R-:W0:Y:S01]  /*1155c0*/  LDCU UR18, c[0x0][0x398] ;  /* 0x00007300ff1277ac */ /* 0x000e220008000800 */
[----:B------:R-:W-:Y:S01]  /*1155d0*/  ISETP.LT.AND P4, PT, R48, UR20, !P2 ;  /* 0x0000001430007c0c */ /* 0x000fe2000d781270 */
[----:B------:R-:W3:Y:S01]  /*1155e0*/  LDL.LU R19, [R1+0x7e0] ;  /* 0x0007e00001137983 */ /* 0x000ee20000300800 */
[C---:B------:R-:W-:Y:S01]  /*1155f0*/  PRMT R4, R44.reuse, 0x7771, RZ ;  /* 0x000077712c047816 */ /* 0x040fe200000000ff */
[----:B------:R-:W0:Y:S01]  /*115600*/  LDCU UR20, c[0x0][0x398] ;  /* 0x00007300ff1477ac */ /* 0x000e220008000800 */
[C---:B------:R-:W-:Y:S01]  /*115610*/  PRMT R3, R44.reuse, 0x7772, RZ ;  /* 0x000077722c037816 */ /* 0x040fe200000000ff */
[----:B------:R-:W3:Y:S06]  /*115620*/  LDL.LU.64 R54, [R1+0x11f8] ;  /* 0x0011f80001367983 */ /* 0x000eec0000300a00 */
[----:B------:R0:W-:Y:S04]  /*115630*/  @P3 STG.E.U8 desc[UR4][R52.64], R4 ;  /* 0x0000000434003986 */ /* 0x0001e8000c101104 */
[----:B------:R1:W-:Y:S04]  /*115640*/  @P4 STG.E.U8 desc[UR4][R50.64], R3 ;  /* 0x0000000332004986 */ /* 0x0003e8000c101104 */
[----:B0-----:R-:W3:Y:S04]  /*115650*/  LDL.LU.64 R52, [R1+0x11f0] ;  /* 0x0011f00001347983 */ /* 0x001ee80000300a00 */
[----:B-1----:R-:W3:Y:S01]  /*115660*/  LDL.LU.64 R50, [R1+0x11e8] ;  /* 0x0011e80001327983 */ /* 0x002ee20000300a00 */
[----:B------:R-:W-:Y:S01]  /*115670*/  ISETP.LT.AND P6, PT, R45, UR22, !P2 ;  /* 0x000000162d007c0c */ /* 0x000fe2000d7c1270 */
[----:B------:R-:W0:Y:S01]  /*115680*/  LDCU UR22, c[0x0][0x398] ;  /* 0x00007300ff1677ac */ /* 0x000e220008000800 */
[----:B------:R-:W-:-:S02]  /*115690*/  PRMT R2, R44, 0x7773, RZ ;  /* 0x000077732c027816 */ /* 0x000fc400000000ff */
[----:B------:R-:W-:Y:S02]  /*1156a0*/  ISETP.LT.AND P3, PT, R41, UR24, !P2 ;  /* 0x0000001829007c0c */ /* 0x000fe4000d761270 */
[----:B------:R-:W-:Y:S01]  /*1156b0*/  ISETP.LT.AND P4, PT, R40, UR6, !P2 ;  /* 0x0000000628007c0c */ /* 0x000fe2000d781270 */
[----:B------:R-:W1:Y:S06]  /*1156c0*/  LDCU UR6, c[0x0][0x398] ;  /* 0x00007300ff0677ac */ /* 0x000e6c0008000800 */
[----:B----4-:R4:W-:Y:S01]  /*1156d0*/  @P6 STG.E.U8 desc[UR4][R60.64], R2 ;  /* 0x000000023c006986 */ /* 0x0109e2000c101104 */
[----:B------:R-:W-:Y:S01]  /*1156e0*/  ISETP.LT.AND P6, PT, R17, UR8, !P2 ;  /* 0x0000000811007c0c */ /* 0x000fe2000d7c1270 */
[----:B------:R-:W0:Y:S01]  /*1156f0*/  LDCU UR8, c[0x0][0x398] ;  /* 0x00007300ff0877ac */ /* 0x000e220008000800 */
[----:B------:R-:W-:Y:S01]  /*115700*/  ISETP.LT.AND P2, PT, R59, UR10, !P2 ;  /* 0x0000000a3b007c0c */ /* 0x000fe2000d741270 */
[----:B------:R-:W0:Y:S01]  /*115710*/  LDCU UR10, c[0x0][0x398] ;  /* 0x00007300ff0a77ac */ /* 0x000e220008000800 */
[----:B----4-:R-:W4:Y:S01]  /*115720*/  LDL.LU.64 R60, [R1+0x11e0] ;  /* 0x0011e000013c7983 */ /* 0x010f220000300a00 */
[----:B--2---:R-:W-:-:S02]  /*115730*/  PRMT R5, R18, 0x7770, RZ ;  /* 0x0000777012057816 */ /* 0x004fc400000000ff */
[C---:B------:R-:W-:Y:S02]  /*115740*/  PRMT R4, R18.reuse, 0x7771, RZ ;  /* 0x0000777112047816 */ /* 0x040fe400000000ff */
[C---:B------:R-:W-:Y:S02]  /*115750*/  PRMT R3, R18.reuse, 0x7772, RZ ;  /* 0x0000777212037816 */ /* 0x040fe400000000ff */
[----:B------:R-:W-:Y:S02]  /*115760*/  PRMT R2, R18, 0x7773, RZ ;  /* 0x0000777312027816 */ /* 0x000fe400000000ff */
[----:B------:R-:W2:Y:S04]  /*115770*/  LDL.LU R18, [R1+0x6d0] ;  /* 0x0006d00001127983 */ /* 0x000ea80000300800 */
[----:B------:R-:W-:Y:S04]  /*115780*/  @P3 STG.E.U8 desc[UR4][R28.64], R5 ;  /* 0x000000051c003986 */ /* 0x000fe8000c101104 */
[----:B------:R0:W-:Y:S04]  /*115790*/  @P4 STG.E.U8 desc[UR4][R32.64], R4 ;  /* 0x0000000420004986 */ /* 0x0001e8000c101104 */
[----:B------:R-:W-:Y:S04]  /*1157a0*/  @P6 STG.E.U8 desc[UR4][R36.64], R3 ;  /* 0x0000000324006986 */ /* 0x000fe8000c101104 */
[----:B0-----:R-:W2:Y:S04]  /*1157b0*/  LDL.LU.64 R32, [R1+0x11d8] ;  /* 0x0011d80001207983 */ /* 0x001ea80000300a00 */
[----:B---3--:R0:W-:Y:S01]  /*1157c0*/  @P2 STG.E.U8 desc[UR4][R42.64], R2 ;  /* 0x000000022a002986 */ /* 0x0081e2000c101104 */
[----:B------:R-:W-:Y:S01]  /*1157d0*/  ISETP.LT.AND P4, PT, R16, UR12, !P5 ;  /* 0x0000000c10007c0c */ /* 0x000fe2000ef81270 */
[----:B------:R-:W3:Y:S02]  /*1157e0*/  LDCU UR12, c[0x0][0x398] ;  /* 0x00007300ff0c77ac */ /* 0x000ee40008000800 */
[----:B0-----:R-:W2:Y:S01]  /*1157f0*/  LDL.LU.64 R42, [R1+0x11d0] ;  /* 0x0011d000012a7983 */ /* 0x001ea20000300a00 */
[----:B------:R-:W-:Y:S01]  /*115800*/  ISETP.LT.AND P3, PT, R49, UR14, !P5 ;  /* 0x0000000e31007c0c */ /* 0x000fe2000ef61270 */
[----:B------:R-:W0:Y:S01]  /*115810*/  LDCU UR14, c[0x0][0x398] ;  /* 0x00007300ff0e77ac */ /* 0x000e220008000800 */
[----:B------:R-:W-:Y:S01]  /*115820*/  ISETP.LT.AND P6, PT, R48, UR16, !P5 ;  /* 0x0000001030007c0c */ /* 0x000fe2000efc1270 */
[----:B------:R-:W2:Y:S01]  /*115830*/  LDL.LU.64 R36, [R1+0x11c0] ;  /* 0x0011c00001247983 */ /* 0x000ea20000300a00 */
[C---:B------:R-:W-:Y:S01]  /*115840*/  PRMT R3, R19.reuse, 0x7770, RZ ;  /* 0x0000777013037816 */ /* 0x040fe200000000ff */
[----:B------:R-:W0:Y:S01]  /*115850*/  LDCU UR16, c[0x0][0x398] ;  /* 0x00007300ff1077ac */ /* 0x000e220008000800 */
[C---:B------:R-:W-:Y:S01]  /*115860*/  PRMT R2, R19.reuse, 0x7771, RZ ;  /* 0x0000777113027816 */ /* 0x040fe200000000ff */
[----:B------:R-:W2:Y:S04]  /*115870*/  LDL.LU R44, [R1+0x730] ;  /* 0x00073000012c7983 */ /* 0x000ea80000300800 */
[----:B------:R0:W-:Y:S04]  /*115880*/  @P4 STG.E.U8 desc[UR4][R54.64], R3 ;  /* 0x0000000336004986 */ /* 0x0001e8000c101104 */
[----:B------:R1:W-:Y:S01]  /*115890*/  @P3 STG.E.U8 desc[UR4][R52.64], R2 ;  /* 0x0000000234003986 */ /* 0x0003e2000c101104 */
[----:B0-----:R-:W-:-:S03]  /*1158a0*/  PRMT R3, R19, 0x7772, RZ ;  /* 0x0000777213037816 */ /* 0x001fc600000000ff */
[----:B-1----:R-:W2:Y:S04]  /*1158b0*/  LDL.LU.64 R52, [R1+0x11c8] ;  /* 0x0011c80001347983 */ /* 0x002ea80000300a00 */
[----:B------:R0:W-:Y:S04]  /*1158c0*/  @P6 STG.E.U8 desc[UR4][R50.64], R3 ;  /* 0x0000000332006986 */ /* 0x0001e8000c101104 */
[----:B0-----:R-:W2:Y:S01]  /*1158d0*/  LDL.LU.64 R50, [R1+0x11b8] ;  /* 0x0011b80001327983 */ /* 0x001ea20000300a00 */
[----:B------:R-:W-:Y:S01]  /*1158e0*/  ISETP.LT.AND P2, PT, R45, UR18, !P5 ;  /* 0x000000122d007c0c */ /* 0x000fe2000ef41270 */
[----:B------:R-:W0:Y:S01]  /*1158f0*/  LDCU UR18, c[0x0][0x398] ;  /* 0x00007300ff1277ac */ /* 0x000e220008000800 */
[----:B------:R-:W-:Y:S01]  /*115900*/  PRMT R2, R19, 0x7773, RZ ;  /* 0x0000777313027816 */ /* 0x000fe200000000ff */
[----:B------:R-:W2:Y:S01]  /*115910*/  LDL.LU.64 R54, [R1+0x11b0] ;  /* 0x0011b00001367983 */ /* 0x000ea20000300a00 */
[----:B------:R-:W-:Y:S01]  /*115920*/  ISETP.LT.AND P3, PT, R41, UR6, !P5 ;  /* 0x0000000629007c0c */ /* 0x000fe2000ef61270 */
[----:B------:R-:W1:Y:S08]  /*115930*/  LDCU UR6, c[0x0][0x398] ;  /* 0x00007300ff0677ac */ /* 0x000e700008000800 */
[----:B----4-:R4:W-:Y:S01]  /*115940*/  @P2 STG.E.U8 desc[UR4][R60.64], R2 ;  /* 0x000000023c002986 */ /* 0x0109e2000c101104 */
[----:B------:R-:W-:Y:S01]  /*115950*/  ISETP.LT.AND P4, PT, R40, UR8, !P5 ;  /* 0x0000000828007c0c */ /* 0x000fe2000ef81270 */
[----:B------:R-:W0:Y:S02]  /*115960*/  LDCU UR8, c[0x0][0x398] ;  /* 0x00007300ff0877ac */ /* 0x000e240008000800 */
[----:B----4-:R-:W4:Y:S04]  /*115970*/  LDL.LU.64 R60, [R1+0x11a0] ;  /* 0x0011a000013c7983 */ /* 0x010f280000300a00 */
[----:B------:R-:W4:Y:S01]  /*115980*/  LDL.LU R19, [R1+0x7d0] ;  /* 0x0007d00001137983 */ /* 0x000f220000300800 */
[----:B------:R-:W-:Y:S01]  /*115990*/  VIADD R2, R46, 0xd9 ;  /* 0x000000d92e027836 */ /* 0x000fe20000000000 */
[----:B------:R-:W-:Y:S01]  /*1159a0*/  ISETP.LT.AND P6, PT, R17, UR10, !P5 ;  /* 0x0000000a11007c0c */ /* 0x000fe2000efc1270 */
[----:B------:R-:W0:Y:S03]  /*1159b0*/  LDCU UR10, c[0x0][0x398] ;  /* 0x00007300ff0a77ac */ /* 0x000e260008000800 */
[----:B------:R-:W-:-:S02]  /*1159c0*/  ISETP.GE.AND P2, PT, R2, UR52, PT ;  /* 0x0000003402007c0c */ /* 0x000fc4000bf46270 */
[----:B---3--:R-:W-:Y:S01]  /*1159d0*/  ISETP.LT.AND P5, PT, R59, UR12, !P5 ;  /* 0x0000000c3b007c0c */ /* 0x008fe2000efa1270 */
[----:B------:R-:W3:Y:S01]  /*1159e0*/  LDCU UR12, c[0x0][0x398] ;  /* 0x00007300ff0c77ac */ /* 0x000ee20008000800 */
[----:B--2---:R-:W-:-:S05]  /*1159f0*/  PRMT R3, R18, 0x7770, RZ ;  /* 0x0000777012037816 */ /* 0x004fca00000000ff */
[----:B------:R2:W-:Y:S02]  /*115a00*/  @P3 STG.E.U8 desc[UR4][R32.64], R3 ;  /* 0x0000000320003986 */ /* 0x0005e4000c101104 */
[----:B--2---:R-:W-:-:S05]  /*115a10*/  PRMT R3, R18, 0x7771, RZ ;  /* 0x0000777112037816 */ /* 0x004fca00000000ff */
[----:B------:R2:W-:Y:S04]  /*115a20*/  @P4 STG.E.U8 desc[UR4][R42.64], R3 ;  /* 0x000000032a004986 */ /* 0x0005e8000c101104 */
[----:B--2---:R-:W2:Y:S01]  /*115a30*/  LDL.LU.64 R42, [R1+0x11a8] ;  /* 0x0011a800012a7983 */ /* 0x004ea20000300a00 */
[----:B------:R-:W-:Y:S01]  /*115a40*/  ISETP.LT.AND P3, PT, R16, UR14, !P2 ;  /* 0x0000000e10007c0c */ /* 0x000fe2000d761270 */
[----:B------:R-:W0:Y:S01]  /*115a50*/  LDCU UR14, c[0x0][0x398] ;  /* 0x00007300ff0e77ac */ /* 0x000e220008000800 */
[C---:B------:R-:W-:Y:S01]  /*115a60*/  PRMT R2, R18.reuse, 0x7772, RZ ;  /* 0x0000777212027816 */ /* 0x040fe200000000ff */
[----:B------:R-:W2:Y:S01]  /*115a70*/  LDL.LU.64 R32, [R1+0x1198] ;  /* 0x0011980001207983 */ /* 0x000ea20000300a00 */
[----:B------:R-:W-:-:S03]  /*115a80*/  PRMT R3, R18, 0x7773, RZ ;  /* 0x0000777312037816 */ /* 0x000fc600000000ff */
        /* <DEDUP_REMOVED lines=8> */
[----:B------:R-:W-:Y:S01]  /*115b10*/  ISETP.LT.AND P4, PT, R48, UR6, !P2 ;  /* 0x0000000630007c0c */ /* 0x000fe2000d781270 */
[----:B------:R-:W2:Y:S01]  /*115b20*/  LDL.LU R18, [R1+0x7e4] ;  /* 0x0007e40001127983 */ /* 0x000ea20000300800 */
[C---:B------:R-:W-:Y:S01]  /*115b30*/  PRMT R3, R44.reuse, 0x7771, RZ ;  /* 0x000077712c037816 */ /* 0x040fe200000000ff */
[----:B------:R-:W1:Y:S01]  /*115b40*/  LDCU UR6, c[0x0][0x398] ;  /* 0x00007300ff0677ac */ /* 0x000e620008000800 */
[----:B------:R-:W-:Y:S01]  /*115b50*/  PRMT R2, R44, 0x7772, RZ ;  /* 0x000077722c027816 */ /* 0x000fe200000000ff */
[----:B------:R-:W2:Y:S06]  /*115b60*/  LDL.LU.64 R36, [R1+0x1188] ;  /* 0x0011880001247983 */ /* 0x000eac0000300a00 */
[----:B------:R0:W-:Y:S04]  /*115b70*/  @P6 STG.E.U8 desc[UR4][R54.64], R3 ;  /* 0x0000000336006986 */ /* 0x0001e8000c101104 */
[----:B----4-:R4:W-:Y:S04]  /*115b80*/  @P4 STG.E.U8 desc[UR4][R60.64], R2 ;  /* 0x000000023c004986 */ /* 0x0109e8000c101104 */
[----:B0-----:R-:W2:Y:S04]  /*115b90*/  LDL.LU.64 R54, [R1+0x1178] ;  /* 0x0011780001367983 */ /* 0x001ea80000300a00 */
[----:B----4-:R-:W4:Y:S01]  /*115ba0*/  LDL.LU.64 R60, [R1+0x1170] ;  /* 0x00117000013c7983 */ /* 0x010f220000300a00 */
[----:B------:R-:W-:Y:S01]  /*115bb0*/  ISETP.LT.AND P3, PT, R45, UR18, !P2 ;  /* 0x000000122d007c0c */ /* 0x000fe2000d761270 */
[----:B------:R-:W-:Y:S01]  /*115bc0*/  VIADD R4, R46, 0xda ;  /* 0x000000da2e047836 */ /* 0x000fe20000000000 */
[----:B------:R-:W-:Y:S01]  /*115bd0*/  PRMT R3, R44, 0x7773, RZ ;  /* 0x000077732c037816 */ /* 0x000fe200000000ff */
[----:B------:R-:W0:Y:S01]  /*115be0*/  LDCU UR18, c[0x0][0x398] ;  /* 0x00007300ff1277ac */ /* 0x000e220008000800 */
[----:B------:R-:W-:-:S02]  /*115bf0*/  ISETP.LT.AND P5, PT, R41, UR8, !P2 ;  /* 0x0000000829007c0c */ /* 0x000fc4000d7a1270 */
[----:B------:R-:W-:Y:S01]  /*115c00*/  ISETP.LT.AND P4, PT, R40, UR10, !P2 ;  /* 0x0000000a28007c0c */ /* 0x000fe2000d781270 */
[----:B------:R-:W0:Y:S01]  /*115c10*/  LDCU UR8, c[0x0][0x398] ;  /* 0x00007300ff0877ac */ /* 0x000e220008000800 */
[----:B---3--:R-:W-:Y:S02]  /*115c20*/  ISETP.LT.AND P6, PT, R17, UR12, !P2 ;  /* 0x0000000c11007c0c */ /* 0x008fe4000d7c1270 */
[C---:B------:R-:W-:Y:S01]  /*115c30*/  PRMT R2, R19.reuse, 0x7770, RZ ;  /* 0x0000777013027816 */ /* 0x040fe200000000ff */
[----:B------:R-:W3:Y:S02]  /*115c40*/  LDCU UR10, c[0x0][0x398] ;  /* 0x00007300ff0a77ac */ /* 0x000ee40008000800 */
[----:B--2---:R2:W-:Y:S01]  /*115c50*/  @P3 STG.E.U8 desc[UR4][R42.64], R3 ;  /* 0x000000032a003986 */ /* 0x0045e2000c101104 */
[----:B------:R-:W0:Y:S03]  /*115c60*/  LDCU UR12, c[0x0][0x398] ;  /* 0x00007300ff0c77ac */ /* 0x000e260008000800 */
[----:B--2---:R-:W2:Y:S01]  /*115c70*/  LDL.LU.64 R42, [R1+0x1168] ;  /* 0x00116800012a7983 */ /* 0x004ea20000300a00 */
[----:B------:R-:W-:-:S03]  /*115c80*/  PRMT R3, R19, 0x7771, RZ ;  /* 0x0000777113037816 */ /* 0x000fc600000000ff */
[----:B------:R0:W-:Y:S04]  /*115c90*/  @P5 STG.E.U8 desc[UR4][R32.64], R2 ;  /* 0x0000000220005986 */ /* 0x0001e8000c101104 */
[----:B0-----:R-:W3:Y:S01]  /*115ca0*/  LDL.LU.64 R32, [R1+0x1160] ;  /* 0x0011600001207983 */ /* 0x001ee20000300a00 */
[----:B------:R-:W-:-:S03]  /*115cb0*/  PRMT R2, R19, 0x7772, RZ ;  /* 0x0000777213027816 */ /* 0x000fc600000000ff */
[----:B------:R-:W3:Y:S04]  /*115cc0*/  LDL.LU R44, [R1+0x6d4] ;  /* 0x0006d400012c7983 */ /* 0x000ee80000300800 */
[----:B------:R0:W-:Y:S04]  /*115cd0*/  @P4 STG.E.U8 desc[UR4][R52.64], R3 ;  /* 0x0000000334004986 */ /* 0x0001e8000c101104 */
[----:B------:R1:W-:Y:S04]  /*115ce0*/  @P6 STG.E.U8 desc[UR4][R50.64], R2 ;  /* 0x0000000232006986 */ /* 0x0003e8000c101104 */
[----:B0-----:R-:W3:Y:S04]  /*115cf0*/  LDL.LU.64 R52, [R1+0x1158] ;  /* 0x0011580001347983 */ /* 0x001ee80000300a00 */
[----:B-1----:R-:W3:Y:S01]  /*115d00*/  LDL.LU.64 R50, [R1+0x1150] ;  /* 0x0011500001327983 */ /* 0x002ee20000300a00 */
[----:B------:R-:W-:Y:S01]  /*115d10*/  ISETP.LT.AND P2, PT, R59, UR14, !P2 ;  /* 0x0000000e3b007c0c */ /* 0x000fe2000d741270 */
[----:B------:R-:W0:Y:S01]  /*115d20*/  LDCU UR14, c[0x0][0x398] ;  /* 0x00007300ff0e77ac */ /* 0x000e220008000800 */
[----:B------:R-:W-:-:S04]  /*115d30*/  ISETP.GE.AND P3, PT, R4, UR45, PT ;  /* 0x0000002d04007c0c */ /* 0x000fc8000bf66270 */
[----:B------:R-:W-:Y:S01]  /*115d40*/  ISETP.LT.AND P5, PT, R16, UR6, !P3 ;  /* 0x0000000610007c0c */ /* 0x000fe2000dfa1270 */
[----:B------:R-:W1:Y:S01]  /*115d50*/  LDCU UR6, c[0x0][0x398] ;  /* 0x00007300ff0677ac */ /* 0x000e620008000800 */
[----:B------:R-:W-:Y:S02]  /*115d60*/  ISETP.LT.AND P6, PT, R49, UR16, !P3 ;  /* 0x0000001031007c0c */ /* 0x000fe4000dfc1270 */
[----:B------:R-:W-:Y:S01]  /*115d70*/  PRMT R3, R19, 0x7773, RZ ;  /* 0x0000777313037816 */ /* 0x000fe200000000ff */
[----:B------:R-:W0:Y:S01]  /*115d80*/  LDCU UR16, c[0x0][0x398] ;  /* 0x00007300ff1077ac */ /* 0x000e220008000800 */
[----:B------:R-:W-:-:S03]  /*115d90*/  PRMT R2, R18, 0x7770, RZ ;  /* 0x0000777012027816 */ /* 0x000fc600000000ff */
[----:B------:R1:W-:Y:S04]  /*115da0*/  @P2 STG.E.U8 desc[UR4][R36.64], R3 ;  /* 0x0000000324002986 */ /* 0x0003e8000c101104 */
[----:B------:R-:W-:Y:S01]  /*115db0*/  @P5 STG.E.U8 desc[UR4][R54.64], R2 ;  /* 0x0000000236005986 */ /* 0x000fe2000c101104 */
[----:B-1----:R-:W-:-:S03]  /*115dc0*/  PRMT R3, R18, 0x7771, RZ ;  /* 0x0000777112037816 */ /* 0x002fc600000000ff */
[----:B------:R-:W3:Y:S04]  /*115dd0*/  LDL.LU.64 R36, [R1+0x1148] ;  /* 0x0011480001247983 */ /* 0x000ee80000300a00 */
[----:B----4-:R1:W-:Y:S01]  /*115de0*/  @P6 STG.E.U8 desc[UR4][R60.64], R3 ;  /* 0x000000033c006986 */ /* 0x0103e2000c101104 */
[----:B------:R-:W-:Y:S01]  /*115df0*/  ISETP.LT.AND P4, PT, R48, UR18, !P3 ;  /* 0x0000001230007c0c */ /* 0x000fe2000df81270 */
[----:B------:R-:W4:Y:S02]  /*115e00*/  LDCU UR18, c[0x0][0x398] ;  /* 0x00007300ff1277ac */ /* 0x000f240008000800 */
[----:B-1----:R-:W4:Y:S04]  /*115e10*/  LDL.LU.64 R60, [R1+0x1140] ;  /* 0x00114000013c7983 */ /* 0x002f280000300a00 */
[----:B------:R-:W4:Y:S01]  /*115e20*/  LDL.LU R19, [R1+0x734] ;  /* 0x0007340001137983 */ /* 0x000f220000300800 */
[----:B------:R-:W-:-:S03]  /*115e30*/  PRMT R2, R18, 0x7772, RZ ;  /* 0x0000777212027816 */ /* 0x000fc600000000ff */
[----:B------:R-:W4:Y:S01]  /*115e40*/  LDL.LU.64 R54, [R1+0x1138] ;  /* 0x0011380001367983 */ /* 0x000f220000300a00 */
[----:B------:R-:W-:Y:S01]  /*115e50*/  ISETP.LT.AND P5, PT, R45, UR8, !P3 ;  /* 0x000000082d007c0c */ /* 0x000fe2000dfa1270 */
[----:B------:R-:W-:Y:S01]  /*115e60*/  VIADD R3, R46, 0xdb ;  /* 0x000000db2e037836 */ /* 0x000fe20000000000 */
[----:B------:R-:W-:Y:S01]  /*115e70*/  ISETP.LT.AND P6, PT, R40, UR12, !P3 ;  /* 0x0000000c28007c0c */ /* 0x000fe2000dfc1270 */
[----:B------:R-:W1:Y:S03]  /*115e80*/  LDCU UR8, c[0x0][0x398] ;  /* 0x00007300ff0877ac */ /* 0x000e660008000800 */
[----:B------:R-:W-:Y:S01]  /*115e90*/  ISETP.GE.AND P2, PT, R3, UR48, PT ;  /* 0x0000003003007c0c */ /* 0x000fe2000bf46270 */
[----:B------:R-:W0:Y:S01]  /*115ea0*/  LDCU UR12, c[0x0][0x398] ;  /* 0x00007300ff0c77ac */ /* 0x000e220008000800 */
[----:B--2---:R2:W-:Y:S04]  /*115eb0*/  @P4 STG.E.U8 desc[UR4][R42.64], R2 ;  /* 0x000000022a004986 */ /* 0x0045e8000c101104 */
[----:B--2---:R-:W2:Y:S01]  /*115ec0*/  LDL.LU.64 R42, [R1+0x1128] ;  /* 0x00112800012a7983 */ /* 0x004ea20000300a00 */
[----:B---3--:R-:W-:Y:S01]  /*115ed0*/  ISETP.LT.AND P4, PT, R41, UR10, !P3 ;  /* 0x0000000a29007c0c */ /* 0x008fe2000df81270 */
[----:B------:R-:W3:Y:S01]  /*115ee0*/  LDCU UR10, c[0x0][0x398] ;  /* 0x00007300ff0a77ac */ /* 0x000ee20008000800 */
[----:B------:R-:W-:-:S05]  /*115ef0*/  PRMT R2, R18, 0x7773, RZ ;  /* 0x0000777312027816 */ /* 0x000fca00000000ff */
[----:B------:R0:W-:Y:S01]  /*115f00*/  @P5 STG.E.U8 desc[UR4][R32.64], R2 ;  /* 0x0000000220005986 */ /* 0x0001e2000c101104 */
[C---:B------:R-:W-:Y:S02]  /*115f10*/  PRMT R3, R44.reuse, 0x7770, RZ ;  /* 0x000077702c037816 */ /* 0x040fe400000000ff */
[----:B0-----:R-:W-:-:S03]  /*115f20*/  PRMT R2, R44, 0x7771, RZ ;  /* 0x000077712c027816 */ /* 0x001fc600000000ff */
[----:B------:R0:W-:Y:S04]  /*115f30*/  @P4 STG.E.U8 desc[UR4][R52.64], R3 ;  /* 0x0000000334004986 */ /* 0x0001e8000c101104 */
[----:B------:R1:W-:Y:S04]  /*115f40*/  @P6 STG.E.U8 desc[UR4][R50.64], R2 ;  /* 0x0000000232006986 */ /* 0x0003e8000c101104 */
[----:B0-----:R-:W2:Y:S04]  /*115f50*/  LDL.LU.64 R52, [R1+0x1130] ;  /* 0x0011300001347983 */ /* 0x001ea80000300a00 */
[----:B-1----:R-:W2:Y:S01]  /*115f60*/  LDL.LU.64 R50, [R1+0x1120] ;  /* 0x0011200001327983 */ /* 0x002ea20000300a00 */
[----:B------:R-:W-:Y:S01]  /*115f70*/  ISETP.LT.AND P5, PT, R17, UR6, !P3 ;  /* 0x0000000611007c0c */ /* 0x000fe2000dfa1270 */
[----:B------:R-:W0:Y:S01]  /*115f80*/  LDCU UR6, c[0x0][0x398] ;  /* 0x00007300ff0677ac */ /* 0x000e220008000800 */
[----:B------:R-:W-:Y:S01]  /*115f90*/  ISETP.LT.AND P3, PT, R59, UR14, !P3 ;  /* 0x0000000e3b007c0c */ /* 0x000fe2000df61270 */
[----:B------:R-:W2:Y:S01]  /*115fa0*/  LDL.LU R18, [R1+0x7d4] ;  /* 0x0007d40001127983 */ /* 0x000ea20000300800 */
[C---:B------:R-:W-:Y:S01]  /*115fb0*/  PRMT R3, R44.reuse, 0x7772, RZ ;  /* 0x000077722c037816 */ /* 0x040fe200000000ff */
[----:B------:R-:W1:Y:S01]  /*115fc0*/  LDCU UR14, c[0x0][0x398] ;  /* 0x00007300ff0e77ac */ /* 0x000e620008000800 */
[----:B------:R-:W-:-:S02]  /*115fd0*/  PRMT R2, R44, 0x7773, RZ ;  /* 0x000077732c027816 */ /* 0x000fc400000000ff */
[----:B------:R-:W-:Y:S01]  /*115fe0*/  ISETP.LT.AND P6, PT, R16, UR16, !P2 ;  /* 0x0000001010007c0c */ /* 0x000fe2000d7c1270 */
[----:B------:R-:W0:Y:S04]  /*115ff0*/  LDCU UR16, c[0x0][0x398] ;  /* 0x00007300ff1077ac */ /* 0x000e280008000800 */
[----:B------:R-:W-:Y:S01]  /*116000*/  @P5 STG.E.U8 desc[UR4][R36.64], R3 ;  /* 0x0000000324005986 */ /* 0x000fe2000c101104 */
[----:B------:R-:W-:Y:S01]  /*116010*/  ISETP.LT.AND P4, PT, R49, UR8, !P2 ;  /* 0x0000000831007c0c */ /* 0x000fe2000d781270 */
[----:B------:R-:W0:Y:S02]  /*116020*/  LDCU UR8, c[0x0][0x398] ;  /* 0x00007300ff0877ac */ /* 0x000e240008000800 */
[----:B----4-:R4:W-:Y:S04]  /*116030*/  @P3 STG.E.U8 desc[UR4][R60.64], R2 ;  /* 0x000000023c003986 */ /* 0x0109e8000c101104 */
[----:B----4-:R-:W4:Y:S01]  /*116040*/  LDL.LU.64 R60, [R1+0x1118] ;  /* 0x00111800013c7983 */ /* 0x010f220000300a00 */
[----:B------:R-:W-:-:S03]  /*116050*/  PRMT R3, R19, 0x7770, RZ ;  /* 0x0000777013037816 */ /* 0x000fc600000000ff */
[----:B------:R-:W4:Y:S01]  /*116060*/  LDL.LU.64 R32, [R1+0x1110] ;  /* 0x0011100001207983 */ /* 0x000f220000300a00 */
[----:B------:R-:W-:-:S03]  /*116070*/  PRMT R2, R19, 0x7771, RZ ;  /* 0x0000777113027816 */ /* 0x000fc600000000ff */
[----:B------:R0:W-:Y:S04]  /*116080*/  @P6 STG.E.U8 desc[UR4][R54.64], R3 ;  /* 0x0000000336006986 */ /* 0x0001e8000c101104 */
[----:B------:R-:W4:Y:S04]  /*116090*/  LDL.LU.64 R36, [R1+0x1108] ;  /* 0x0011080001247983 */ /* 0x000f280000300a00 */
[----:B0-----:R-:W4:Y:S04]  /*1160a0*/  LDL.LU.64 R54, [R1+0x1100] ;  /* 0x0011000001367983 */ /* 0x001f280000300a00 */
[----:B------:R-:W4:Y:S01]  /*1160b0*/  LDL.LU R44, [R1+0x7e8] ;  /* 0x0007e800012c7983 */ /* 0x000f220000300800 */
[----:B------:R-:W-:-:S02]  /*1160c0*/  ISETP.LT.AND P3, PT, R48, UR18, !P2 ;  /* 0x0000001230007c0c */ /* 0x000fc4000d761270 */
[----:B---3--:R-:W-:Y:S02]  /*1160d0*/  ISETP.LT.AND P5, PT, R45, UR10, !P2 ;  /* 0x0000000a2d007c0c */ /* 0x008fe4000d7a1270 */
[C---:B------:R-:W-:Y:S01]  /*1160e0*/  PRMT R4, R19.reuse, 0x7772, RZ ;  /* 0x0000777213047816 */ /* 0x040fe200000000ff */
[----:B------:R-:W-:Y:S01]  /*1160f0*/  VIADD R3, R46, 0xdc ;  /* 0x000000dc2e037836 */ /* 0x000fe20000000000 */
[----:B------:R-:W-:Y:S01]  /*116100*/  ISETP.LT.AND P6, PT, R40, UR6, !P2 ;  /* 0x0000000628007c0c */ /* 0x000fe2000d7c1270 */
[----:B------:R-:W0:Y:S01]  /*116110*/  LDCU UR18, c[0x0][0x398] ;  /* 0x00007300ff1277ac */ /* 0x000e220008000800 */
[----:B------:R-:W3:Y:S01]  /*116120*/  LDCU UR10, c[0x0][0x398] ;  /* 0x00007300ff0a77ac */ /* 0x000ee20008000800 */
[----:B------:R-:W0:Y:S01]  /*116130*/  LDCU UR6, c[0x0][0x398] ;  /* 0x00007300ff0677ac */ /* 0x000e220008000800 */
[----:B--2---:R2:W-:Y:S04]  /*116140*/  @P4 STG.E.U8 desc[UR4][R42.64], R2 ;  /* 0x000000022a004986 */ /* 0x0045e8000c101104 */
[----:B--2---:R-:W2:Y:S01]  /*116150*/  LDL.LU.64 R42, [R1+0x10f8] ;  /* 0x0010f800012a7983 */ /* 0x004ea20000300a00 */
[----:B------:R-:W-:-:S03]  /*116160*/  PRMT R2, R19, 0x7773, RZ ;  /* 0x0000777313027816 */ /* 0x000fc600000000ff */
[----:B------:R0:W-:Y:S04]  /*116170*/  @P3 STG.E.U8 desc[UR4][R52.64], R4 ;  /* 0x0000000434003986 */ /* 0x0001e8000c101104 */
[----:B------:R1:W-:Y:S04]  /*116180*/  @P5 STG.E.U8 desc[UR4][R50.64], R2 ;  /* 0x0000000232005986 */ /* 0x0003e8000c101104 */
[----:B0-----:R-:W2:Y:S04]  /*116190*/  LDL.LU.64 R52, [R1+0x10f0] ;  /* 0x0010f00001347983 */ /* 0x001ea80000300a00 */
[----:B-1----:R-:W2:Y:S01]  /*1161a0*/  LDL.LU.64 R50, [R1+0x10e8] ;  /* 0x0010e80001327983 */ /* 0x002ea20000300a00 */
[----:B------:R-:W-:Y:S01]  /*1161b0*/  ISETP.LT.AND P4, PT, R41, UR12, !P2 ;  /* 0x0000000c29007c0c */ /* 0x000fe2000d781270 */
[----:B------:R-:W0:Y:S01]  /*1161c0*/  LDCU UR12, c[0x0][0x398] ;  /* 0x00007300ff0c77ac */ /* 0x000e220008000800 */
[----:B------:R-:W-:-:S02]  /*1161d0*/  ISETP.GE.AND P3, PT, R3, UR49, PT ;  /* 0x0000003103007c0c */ /* 0x000fc4000bf66270 */
[C---:B------:R-:W-:Y:S02]  /*1161e0*/  PRMT R3, R18.reuse, 0x7770, RZ ;  /* 0x0000777012037816 */ /* 0x040fe400000000ff */
[----:B------:R-:W-:Y:S01]  /*1161f0*/  ISETP.LT.AND P5, PT, R17, UR14, !P2 ;  /* 0x0000000e11007c0c */ /* 0x000fe2000d7a1270 */
[----:B------:R-:W1:Y:S01]  /*116200*/  LDCU UR14, c[0x0][0x398] ;  /* 0x00007300ff0e77ac */ /* 0x000e620008000800 */
[----:B------:R-:W-:Y:S02]  /*116210*/  PRMT R2, R18, 0x7771, RZ ;  /* 0x0000777112027816 */ /* 0x000fe400000000ff */
[----:B------:R-:W-:Y:S01]  /*116220*/  ISETP.LT.AND P2, PT, R59, UR8, !P2 ;  /* 0x000000083b007c0c */ /* 0x000fe2000d741270 */
[----:B------:R-:W0:Y:S02]  /*116230*/  LDCU UR8, c[0x0][0x398] ;  /* 0x00007300ff0877ac */ /* 0x000e240008000800 */
[----:B----4-:R4:W-:Y:S04]  /*116240*/  @P4 STG.E.U8 desc[UR4][R60.64], R3 ;  /* 0x000000033c004986 */ /* 0x0109e8000c101104 */
[----:B------:R0:W-:Y:S01]  /*116250*/  @P6 STG.E.U8 desc[UR4][R32.64], R2 ;  /* 0x0000000220006986 */ /* 0x0001e2000c101104 */
[----:B------:R-:W-:Y:S01]  /*116260*/  ISETP.LT.AND P6, PT, R16, UR16, !P3 ;  /* 0x0000001010007c0c */ /* 0x000fe2000dfc1270 */
[----:B------:R-:W1:Y:S02]  /*116270*/  LDCU UR16, c[0x0][0x398] ;  /* 0x00007300ff1077ac */ /* 0x000e640008000800 */
[----:B----4-:R-:W4:Y:S01]  /*116280*/  LDL.LU.64 R60, [R1+0x10e0] ;  /* 0x0010e000013c7983 */ /* 0x010f220000300a00 */
[----:B------:R-:W-:-:S03]  /*116290*/  PRMT R3, R18, 0x7772, RZ ;  /* 0x0000777212037816 */ /* 0x000fc600000000ff */
[----:B------:R-:W4:Y:S01]  /*1162a0*/  LDL.LU R19, [R1+0x6d8] ;  /* 0x0006d80001137983 */ /* 0x000f220000300800 */
[----:B0-----:R-:W-:-:S03]  /*1162b0*/  PRMT R2, R18, 0x7773, RZ ;  /* 0x0000777312027816 */ /* 0x001fc600000000ff */
[----:B------:R0:W-:Y:S04]  /*1162c0*/  @P5 STG.E.U8 desc[UR4][R36.64], R3 ;  /* 0x0000000324005986 */ /* 0x0001e8000c101104 */
[----:B------:R-:W4:Y:S04]  /*1162d0*/  LDL.LU.64 R32, [R1+0x10d8] ;  /* 0x0010d80001207983 */ /* 0x000f280000300a00 */
[----:B------:R1:W-:Y:S01]  /*1162e0*/  @P2 STG.E.U8 desc[UR4][R54.64], R2 ;  /* 0x0000000236002986 */ /* 0x0003e2000c101104 */
[----:B0-----:R-:W-:-:S03]  /*1162f0*/  PRMT R3, R44, 0x7770, RZ ;  /* 0x000077702c037816 */ /* 0x001fc600000000ff */
[----:B------:R-:W4:Y:S01]  /*116300*/  LDL.LU.64 R36, [R1+0x10d0] ;  /* 0x0010d00001247983 */ /* 0x000f220000300a00 */
[----:B------:R-:W-:Y:S01]  /*116310*/  ISETP.LT.AND P4, PT, R49, UR18, !P3 ;  /* 0x0000001231007c0c */ /* 0x000fe2000df81270 */
[----:B------:R-:W-:Y:S01]  /*116320*/  VIADD R4, R46, 0xde ;  /* 0x000000de2e047836 */ /* 0x000fe20000000000 */
[----:B---3--:R-:W-:Y:S01]  /*116330*/  ISETP.LT.AND P5, PT, R48, UR10, !P3 ;  /* 0x0000000a30007c0c */ /* 0x008fe2000dfa1270 */
[----:B------:R-:W0:Y:S01]  /*116340*/  LDCU UR10, c[0x0][0x398] ;  /* 0x00007300ff0a77ac */ /* 0x000e220008000800 */
[C---:B-1----:R-:W-:Y:S01]  /*116350*/  PRMT R2, R44.reuse, 0x7771, RZ ;  /* 0x000077712c027816 */ /* 0x042fe200000000ff */
[----:B------:R-:W1:Y:S01]  /*116360*/  LDCU UR18, c[0x0][0x398] ;  /* 0x00007300ff1277ac */ /* 0x000e620008000800 */
[----:B--2---:R2:W-:Y:S04]  /*116370*/  @P6 STG.E.U8 desc[UR4][R42.64], R3 ;  /* 0x000000032a006986 */ /* 0x0045e8000c101104 */
[----:B--2---:R-:W2:Y:S01]  /*116380*/  LDL.LU.64 R42, [R1+0x10c0] ;  /* 0x0010c000012a7983 */ /* 0x004ea20000300a00 */
[----:B------:R-:W-:-:S03]  /*116390*/  PRMT R3, R44, 0x7772, RZ ;  /* 0x000077722c037816 */ /* 0x000fc600000000ff */
[----:B------:R-:W3:Y:S04]  /*1163a0*/  LDL.LU R18, [R1+0x738] ;  /* 0x0007380001127983 */ /* 0x000ee80000300800 */
[----:B------:R-:W-:Y:S04]  /*1163b0*/  @P4 STG.E.U8 desc[UR4][R52.64], R2 ;  /* 0x0000000234004986 */ /* 0x000fe8000c101104 */
[----:B------:R0:W-:Y:S04]  /*1163c0*/  @P5 STG.E.U8 desc[UR4][R50.64], R3 ;  /* 0x0000000332005986 */ /* 0x0001e8000c101104 */
[----:B0-----:R-:W3:Y:S01]  /*1163d0*/  LDL.LU.64 R50, [R1+0x10c8] ;  /* 0x0010c80001327983 */ /* 0x001ee20000300a00 */
[----:B------:R-:W-:Y:S01]  /*1163e0*/  ISETP.LT.AND P2, PT, R45, UR6, !P3 ;  /* 0x000000062d007c0c */ /* 0x000fe2000df41270 */
[----:B------:R-:W0:Y:S01]  /*1163f0*/  LDCU UR6, c[0x0][0x398] ;  /* 0x00007300ff0677ac */ /* 0x000e220008000800 */
[----:B------:R-:W-:-:S02]  /*116400*/  PRMT R2, R44, 0x7773, RZ ;  /* 0x000077732c027816 */ /* 0x000fc400000000ff */
[----:B------:R-:W-:Y:S01]  /*116410*/  ISETP.LT.AND P4, PT, R41, UR12, !P3 ;  /* 0x0000000c29007c0c */ /* 0x000fe2000df81270 */
[----:B------:R-:W0:Y:S01]  /*116420*/  LDCU UR12, c[0x0][0x398] ;  /* 0x00007300ff0c77ac */ /* 0x000e220008000800 */
[----:B------:R-:W-:Y:S02]  /*116430*/  ISETP.LT.AND P5, PT, R40, UR8, !P3 ;  /* 0x0000000828007c0c */ /* 0x000fe4000dfa1270 */
[----:B------:R-:W-:Y:S01]  /*116440*/  ISETP.LT.AND P6, PT, R17, UR14, !P3 ;  /* 0x0000000e11007c0c */ /* 0x000fe2000dfc1270 */
[----:B------:R-:W0:Y:S04]  /*116450*/  LDCU UR8, c[0x0][0x398] ;  /* 0x00007300ff0877ac */ /* 0x000e280008000800 */
[----:B----4-:R4:W-:Y:S01]  /*116460*/  @P2 STG.E.U8 desc[UR4][R60.64], R2 ;  /* 0x000000023c002986 */ /* 0x0109e2000c101104 */
[----:B------:R-:W0:Y:S01]  /*116470*/  LDCU UR14, c[0x0][0x398] ;  /* 0x00007300ff0e77ac */ /* 0x000e220008000800 */
[----:B------:R-:W-:-:S02]  /*116480*/  PRMT R3, R19, 0x7770, RZ ;  /* 0x0000777013037816 */ /* 0x000fc400000000ff */
[----:B----4-:R-:W4:Y:S01]  /*116490*/  LDL.LU.64 R60, [R1+0x10a8] ;  /* 0x0010a800013c7983 */ /* 0x010f220000300a00 */
[----:B------:R-:W-:-:S03]  /*1164a0*/  VIADD R2, R46, 0xdd ;  /* 0x000000dd2e027836 */ /* 0x000fc60000000000 */
[----:B------:R-:W4:Y:S02]  /*1164b0*/  LDL.LU.64 R54, [R1+0x10a0] ;  /* 0x0010a00001367983 */ /* 0x000f240000300a00 */
[----:B------:R-:W-:Y:S02]  /*1164c0*/  ISETP.GE.AND P2, PT, R2, UR40, PT ;  /* 0x0000002802007c0c */ /* 0x000fe4000bf46270 */
[----:B------:R0:W-:Y:S01]  /*1164d0*/  @P4 STG.E.U8 desc[UR4][R32.64], R3 ;  /* 0x0000000320004986 */ /* 0x0001e2000c101104 */
[----:B------:R-:W-:-:S03]  /*1164e0*/  PRMT R2, R19, 0x7772, RZ ;  /* 0x0000777213027816 */ /* 0x000fc600000000ff */
[----:B------:R-:W4:Y:S04]  /*1164f0*/  LDL.LU.64 R52, [R1+0x1088] ;  /* 0x0010880001347983 */ /* 0x000f280000300a00 */
[----:B------:R-:W4:Y:S01]  /*116500*/  LDL.LU R44, [R1+0x7ec] ;  /* 0x0007ec00012c7983 */ /* 0x000f220000300800 */
[----:B0-----:R-:W-:-:S05]  /*116510*/  PRMT R3, R19, 0x7771, RZ ;  /* 0x0000777113037816 */ /* 0x001fca00000000ff */
[----:B------:R0:W-:Y:S01]  /*116520*/  @P5 STG.E.U8 desc[UR4][R36.64], R3 ;  /* 0x0000000324005986 */ /* 0x0001e2000c101104 */
[----:B------:R-:W-:Y:S01]  /*116530*/  ISETP.LT.AND P3, PT, R59, UR10, !P3 ;  /* 0x0000000a3b007c0c */ /* 0x000fe2000df61270 */
[----:B------:R-:W1:Y:S01]  /*116540*/  LDCU UR10, c[0x0][0x398] ;  /* 0x00007300ff0a77ac */ /* 0x000e620008000800 */
[----:B0-----:R-:W-:Y:S01]  /*116550*/  PRMT R3, R19, 0x7773, RZ ;  /* 0x0000777313037816 */ /* 0x001fe200000000ff */
[----:B--2---:R0:W-:Y:S04]  /*116560*/  @P6 STG.E.U8 desc[UR4][R42.64], R2 ;  /* 0x000000022a006986 */ /* 0x0041e8000c101104 */
[----:B0-----:R-:W2:Y:S04]  /*116570*/  LDL.LU.64 R42, [R1+0x10b8] ;  /* 0x0010b800012a7983 */ /* 0x001ea80000300a00 */
[----:B------:R-:W2:Y:S04]  /*116580*/  LDL.LU R47, [R1+0x7d8] ;  /* 0x0007d800012f7983 */ /* 0x000ea80000300800 */
[----:B---3--:R0:W-:Y:S04]  /*116590*/  @P3 STG.E.U8 desc[UR4][R50.64], R3 ;  /* 0x0000000332003986 */ /* 0x0081e8000c101104 */
[----:B0-----:R-:W3:Y:S01]  /*1165a0*/  LDL.LU.64 R50, [R1+0x10b0] ;  /* 0x0010b00001327983 */ /* 0x001ee20000300a00 */
[----:B------:R-:W-:Y:S01]  /*1165b0*/  ISETP.LT.AND P4, PT, R16, UR6, !P2 ;  /* 0x0000000610007c0c */ /* 0x000fe2000d781270 */
[----:B------:R-:W0:Y:S01]  /*1165c0*/  LDCU UR6, c[0x0][0x398] ;  /* 0x00007300ff0677ac */ /* 0x000e220008000800 */
[----:B------:R-:W-:-:S02]  /*1165d0*/  PRMT R2, R18, 0x7770, RZ ;  /* 0x0000777012027816 */ /* 0x000fc400000000ff */
[----:B------:R-:W-:Y:S01]  /*1165e0*/  ISETP.LT.AND P5, PT, R49, UR16, !P2 ;  /* 0x0000001031007c0c */ /* 0x000fe2000d7a1270 */
[----:B------:R-:W0:Y:S01]  /*1165f0*/  LDCU UR16, c[0x0][0x398] ;  /* 0x00007300ff1077ac */ /* 0x000e220008000800 */
[----:B------:R-:W-:Y:S02]  /*116600*/  ISETP.LT.AND P6, PT, R48, UR12, !P2 ;  /* 0x0000000c30007c0c */ /* 0x000fe4000d7c1270 */
[C---:B------:R-:W-:Y:S01]  /*116610*/  PRMT R3, R18.reuse, 0x7771, RZ ;  /* 0x0000777112037816 */ /* 0x040fe200000000ff */
[----:B------:R-:W0:Y:S04]  /*116620*/  LDCU UR12, c[0x0][0x398] ;  /* 0x00007300ff0c77ac */ /* 0x000e280008000800 */
[----:B----4-:R4:W-:Y:S01]  /*116630*/  @P4 STG.E.U8 desc[UR4][R60.64], R2 ;  /* 0x000000023c004986 */ /* 0x0109e2000c101104 */
[----:B------:R-:W-:Y:S01]  /*116640*/  ISETP.LT.AND P4, PT, R45, UR8, !P2 ;  /* 0x000000082d007c0c */ /* 0x000fe2000d781270 */
[----:B------:R-:W0:Y:S02]  /*116650*/  LDCU UR8, c[0x0][0x398] ;  /* 0x00007300ff0877ac */ /* 0x000e240008000800 */
[----:B----4-:R-:W4:Y:S01]  /*116660*/  LDL.LU.64 R60, [R1+0x1098] ;  /* 0x00109800013c7983 */ /* 0x010f220000300a00 */
[----:B------:R-:W-:-:S03]  /*116670*/  PRMT R2, R18, 0x7772, RZ ;  /* 0x0000777212027816 */ /* 0x000fc600000000ff */
[----:B------:R-:W4:Y:S04]  /*116680*/  LDL.LU.64 R32, [R1+0x1090] ;  /* 0x0010900001207983 */ /* 0x000f280000300a00 */
[----:B------:R0:W-:Y:S04]  /*116690*/  @P5 STG.E.U8 desc[UR4][R54.64], R3 ;  /* 0x0000000336005986 */ /* 0x0001e8000c101104 */
[----:B------:R1:W-:Y:S04]  /*1166a0*/  @P6 STG.E.U8 desc[UR4][R52.64], R2 ;  /* 0x0000000234006986 */ /* 0x0003e8000c101104 */
[----:B------:R-:W4:Y:S04]  /*1166b0*/  LDL.LU.64 R36, [R1+0x1080] ;  /* 0x0010800001247983 */ /* 0x000f280000300a00 */
[----:B0-----:R-:W4:Y:S01]  /*1166c0*/  LDL.LU.64 R54, [R1+0x1078] ;  /* 0x0010780001367983 */ /* 0x001f220000300a00 */
[----:B-1----:R-:W-:-:S03]  /*1166d0*/  PRMT R2, R18, 0x7773, RZ ;  /* 0x0000777312027816 */ /* 0x002fc600000000ff */
[----:B------:R-:W4:Y:S01]  /*1166e0*/  LDL.LU.64 R18, [R1+0x1070] ;  /* 0x0010700001127983 */ /* 0x000f220000300a00 */
[----:B------:R-:W-:Y:S01]  /*1166f0*/  ISETP.LT.AND P6, PT, R41, UR14, !P2 ;  /* 0x0000000e29007c0c */ /* 0x000fe2000d7c1270 */
[----:B------:R-:W0:Y:S01]  /*116700*/  LDCU UR14, c[0x0][0x398] ;  /* 0x00007300ff0e77ac */ /* 0x000e220008000800 */
[----:B------:R-:W-:Y:S02]  /*116710*/  ISETP.GE.AND P3, PT, R4, UR47, PT ;  /* 0x0000002f04007c0c */ /* 0x000fe4000bf66270 */
[C---:B------:R-:W-:Y:S02]  /*116720*/  PRMT R7, R44.reuse, 0x7770, RZ ;  /* 0x000077702c077816 */ /* 0x040fe400000000ff */
[C---:B------:R-:W-:Y:S02]  /*116730*/  PRMT R6, R44.reuse, 0x7771, RZ ;  /* 0x000077712c067816 */ /* 0x040fe400000000ff */
[C---:B------:R-:W-:Y:S02]  /*116740*/  PRMT R5, R44.reuse, 0x7772, RZ ;  /* 0x000077722c057816 */ /* 0x040fe400000000ff */
[----:B------:R-:W-:Y:S01]  /*116750*/  PRMT R4, R44, 0x7773, RZ ;  /* 0x000077732c047816 */ /* 0x000fe200000000ff */
[----:B--2---:R1:W-:Y:S04]  /*116760*/  @P4 STG.E.U8 desc[UR4][R42.64], R2 ;  /* 0x000000022a004986 */ /* 0x0043e8000c101104 */
[----:B-1----:R-:W2:Y:S01]  /*116770*/  LDL.LU.64 R42, [R1+0x1068] ;  /* 0x00106800012a7983 */ /* 0x002ea20000300a00 */
[----:B------:R-:W-:-:S03]  /*116780*/  PRMT R3, R47, 0x7770, RZ ;  /* 0x000077702f037816 */ /* 0x000fc600000000ff */
[----:B------:R-:W2:Y:S04]  /*116790*/  LDL.LU R44, [R1+0x6dc] ;  /* 0x0006dc00012c7983 */ /* 0x000ea80000300800 */
[----:B------:R-:W2:Y:S04]  /*1167a0*/  LDL.LU.64 R52, [R1+0x1060] ;  /* 0x0010600001347983 */ /* 0x000ea80000300a00 */
[----:B---3--:R1:W-:Y:S04]  /*1167b0*/  @P6 STG.E.U8 desc[UR4][R50.64], R3 ;  /* 0x0000000332006986 */ /* 0x0083e8000c101104 */
[----:B-1----:R-:W3:Y:S01]  /*1167c0*/  LDL.LU.64 R50, [R1+0x1058] ;  /* 0x0010580001327983 */ /* 0x002ee20000300a00 */
[----:B------:R-:W-:Y:S01]  /*1167d0*/  ISETP.LT.AND P5, PT, R40, UR18, !P2 ;  /* 0x0000001228007c0c */ /* 0x000fe2000d7a1270 */
[----:B------:R-:W1:Y:S01]  /*1167e0*/  LDCU UR18, c[0x0][0x398] ;  /* 0x00007300ff1277ac */ /* 0x000e620008000800 */
[----:B------:R-:W-:-:S02]  /*1167f0*/  ISETP.LT.AND P4, PT, R17, UR10, !P2 ;  /* 0x0000000a11007c0c */ /* 0x000fc4000d781270 */
[----:B------:R-:W-:Y:S01]  /*116800*/  PRMT R2, R47, 0x7771, RZ ;  /* 0x000077712f027816 */ /* 0x000fe200000000ff */
[----:B------:R-:W0:Y:S01]  /*116810*/  LDCU UR10, c[0x0][0x398] ;  /* 0x00007300ff0a77ac */ /* 0x000e220008000800 */
[----:B------:R-:W-:Y:S02]  /*116820*/  ISETP.LT.AND P2, PT, R59, UR6, !P2 ;  /* 0x000000063b007c0c */ /* 0x000fe4000d741270 */
[----:B------:R-:W-:Y:S01]  /*116830*/  PRMT R3, R47, 0x7772, RZ ;  /* 0x000077722f037816 */ /* 0x000fe200000000ff */
[----:B------:R-:W0:Y:S01]  /*116840*/  LDCU UR6, c[0x0][0x398] ;  /* 0x00007300ff0677ac */ /* 0x000e220008000800 */
[----:B------:R-:W-:Y:S01]  /*116850*/  ISETP.LT.AND P6, PT, R49, UR16, !P3 ;  /* 0x0000001031007c0c */ /* 0x000fe2000dfc1270 */
[----:B------:R-:W0:Y:S02]  /*116860*/  LDCU UR16, c[0x0][0x398] ;  /* 0x00007300ff1077ac */ /* 0x000e240008000800 */
[----:B----4-:R4:W-:Y:S01]  /*116870*/  @P5 STG.E.U8 desc[UR4][R60.64], R2 ;  /* 0x000000023c005986 */ /* 0x0109e2000c101104 */
[----:B------:R-:W-:Y:S01]  /*116880*/  ISETP.LT.AND P5, PT, R16, UR12, !P3 ;  /* 0x0000000c10007c0c */ /* 0x000fe2000dfa1270 */
[----:B------:R-:W0:Y:S02]  /*116890*/  LDCU UR12, c[0x0][0x398] ;  /* 0x00007300ff0c77ac */ /* 0x000e240008000800 */
[----:B------:R-:W-:Y:S01]  /*1168a0*/  @P4 STG.E.U8 desc[UR4][R32.64], R3 ;  /* 0x0000000320004986 */ /* 0x000fe2000c101104 */
[----:B------:R-:W-:Y:S01]  /*1168b0*/  ISETP.LT.AND P4, PT, R48, UR8, !P3 ;  /* 0x0000000830007c0c */ /* 0x000fe2000df81270 */
[----:B------:R-:W0:Y:S02]  /*1168c0*/  LDCU UR8, c[0x0][0x398] ;  /* 0x00007300ff0877ac */ /* 0x000e240008000800 */
[----:B----4-:R-:W4:Y:S01]  /*1168d0*/  LDL.LU.64 R60, [R1+0x1040] ;  /* 0x00104000013c7983 */ /* 0x010f220000300a00 */
[----:B------:R-:W-:-:S05]  /*1168e0*/  PRMT R2, R47, 0x7773, RZ ;  /* 0x000077732f027816 */ /* 0x000fca00000000ff */
[----:B------:R-:W-:Y:S04]  /*1168f0*/  @P2 STG.E.U8 desc[UR4][R36.64], R2 ;  /* 0x0000000224002986 */ /* 0x000fe8000c101104 */
[----:B------:R0:W-:Y:S04]  /*116900*/  @P5 STG.E.U8 desc[UR4][R54.64], R7 ;  /* 0x0000000736005986 */ /* 0x0001e8000c101104 */
[----:B------:R1:W-:Y:S04]  /*116910*/  @P6 STG.E.U8 desc[UR4][R18.64], R6 ;  /* 0x0000000612006986 */ /* 0x0003e8000c101104 */
[----:B0-----:R-:W4:Y:S04]  /*116920*/  LDL.LU.64 R54, [R1+0x1050] ;  /* 0x0010500001367983 */ /* 0x001f280000300a00 */
[----:B-1----:R-:W4:Y:S04]  /*116930*/  LDL.LU.64 R18, [R1+0x1048] ;  /* 0x0010480001127983 */ /* 0x002f280000300a00 */
[----:B------:R-:W4:Y:S01]  /*116940*/  LDL.LU R36, [R1+0x73c] ;  /* 0x00073c0001247983 */ /* 0x000f220000300800 */
[----:B------:R-:W-:-:S02]  /*116950*/  ISETP.LT.AND P2, PT, R45, UR14, !P3 ;  /* 0x0000000e2d007c0c */ /* 0x000fc4000df41270 */
[----:B--2---:R-:W-:Y:S01]  /*116960*/  PRMT R3, R44, 0x7770, RZ ;  /* 0x000077702c037816 */ /* 0x004fe200000000ff */
[----:B------:R0:W-:Y:S01]  /*116970*/  @P4 STG.E.U8 desc[UR4][R42.64], R5 ;  /* 0x000000052a004986 */ /* 0x0001e2000c101104 */
[----:B------:R-:W-:Y:S01]  /*116980*/  ISETP.LT.AND P5, PT, R41, UR10, !P3 ;  /* 0x0000000a29007c0c */ /* 0x000fe2000dfa1270 */
[----:B------:R-:W-:Y:S01]  /*116990*/  VIADD R2, R46, 0xdf ;  /* 0x000000df2e027836 */ /* 0x000fe20000000000 */
[----:B------:R-:W-:Y:S01]  /*1169a0*/  ISETP.LT.AND P6, PT, R40, UR6, !P3 ;  /* 0x0000000628007c0c */ /* 0x000fe2000dfc1270 */
[----:B------:R-:W1:Y:S01]  /*1169b0*/  LDCU UR14, c[0x0][0x398] ;  /* 0x00007300ff0e77ac */ /* 0x000e620008000800 */
[----:B0-----:R-:W2:Y:S05]  /*1169c0*/  LDL.LU.64 R42, [R1+0x1030] ;  /* 0x00103000012a7983 */ /* 0x001eaa0000300a00 */
[----:B------:R0:W-:Y:S01]  /*1169d0*/  @P2 STG.E.U8 desc[UR4][R52.64], R4 ;  /* 0x0000000434002986 */ /* 0x0001e2000c101104 */
[----:B------:R-:W-:Y:S01]  /*1169e0*/  ISETP.GE.AND P4, PT, R2, UR46, PT ;  /* 0x0000002e02007c0c */ /* 0x000fe2000bf86270 */
[----:B------:R-:W1:Y:S01]  /*1169f0*/  LDCU UR10, c[0x0][0x398] ;  /* 0x00007300ff0a77ac */ /* 0x000e620008000800 */
[----:B------:R-:W1:Y:S01]  /*116a00*/  LDCU UR6, c[0x0][0x398] ;  /* 0x00007300ff0677ac */ /* 0x000e620008000800 */
[----:B0-----:R-:W2:Y:S04]  /*116a10*/  LDL.LU.64 R52, [R1+0x1038] ;  /* 0x0010380001347983 */ /* 0x001ea80000300a00 */
[----:B---3--:R0:W-:Y:S04]  /*116a20*/  @P5 STG.E.U8 desc[UR4][R50.64], R3 ;  /* 0x0000000332005986 */ /* 0x0081e8000c101104 */
[----:B0-----:R-:W3:Y:S01]  /*116a30*/  LDL.LU.64 R50, [R1+0x1028] ;  /* 0x0010280001327983 */ /* 0x001ee20000300a00 */
[----:B------:R-:W-:-:S02]  /*116a40*/  PRMT R2, R44, 0x7771, RZ ;  /* 0x000077712c027816 */ /* 0x000fc400000000ff */
[----:B------:R-:W-:Y:S01]  /*116a50*/  ISETP.LT.AND P2, PT, R17, UR12, !P3 ;  /* 0x0000000c11007c0c */ /* 0x000fe2000df41270 */
[----:B------:R-:W0:Y:S01]  /*116a60*/  LDCU UR12, c[0x0][0x398] ;  /* 0x00007300ff0c77ac */ /* 0x000e220008000800 */
[----:B------:R-:W-:Y:S02]  /*116a70*/  ISETP.LT.AND P3, PT, R59, UR16, !P3 ;  /* 0x000000103b007c0c */ /* 0x000fe4000df61270 */
[C---:B------:R-:W-:Y:S01]  /*116a80*/  PRMT R4, R44.reuse, 0x7772, RZ ;  /* 0x000077722c047816 */ /* 0x040fe200000000ff */
[----:B------:R-:W0:Y:S01]  /*116a90*/  LDCU UR16, c[0x0][0x398] ;  /* 0x00007300ff1077ac */ /* 0x000e220008000800 */
[----:B------:R-:W-:Y:S01]  /*116aa0*/  PRMT R3, R44, 0x7773, RZ ;  /* 0x000077732c037816 */ /* 0x000fe200000000ff */
[----:B----4-:R4:W-:Y:S01]  /*116ab0*/  @P6 STG.E.U8 desc[UR4][R60.64], R2 ;  /* 0x000000023c006986 */ /* 0x0109e2000c101104 */
[----:B------:R-:W-:Y:S01]  /*116ac0*/  ISETP.LT.AND P6, PT, R16, UR8, !P4 ;  /* 0x0000000810007c0c */ /* 0x000fe2000e7c1270 */
[----:B------:R-:W0:Y:S02]  /*116ad0*/  LDCU UR8, c[0x0][0x398] ;  /* 0x00007300ff0877ac */ /* 0x000e240008000800 */
[----:B----4-:R-:W4:Y:S01]  /*116ae0*/  LDL.LU.64 R60, [R1+0x1018] ;  /* 0x00101800013c7983 */ /* 0x010f220000300a00 */
[----:B------:R-:W-:-:S03]  /*116af0*/  VIADD R2, R46, 0xe0 ;  /* 0x000000e02e027836 */ /* 0x000fc60000000000 */
[----:B------:R-:W4:Y:S02]  /*116b00*/  LDL.LU R47, [R1+0x7dc] ;  /* 0x0007dc00012f7983 */ /* 0x000f240000300800 */
[----:B------:R-:W-:Y:S02]  /*116b10*/  ISETP.GE.AND P5, PT, R2, UR31, PT ;  /* 0x0000001f02007c0c */ /* 0x000fe4000bfa6270 */
[----:B------:R-:W-:Y:S04]  /*116b20*/  @P2 STG.E.U8 desc[UR4][R54.64], R4 ;  /* 0x0000000436002986 */ /* 0x000fe8000c101104 */
[----:B------:R0:W-:Y:S01]  /*116b30*/  @P3 STG.E.U8 desc[UR4][R18.64], R3 ;  /* 0x0000000312003986 */ /* 0x0001e2000c101104 */
[----:B------:R-:W-:-:S03]  /*116b40*/  PRMT R2, R36, 0x7770, RZ ;  /* 0x0000777024027816 */ /* 0x000fc600000000ff */
[----:B0-----:R-:W4:Y:S04]  /*116b50*/  LDL.LU.64 R18, [R1+0x1020] ;  /* 0x0010200001127983 */ /* 0x001f280000300a00 */
[----:B------:R-:W4:Y:S01]  /*116b60*/  LDL.LU.64 R32, [R1+0x1010] ;  /* 0x0010100001207983 */ /* 0x000f220000300a00 */
[----:B-1----:R-:W-:Y:S01]  /*116b70*/  ISETP.LT.AND P2, PT, R49, UR14, !P4 ;  /* 0x0000000e31007c0c */ /* 0x002fe2000e741270 */
[----:B------:R-:W0:Y:S01]  /*116b80*/  LDCU UR14, c[0x0][0x398] ;  /* 0x00007300ff0e77ac */ /* 0x000e220008000800 */
[----:B------:R-:W-:Y:S02]  /*116b90*/  ISETP.LT.AND P3, PT, R48, UR10, !P4 ;  /* 0x0000000a30007c0c */ /* 0x000fe4000e761270 */
[C---:B------:R-:W-:Y:S01]  /*116ba0*/  PRMT R4, R36.reuse, 0x7771, RZ ;  /* 0x0000777124047816 */ /* 0x040fe200000000ff */
[----:B------:R-:W1:Y:S01]  /*116bb0*/  LDCU UR10, c[0x0][0x398] ;  /* 0x00007300ff0a77ac */ /* 0x000e620008000800 */
[C---:B------:R-:W-:Y:S01]  /*116bc0*/  PRMT R3, R36.reuse, 0x7772, RZ ;  /* 0x0000777224037816 */ /* 0x040fe200000000ff */
[----:B--2---:R2:W-:Y:S04]  /*116bd0*/  @P6 STG.E.U8 desc[UR4][R42.64], R2 ;  /* 0x000000022a006986 */ /* 0x0045e8000c101104 */
[----:B--2---:R-:W2:Y:S04]  /*116be0*/  LDL.LU.64 R42, [R1+0x1008] ;  /* 0x00100800012a7983 */ /* 0x004ea80000300a00 */
[----:B------:R-:W2:Y:S04]  /*116bf0*/  LDL.LU.64 R54, [R1+0x1000] ;  /* 0x0010000001367983 */ /* 0x000ea80000300a00 */
[----:B------:R-:W2:Y:S01]  /*116c00*/  LDL.LU R44, [R1+0x7c0] ;  /* 0x0007c000012c7983 */ /* 0x000ea20000300800 */
[----:B------:R-:W-:-:S03]  /*116c10*/  PRMT R2, R36, 0x7773, RZ ;  /* 0x0000777324027816 */ /* 0x000fc600000000ff */
[----:B------:R-:W-:Y:S04]  /*116c20*/  @P2 STG.E.U8 desc[UR4][R52.64], R4 ;  /* 0x0000000434002986 */ /* 0x000fe8000c101104 */
[----:B------:R-:W2:Y:S04]  /*116c30*/  LDL.LU.64 R36, [R1+0xff8] ;  /* 0x000ff80001247983 */ /* 0x000ea80000300a00 */
[----:B---3--:R3:W-:Y:S04]  /*116c40*/  @P3 STG.E.U8 desc[UR4][R50.64], R3 ;  /* 0x0000000332003986 */ /* 0x0087e8000c101104 */
[----:B---3--:R-:W3:Y:S01]  /*116c50*/  LDL.LU.64 R50, [R1+0xff0] ;  /* 0x000ff00001327983 */ /* 0x008ee20000300a00 */
[----:B------:R-:W-:Y:S01]  /*116c60*/  ISETP.LT.AND P6, PT, R45, UR6, !P4 ;  /* 0x000000062d007c0c */ /* 0x000fe2000e7c1270 */
[----:B------:R-:W0:Y:S01]  /*116c70*/  LDCU UR6, c[0x0][0x398] ;  /* 0x00007300ff0677ac */ /* 0x000e220008000800 */
[----:B------:R-:W-:-:S02]  /*116c80*/  ISETP.LT.AND P2, PT, R41, UR18, !P4 ;  /* 0x0000001229007c0c */ /* 0x000fc4000e741270 */
[----:B------:R-:W-:Y:S01]  /*116c90*/  ISETP.LT.AND P3, PT, R40, UR12, !P4 ;  /* 0x0000000c28007c0c */ /* 0x000fe2000e761270 */
[----:B------:R-:W0:Y:S01]  /*116ca0*/  LDCU UR18, c[0x0][0x398] ;  /* 0x00007300ff1277ac */ /* 0x000e220008000800 */
[----:B------:R-:W0:Y:S07]  /*116cb0*/  LDCU UR12, c[0x0][0x398] ;  /* 0x00007300ff0c77ac */ /* 0x000e2e0008000800 */
[----:B----4-:R4:W-:Y:S01]  /*116cc0*/  @P6 STG.E.U8 desc[UR4][R60.64], R2 ;  /* 0x000000023c006986 */ /* 0x0109e2000c101104 */
[----:B------:R-:W-:Y:S01]  /*116cd0*/  ISETP.LT.AND P6, PT, R17, UR16, !P4 ;  /* 0x0000001011007c0c */ /* 0x000fe2000e7c1270 */
[----:B------:R-:W0:Y:S01]  /*116ce0*/  LDCU UR16, c[0x0][0x398] ;  /* 0x00007300ff1077ac */ /* 0x000e220008000800 */
[----:B------:R-:W-:Y:S01]  /*116cf0*/  PRMT R5, R47, 0x7770, RZ ;  /* 0x000077702f057816 */ /* 0x000fe200000000ff */
[----:B----4-:R-:W4:Y:S01]  /*116d00*/  LDL.LU.64 R60, [R1+0xfe8] ;  /* 0x000fe800013c7983 */ /* 0x010f220000300a00 */
[----:B------:R-:W-:Y:S01]  /*116d10*/  ISETP.LT.AND P4, PT, R59, UR8, !P4 ;  /* 0x000000083b007c0c */ /* 0x000fe2000e781270 */
[----:B------:R-:W0:Y:S01]  /*116d20*/  LDCU UR8, c[0x0][0x398] ;  /* 0x00007300ff0877ac */ /* 0x000e220008000800 */
[C---:B------:R-:W-:Y:S01]  /*116d30*/  PRMT R4, R47.reuse, 0x7771, RZ ;  /* 0x000077712f047816 */ /* 0x040fe200000000ff */
[----:B------:R-:W4:Y:S01]  /*116d40*/  LDL.LU.64 R52, [R1+0xfe0] ;  /* 0x000fe00001347983 */ /* 0x000f220000300a00 */
[----:B------:R-:W-:-:S02]  /*116d50*/  PRMT R3, R47, 0x7772, RZ ;  /* 0x000077722f037816 */ /* 0x000fc400000000ff */
[----:B------:R-:W-:Y:S01]  /*116d60*/  PRMT R2, R47, 0x7773, RZ ;  /* 0x000077732f027816 */ /* 0x000fe200000000ff */
[----:B------:R0:W-:Y:S04]  /*116d70*/  @P2 STG.E.U8 desc[UR4][R18.64], R5 ;  /* 0x0000000512002986 */ /* 0x0001e8000c101104 */
[----:B------:R-:W-:Y:S04]  /*116d80*/  @P3 STG.E.U8 desc[UR4][R32.64], R4 ;  /* 0x0000000420003986 */ /* 0x000fe8000c101104 */
[----:B0-----:R-:W4:Y:S01]  /*116d90*/  LDL.LU R19, [R1+0x6c0] ;  /* 0x0006c00001137983 */ /* 0x001f220000300800 */
[----:B------:R-:W-:Y:S01]  /*116da0*/  ISETP.LT.AND P3, PT, R16, UR20, !P5 ;  /* 0x0000001410007c0c */ /* 0x000fe2000ef61270 */
[----:B------:R-:W0:Y:S01]  /*116db0*/  LDCU UR20, c[0x0][0x398] ;  /* 0x00007300ff1477ac */ /* 0x000e220008000800 */
[----:B-1----:R-:W-:Y:S01]  /*116dc0*/  ISETP.LT.AND P2, PT, R49, UR10, !P5 ;  /* 0x0000000a31007c0c */ /* 0x002fe2000ef41270 */
[----:B------:R-:W1:Y:S01]  /*116dd0*/  LDCU UR10, c[0x0][0x398] ;  /* 0x00007300ff0a77ac */ /* 0x000e620008000800 */
[----:B--2---:R2:W-:Y:S04]  /*116de0*/  @P6 STG.E.U8 desc[UR4][R42.64], R3 ;  /* 0x000000032a006986 */ /* 0x0045e8000c101104 */
[----:B------:R0:W-:Y:S04]  /*116df0*/  @P4 STG.E.U8 desc[UR4][R54.64], R2 ;  /* 0x0000000236004986 */ /* 0x0001e8000c101104 */
[----:B--2---:R-:W2:Y:S04]  /*116e00*/  LDL.LU.64 R42, [R1+0xfd8] ;  /* 0x000fd800012a7983 */ /* 0x004ea80000300a00 */
[----:B0-----:R-:W2:Y:S01]  /*116e10*/  LDL.LU.64 R54, [R1+0xfd0] ;  /* 0x000fd00001367983 */ /* 0x001ea20000300a00 */
[----:B------:R-:W-:-:S02]  /*116e20*/  PRMT R3, R44, 0x7770, RZ ;  /* 0x000077702c037816 */ /* 0x000fc400000000ff */
[----:B------:R-:W-:Y:S01]  /*116e30*/  PRMT R2, R44, 0x7771, RZ ;  /* 0x000077712c027816 */ /* 0x000fe200000000ff */
[----:B------:R-:W2:Y:S04]  /*116e40*/  LDL.LU.64 R32, [R1+0xfc0] ;  /* 0x000fc00001207983 */ /* 0x000ea80000300a00 */
[----:B------:R-:W-:Y:S04]  /*116e50*/  @P3 STG.E.U8 desc[UR4][R36.64], R3 ;  /* 0x0000000324003986 */ /* 0x000fe8000c101104 */
        /* <DEDUP_REMOVED lines=9> */
[----:B------:R-:W-:Y:S01]  /*116ef0*/  PRMT R2, R44, 0x7773, RZ ;  /* 0x000077732c027816 */ /* 0x000fe200000000ff */
[----:B------:R-:W0:Y:S04]  /*116f00*/  LDCU UR18, c[0x0][0x398] ;  /* 0x00007300ff1277ac */ /* 0x000e280008000800 */
[----:B----4-:R4:W-:Y:S04]  /*116f10*/  @P6 STG.E.U8 desc[UR4][R60.64], R3 ;  /* 0x000000033c006986 */ /* 0x0109e8000c101104 */
[----:B------:R0:W-:Y:S04]  /*116f20*/  @P4 STG.E.U8 desc[UR4][R52.64], R2 ;  /* 0x0000000234004986 */ /* 0x0001e8000c101104 */
[----:B----4-:R-:W4:Y:S01]  /*116f30*/  LDL.LU.64 R60, [R1+0xfb8] ;  /* 0x000fb800013c7983 */ /* 0x010f220000300a00 */
[----:B------:R-:W-:Y:S01]  /*116f40*/  ISETP.LT.AND P4, PT, R40, UR12, !P5 ;  /* 0x0000000c28007c0c */ /* 0x000fe2000ef81270 */
[----:B------:R-:W1:Y:S02]  /*116f50*/  LDCU UR12, c[0x0][0x398] ;  /* 0x00007300ff0c77ac */ /* 0x000e640008000800 */
[----:B------:R-:W4:Y:S04]  /*116f60*/  LDL.LU.64 R36, [R1+0xfb0] ;  /* 0x000fb00001247983 */ /* 0x000f280000300a00 */
[----:B0-----:R-:W4:Y:S01]  /*116f70*/  LDL.LU.64 R52, [R1+0xfa0] ;  /* 0x000fa00001347983 */ /* 0x001f220000300a00 */
[----:B------:R-:W-:-:S02]  /*116f80*/  PRMT R3, R19, 0x7770, RZ ;  /* 0x0000777013037816 */ /* 0x000fc400000000ff */
[----:B------:R-:W-:Y:S01]  /*116f90*/  ISETP.LT.AND P6, PT, R17, UR8, !P5 ;  /* 0x0000000811007c0c */ /* 0x000fe2000efc1270 */
[----:B------:R-:W-:Y:S01]  /*116fa0*/  VIADD R2, R46, 0xe1 ;  /* 0x000000e12e027836 */ /* 0x000fe20000000000 */
[----:B------:R-:W-:Y:S01]  /*116fb0*/  ISETP.LT.AND P5, PT, R59, UR16, !P5 ;  /* 0x000000103b007c0c */ /* 0x000fe2000efa1270 */
[----:B------:R-:W0:Y:S03]  /*116fc0*/  LDCU UR8, c[0x0][0x398] ;  /* 0x00007300ff0877ac */ /* 0x000e260008000800 */
[----:B------:R-:W-:Y:S01]  /*116fd0*/  ISETP.GE.AND P2, PT, R2, UR32, PT ;  /* 0x0000002002007c0c */ /* 0x000fe2000bf46270 */
[----:B------:R-:W-:Y:S01]  /*116fe0*/  VIADD R4, R46, 0xe2 ;  /* 0x000000e22e047836 */ /* 0x000fe20000000000 */
[C---:B------:R-:W-:Y:S01]  /*116ff0*/  PRMT R2, R19.reuse, 0x7772, RZ ;  /* 0x0000777213027816 */ /* 0x040fe200000000ff */
[----:B------:R-:W0:Y:S01]  /*117000*/  LDCU UR16, c[0x0][0x398] ;  /* 0x00007300ff1077ac */ /* 0x000e220008000800 */
[----:B--2---:R2:W-:Y:S02]  /*117010*/  @P3 STG.E.U8 desc[UR4][R42.64], R3 ;  /* 0x000000032a003986 */ /* 0x0045e4000c101104 */
[----:B--2---:R-:W-:-:S02]  /*117020*/  PRMT R3, R19, 0x7771, RZ ;  /* 0x0000777113037816 */ /* 0x004fc400000000ff */
[----:B------:R-:W2:Y:S04]  /*117030*/  LDL.LU R42, [R1+0x7b0] ;  /* 0x0007b000012a7983 */ /* 0x000ea80000300800 */
[----:B------:R0:W-:Y:S04]  /*117040*/  @P4 STG.E.U8 desc[UR4][R54.64], R3 ;  /* 0x0000000336004986 */ /* 0x0001e8000c101104 */
[----:B0-----:R-:W2:Y:S01]  /*117050*/  LDL.LU.64 R54, [R1+0xfa8] ;  /* 0x000fa80001367983 */ /* 0x001ea20000300a00 */
[----:B------:R-:W-:-:S03]  /*117060*/  PRMT R3, R19, 0x7773, RZ ;  /* 0x0000777313037816 */ /* 0x000fc600000000ff */
[----:B------:R0:W-:Y:S04]  /*117070*/  @P6 STG.E.U8 desc[UR4][R32.64], R2 ;  /* 0x0000000220006986 */ /* 0x0001e8000c101104 */
[----:B---3--:R3:W-:Y:S04]  /*117080*/  @P5 STG.E.U8 desc[UR4][R50.64], R3 ;  /* 0x0000000332005986 */ /* 0x0087e8000c101104 */
[----:B0-----:R-:W2:Y:S04]  /*117090*/  LDL.LU.64 R32, [R1+0xf98] ;  /* 0x000f980001207983 */ /* 0x001ea80000300a00 */
[----:B---3--:R-:W3:Y:S01]  /*1170a0*/  LDL.LU.64 R50, [R1+0xf90] ;  /* 0x000f900001327983 */ /* 0x008ee20000300a00 */
[----:B-1----:R-:W-:Y:S01]  /*1170b0*/  ISETP.LT.AND P3, PT, R16, UR10, !P2 ;  /* 0x0000000a10007c0c */ /* 0x002fe2000d761270 */
[----:B------:R-:W0:Y:S01]  /*1170c0*/  LDCU UR10, c[0x0][0x398] ;  /* 0x00007300ff0a77ac */ /* 0x000e220008000800 */
[----:B------:R-:W-:-:S02]  /*1170d0*/  ISETP.LT.AND P6, PT, R49, UR6, !P2 ;  /* 0x0000000631007c0c */ /* 0x000fc4000d7c1270 */
[----:B------:R-:W-:Y:S01]  /*1170e0*/  PRMT R2, R18, 0x7770, RZ ;  /* 0x0000777012027816 */ /* 0x000fe200000000ff */
[----:B------:R-:W1:Y:S01]  /*1170f0*/  LDCU UR6, c[0x0][0x398] ;  /* 0x00007300ff0677ac */ /* 0x000e620008000800 */
[----:B------:R-:W-:Y:S02]  /*117100*/  ISETP.LT.AND P4, PT, R48, UR14, !P2 ;  /* 0x0000000e30007c0c */ /* 0x000fe4000d781270 */
[C---:B------:R-:W-:Y:S01]  /*117110*/  PRMT R3, R18.reuse, 0x7771, RZ ;  /* 0x0000777112037816 */ /* 0x040fe200000000ff */
[----:B------:R-:W0:Y:S04]  /*117120*/  LDCU UR14, c[0x0][0x398] ;  /* 0x00007300ff0e77ac */ /* 0x000e280008000800 */
[----:B----4-:R4:W-:Y:S01]  /*117130*/  @P3 STG.E.U8 desc[UR4][R60.64], R2 ;  /* 0x000000023c003986 */ /* 0x0109e2000c101104 */
[----:B------:R-:W-:Y:S01]  /*117140*/  ISETP.LT.AND P3, PT, R45, UR18, !P2 ;  /* 0x000000122d007c0c */ /* 0x000fe2000d761270 */
[----:B------:R-:W0:Y:S02]  /*117150*/  LDCU UR18, c[0x0][0x398] ;  /* 0x00007300ff1277ac */ /* 0x000e240008000800 */
[----:B------:R0:W-:Y:S04]  /*117160*/  @P6 STG.E.U8 desc[UR4][R36.64], R3 ;  /* 0x0000000324006986 */ /* 0x0001e8000c101104 */
[----:B----4-:R-:W4:Y:S01]  /*117170*/  LDL.LU.64 R60, [R1+0xf80] ;  /* 0x000f8000013c7983 */ /* 0x010f220000300a00 */
[----:B------:R-:W-:-:S03]  /*117180*/  PRMT R2, R18, 0x7772, RZ ;  /* 0x0000777212027816 */ /* 0x000fc600000000ff */
[----:B------:R-:W4:Y:S04]  /*117190*/  LDL.LU R44, [R1+0x7c4] ;  /* 0x0007c400012c7983 */ /* 0x000f280000300800 */
[----:B0-----:R-:W4:Y:S01]  /*1171a0*/  LDL.LU.64 R36, [R1+0xf88] ;  /* 0x000f880001247983 */ /* 0x001f220000300a00 */
[----:B------:R-:W-:-:S03]  /*1171b0*/  PRMT R3, R18, 0x7773, RZ ;  /* 0x0000777312037816 */ /* 0x000fc600000000ff */
[----:B------:R0:W-:Y:S01]  /*1171c0*/  @P4 STG.E.U8 desc[UR4][R52.64], R2 ;  /* 0x0000000234004986 */ /* 0x0001e2000c101104 */
[----:B------:R-:W-:Y:S01]  /*1171d0*/  ISETP.LT.AND P5, PT, R41, UR20, !P2 ;  /* 0x0000001429007c0c */ /* 0x000fe2000d7a1270 */
[----:B------:R-:W1:Y:S02]  /*1171e0*/  LDCU UR20, c[0x0][0x398] ;  /* 0x00007300ff1477ac */ /* 0x000e640008000800 */
[----:B0-----:R-:W4:Y:S04]  /*1171f0*/  LDL.LU.64 R52, [R1+0xf78] ;  /* 0x000f780001347983 */ /* 0x001f280000300a00 */
[----:B------:R-:W4:Y:S01]  /*117200*/  LDL.LU.64 R18, [R1+0xf70] ;  /* 0x000f700001127983 */ /* 0x000f220000300a00 */
[----:B------:R-:W-:Y:S01]  /*117210*/  ISETP.LT.AND P4, PT, R40, UR8, !P2 ;  /* 0x0000000828007c0c */ /* 0x000fe2000d781270 */
[----:B------:R-:W0:Y:S01]  /*117220*/  LDCU UR8, c[0x0][0x398] ;  /* 0x00007300ff0877ac */ /* 0x000e220008000800 */
[C---:B--2---:R-:W-:Y:S01]  /*117230*/  PRMT R2, R42.reuse, 0x7770, RZ ;  /* 0x000077702a027816 */ /* 0x044fe200000000ff */
[----:B------:R2:W-:Y:S04]  /*117240*/  @P3 STG.E.U8 desc[UR4][R54.64], R3 ;  /* 0x0000000336003986 */ /* 0x0005e8000c101104 */
[----:B--2---:R-:W2:Y:S01]  /*117250*/  LDL.LU.64 R54, [R1+0xf68] ;  /* 0x000f680001367983 */ /* 0x004ea20000300a00 */
[----:B------:R-:W-:-:S03]  /*117260*/  PRMT R3, R42, 0x7771, RZ ;  /* 0x000077712a037816 */ /* 0x000fc600000000ff */
[----:B------:R0:W-:Y:S04]  /*117270*/  @P5 STG.E.U8 desc[UR4][R32.64], R2 ;  /* 0x0000000220005986 */ /* 0x0001e8000c101104 */
[----:B---3--:R3:W-:Y:S04]  /*117280*/  @P4 STG.E.U8 desc[UR4][R50.64], R3 ;  /* 0x0000000332004986 */ /* 0x0087e8000c101104 */
[----:B0-----:R-:W2:Y:S04]  /*117290*/  LDL.LU.64 R32, [R1+0xf60] ;  /* 0x000f600001207983 */ /* 0x001ea80000300a00 */
[----:B------:R-:W2:Y:S04]  /*1172a0*/  LDL.LU R43, [R1+0x6c4] ;  /* 0x0006c400012b7983 */ /* 0x000ea80000300800 */
[----:B---3--:R-:W3:Y:S01]  /*1172b0*/  LDL.LU.64 R50, [R1+0xf58] ;  /* 0x000f580001327983 */ /* 0x008ee20000300a00 */
[----:B------:R-:W-:Y:S01]  /*1172c0*/  ISETP.LT.AND P6, PT, R17, UR12, !P2 ;  /* 0x0000000c11007c0c */ /* 0x000fe2000d7c1270 */
[----:B------:R-:W0:Y:S01]  /*1172d0*/  LDCU UR12, c[0x0][0x398] ;  /* 0x00007300ff0c77ac */ /* 0x000e220008000800 */
[----:B------:R-:W-:-:S02]  /*1172e0*/  ISETP.LT.AND P2, PT, R59, UR10, !P2 ;  /* 0x0000000a3b007c0c */ /* 0x000fc4000d741270 */
[----:B------:R-:W-:Y:S01]  /*1172f0*/  PRMT R2, R42, 0x7772, RZ ;  /* 0x000077722a027816 */ /* 0x000fe200000000ff */
[----:B------:R-:W0:Y:S01]  /*117300*/  LDCU UR10, c[0x0][0x398] ;  /* 0x00007300ff0a77ac */ /* 0x000e220008000800 */
[----:B------:R-:W-:-:S04]  /*117310*/  ISETP.GE.AND P3, PT, R4, UR43, PT ;  /* 0x0000002b04007c0c */ /* 0x000fc8000bf66270 */
[----:B-1----:R-:W-:Y:S01]  /*117320*/  ISETP.LT.AND P5, PT, R16, UR6, !P3 ;  /* 0x0000000610007c0c */ /* 0x002fe2000dfa1270 */
[----:B------:R-:W1:Y:S01]  /*117330*/  LDCU UR6, c[0x0][0x398] ;  /* 0x00007300ff0677ac */ /* 0x000e620008000800 */
[----:B------:R-:W-:Y:S02]  /*117340*/  PRMT R3, R42, 0x7773, RZ ;  /* 0x000077732a037816 */ /* 0x000fe400000000ff */
[----:B------:R-:W-:Y:S01]  /*117350*/  ISETP.LT.AND P4, PT, R48, UR16, !P3 ;  /* 0x0000001030007c0c */ /* 0x000fe2000df81270 */
[----:B------:R-:W0:Y:S01]  /*117360*/  LDCU UR16, c[0x0][0x398] ;  /* 0x00007300ff1077ac */ /* 0x000e220008000800 */
[----:B----4-:R4:W-:Y:S01]  /*117370*/  @P6 STG.E.U8 desc[UR4][R60.64], R2 ;  /* 0x000000023c006986 */ /* 0x0109e2000c101104 */
[----:B------:R-:W-:Y:S01]  /*117380*/  ISETP.LT.AND P6, PT, R49, UR14, !P3 ;  /* 0x0000000e31007c0c */ /* 0x000fe2000dfc1270 */
[----:B------:R-:W0:Y:S02]  /*117390*/  LDCU UR14, c[0x0][0x398] ;  /* 0x00007300ff0e77ac */ /* 0x000e240008000800 */
[----:B------:R0:W-:Y:S04]  /*1173a0*/  @P2 STG.E.U8 desc[UR4][R36.64], R3 ;  /* 0x0000000324002986 */ /* 0x0001e8000c101104 */
[----:B----4-:R-:W4:Y:S01]  /*1173b0*/  LDL.LU.64 R60, [R1+0xf50] ;  /* 0x000f5000013c7983 */ /* 0x010f220000300a00 */
[----:B------:R-:W-:-:S02]  /*1173c0*/  PRMT R2, R44, 0x7770, RZ ;  /* 0x000077702c027816 */ /* 0x000fc400000000ff */
[----:B0-----:R-:W-:-:S03]  /*1173d0*/  PRMT R3, R44, 0x7771, RZ ;  /* 0x000077712c037816 */ /* 0x001fc600000000ff */
[----:B------:R0:W-:Y:S04]  /*1173e0*/  @P5 STG.E.U8 desc[UR4][R52.64], R2 ;  /* 0x0000000234005986 */ /* 0x0001e8000c101104 */
[----:B------:R1:W-:Y:S04]  /*1173f0*/  @P6 STG.E.U8 desc[UR4][R18.64], R3 ;  /* 0x0000000312006986 */ /* 0x0003e8000c101104 */
[----:B0-----:R-:W4:Y:S01]  /*117400*/  LDL.LU.64 R52, [R1+0xf48] ;  /* 0x000f480001347983 */ /* 0x001f220000300a00 */
[----:B------:R-:W-:-:S03]  /*117410*/  PRMT R2, R44, 0x7772, RZ ;  /* 0x000077722c027816 */ /* 0x000fc600000000ff */
[----:B-1----:R-:W4:Y:S04]  /*117420*/  LDL.LU.64 R18, [R1+0xf40] ;  /* 0x000f400001127983 */ /* 0x002f280000300a00 */
[----:B------:R-:W4:Y:S04]  /*117430*/  LDL.LU R42, [R1+0x724] ;  /* 0x00072400012a7983 */ /* 0x000f280000300800 */
[----:B------:R-:W4:Y:S01]  /*117440*/  LDL.LU.64 R36, [R1+0xf38] ;  /* 0x000f380001247983 */ /* 0x000f220000300a00 */
[----:B------:R-:W-:Y:S01]  /*117450*/  ISETP.LT.AND P5, PT, R45, UR18, !P3 ;  /* 0x000000122d007c0c */ /* 0x000fe2000dfa1270 */
[----:B------:R-:W-:Y:S01]  /*117460*/  VIADD R3, R46, 0xe3 ;  /* 0x000000e32e037836 */ /* 0x000fe20000000000 */
[----:B------:R-:W-:Y:S01]  /*117470*/  ISETP.LT.AND P6, PT, R40, UR8, !P3 ;  /* 0x0000000828007c0c */ /* 0x000fe2000dfc1270 */
[----:B------:R-:W0:Y:S03]  /*117480*/  LDCU UR18, c[0x0][0x398] ;  /* 0x00007300ff1277ac */ /* 0x000e260008000800 */
[----:B------:R-:W-:Y:S01]  /*117490*/  ISETP.GE.AND P2, PT, R3, UR39, PT ;  /* 0x0000002703007c0c */ /* 0x000fe2000bf46270 */
[----:B------:R-:W1:Y:S01]  /*1174a0*/  LDCU UR8, c[0x0][0x398] ;  /* 0x00007300ff0877ac */ /* 0x000e620008000800 */
[----:B--2---:R2:W-:Y:S01]  /*1174b0*/  @P4 STG.E.U8 desc[UR4][R54.64], R2 ;  /* 0x0000000236004986 */ /* 0x0045e2000c101104 */
[----:B------:R-:W-:Y:S01]  /*1174c0*/  ISETP.LT.AND P4, PT, R41, UR20, !P3 ;  /* 0x0000001429007c0c */ /* 0x000fe2000df81270 */
[----:B------:R-:W0:Y:S02]  /*1174d0*/  LDCU UR20, c[0x0][0x398] ;  /* 0x00007300ff1477ac */ /* 0x000e240008000800 */
[----:B--2---:R-:W2:Y:S01]  /*1174e0*/  LDL.LU.64 R54, [R1+0xf28] ;  /* 0x000f280001367983 */ /* 0x004ea20000300a00 */
[----:B------:R-:W-:-:S02]  /*1174f0*/  PRMT R2, R44, 0x7773, RZ ;  /* 0x000077732c027816 */ /* 0x000fc400000000ff */
[----:B------:R-:W-:-:S03]  /*117500*/  PRMT R3, R43, 0x7770, RZ ;  /* 0x000077702b037816 */ /* 0x000fc600000000ff */
[----:B------:R-:W-:Y:S04]  /*117510*/  @P5 STG.E.U8 desc[UR4][R32.64], R2 ;  /* 0x0000000220005986 */ /* 0x000fe8000c101104 */
[----:B---3--:R3:W-:Y:S04]  /*117520*/  @P4 STG.E.U8 desc[UR4][R50.64], R3 ;  /* 0x0000000332004986 */ /* 0x0087e8000c101104 */
[----:B---3--:R-:W3:Y:S01]  /*117530*/  LDL.LU.64 R50, [R1+0xf30] ;  /* 0x000f300001327983 */ /* 0x008ee20000300a00 */
[----:B------:R-:W-:Y:S02]  /*117540*/  PRMT R2, R43, 0x7771, RZ ;  /* 0x000077712b027816 */ /* 0x000fe400000000ff */
[----:B------:R-:W-:-:S02]  /*117550*/  ISETP.LT.AND P5, PT, R17, UR12, !P3 ;  /* 0x0000000c11007c0c */ /* 0x000fc4000dfa1270 */
[----:B------:R-:W-:Y:S02]  /*117560*/  ISETP.LT.AND P3, PT, R59, UR6, !P3 ;  /* 0x000000063b007c0c */ /* 0x000fe4000df61270 */
[----:B------:R-:W-:Y:S02]  /*117570*/  PRMT R3, R43, 0x7772, RZ ;  /* 0x000077722b037816 */ /* 0x000fe400000000ff */
[----:B------:R-:W-:Y:S01]  /*117580*/  ISETP.LT.AND P4, PT, R49, UR14, !P2 ;  /* 0x0000000e31007c0c */ /* 0x000fe2000d781270 */
[----:B------:R-:W0:Y:S01]  /*117590*/  LDCU UR6, c[0x0][0x398] ;  /* 0x00007300ff0677ac */ /* 0x000e220008000800 */
[----:B------:R-:W0:Y:S01]  /*1175a0*/  LDCU UR12, c[0x0][0x398] ;  /* 0x00007300ff0c77ac */ /* 0x000e220008000800 */
[----:B------:R-:W0:Y:S01]  /*1175b0*/  LDCU UR14, c[0x0][0x398] ;  /* 0x00007300ff0e77ac */ /* 0x000e220008000800 */
[----:B----4-:R4:W-:Y:S01]  /*1175c0*/  @P6 STG.E.U8 desc[UR4][R60.64], R2 ;  /* 0x000000023c006986 */ /* 0x0109e2000c101104 */
[----:B------:R-:W-:Y:S01]  /*1175d0*/  ISETP.LT.AND P6, PT, R16, UR10, !P2 ;  /* 0x0000000a10007c0c */ /* 0x000fe2000d7c1270 */
[----:B------:R-:W0:Y:S02]  /*1175e0*/  LDCU UR10, c[0x0][0x398] ;  /* 0x00007300ff0a77ac */ /* 0x000e240008000800 */
[----:B----4-:R-:W4:Y:S01]  /*1175f0*/  LDL.LU.64 R60, [R1+0xf20] ;  /* 0x000f2000013c7983 */ /* 0x010f220000300a00 */
[----:B------:R-:W-:-:S03]  /*117600*/  PRMT R2, R43, 0x7773, RZ ;  /* 0x000077732b027816 */ /* 0x000fc600000000ff */
[----:B------:R-:W4:Y:S04]  /*117610*/  LDL.LU R47, [R1+0x7b4] ;  /* 0x0007b400012f7983 */ /* 0x000f280000300800 */
[----:B------:R0:W-:Y:S04]  /*117620*/  @P5 STG.E.U8 desc[UR4][R52.64], R3 ;  /* 0x0000000334005986 */ /* 0x0001e8000c101104 */
[----:B------:R1:W-:Y:S01]  /*117630*/  @P3 STG.E.U8 desc[UR4][R18.64], R2 ;  /* 0x0000000212003986 */ /* 0x0003e2000c101104 */
[----:B0-----:R-:W-:-:S03]  /*117640*/  PRMT R3, R42, 0x7770, RZ ;  /* 0x000077702a037816 */ /* 0x001fc600000000ff */
[----:B-1----:R-:W4:Y:S04]  /*117650*/  LDL.LU.64 R18, [R1+0xf18] ;  /* 0x000f180001127983 */ /* 0x002f280000300a00 */
[----:B------:R-:W4:Y:S01]  /*117660*/  LDL.LU.64 R52, [R1+0xf10] ;  /* 0x000f100001347983 */ /* 0x000f220000300a00 */
[----:B------:R-:W-:-:S03]  /*117670*/  PRMT R2, R42, 0x7771, RZ ;  /* 0x000077712a027816 */ /* 0x000fc600000000ff */
[----:B------:R0:W-:Y:S01]  /*117680*/  @P6 STG.E.U8 desc[UR4][R36.64], R3 ;  /* 0x0000000324006986 */ /* 0x0001e2000c101104 */
[----:B------:R-:W-:Y:S02]  /*117690*/  PRMT R4, R42, 0x7772, RZ ;  /* 0x000077722a047816 */ /* 0x000fe400000000ff */
[----:B------:R-:W-:Y:S01]  /*1176a0*/  ISETP.LT.AND P3, PT, R48, UR16, !P2 ;  /* 0x0000001030007c0c */ /* 0x000fe2000d761270 */
[----:B0-----:R-:W4:Y:S01]  /*1176b0*/  LDL.LU.64 R36, [R1+0xf08] ;  /* 0x000f080001247983 */ /* 0x001f220000300a00 */
[----:B------:R-:W-:Y:S02]  /*1176c0*/  ISETP.LT.AND P5, PT, R45, UR18, !P2 ;  /* 0x000000122d007c0c */ /* 0x000fe4000d7a1270 */
[----:B------:R-:W-:Y:S01]  /*1176d0*/  ISETP.LT.AND P6, PT, R40, UR20, !P2 ;  /* 0x0000001428007c0c */ /* 0x000fe2000d7c1270 */
[----:B------:R-:W-:Y:S01]  /*1176e0*/  VIADD R3, R46, 0xe4 ;  /* 0x000000e42e037836 */ /* 0x000fe20000000000 */
[----:B------:R-:W0:Y:S01]  /*1176f0*/  LDCU UR16, c[0x0][0x398] ;  /* 0x00007300ff1077ac */ /* 0x000e220008000800 */
[----:B------:R-:W1:Y:S01]  /*117700*/  LDCU UR18, c[0x0][0x398] ;  /* 0x00007300ff1277ac */ /* 0x000e620008000800 */
[----:B------:R-:W0:Y:S01]  /*117710*/  LDCU UR20, c[0x0][0x398] ;  /* 0x00007300ff1477ac */ /* 0x000e220008000800 */
[----:B--2---:R2:W-:Y:S04]  /*117720*/  @P4 STG.E.U8 desc[UR4][R54.64], R2 ;  /* 0x0000000236004986 */ /* 0x0045e8000c101104 */
[----:B--2---:R-:W2:Y:S04]  /*117730*/  LDL.LU.64 R54, [R1+0xf00] ;  /* 0x000f000001367983 */ /* 0x004ea80000300a00 */
[----:B------:R-:W2:Y:S01]  /*117740*/  LDL.LU R44, [R1+0x7c8] ;  /* 0x0007c800012c7983 */ /* 0x000ea20000300800 */
[----:B------:R-:W-:-:S03]  /*117750*/  PRMT R2, R42, 0x7773, RZ ;  /* 0x000077732a027816 */ /* 0x000fc600000000ff */
[----:B------:R-:W2:Y:S04]  /*117760*/  LDL.LU.64 R42, [R1+0xef8] ;  /* 0x000ef800012a7983 */ /* 0x000ea80000300a00 */
[----:B---3--:R3:W-:Y:S04]  /*117770*/  @P3 STG.E.U8 desc[UR4][R50.64], R4 ;  /* 0x0000000432003986 */ /* 0x0087e8000c101104 */
[----:B---3--:R-:W3:Y:S01]  /*117780*/  LDL.LU.64 R50, [R1+0xef0] ;  /* 0x000ef00001327983 */ /* 0x008ee20000300a00 */
[----:B------:R-:W-:Y:S02]  /*117790*/  ISETP.LT.AND P4, PT, R41, UR8, !P2 ;  /* 0x0000000829007c0c */ /* 0x000fe4000d781270 */
[----:B------:R-:W-:Y:S01]  /*1177a0*/  ISETP.GE.AND P3, PT, R3, UR44, PT ;  /* 0x0000002c03007c0c */ /* 0x000fe2000bf66270 */
[----:B------:R-:W0:Y:S01]  /*1177b0*/  LDCU UR8, c[0x0][0x398] ;  /* 0x00007300ff0877ac */ /* 0x000e220008000800 */
[----:B----4-:R4:W-:Y:S01]  /*1177c0*/  @P5 STG.E.U8 desc[UR4][R60.64], R2 ;  /* 0x000000023c005986 */ /* 0x0109e2000c101104 */
[----:B------:R-:W-:-:S02]  /*1177d0*/  ISETP.LT.AND P5, PT, R17, UR6, !P2 ;  /* 0x0000000611007c0c */ /* 0x000fc4000d7a1270 */
[C---:B------:R-:W-:Y:S01]  /*1177e0*/  PRMT R3, R47.reuse, 0x7770, RZ ;  /* 0x000077702f037816 */ /* 0x040fe200000000ff */
[----:B----4-:R-:W4:Y:S01]  /*1177f0*/  LDL.LU.64 R60, [R1+0xee8] ;  /* 0x000ee800013c7983 */ /* 0x010f220000300a00 */
[----:B------:R-:W-:Y:S02]  /*117800*/  PRMT R2, R47, 0x7771, RZ ;  /* 0x000077712f027816 */ /* 0x000fe400000000ff */
[----:B------:R-:W-:Y:S01]  /*117810*/  ISETP.LT.AND P2, PT, R59, UR10, !P2 ;  /* 0x0000000a3b007c0c */ /* 0x000fe2000d741270 */
[----:B------:R-:W0:Y:S01]  /*117820*/  LDCU UR6, c[0x0][0x398] ;  /* 0x00007300ff0677ac */ /* 0x000e220008000800 */
[----:B------:R-:W0:Y:S01]  /*117830*/  LDCU UR10, c[0x0][0x398] ;  /* 0x00007300ff0a77ac */ /* 0x000e220008000800 */
[----:B------:R0:W-:Y:S04]  /*117840*/  @P4 STG.E.U8 desc[UR4][R18.64], R3 ;  /* 0x0000000312004986 */ /* 0x0001e8000c101104 */
[----:B------:R1:W-:Y:S01]  /*117850*/  @P6 STG.E.U8 desc[UR4][R52.64], R2 ;  /* 0x0000000234006986 */ /* 0x0003e2000c101104 */
[----:B------:R-:W-:-:S03]  /*117860*/  ISETP.LT.AND P6, PT, R16, UR12, !P3 ;  /* 0x0000000c10007c0c */ /* 0x000fc6000dfc1270 */
[----:B0-----:R-:W4:Y:S04]  /*117870*/  LDL.LU.64 R18, [R1+0xee0] ;  /* 0x000ee00001127983 */ /* 0x001f280000300a00 */
[----:B-1----:R-:W4:Y:S01]  /*117880*/  LDL.LU R53, [R1+0x6c8] ;  /* 0x0006c80001357983 */ /* 0x002f220000300800 */
[C---:B------:R-:W-:Y:S02]  /*117890*/  PRMT R3, R47.reuse, 0x7772, RZ ;  /* 0x000077722f037816 */ /* 0x040fe400000000ff */
[----:B------:R-:W-:Y:S01]  /*1178a0*/  PRMT R2, R47, 0x7773, RZ ;  /* 0x000077732f027816 */ /* 0x000fe200000000ff */
[----:B------:R-:W4:Y:S04]  /*1178b0*/  LDL.LU.64 R32, [R1+0xed8] ;  /* 0x000ed80001207983 */ /* 0x000f280000300a00 */
[----:B------:R0:W-:Y:S01]  /*1178c0*/  @P5 STG.E.U8 desc[UR4][R36.64], R3 ;  /* 0x0000000324005986 */ /* 0x0001e2000c101104 */
[----:B------:R-:W-:Y:S01]  /*1178d0*/  ISETP.LT.AND P4, PT, R49, UR14, !P3 ;  /* 0x0000000e31007c0c */ /* 0x000fe2000df81270 */
[----:B------:R-:W1:Y:S02]  /*1178e0*/  LDCU UR12, c[0x0][0x398] ;  /* 0x00007300ff0c77ac */ /* 0x000e640008000800 */
[----:B0-----:R-:W4:Y:S01]  /*1178f0*/  LDL.LU.64 R36, [R1+0xed0] ;  /* 0x000ed00001247983 */ /* 0x001f220000300a00 */
[----:B--2---:R-:W-:-:S03]  /*117900*/  PRMT R3, R44, 0x7770, RZ ;  /* 0x000077702c037816 */ /* 0x004fc600000000ff */
[----:B------:R0:W-:Y:S01]  /*117910*/  @P2 STG.E.U8 desc[UR4][R54.64], R2 ;  /* 0x0000000236002986 */ /* 0x0001e2000c101104 */
[----:B------:R-:W-:Y:S01]  /*117920*/  ISETP.LT.AND P5, PT, R48, UR16, !P3 ;  /* 0x0000001030007c0c */ /* 0x000fe2000dfa1270 */
[----:B------:R-:W2:Y:S01]  /*117930*/  LDCU UR14, c[0x0][0x398] ;  /* 0x00007300ff0e77ac */ /* 0x000ea20008000800 */
[C---:B0-----:R-:W-:Y:S01]  /*117940*/  PRMT R2, R44.reuse, 0x7771, RZ ;  /* 0x000077712c027816 */ /* 0x041fe200000000ff */
[----:B------:R0:W-:Y:S01]  /*117950*/  @P6 STG.E.U8 desc[UR4][R42.64], R3 ;  /* 0x000000032a006986 */ /* 0x0001e2000c101104 */
[----:B------:R-:W-:Y:S01]  /*117960*/  ISETP.LT.AND P2, PT, R45, UR18, !P3 ;  /* 0x000000122d007c0c */ /* 0x000fe2000df41270 */
[----:B------:R-:W1:Y:S02]  /*117970*/  LDCU UR16, c[0x0][0x398] ;  /* 0x00007300ff1077ac */ /* 0x000e640008000800 */
[----:B0-----:R-:W2:Y:S04]  /*117980*/  LDL.LU.64 R42, [R1+0xec0] ;  /* 0x000ec000012a7983 */ /* 0x001ea80000300a00 */
[----:B---3--:R0:W-:Y:S04]  /*117990*/  @P4 STG.E.U8 desc[UR4][R50.64], R2 ;  /* 0x0000000232004986 */ /* 0x0081e8000c101104 */
[----:B------:R-:W3:Y:S01]  /*1179a0*/  LDL.LU R52, [R1+0x728] ;  /* 0x0007280001347983 */ /* 0x000ee20000300800 */
[----:B------:R-:W-:-:S02]  /*1179b0*/  PRMT R3, R44, 0x7772, RZ ;  /* 0x000077722c037816 */ /* 0x000fc400000000ff */
[----:B------:R-:W-:Y:S02]  /*1179c0*/  ISETP.LT.AND P6, PT, R17, UR10, !P3 ;  /* 0x0000000a11007c0c */ /* 0x000fe4000dfc1270 */
[----:B------:R-:W-:Y:S01]  /*1179d0*/  ISETP.LT.AND P4, PT, R41, UR8, !P3 ;  /* 0x0000000829007c0c */ /* 0x000fe2000df81270 */
[----:B------:R-:W1:Y:S01]  /*1179e0*/  LDCU UR18, c[0x0][0x398] ;  /* 0x00007300ff1277ac */ /* 0x000e620008000800 */
[----:B------:R-:W1:Y:S01]  /*1179f0*/  LDCU UR8, c[0x0][0x398] ;  /* 0x00007300ff0877ac */ /* 0x000e620008000800 */
[----:B------:R-:W1:Y:S01]  /*117a00*/  LDCU UR10, c[0x0][0x398] ;  /* 0x00007300ff0a77ac */ /* 0x000e620008000800 */
[----:B0-----:R-:W3:Y:S01]  /*117a10*/  LDL.LU.64 R50, [R1+0xec8] ;  /* 0x000ec80001327983 */ /* 0x001ee20000300a00 */
[----:B------:R-:W-:-:S03]  /*117a20*/  PRMT R2, R44, 0x7773, RZ ;  /* 0x000077732c027816 */ /* 0x000fc600000000ff */
[----:B----4-:R0:W-:Y:S01]  /*117a30*/  @P5 STG.E.U8 desc[UR4][R60.64], R3 ;  /* 0x000000033c005986 */ /* 0x0101e2000c101104 */
[----:B------:R-:W-:-:S03]  /*117a40*/  ISETP.LT.AND P5, PT, R40, UR6, !P3 ;  /* 0x0000000628007c0c */ /* 0x000fc6000dfa1270 */
[----:B0-----:R-:W4:Y:S04]  /*117a50*/  LDL.LU.64 R60, [R1+0xeb8] ;  /* 0x000eb800013c7983 */ /* 0x001f280000300a00 */
[----:B------:R-:W4:Y:S01]  /*117a60*/  LDL.LU.64 R54, [R1+0xeb0] ;  /* 0x000eb00001367983 */ /* 0x000f220000300a00 */
[----:B-1----:R-:W-:Y:S01]  /*117a70*/  ISETP.LT.AND P3, PT, R59, UR12, !P3 ;  /* 0x0000000c3b007c0c */ /* 0x002fe2000df61270 */
[----:B------:R-:W0:Y:S01]  /*117a80*/  LDCU UR6, c[0x0][0x398] ;  /* 0x00007300ff0677ac */ /* 0x000e220008000800 */
[----:B------:R-:W1:Y:S01]  /*117a90*/  LDCU UR12, c[0x0][0x398] ;  /* 0x00007300ff0c77ac */ /* 0x000e620008000800 */
[----:B------:R0:W-:Y:S01]  /*117aa0*/  @P2 STG.E.U8 desc[UR4][R18.64], R2 ;  /* 0x0000000212002986 */ /* 0x0001e2000c101104 */
[----:B------:R-:W-:-:S05]  /*117ab0*/  PRMT R3, R53, 0x7770, RZ ;  /* 0x0000777035037816 */ /* 0x000fca00000000ff */
[----:B------:R1:W-:Y:S01]  /*117ac0*/  @P4 STG.E.U8 desc[UR4][R32.64], R3 ;  /* 0x0000000320004986 */ /* 0x0003e2000c101104 */
[----:B0-----:R-:W-:-:S03]  /*117ad0*/  VIADD R2, R46, 0xe5 ;  /* 0x000000e52e027836 */ /* 0x001fc60000000000 */
[----:B------:R-:W4:Y:S04]  /*117ae0*/  LDL.LU.64 R18, [R1+0xe98] ;  /* 0x000e980001127983 */ /* 0x000f280000300a00 */
[----:B------:R-:W4:Y:S01]  /*117af0*/  LDL.LU R47, [R1+0x7cc] ;  /* 0x0007cc00012f7983 */ /* 0x000f220000300800 */
[----:B------:R-:W-:Y:S02]  /*117b00*/  ISETP.GE.AND P2, PT, R2, UR29, PT ;  /* 0x0000001d02007c0c */ /* 0x000fe4000bf46270 */
[C---:B-1----:R-:W-:Y:S02]  /*117b10*/  PRMT R3, R53.reuse, 0x7771, RZ ;  /* 0x0000777135037816 */ /* 0x042fe400000000ff */
[----:B------:R-:W-:-:S03]  /*117b20*/  PRMT R2, R53, 0x7772, RZ ;  /* 0x0000777235027816 */ /* 0x000fc600000000ff */
[----:B------:R0:W-:Y:S02]  /*117b30*/  @P5 STG.E.U8 desc[UR4][R36.64], R3 ;  /* 0x0000000324005986 */ /* 0x0001e4000c101104 */
[----:B0-----:R-:W-:Y:S02]  /*117b40*/  PRMT R3, R53, 0x7773, RZ ;  /* 0x0000777335037816 */ /* 0x001fe400000000ff */
[----:B--2---:R0:W-:Y:S04]  /*117b50*/  @P6 STG.E.U8 desc[UR4][R42.64], R2 ;  /* 0x000000022a006986 */ /* 0x0041e8000c101104 */
[----:B0-----:R-:W2:Y:S04]  /*117b60*/  LDL.LU.64 R42, [R1+0xea8] ;  /* 0x000ea800012a7983 */ /* 0x001ea80000300a00 */
[----:B------:R-:W2:Y:S04]  /*117b70*/  LDL.LU R44, [R1+0x7b8] ;  /* 0x0007b800012c7983 */ /* 0x000ea80000300800 */
[----:B---3--:R0:W-:Y:S04]  /*117b80*/  @P3 STG.E.U8 desc[UR4][R50.64], R3 ;  /* 0x0000000332003986 */ /* 0x0081e8000c101104 */
[----:B0-----:R-:W3:Y:S01]  /*117b90*/  LDL.LU.64 R50, [R1+0xea0] ;  /* 0x000ea00001327983 */ /* 0x001ee20000300a00 */
[----:B------:R-:W-:-:S02]  /*117ba0*/  ISETP.LT.AND P4, PT, R16, UR14, !P2 ;  /* 0x0000000e10007c0c */ /* 0x000fc4000d781270 */
[----:B------:R-:W-:Y:S02]  /*117bb0*/  PRMT R2, R52, 0x7770, RZ ;  /* 0x0000777034027816 */ /* 0x000fe400000000ff */
[----:B------:R-:W-:Y:S02]  /*117bc0*/  ISETP.LT.AND P5, PT, R49, UR16, !P2 ;  /* 0x0000001031007c0c */ /* 0x000fe4000d7a1270 */
[----:B------:R-:W-:Y:S02]  /*117bd0*/  ISETP.LT.AND P6, PT, R48, UR18, !P2 ;  /* 0x0000001230007c0c */ /* 0x000fe4000d7c1270 */
[----:B------:R-:W-:Y:S01]  /*117be0*/  PRMT R3, R52, 0x7771, RZ ;  /* 0x0000777134037816 */ /* 0x000fe200000000ff */
[----:B------:R-:W0:Y:S01]  /*117bf0*/  LDCU UR14, c[0x0][0x398] ;  /* 0x00007300ff0e77ac */ /* 0x000e220008000800 */
[----:B------:R-:W1:Y:S01]  /*117c00*/  LDCU UR16, c[0x0][0x398] ;  /* 0x00007300ff1077ac */ /* 0x000e620008000800 */
[----:B------:R-:W-:Y:S01]  /*117c10*/  VIADD R4, R46, 0xe6 ;  /* 0x000000e62e047836 */ /* 0x000fe20000000000 */
[----:B------:R-:W0:Y:S01]  /*117c20*/  LDCU UR18, c[0x0][0x398] ;  /* 0x00007300ff1277ac */ /* 0x000e220008000800 */
[----:B----4-:R4:W-:Y:S01]  /*117c30*/  @P4 STG.E.U8 desc[UR4][R60.64], R2 ;  /* 0x000000023c004986 */ /* 0x0109e2000c101104 */
[----:B------:R-:W-:-:S03]  /*117c40*/  ISETP.LT.AND P4, PT, R45, UR8, !P2 ;  /* 0x000000082d007c0c */ /* 0x000fc6000d781270 */
[----:B----4-:R-:W4:Y:S01]  /*117c50*/  LDL.LU.64 R60, [R1+0xe90] ;  /* 0x000e9000013c7983 */ /* 0x010f220000300a00 */
[----:B------:R-:W-:-:S03]  /*117c60*/  PRMT R2, R52, 0x7772, RZ ;  /* 0x0000777234027816 */ /* 0x000fc600000000ff */
[----:B------:R-:W4:Y:S04]  /*117c70*/  LDL.LU.64 R32, [R1+0xe88] ;  /* 0x000e880001207983 */ /* 0x000f280000300a00 */
[----:B------:R-:W-:Y:S04]  /*117c80*/  @P5 STG.E.U8 desc[UR4][R54.64], R3 ;  /* 0x0000000336005986 */ /* 0x000fe8000c101104 */
[----:B------:R-:W4:Y:S01]  /*117c90*/  LDL.LU.64 R36, [R1+0xe80] ;  /* 0x000e800001247983 */ /* 0x000f220000300a00 */
[----:B------:R-:W-:-:S03]  /*117ca0*/  PRMT R7, R47, 0x7770, RZ ;  /* 0x000077702f077816 */ /* 0x000fc600000000ff */
[----:B------:R0:W-:Y:S01]  /*117cb0*/  @P6 STG.E.U8 desc[UR4][R18.64], R2 ;  /* 0x0000000212006986 */ /* 0x0001e2000c101104 */
[C---:B------:R-:W-:Y:S02]  /*117cc0*/  PRMT R6, R47.reuse, 0x7771, RZ ;  /* 0x000077712f067816 */ /* 0x040fe400000000ff */
[----:B------:R-:W-:Y:S02]  /*117cd0*/  PRMT R5, R47, 0x7772, RZ ;  /* 0x000077722f057816 */ /* 0x000fe400000000ff */
[----:B------:R-:W-:Y:S01]  /*117ce0*/  ISETP.GE.AND P3, PT, R4, UR42, PT ;  /* 0x0000002a04007c0c */ /* 0x000fe2000bf66270 */
[----:B------:R-:W1:Y:S01]  /*117cf0*/  LDCU UR8, c[0x0][0x398] ;  /* 0x00007300ff0877ac */ /* 0x000e620008000800 */
[----:B0-----:R-:W4:Y:S01]  /*117d00*/  LDL.LU.64 R18, [R1+0xe78] ;  /* 0x000e780001127983 */ /* 0x001f220000300a00 */
[----:B------:R-:W-:-:S03]  /*117d10*/  PRMT R2, R52, 0x7773, RZ ;  /* 0x0000777334027816 */ /* 0x000fc600000000ff */
[----:B------:R-:W4:Y:S01]  /*117d20*/  LDL.LU.64 R54, [R1+0xe70] ;  /* 0x000e700001367983 */ /* 0x000f220000300a00 */
[----:B------:R-:W-:Y:S02]  /*117d30*/  ISETP.LT.AND P6, PT, R41, UR6, !P2 ;  /* 0x0000000629007c0c */ /* 0x000fe4000d7c1270 */
[----:B------:R-:W-:Y:S02]  /*117d40*/  PRMT R3, R47, 0x7773, RZ ;  /* 0x000077732f037816 */ /* 0x000fe400000000ff */
[----:B------:R-:W-:Y:S01]  /*117d50*/  ISETP.LT.AND P5, PT, R40, UR10, !P2 ;  /* 0x0000000a28007c0c */ /* 0x000fe2000d7a1270 */
[----:B------:R-:W0:Y:S01]  /*117d60*/  LDCU UR6, c[0x0][0x398] ;  /* 0x00007300ff0677ac */ /* 0x000e220008000800 */
[----:B------:R-:W0:Y:S01]  /*117d70*/  LDCU UR10, c[0x0][0x398] ;  /* 0x00007300ff0a77ac */ /* 0x000e220008000800 */
[----:B--2---:R2:W-:Y:S04]  /*117d80*/  @P4 STG.E.U8 desc[UR4][R42.64], R2 ;  /* 0x000000022a004986 */ /* 0x0045e8000c101104 */
[----:B--2---:R-:W2:Y:S01]  /*117d90*/  LDL.LU.64 R42, [R1+0xe68] ;  /* 0x000e6800012a7983 */ /* 0x004ea20000300a00 */
[----:B------:R-:W-:-:S03]  /*117da0*/  PRMT R2, R44, 0x7770, RZ ;  /* 0x000077702c027816 */ /* 0x000fc600000000ff */
[----:B------:R-:W2:Y:S04]  /*117db0*/  LDL.LU R47, [R1+0x6cc] ;  /* 0x0006cc00012f7983 */ /* 0x000ea80000300800 */
[----:B------:R-:W2:Y:S04]  /*117dc0*/  LDL.LU.64 R52, [R1+0xe60] ;  /* 0x000e600001347983 */ /* 0x000ea80000300a00 */
[----:B---3--:R3:W-:Y:S04]  /*117dd0*/  @P6 STG.E.U8 desc[UR4][R50.64], R2 ;  /* 0x0000000232006986 */ /* 0x0087e8000c101104 */
[----:B---3--:R-:W3:Y:S01]  /*117de0*/  LDL.LU.64 R50, [R1+0xe58] ;  /* 0x000e580001327983 */ /* 0x008ee20000300a00 */
[----:B------:R-:W-:-:S02]  /*117df0*/  PRMT R4, R44, 0x7771, RZ ;  /* 0x000077712c047816 */ /* 0x000fc400000000ff */
[----:B------:R-:W-:Y:S02]  /*117e00*/  ISETP.LT.AND P4, PT, R17, UR20, !P2 ;  /* 0x0000001411007c0c */ /* 0x000fe4000d781270 */
[----:B------:R-:W-:Y:S02]  /*117e10*/  ISETP.LT.AND P2, PT, R59, UR12, !P2 ;  /* 0x0000000c3b007c0c */ /* 0x000fe4000d741270 */
[----:B------:R-:W-:Y:S02]  /*117e20*/  PRMT R2, R44, 0x7772, RZ ;  /* 0x000077722c027816 */ /* 0x000fe400000000ff */
[----:B-1----:R-:W-:Y:S01]  /*117e30*/  ISETP.LT.AND P6, PT, R49, UR16, !P3 ;  /* 0x0000001031007c0c */ /* 0x002fe2000dfc1270 */
[----:B------:R-:W1:Y:S01]  /*117e40*/  LDCU UR12, c[0x0][0x398] ;  /* 0x00007300ff0c77ac */ /* 0x000e620008000800 */
[----:B------:R-:W0:Y:S01]  /*117e50*/  LDCU UR16, c[0x0][0x398] ;  /* 0x00007300ff1077ac */ /* 0x000e220008000800 */
[----:B------:R-:W0:Y:S01]  /*117e60*/  LDCU UR20, c[0x0][0x398] ;  /* 0x00007300ff1477ac */ /* 0x000e220008000800 */
[----:B----4-:R4:W-:Y:S01]  /*117e70*/  @P5 STG.E.U8 desc[UR4][R60.64], R4 ;  /* 0x000000043c005986 */ /* 0x0109e2000c101104 */
[----:B------:R-:W-:-:S03]  /*117e80*/  ISETP.LT.AND P5, PT, R16, UR14, !P3 ;  /* 0x0000000e10007c0c */ /* 0x000fc6000dfa1270 */
[----:B------:R0:W-:Y:S01]  /*117e90*/  @P4 STG.E.U8 desc[UR4][R32.64], R2 ;  /* 0x0000000220004986 */ /* 0x0001e2000c101104 */
[----:B------:R-:W-:Y:S01]  /*117ea0*/  ISETP.LT.AND P4, PT, R48, UR18, !P3 ;  /* 0x0000001230007c0c */ /* 0x000fe2000df81270 */
[----:B------:R-:W1:Y:S01]  /*117eb0*/  LDCU UR14, c[0x0][0x398] ;  /* 0x00007300ff0e77ac */ /* 0x000e620008000800 */
[----:B------:R-:W1:Y:S01]  /*117ec0*/  LDCU UR18, c[0x0][0x398] ;  /* 0x00007300ff1277ac */ /* 0x000e620008000800 */
[----:B----4-:R-:W-:Y:S01]  /*117ed0*/  PRMT R4, R44, 0x7773, RZ ;  /* 0x000077732c047816 */ /* 0x010fe200000000ff */
[----:B------:R-:W4:Y:S04]  /*117ee0*/  LDL.LU.64 R60, [R1+0xe40] ;  /* 0x000e4000013c7983 */ /* 0x000f280000300a00 */
[----:B------:R-:W-:Y:S01]  /*117ef0*/  @P2 STG.E.U8 desc[UR4][R36.64], R4 ;  /* 0x0000000424002986 */ /* 0x000fe2000c101104 */
[----:B------:R-:W-:Y:S01]  /*117f00*/  ISETP.LT.AND P2, PT, R45, UR8, !P3 ;  /* 0x000000082d007c0c */ /* 0x000fe2000df41270 */
[----:B0-----:R-:W-:Y:S01]  /*117f10*/  VIADD R2, R46, 0xe7 ;  /* 0x000000e72e027836 */ /* 0x001fe20000000000 */
[----:B------:R-:W0:Y:S01]  /*117f20*/  LDCU UR8, c[0x0][0x398] ;  /* 0x00007300ff0877ac */ /* 0x000e220008000800 */
[----:B------:R0:W-:Y:S04]  /*117f30*/  @P5 STG.E.U8 desc[UR4][R18.64], R7 ;  /* 0x0000000712005986 */ /* 0x0001e8000c101104 */
[----:B------:R1:W-:Y:S04]  /*117f40*/  @P6 STG.E.U8 desc[UR4][R54.64], R6 ;  /* 0x0000000636006986 */ /* 0x0003e8000c101104 */
[----:B0-----:R-:W4:Y:S04]  /*117f50*/  LDL.LU.64 R18, [R1+0xe50] ;  /* 0x000e500001127983 */ /* 0x001f280000300a00 */
[----:B-1----:R-:W4:Y:S04]  /*117f60*/  LDL.LU.64 R54, [R1+0xe48] ;  /* 0x000e480001367983 */ /* 0x002f280000300a00 */
[----:B------:R-:W4:Y:S01]  /*117f70*/  LDL.LU R44, [R1+0x72c] ;  /* 0x00072c00012c7983 */ /* 0x000f220000300800 */
[----:B------:R-:W-:-:S02]  /*117f80*/  ISETP.LT.AND P5, PT, R41, UR6, !P3 ;  /* 0x0000000629007c0c */ /* 0x000fc4000dfa1270 */
[----:B------:R-:W-:Y:S01]  /*117f90*/  ISETP.LT.AND P6, PT, R40, UR10, !P3 ;  /* 0x0000000a28007c0c */ /* 0x000fe2000dfc1270 */
[----:B------:R-:W0:Y:S01]  /*117fa0*/  LDCU UR6, c[0x0][0x398] ;  /* 0x00007300ff0677ac */ /* 0x000e220008000800 */
[----:B------:R-:W1:Y:S01]  /*117fb0*/  LDCU UR10, c[0x0][0x398] ;  /* 0x00007300ff0a77ac */ /* 0x000e620008000800 */
[----:B--2---:R2:W-:Y:S01]  /*117fc0*/  @P4 STG.E.U8 desc[UR4][R42.64], R5 ;  /* 0x000000052a004986 */ /* 0x0045e2000c101104 */
[----:B------:R-:W-:Y:S02]  /*117fd0*/  ISETP.GE.AND P4, PT, R2, UR41, PT ;  /* 0x0000002902007c0c */ /* 0x000fe4000bf86270 */
[----:B------:R-:W-:Y:S01]  /*117fe0*/  PRMT R2, R47, 0x7770, RZ ;  /* 0x000077702f027816 */ /* 0x000fe200000000ff */
[----:B--2---:R-:W2:Y:S04]  /*117ff0*/  LDL.LU.64 R42, [R1+0xe38] ;  /* 0x000e3800012a7983 */ /* 0x004ea80000300a00 */
[----:B------:R0:W-:Y:S04]  /*118000*/  @P2 STG.E.U8 desc[UR4][R52.64], R3 ;  /* 0x0000000334002986 */ /* 0x0001e8000c101104 */
[----:B---3--:R3:W-:Y:S04]  /*118010*/  @P5 STG.E.U8 desc[UR4][R50.64], R2 ;  /* 0x0000000232005986 */ /* 0x0087e8000c101104 */
[----:B0-----:R-:W2:Y:S04]  /*118020*/  LDL.LU.64 R52, [R1+0xe30] ;  /* 0x000e300001347983 */ /* 0x001ea80000300a00 */
[----:B---3--:R-:W3:Y:S01]  /*118030*/  LDL.LU.64 R50, [R1+0xe28] ;  /* 0x000e280001327983 */ /* 0x008ee20000300a00 */
[----:B------:R-:W-:-:S02]  /*118040*/  ISETP.LT.AND P2, PT, R17, UR12, !P3 ;  /* 0x0000000c11007c0c */ /* 0x000fc4000df41270 */
[C---:B------:R-:W-:Y:S02]  /*118050*/  PRMT R3, R47.reuse, 0x7771, RZ ;  /* 0x000077712f037816 */ /* 0x040fe400000000ff */
[----:B------:R-:W-:Y:S02]  /*118060*/  PRMT R2, R47, 0x7772, RZ ;  /* 0x000077722f027816 */ /* 0x000fe400000000ff */
[----:B------:R-:W-:Y:S01]  /*118070*/  ISETP.LT.AND P3, PT, R59, UR14, !P3 ;  /* 0x0000000e3b007c0c */ /* 0x000fe2000df61270 */
[----:B------:R-:W0:Y:S01]  /*118080*/  LDCU UR12, c[0x0][0x398] ;  /* 0x00007300ff0c77ac */ /* 0x000e220008000800 */
[----:B------:R-:W0:Y:S01]  /*118090*/  LDCU UR14, c[0x0][0x398] ;  /* 0x00007300ff0e77ac */ /* 0x000e220008000800 */
[----:B----4-:R4:W-:Y:S01]  /*1180a0*/  @P6 STG.E.U8 desc[UR4][R60.64], R3 ;  /* 0x000000033c006986 */ /* 0x0109e2000c101104 */
[----:B------:R-:W-:Y:S01]  /*1180b0*/  ISETP.LT.AND P6, PT, R16, UR16, !P4 ;  /* 0x0000001010007c0c */ /* 0x000fe2000e7c1270 */
[----:B------:R-:W0:Y:S02]  /*1180c0*/  LDCU UR16, c[0x0][0x398] ;  /* 0x00007300ff1077ac */ /* 0x000e240008000800 */
[----:B----4-:R-:W4:Y:S01]  /*1180d0*/  LDL.LU.64 R60, [R1+0xe18] ;  /* 0x000e1800013c7983 */ /* 0x010f220000300a00 */
[----:B------:R-:W-:-:S05]  /*1180e0*/  VIADD R3, R46, 0xe8 ;  /* 0x000000e82e037836 */ /* 0x000fca0000000000 */
[----:B------:R-:W-:Y:S02]  /*1180f0*/  ISETP.GE.AND P5, PT, R3, UR28, PT ;  /* 0x0000001c03007c0c */ /* 0x000fe4000bfa6270 */
[----:B------:R-:W-:Y:S01]  /*118100*/  PRMT R3, R47, 0x7773, RZ ;  /* 0x000077732f037816 */ /* 0x000fe200000000ff */
[----:B------:R0:W-:Y:S04]  /*118110*/  @P2 STG.E.U8 desc[UR4][R18.64], R2 ;  /* 0x0000000212002986 */ /* 0x0001e8000c101104 */
[----:B------:R1:W-:Y:S04]  /*118120*/  @P3 STG.E.U8 desc[UR4][R54.64], R3 ;  /* 0x0000000336003986 */ /* 0x0003e8000c101104 */
[----:B0-----:R-:W4:Y:S01]  /*118130*/  LDL.LU R18, [R1+0x7bc] ;  /* 0x0007bc0001127983 */ /* 0x001f220000300800 */
[----:B------:R-:W-:-:S03]  /*118140*/  PRMT R2, R44, 0x7770, RZ ;  /* 0x000077702c027816 */ /* 0x000fc600000000ff */
[----:B------:R-:W4:Y:S04]  /*118150*/  LDL.LU.64 R28, [R1+0xe20] ;  /* 0x000e2000011c7983 */ /* 0x000f280000300a00 */
[----:B------:R-:W4:Y:S04]  /*118160*/  LDL.LU.64 R32, [R1+0xe10] ;  /* 0x000e100001207983 */ /* 0x000f280000300a00 */
[----:B------:R-:W4:Y:S01]  /*118170*/  LDL.LU.64 R36, [R1+0xe08] ;  /* 0x000e080001247983 */ /* 0x000f220000300a00 */
[----:B------:R-:W-:Y:S02]  /*118180*/  ISETP.LT.AND P2, PT, R49, UR18, !P4 ;  /* 0x0000001231007c0c */ /* 0x000fe4000e741270 */
[----:B------:R-:W-:-:S02]  /*118190*/  ISETP.LT.AND P3, PT, R48, UR8, !P4 ;  /* 0x0000000830007c0c */ /* 0x000fc4000e761270 */
[C---:B-1----:R-:W-:Y:S02]  /*1181a0*/  PRMT R3, R44.reuse, 0x7772, RZ ;  /* 0x000077722c037816 */ /* 0x042fe400000000ff */
[C---:B------:R-:W-:Y:S01]  /*1181b0*/  PRMT R4, R44.reuse, 0x7773, RZ ;  /* 0x000077732c047816 */ /* 0x040fe200000000ff */
[----:B------:R-:W0:Y:S01]  /*1181c0*/  LDCU UR8, c[0x0][0x398] ;  /* 0x00007300ff0877ac */ /* 0x000e220008000800 */
[----:B------:R-:W1:Y:S01]  /*1181d0*/  LDCU UR18, c[0x0][0x398] ;  /* 0x00007300ff1277ac */ /* 0x000e620008000800 */
[----:B--2---:R2:W-:Y:S04]  /*1181e0*/  @P6 STG.E.U8 desc[UR4][R42.64], R2 ;  /* 0x000000022a006986 */ /* 0x0045e8000c101104 */
[----:B--2---:R-:W2:Y:S04]  /*1181f0*/  LDL.LU.64 R42, [R1+0xe00] ;  /* 0x000e0000012a7983 */ /* 0x004ea80000300a00 */
[----:B------:R-:W2:Y:S01]  /*118200*/  LDL.LU R19, [R1+0x7a0] ;  /* 0x0007a00001137983 */ /* 0x000ea20000300800 */
[----:B------:R-:W-:-:S03]  /*118210*/  PRMT R2, R44, 0x7771, RZ ;  /* 0x000077712c027816 */ /* 0x000fc600000000ff */
[----:B------:R-:W2:Y:S04]  /*118220*/  LDL.LU.64 R54, [R1+0xdf8] ;  /* 0x000df80001367983 */ /* 0x000ea80000300a00 */
[----:B------:R0:W-:Y:S04]  /*118230*/  @P2 STG.E.U8 desc[UR4][R52.64], R2 ;  /* 0x0000000234002986 */ /* 0x0001e8000c101104 */
[----:B---3--:R3:W-:Y:S04]  /*118240*/  @P3 STG.E.U8 desc[UR4][R50.64], R3 ;  /* 0x0000000332003986 */ /* 0x0087e8000c101104 */
[----:B0-----:R-:W2:Y:S04]  /*118250*/  LDL.LU.64 R52, [R1+0xdf0] ;  /* 0x000df00001347983 */ /* 0x001ea80000300a00 */
[----:B---3--:R-:W3:Y:S01]  /*118260*/  LDL.LU.64 R50, [R1+0xde8] ;  /* 0x000de80001327983 */ /* 0x008ee20000300a00 */
[----:B------:R-:W-:-:S02]  /*118270*/  ISETP.LT.AND P6, PT, R45, UR6, !P4 ;  /* 0x000000062d007c0c */ /* 0x000fc4000e7c1270 */
[----:B------:R-:W-:Y:S02]  /*118280*/  ISETP.LT.AND P2, PT, R41, UR10, !P4 ;  /* 0x0000000a29007c0c */ /* 0x000fe4000e741270 */
[----:B------:R-:W-:Y:S01]  /*118290*/  ISETP.LT.AND P3, PT, R40, UR20, !P4 ;  /* 0x0000001428007c0c */ /* 0x000fe2000e761270 */
[----:B------:R-:W0:Y:S01]  /*1182a0*/  LDCU UR6, c[0x0][0x398] ;  /* 0x00007300ff0677ac */ /* 0x000e220008000800 */
[----:B------:R-:W0:Y:S01]  /*1182b0*/  LDCU UR10, c[0x0][0x398] ;  /* 0x00007300ff0a77ac */ /* 0x000e220008000800 */
[----:B------:R-:W0:Y:S06]  /*1182c0*/  LDCU UR20, c[0x0][0x398] ;  /* 0x00007300ff1477ac */ /* 0x000e2c0008000800 */
[----:B----4-:R4:W-:Y:S01]  /*1182d0*/  @P6 STG.E.U8 desc[UR4][R60.64], R4 ;  /* 0x000000043c006986 */ /* 0x0109e2000c101104 */
[----:B------:R-:W-:-:S02]  /*1182e0*/  ISETP.LT.AND P6, PT, R17, UR12, !P4 ;  /* 0x0000000c11007c0c */ /* 0x000fc4000e7c1270 */
[----:B------:R-:W-:Y:S01]  /*1182f0*/  ISETP.LT.AND P4, PT, R59, UR14, !P4 ;  /* 0x0000000e3b007c0c */ /* 0x000fe2000e781270 */
[----:B------:R-:W0:Y:S01]  /*118300*/  LDCU UR12, c[0x0][0x398] ;  /* 0x00007300ff0c77ac */ /* 0x000e220008000800 */
[----:B------:R-:W0:Y:S01]  /*118310*/  LDCU UR14, c[0x0][0x398] ;  /* 0x00007300ff0e77ac */ /* 0x000e220008000800 */
[----:B----4-:R-:W4:Y:S01]  /*118320*/  LDL.LU.64 R60, [R1+0xde0] ;  /* 0x000de000013c7983 */ /* 0x010f220000300a00 */
[C---:B------:R-:W-:Y:S02]  /*118330*/  PRMT R2, R18.reuse, 0x7770, RZ ;  /* 0x0000777012027816 */ /* 0x040fe400000000ff */
[C---:B------:R-:W-:Y:S02]  /*118340*/  PRMT R3, R18.reuse, 0x7771, RZ ;  /* 0x0000777112037816 */ /* 0x040fe400000000ff */
[C---:B------:R-:W-:Y:S02]  /*118350*/  PRMT R4, R18.reuse, 0x7772, RZ ;  /* 0x0000777212047816 */ /* 0x040fe400000000ff */
[----:B------:R-:W-:Y:S01]  /*118360*/  PRMT R5, R18, 0x7773, RZ ;  /* 0x0000777312057816 */ /* 0x000fe200000000ff */
[----:B------:R-:W-:Y:S04]  /*118370*/  @P2 STG.E.U8 desc[UR4][R28.64], R2 ;  /* 0x000000021c002986 */ /* 0x000fe8000c101104 */
[----:B------:R-:W4:Y:S04]  /*118380*/  LDL.LU R18, [R1+0x6b0] ;  /* 0x0006b00001127983 */ /* 0x000f280000300800 */
[----:B------:R0:W-:Y:S01]  /*118390*/  @P3 STG.E.U8 desc[UR4][R32.64], R3 ;  /* 0x0000000320003986 */ /* 0x0001e2000c101104 */
[----:B------:R-:W-:-:S03]  /*1183a0*/  ISETP.LT.AND P3, PT, R16, UR16, !P5 ;  /* 0x0000001010007c0c */ /* 0x000fc6000ef61270 */
[----:B------:R-:W-:Y:S01]  /*1183b0*/  @P6 STG.E.U8 desc[UR4][R36.64], R4 ;  /* 0x0000000424006986 */ /* 0x000fe2000c101104 */
[----:B------:R-:W-:Y:S02]  /*1183c0*/  ISETP.LT.AND P2, PT, R49, UR22, !P5 ;  /* 0x0000001631007c0c */ /* 0x000fe4000ef41270 */
[----:B------:R-:W-:Y:S01]  /*1183d0*/  ISETP.LT.AND P6, PT, R48, UR8, !P5 ;  /* 0x0000000830007c0c */ /* 0x000fe2000efc1270 */
[----:B------:R-:W1:Y:S01]  /*1183e0*/  LDCU UR16, c[0x0][0x398] ;  /* 0x00007300ff1077ac */ /* 0x000e620008000800 */
[----:B------:R-:W1:Y:S01]  /*1183f0*/  LDCU UR8, c[0x0][0x398] ;  /* 0x00007300ff0877ac */ /* 0x000e620008000800 */
[----:B------:R-:W1:Y:S01]  /*118400*/  LDCU UR22, c[0x0][0x398] ;  /* 0x00007300ff1677ac */ /* 0x000e620008000800 */
[----:B0-----:R-:W4:Y:S04]  /*118410*/  LDL.LU.64 R32, [R1+0xdd8] ;  /* 0x000dd80001207983 */ /* 0x001f280000300a00 */
[----:B--2---:R0:W-:Y:S01]  /*118420*/  @P4 STG.E.U8 desc[UR4][R42.64], R5 ;  /* 0x000000052a004986 */ /* 0x0041e2000c101104 */
[----:B------:R-:W-:-:S02]  /*118430*/  PRMT R2, R19, 0x7770, RZ ;  /* 0x0000777013027816 */ /* 0x000fc400000000ff */
[C---:B------:R-:W-:Y:S01]  /*118440*/  PRMT R3, R19.reuse, 0x7771, RZ ;  /* 0x0000777113037816 */ /* 0x040fe200000000ff */
[----:B0-----:R-:W2:Y:S04]  /*118450*/  LDL.LU.64 R42, [R1+0xdd0] ;  /* 0x000dd000012a7983 */ /* 0x001ea80000300a00 */
[----:B------:R0:W-:Y:S04]  /*118460*/  @P3 STG.E.U8 desc[UR4][R54.64], R2 ;  /* 0x0000000236003986 */ /* 0x0001e8000c101104 */
[----:B------:R-:W2:Y:S04]  /*118470*/  LDL.LU.64 R36, [R1+0xdc0] ;  /* 0x000dc00001247983 */ /* 0x000ea80000300a00 */
[----:B------:R-:W2:Y:S04]  /*118480*/  LDL.LU R44, [R1+0x710] ;  /* 0x00071000012c7983 */ /* 0x000ea80000300800 */
[----:B------:R1:W-:Y:S01]  /*118490*/  @P2 STG.E.U8 desc[UR4][R52.64], R3 ;  /* 0x0000000334002986 */ /* 0x0003e2000c101104 */
[----:B0-----:R-:W-:-:S05]  /*1184a0*/  PRMT R2, R19, 0x7772, RZ ;  /* 0x0000777213027816 */ /* 0x001fca00000000ff */
[----:B---3--:R0:W-:Y:S04]  /*1184b0*/  @P6 STG.E.U8 desc[UR4][R50.64], R2 ;  /* 0x0000000232006986 */ /* 0x0081e8000c101104 */
[----:B-1----:R-:W3:Y:S04]  /*1184c0*/  LDL.LU.64 R52, [R1+0xdc8] ;  /* 0x000dc80001347983 */ /* 0x002ee80000300a00 */
[----:B0-----:R-:W3:Y:S01]  /*1184d0*/  LDL.LU.64 R50, [R1+0xdb8] ;  /* 0x000db80001327983 */ /* 0x001ee20000300a00 */
[----:B------:R-:W-:Y:S02]  /*1184e0*/  ISETP.LT.AND P4, PT, R45, UR6, !P5 ;  /* 0x000000062d007c0c */ /* 0x000fe4000ef81270 */
[----:B------:R-:W-:-:S02]  /*1184f0*/  PRMT R3, R19, 0x7773, RZ ;  /* 0x0000777313037816 */ /* 0x000fc400000000ff */
[----:B------:R-:W-:Y:S01]  /*118500*/  ISETP.LT.AND P3, PT, R41, UR18, !P5 ;  /* 0x0000001229007c0c */ /* 0x000fe2000ef61270 */
[----:B------:R-:W3:Y:S01]  /*118510*/  LDL.LU.64 R54, [R1+0xdb0] ;  /* 0x000db00001367983 */ /* 0x000ee20000300a00 */
[----:B------:R-:W-:Y:S01]  /*118520*/  VIADD R2, R46, 0xe9 ;  /* 0x000000e92e027836 */ /* 0x000fe20000000000 */
[----:B------:R-:W-:Y:S01]  /*118530*/  ISETP.LT.AND P6, PT, R17, UR20, !P5 ;  /* 0x0000001411007c0c */ /* 0x000fe2000efc1270 */
[----:B------:R-:W0:Y:S01]  /*118540*/  LDCU UR6, c[0x0][0x398] ;  /* 0x00007300ff0677ac */ /* 0x000e220008000800 */
[----:B------:R-:W1:Y:S01]  /*118550*/  LDCU UR18, c[0x0][0x398] ;  /* 0x00007300ff1277ac */ /* 0x000e620008000800 */
[----:B------:R-:W0:Y:S03]  /*118560*/  LDCU UR20, c[0x0][0x398] ;  /* 0x00007300ff1477ac */ /* 0x000e260008000800 */
[----:B----4-:R4:W-:Y:S01]  /*118570*/  @P4 STG.E.U8 desc[UR4][R60.64], R3 ;  /* 0x000000033c004986 */ /* 0x0109e2000c101104 */
[----:B------:R-:W-:-:S02]  /*118580*/  ISETP.LT.AND P4, PT, R40, UR10, !P5 ;  /* 0x0000000a28007c0c */ /* 0x000fc4000ef81270 */
[----:B------:R-:W-:Y:S01]  /*118590*/  ISETP.GE.AND P2, PT, R2, UR38, PT ;  /* 0x0000002602007c0c */ /* 0x000fe2000bf46270 */
[----:B----4-:R-:W4:Y:S04]  /*1185a0*/  LDL.LU.64 R60, [R1+0xda0] ;  /* 0x000da000013c7983 */ /* 0x010f280000300a00 */
[----:B------:R-:W4:Y:S01]  /*1185b0*/  LDL.LU R19, [R1+0x790] ;  /* 0x0007900001137983 */ /* 0x000f220000300800 */
[C---:B------:R-:W-:Y:S02]  /*1185c0*/  PRMT R3, R18.reuse, 0x7770, RZ ;  /* 0x0000777012037816 */ /* 0x040fe400000000ff */
[----:B------:R-:W-:Y:S02]  /*1185d0*/  PRMT R2, R18, 0x7771, RZ ;  /* 0x0000777112027816 */ /* 0x000fe400000000ff */
[----:B------:R-:W-:Y:S01]  /*1185e0*/  ISETP.LT.AND P5, PT, R59, UR12, !P5 ;  /* 0x0000000c3b007c0c */ /* 0x000fe2000efa1270 */
[----:B------:R-:W0:Y:S01]  /*1185f0*/  LDCU UR10, c[0x0][0x398] ;  /* 0x00007300ff0a77ac */ /* 0x000e220008000800 */
[----:B------:R-:W0:Y:S01]  /*118600*/  LDCU UR12, c[0x0][0x398] ;  /* 0x00007300ff0c77ac */ /* 0x000e220008000800 */
[----:B------:R0:W-:Y:S01]  /*118610*/  @P3 STG.E.U8 desc[UR4][R32.64], R3 ;  /* 0x0000000320003986 */ /* 0x0001e2000c101104 */
[----:B------:R-:W-:Y:S01]  /*118620*/  ISETP.LT.AND P3, PT, R16, UR14, !P2 ;  /* 0x0000000e10007c0c */ /* 0x000fe2000d761270 */
[----:B------:R-:W1:Y:S01]  /*118630*/  LDCU UR14, c[0x0][0x398] ;  /* 0x00007300ff0e77ac */ /* 0x000e620008000800 */
[C---:B0-----:R-:W-:Y:S01]  /*118640*/  PRMT R3, R18.reuse, 0x7772, RZ ;  /* 0x0000777212037816 */ /* 0x041fe200000000ff */
[----:B--2---:R0:W-:Y:S04]  /*118650*/  @P4 STG.E.U8 desc[UR4][R42.64], R2 ;  /* 0x000000022a004986 */ /* 0x0041e8000c101104 */
[----:B------:R2:W-:Y:S04]  /*118660*/  @P6 STG.E.U8 desc[UR4][R36.64], R3 ;  /* 0x0000000324006986 */ /* 0x0005e8000c101104 */
[----:B0-----:R-:W4:Y:S01]  /*118670*/  LDL.LU.64 R42, [R1+0xda8] ;  /* 0x000da800012a7983 */ /* 0x001f220000300a00 */
[----:B------:R-:W-:-:S03]  /*118680*/  PRMT R2, R18, 0x7773, RZ ;  /* 0x0000777312027816 */ /* 0x000fc600000000ff */
[----:B------:R-:W4:Y:S01]  /*118690*/  LDL.LU.64 R32, [R1+0xd90] ;  /* 0x000d900001207983 */ /* 0x000f220000300a00 */
[----:B--2---:R-:W-:-:S03]  /*1186a0*/  PRMT R3, R44, 0x7770, RZ ;  /* 0x000077702c037816 */ /* 0x004fc600000000ff */
[----:B---3--:R0:W-:Y:S04]  /*1186b0*/  @P5 STG.E.U8 desc[UR4][R52.64], R2 ;  /* 0x0000000234005986 */ /* 0x0081e8000c101104 */
[----:B------:R2:W-:Y:S04]  /*1186c0*/  @P3 STG.E.U8 desc[UR4][R50.64], R3 ;  /* 0x0000000332003986 */ /* 0x0005e8000c101104 */
[----:B0-----:R-:W3:Y:S04]  /*1186d0*/  LDL.LU.64 R52, [R1+0xd98] ;  /* 0x000d980001347983 */ /* 0x001ee80000300a00 */
[----:B--2---:R-:W2:Y:S01]  /*1186e0*/  LDL.LU.64 R50, [R1+0xd80] ;  /* 0x000d800001327983 */ /* 0x004ea20000300a00 */
[----:B------:R-:W-:-:S02]  /*1186f0*/  ISETP.LT.AND P6, PT, R49, UR16, !P2 ;  /* 0x0000001031007c0c */ /* 0x000fc4000d7c1270 */
[----:B------:R-:W-:Y:S01]  /*118700*/  ISETP.LT.AND P4, PT, R48, UR6, !P2 ;  /* 0x0000000630007c0c */ /* 0x000fe2000d781270 */
[----:B------:R-:W2:Y:S01]  /*118710*/  LDL.LU R18, [R1+0x7a4] ;  /* 0x0007a40001127983 */ /* 0x000ea20000300800 */
[C---:B------:R-:W-:Y:S02]  /*118720*/  PRMT R2, R44.reuse, 0x7771, RZ ;  /* 0x000077712c027816 */ /* 0x040fe400000000ff */
[C---:B------:R-:W-:Y:S01]  /*118730*/  PRMT R3, R44.reuse, 0x7772, RZ ;  /* 0x000077722c037816 */ /* 0x040fe200000000ff */
[----:B------:R-:W2:Y:S01]  /*118740*/  LDL.LU.64 R36, [R1+0xd88] ;  /* 0x000d880001247983 */ /* 0x000ea20000300a00 */
[----:B------:R-:W-:Y:S02]  /*118750*/  ISETP.LT.AND P3, PT, R45, UR8, !P2 ;  /* 0x000000082d007c0c */ /* 0x000fe4000d761270 */
[----:B-1----:R-:W-:Y:S01]  /*118760*/  ISETP.LT.AND P5, PT, R41, UR18, !P2 ;  /* 0x0000001229007c0c */ /* 0x002fe2000d7a1270 */
[----:B------:R-:W0:Y:S01]  /*118770*/  LDCU UR6, c[0x0][0x398] ;  /* 0x00007300ff0677ac */ /* 0x000e220008000800 */
[----:B------:R-:W1:Y:S01]  /*118780*/  LDCU UR16, c[0x0][0x398] ;  /* 0x00007300ff1077ac */ /* 0x000e620008000800 */
[----:B------:R-:W0:Y:S01]  /*118790*/  LDCU UR8, c[0x0][0x398] ;  /* 0x00007300ff0877ac */ /* 0x000e220008000800 */
[----:B------:R-:W0:Y:S01]  /*1187a0*/  LDCU UR18, c[0x0][0x398] ;  /* 0x00007300ff1277ac */ /* 0x000e220008000800 */
[----:B------:R4:W-:Y:S04]  /*1187b0*/  @P6 STG.E.U8 desc[UR4][R54.64], R2 ;  /* 0x0000000236006986 */ /* 0x0009e8000c101104 */
[----:B----4-:R4:W-:Y:S04]  /*1187c0*/  @P4 STG.E.U8 desc[UR4][R60.64], R3 ;  /* 0x000000033c004986 */ /* 0x0109e8000c101104 */
[----:B------:R-:W2:Y:S04]  /*1187d0*/  LDL.LU.64 R54, [R1+0xd70] ;  /* 0x000d700001367983 */ /* 0x000ea80000300a00 */
[----:B----4-:R-:W4:Y:S01]  /*1187e0*/  LDL.LU.64 R60, [R1+0xd78] ;  /* 0x000d7800013c7983 */ /* 0x010f220000300a00 */
[----:B------:R-:W-:-:S02]  /*1187f0*/  PRMT R3, R44, 0x7773, RZ ;  /* 0x000077732c037816 */ /* 0x000fc400000000ff */
[----:B------:R-:W-:Y:S02]  /*118800*/  ISETP.LT.AND P4, PT, R40, UR22, !P2 ;  /* 0x0000001628007c0c */ /* 0x000fe4000d781270 */
[----:B------:R-:W-:Y:S01]  /*118810*/  ISETP.LT.AND P6, PT, R17, UR10, !P2 ;  /* 0x0000000a11007c0c */ /* 0x000fe2000d7c1270 */
[----:B------:R-:W-:Y:S01]  /*118820*/  VIADD R2, R46, 0xea ;  /* 0x000000ea2e027836 */ /* 0x000fe20000000000 */
[C---:B------:R-:W-:Y:S01]  /*118830*/  PRMT R4, R19.reuse, 0x7770, RZ ;  /* 0x0000777013047816 */ /* 0x040fe200000000ff */
[----:B------:R0:W-:Y:S03]  /*118840*/  @P3 STG.E.U8 desc[UR4][R42.64], R3 ;  /* 0x000000032a003986 */ /* 0x0001e6000c101104 */
[----:B------:R-:W-:Y:S01]  /*118850*/  ISETP.GE.AND P3, PT, R2, UR33, PT ;  /* 0x0000002102007c0c */ /* 0x000fe2000bf66270 */
[----:B------:R1:W-:Y:S01]  /*118860*/  @P5 STG.E.U8 desc[UR4][R32.64], R4 ;  /* 0x0000000420005986 */ /* 0x0003e2000c101104 */
[C---:B------:R-:W-:Y:S01]  /*118870*/  PRMT R2, R19.reuse, 0x7771, RZ ;  /* 0x0000777113027816 */ /* 0x040fe200000000ff */
[----:B------:R-:W2:Y:S01]  /*118880*/  LDCU UR10, c[0x0][0x398] ;  /* 0x00007300ff0a77ac */ /* 0x000ea20008000800 */
[----:B------:R-:W2:Y:S01]  /*118890*/  LDCU UR22, c[0x0][0x398] ;  /* 0x00007300ff1677ac */ /* 0x000ea20008000800 */
[----:B0-----:R-:W4:Y:S04]  /*1188a0*/  LDL.LU.64 R42, [R1+0xd68] ;  /* 0x000d6800012a7983 */ /* 0x001f280000300a00 */
[----:B-1----:R-:W4:Y:S01]  /*1188b0*/  LDL.LU.64 R32, [R1+0xd58] ;  /* 0x000d580001207983 */ /* 0x002f220000300a00 */
[----:B------:R-:W-:-:S03]  /*1188c0*/  PRMT R3, R19, 0x7772, RZ ;  /* 0x0000777213037816 */ /* 0x000fc600000000ff */
[----:B------:R-:W4:Y:S04]  /*1188d0*/  LDL.LU R44, [R1+0x6b4] ;  /* 0x0006b400012c7983 */ /* 0x000f280000300800 */
[----:B---3--:R0:W-:Y:S04]  /*1188e0*/  @P4 STG.E.U8 desc[UR4][R52.64], R2 ;  /* 0x0000000234004986 */ /* 0x0081e8000c101104 */
[----:B--2---:R1:W-:Y:S04]  /*1188f0*/  @P6 STG.E.U8 desc[UR4][R50.64], R3 ;  /* 0x0000000332006986 */ /* 0x0043e8000c101104 */
[----:B0-----:R-:W2:Y:S04]  /*118900*/  LDL.LU.64 R52, [R1+0xd60] ;  /* 0x000d600001347983 */ /* 0x001ea80000300a00 */
[----:B-1----:R-:W3:Y:S01]  /*118910*/  LDL.LU.64 R50, [R1+0xd50] ;  /* 0x000d500001327983 */ /* 0x002ee20000300a00 */
[----:B------:R-:W-:-:S02]  /*118920*/  ISETP.LT.AND P2, PT, R59, UR20, !P2 ;  /* 0x000000143b007c0c */ /* 0x000fc4000d741270 */
[----:B------:R-:W-:Y:S02]  /*118930*/  ISETP.LT.AND P5, PT, R16, UR12, !P3 ;  /* 0x0000000c10007c0c */ /* 0x000fe4000dfa1270 */
[----:B------:R-:W-:Y:S02]  /*118940*/  ISETP.LT.AND P6, PT, R49, UR14, !P3 ;  /* 0x0000000e31007c0c */ /* 0x000fe4000dfc1270 */
[----:B------:R-:W-:Y:S02]  /*118950*/  PRMT R2, R19, 0x7773, RZ ;  /* 0x0000777313027816 */ /* 0x000fe400000000ff */
[----:B------:R-:W-:Y:S02]  /*118960*/  PRMT R3, R18, 0x7770, RZ ;  /* 0x0000777012037816 */ /* 0x000fe400000000ff */
[----:B------:R-:W-:Y:S01]  /*118970*/  ISETP.LT.AND P4, PT, R48, UR6, !P3 ;  /* 0x0000000630007c0c */ /* 0x000fe2000df81270 */
[----:B------:R-:W0:Y:S01]  /*118980*/  LDCU UR12, c[0x0][0x398] ;  /* 0x00007300ff0c77ac */ /* 0x000e220008000800 */
[----:B------:R-:W1:Y:S01]  /*118990*/  LDCU UR6, c[0x0][0x398] ;  /* 0x00007300ff0677ac */ /* 0x000e620008000800 */
[----:B------:R-:W0:Y:S01]  /*1189a0*/  LDCU UR14, c[0x0][0x398] ;  /* 0x00007300ff0e77ac */ /* 0x000e220008000800 */
[----:B------:R-:W0:Y:S01]  /*1189b0*/  LDCU UR20, c[0x0][0x398] ;  /* 0x00007300ff1477ac */ /* 0x000e220008000800 */
[----:B------:R1:W-:Y:S04]  /*1189c0*/  @P2 STG.E.U8 desc[UR4][R36.64], R2 ;  /* 0x0000000224002986 */ /* 0x0003e8000c101104 */
[----:B------:R0:W-:Y:S01]  /*1189d0*/  @P5 STG.E.U8 desc[UR4][R54.64], R3 ;  /* 0x0000000336005986 */ /* 0x0001e2000c101104 */
[----:B-1----:R-:W-:-:S03]  /*1189e0*/  PRMT R2, R18, 0x7771, RZ ;  /* 0x0000777112027816 */ /* 0x002fc600000000ff */
[----:B------:R-:W3:Y:S04]  /*1189f0*/  LDL.LU.64 R36, [R1+0xd48] ;  /* 0x000d480001247983 */ /* 0x000ee80000300a00 */
[----:B----4-:R1:W-:Y:S01]  /*118a00*/  @P6 STG.E.U8 desc[UR4][R60.64], R2 ;  /* 0x000000023c006986 */ /* 0x0103e2000c101104 */
[----:B0-----:R-:W-:Y:S02]  /*118a10*/  PRMT R3, R18, 0x7772, RZ ;  /* 0x0000777212037816 */ /* 0x001fe400000000ff */
[----:B------:R-:W-:Y:S01]  /*118a20*/  ISETP.LT.AND P5, PT, R45, UR16, !P3 ;  /* 0x000000102d007c0c */ /* 0x000fe2000dfa1270 */
[----:B-1----:R-:W4:Y:S04]  /*118a30*/  LDL.LU.64 R60, [R1+0xd40] ;  /* 0x000d4000013c7983 */ /* 0x002f280000300a00 */
[----:B------:R-:W4:Y:S04]  /*118a40*/  LDL.LU R19, [R1+0x714] ;  /* 0x0007140001137983 */ /* 0x000f280000300800 */
[----:B------:R-:W4:Y:S01]  /*118a50*/  LDL.LU.64 R54, [R1+0xd38] ;  /* 0x000d380001367983 */ /* 0x000f220000300a00 */
[----:B------:R-:W-:Y:S01]  /*118a60*/  ISETP.LT.AND P6, PT, R40, UR18, !P3 ;  /* 0x0000001228007c0c */ /* 0x000fe2000dfc1270 */
[----:B------:R-:W-:Y:S01]  /*118a70*/  VIADD R2, R46, 0xeb ;  /* 0x000000eb2e027836 */ /* 0x000fe20000000000 */
[----:B------:R-:W0:Y:S01]  /*118a80*/  LDCU UR16, c[0x0][0x398] ;  /* 0x00007300ff1077ac */ /* 0x000e220008000800 */
[----:B------:R-:W1:Y:S03]  /*118a90*/  LDCU UR18, c[0x0][0x398] ;  /* 0x00007300ff1277ac */ /* 0x000e660008000800 */
[----:B------:R-:W-:Y:S01]  /*118aa0*/  ISETP.GE.AND P2, PT, R2, UR36, PT ;  /* 0x0000002402007c0c */ /* 0x000fe2000bf46270 */
[----:B------:R0:W-:Y:S01]  /*118ab0*/  @P4 STG.E.U8 desc[UR4][R42.64], R3 ;  /* 0x000000032a004986 */ /* 0x0001e2000c101104 */
[----:B------:R-:W-:Y:S01]  /*118ac0*/  ISETP.LT.AND P4, PT, R41, UR8, !P3 ;  /* 0x0000000829007c0c */ /* 0x000fe2000df81270 */
[----:B------:R-:W1:Y:S01]  /*118ad0*/  LDCU UR8, c[0x0][0x398] ;  /* 0x00007300ff0877ac */ /* 0x000e620008000800 */
[----:B------:R-:W-:Y:S01]  /*118ae0*/  PRMT R2, R44, 0x7770, RZ ;  /* 0x000077702c027816 */ /* 0x000fe200000000ff */
[----:B0-----:R-:W4:Y:S01]  /*118af0*/  LDL.LU.64 R42, [R1+0xd28] ;  /* 0x000d2800012a7983 */ /* 0x001f220000300a00 */
[----:B------:R-:W-:-:S05]  /*118b00*/  PRMT R3, R18, 0x7773, RZ ;  /* 0x0000777312037816 */ /* 0x000fca00000000ff */
[----:B------:R0:W-:Y:S04]  /*118b10*/  @P5 STG.E.U8 desc[UR4][R32.64], R3 ;  /* 0x0000000320005986 */ /* 0x0001e8000c101104 */
[----:B--2---:R2:W-:Y:S01]  /*118b20*/  @P4 STG.E.U8 desc[UR4][R52.64], R2 ;  /* 0x0000000234004986 */ /* 0x0045e2000c101104 */
[----:B0-----:R-:W-:-:S03]  /*118b30*/  PRMT R3, R44, 0x7771, RZ ;  /* 0x000077712c037816 */ /* 0x001fc600000000ff */
[----:B--2---:R-:W2:Y:S04]  /*118b40*/  LDL.LU.64 R52, [R1+0xd30] ;  /* 0x000d300001347983 */ /* 0x004ea80000300a00 */
[----:B---3--:R0:W-:Y:S04]  /*118b50*/  @P6 STG.E.U8 desc[UR4][R50.64], R3 ;  /* 0x0000000332006986 */ /* 0x0081e8000c101104 */
[----:B0-----:R-:W3:Y:S01]  /*118b60*/  LDL.LU.64 R50, [R1+0xd20] ;  /* 0x000d200001327983 */ /* 0x001ee20000300a00 */
[----:B------:R-:W-:Y:S02]  /*118b70*/  ISETP.LT.AND P5, PT, R17, UR10, !P3 ;  /* 0x0000000a11007c0c */ /* 0x000fe4000dfa1270 */
[----:B------:R-:W-:-:S02]  /*118b80*/  ISETP.LT.AND P3, PT, R59, UR22, !P3 ;  /* 0x000000163b007c0c */ /* 0x000fc4000df61270 */
[C---:B------:R-:W-:Y:S02]  /*118b90*/  PRMT R2, R44.reuse, 0x7772, RZ ;  /* 0x000077722c027816 */ /* 0x040fe400000000ff */
[----:B------:R-:W-:Y:S01]  /*118ba0*/  PRMT R3, R44, 0x7773, RZ ;  /* 0x000077732c037816 */ /* 0x000fe200000000ff */
[----:B------:R-:W3:Y:S01]  /*118bb0*/  LDL.LU R18, [R1+0x794] ;  /* 0x0007940001127983 */ /* 0x000ee20000300800 */
[----:B------:R-:W-:Y:S02]  /*118bc0*/  ISETP.LT.AND P6, PT, R16, UR12, !P2 ;  /* 0x0000000c10007c0c */ /* 0x000fe4000d7c1270 */
[----:B------:R-:W-:Y:S01]  /*118bd0*/  ISETP.LT.AND P4, PT, R49, UR6, !P2 ;  /* 0x0000000631007c0c */ /* 0x000fe2000d781270 */
[----:B------:R-:W0:Y:S01]  /*118be0*/  LDCU UR10, c[0x0][0x398] ;  /* 0x00007300ff0a77ac */ /* 0x000e220008000800 */
[----:B------:R-:W0:Y:S01]  /*118bf0*/  LDCU UR12, c[0x0][0x398] ;  /* 0x00007300ff0c77ac */ /* 0x000e220008000800 */
[----:B------:R-:W0:Y:S01]  /*118c00*/  LDCU UR6, c[0x0][0x398] ;  /* 0x00007300ff0677ac */ /* 0x000e220008000800 */
[----:B------:R-:W0:Y:S01]  /*118c10*/  LDCU UR22, c[0x0][0x398] ;  /* 0x00007300ff1677ac */ /* 0x000e220008000800 */
[----:B------:R1:W-:Y:S04]  /*118c20*/  @P5 STG.E.U8 desc[UR4][R36.64], R2 ;  /* 0x0000000224005986 */ /* 0x0003e8000c101104 */
[----:B----4-:R4:W-:Y:S01]  /*118c30*/  @P3 STG.E.U8 desc[UR4][R60.64], R3 ;  /* 0x000000033c003986 */ /* 0x0109e2000c101104 */
[----:B-1----:R-:W-:-:S03]  /*118c40*/  PRMT R2, R19, 0x7770, RZ ;  /* 0x0000777013027816 */ /* 0x002fc600000000ff */
[----:B----4-:R-:W4:Y:S04]  /*118c50*/  LDL.LU.64 R60, [R1+0xd18] ;  /* 0x000d1800013c7983 */ /* 0x010f280000300a00 */
[----:B------:R-:W4:Y:S04]  /*118c60*/  LDL.LU.64 R32, [R1+0xd08] ;  /* 0x000d080001207983 */ /* 0x000f280000300a00 */
[----:B------:R1:W-:Y:S04]  /*118c70*/  @P6 STG.E.U8 desc[UR4][R54.64], R2 ;  /* 0x0000000236006986 */ /* 0x0003e8000c101104 */
[----:B------:R-:W4:Y:S01]  /*118c80*/  LDL.LU.64 R36, [R1+0xd10] ;  /* 0x000d100001247983 */ /* 0x000f220000300a00 */
[----:B------:R-:W-:-:S02]  /*118c90*/  PRMT R3, R19, 0x7771, RZ ;  /* 0x0000777113037816 */ /* 0x000fc400000000ff */
[----:B------:R-:W-:Y:S02]  /*118ca0*/  ISETP.LT.AND P3, PT, R48, UR14, !P2 ;  /* 0x0000000e30007c0c */ /* 0x000fe4000d761270 */
[----:B------:R-:W-:Y:S02]  /*118cb0*/  ISETP.LT.AND P5, PT, R45, UR16, !P2 ;  /* 0x000000102d007c0c */ /* 0x000fe4000d7a1270 */
[C---:B------:R-:W-:Y:S02]  /*118cc0*/  PRMT R4, R19.reuse, 0x7773, RZ ;  /* 0x0000777313047816 */ /* 0x040fe400000000ff */
[----:B------:R-:W-:Y:S01]  /*118cd0*/  ISETP.LT.AND P6, PT, R40, UR8, !P2 ;  /* 0x0000000828007c0c */ /* 0x000fe2000d7c1270 */
[----:B------:R-:W0:Y:S01]  /*118ce0*/  LDCU UR14, c[0x0][0x398] ;  /* 0x00007300ff0e77ac */ /* 0x000e220008000800 */
[----:B------:R-:W0:Y:S01]  /*118cf0*/  LDCU UR16, c[0x0][0x398] ;  /* 0x00007300ff1077ac */ /* 0x000e220008000800 */
[----:B------:R-:W0:Y:S01]  /*118d00*/  LDCU UR8, c[0x0][0x398] ;  /* 0x00007300ff0877ac */ /* 0x000e220008000800 */
[----:B-1----:R-:W4:Y:S04]  /*118d10*/  LDL.LU.64 R54, [R1+0xd00] ;  /* 0x000d000001367983 */ /* 0x002f280000300a00 */
[----:B------:R-:W4:Y:S04]  /*118d20*/  LDL.LU R44, [R1+0x7a8] ;  /* 0x0007a800012c7983 */ /* 0x000f280000300800 */
[----:B------:R1:W-:Y:S04]  /*118d30*/  @P4 STG.E.U8 desc[UR4][R42.64], R3 ;  /* 0x000000032a004986 */ /* 0x0003e8000c101104 */
[----:B-1----:R-:W4:Y:S01]  /*118d40*/  LDL.LU.64 R42, [R1+0xcf8] ;  /* 0x000cf800012a7983 */ /* 0x002f220000300a00 */
[----:B------:R-:W-:-:S05]  /*118d50*/  PRMT R3, R19, 0x7772, RZ ;  /* 0x0000777213037816 */ /* 0x000fca00000000ff */
[----:B--2---:R1:W-:Y:S04]  /*118d60*/  @P3 STG.E.U8 desc[UR4][R52.64], R3 ;  /* 0x0000000334003986 */ /* 0x0043e8000c101104 */
[----:B-1----:R-:W2:Y:S04]  /*118d70*/  LDL.LU.64 R52, [R1+0xcf0] ;  /* 0x000cf00001347983 */ /* 0x002ea80000300a00 */
[----:B---3--:R1:W-:Y:S04]  /*118d80*/  @P5 STG.E.U8 desc[UR4][R50.64], R4 ;  /* 0x0000000432005986 */ /* 0x0083e8000c101104 */
[----:B-1----:R-:W3:Y:S01]  /*118d90*/  LDL.LU.64 R50, [R1+0xce8] ;  /* 0x000ce80001327983 */ /* 0x002ee20000300a00 */
[----:B------:R-:W-:Y:S01]  /*118da0*/  ISETP.LT.AND P4, PT, R41, UR20, !P2 ;  /* 0x0000001429007c0c */ /* 0x000fe2000d781270 */
[----:B------:R-:W-:Y:S01]  /*118db0*/  VIADD R2, R46, 0xec ;  /* 0x000000ec2e027836 */ /* 0x000fe20000000000 */
[----:B------:R-:W-:-:S02]  /*118dc0*/  ISETP.LT.AND P5, PT, R17, UR18, !P2 ;  /* 0x0000001211007c0c */ /* 0x000fc4000d7a1270 */
[----:B------:R-:W-:Y:S01]  /*118dd0*/  PRMT R3, R18, 0x7771, RZ ;  /* 0x0000777112037816 */ /* 0x000fe200000000ff */
[----:B------:R-:W1:Y:S01]  /*118de0*/  LDCU UR20, c[0x0][0x398] ;  /* 0x00007300ff1477ac */ /* 0x000e620008000800 */
[----:B------:R-:W-:Y:S02]  /*118df0*/  ISETP.GE.AND P3, PT, R2, UR37, PT ;  /* 0x0000002502007c0c */ /* 0x000fe4000bf66270 */
[----:B------:R-:W-:Y:S02]  /*118e00*/  PRMT R2, R18, 0x7770, RZ ;  /* 0x0000777012027816 */ /* 0x000fe400000000ff */
[----:B0-----:R-:W-:Y:S01]  /*118e10*/  ISETP.LT.AND P2, PT, R59, UR10, !P2 ;  /* 0x0000000a3b007c0c */ /* 0x001fe2000d741270 */
[----:B------:R-:W0:Y:S01]  /*118e20*/  LDCU UR18, c[0x0][0x398] ;  /* 0x00007300ff1277ac */ /* 0x000e220008000800 */
[----:B------:R-:W0:Y:S01]  /*118e30*/  LDCU UR10, c[0x0][0x398] ;  /* 0x00007300ff0a77ac */ /* 0x000e220008000800 */
[----:B----4-:R4:W-:Y:S04]  /*118e40*/  @P4 STG.E.U8 desc[UR4][R60.64], R2 ;  /* 0x000000023c004986 */ /* 0x0109e8000c101104 */
[----:B------:R0:W-:Y:S01]  /*118e50*/  @P6 STG.E.U8 desc[UR4][R32.64], R3 ;  /* 0x0000000320006986 */ /* 0x0001e2000c101104 */
[----:B------:R-:W-:-:S03]  /*118e60*/  ISETP.LT.AND P6, PT, R16, UR12, !P3 ;  /* 0x0000000c10007c0c */ /* 0x000fc6000dfc1270 */
[----:B----4-:R-:W4:Y:S01]  /*118e70*/  LDL.LU.64 R60, [R1+0xce0] ;  /* 0x000ce000013c7983 */ /* 0x010f220000300a00 */
[----:B------:R-:W-:-:S03]  /*118e80*/  PRMT R2, R18, 0x7772, RZ ;  /* 0x0000777212027816 */ /* 0x000fc600000000ff */
[----:B------:R-:W4:Y:S01]  /*118e90*/  LDL.LU R19, [R1+0x6b8] ;  /* 0x0006b80001137983 */ /* 0x000f220000300800 */
[----:B0-----:R-:W-:-:S03]  /*118ea0*/  PRMT R3, R18, 0x7773, RZ ;  /* 0x0000777312037816 */ /* 0x001fc600000000ff */
[----:B------:R-:W4:Y:S04]  /*118eb0*/  LDL.LU.64 R32, [R1+0xcd8] ;  /* 0x000cd80001207983 */ /* 0x000f280000300a00 */
[----:B------:R0:W-:Y:S04]  /*118ec0*/  @P5 STG.E.U8 desc[UR4][R36.64], R2 ;  /* 0x0000000224005986 */ /* 0x0001e8000c101104 */
[----:B------:R1:W-:Y:S01]  /*118ed0*/  @P2 STG.E.U8 desc[UR4][R54.64], R3 ;  /* 0x0000000336002986 */ /* 0x0003e2000c101104 */
[----:B------:R-:W-:Y:S02]  /*118ee0*/  ISETP.LT.AND P4, PT, R49, UR6, !P3 ;  /* 0x0000000631007c0c */ /* 0x000fe4000df81270 */
[----:B------:R-:W-:Y:S01]  /*118ef0*/  ISETP.LT.AND P5, PT, R48, UR22, !P3 ;  /* 0x0000001630007c0c */ /* 0x000fe2000dfa1270 */
[----:B------:R-:W2:Y:S01]  /*118f00*/  LDCU UR12, c[0x0][0x398] ;  /* 0x00007300ff0c77ac */ /* 0x000ea20008000800 */
[C---:B0-----:R-:W-:Y:S01]  /*118f10*/  PRMT R2, R44.reuse, 0x7770, RZ ;  /* 0x000077702c027816 */ /* 0x041fe200000000ff */
[----:B------:R-:W4:Y:S01]  /*118f20*/  LDL.LU.64 R36, [R1+0xcd0] ;  /* 0x000cd00001247983 */ /* 0x000f220000300a00 */
[----:B-1----:R-:W-:-:S02]  /*118f30*/  PRMT R3, R44, 0x7771, RZ ;  /* 0x000077712c037816 */ /* 0x002fc400000000ff */
[----:B------:R-:W-:Y:S01]  /*118f40*/  ISETP.LT.AND P2, PT, R45, UR14, !P3 ;  /* 0x0000000e2d007c0c */ /* 0x000fe2000df41270 */
[----:B------:R-:W0:Y:S01]  /*118f50*/  LDCU UR6, c[0x0][0x398] ;  /* 0x00007300ff0677ac */ /* 0x000e220008000800 */
[----:B------:R-:W1:Y:S01]  /*118f60*/  LDCU UR14, c[0x0][0x398] ;  /* 0x00007300ff0e77ac */ /* 0x000e620008000800 */
[----:B------:R-:W0:Y:S01]  /*118f70*/  LDCU UR22, c[0x0][0x398] ;  /* 0x00007300ff1677ac */ /* 0x000e220008000800 */
[----:B------:R0:W-:Y:S04]  /*118f80*/  @P6 STG.E.U8 desc[UR4][R42.64], R2 ;  /* 0x000000022a006986 */ /* 0x0001e8000c101104 */
[----:B0-----:R-:W4:Y:S01]  /*118f90*/  LDL.LU.64 R42, [R1+0xcc0] ;  /* 0x000cc000012a7983 */ /* 0x001f220000300a00 */
[----:B------:R-:W-:-:S03]  /*118fa0*/  PRMT R2, R44, 0x7772, RZ ;  /* 0x000077722c027816 */ /* 0x000fc600000000ff */
[----:B------:R-:W4:Y:S04]  /*118fb0*/  LDL.LU R18, [R1+0x718] ;  /* 0x0007180001127983 */ /* 0x000f280000300800 */
[----:B--2---:R0:W-:Y:S04]  /*118fc0*/  @P4 STG.E.U8 desc[UR4][R52.64], R3 ;  /* 0x0000000334004986 */ /* 0x0041e8000c101104 */
[----:B0-----:R-:W2:Y:S04]  /*118fd0*/  LDL.LU.64 R52, [R1+0xcc8] ;  /* 0x000cc80001347983 */ /* 0x001ea80000300a00 */
[----:B---3--:R0:W-:Y:S04]  /*118fe0*/  @P5 STG.E.U8 desc[UR4][R50.64], R2 ;  /* 0x0000000232005986 */ /* 0x0081e8000c101104 */
[----:B0-----:R-:W3:Y:S01]  /*118ff0*/  LDL.LU.64 R50, [R1+0xcb0] ;  /* 0x000cb00001327983 */ /* 0x001ee20000300a00 */
[----:B------:R-:W-:-:S02]  /*119000*/  ISETP.LT.AND P4, PT, R41, UR16, !P3 ;  /* 0x0000001029007c0c */ /* 0x000fc4000df81270 */
[----:B------:R-:W-:Y:S02]  /*119010*/  PRMT R3, R44, 0x7773, RZ ;  /* 0x000077732c037816 */ /* 0x000fe400000000ff */
[----:B------:R-:W-:Y:S02]  /*119020*/  ISETP.LT.AND P5, PT, R40, UR8, !P3 ;  /* 0x0000000828007c0c */ /* 0x000fe4000dfa1270 */
[----:B------:R-:W-:Y:S01]  /*119030*/  ISETP.LT.AND P6, PT, R17, UR18, !P3 ;  /* 0x0000001211007c0c */ /* 0x000fe2000dfc1270 */
[----:B------:R-:W-:Y:S01]  /*119040*/  VIADD R2, R46, 0xed ;  /* 0x000000ed2e027836 */ /* 0x000fe20000000000 */
[----:B------:R-:W3:Y:S01]  /*119050*/  LDL.LU.64 R54, [R1+0xca8] ;  /* 0x000ca80001367983 */ /* 0x000ee20000300a00 */
[----:B------:R-:W-:Y:S01]  /*119060*/  ISETP.LT.AND P3, PT, R59, UR10, !P3 ;  /* 0x0000000a3b007c0c */ /* 0x000fe2000df61270 */
[----:B------:R-:W0:Y:S01]  /*119070*/  LDCU UR16, c[0x0][0x398] ;  /* 0x00007300ff1077ac */ /* 0x000e220008000800 */
[----:B------:R-:W0:Y:S01]  /*119080*/  LDCU UR8, c[0x0][0x398] ;  /* 0x00007300ff0877ac */ /* 0x000e220008000800 */
[----:B------:R-:W0:Y:S01]  /*119090*/  LDCU UR18, c[0x0][0x398] ;  /* 0x00007300ff1277ac */ /* 0x000e220008000800 */
[----:B------:R-:W0:Y:S01]  /*1190a0*/  LDCU UR10, c[0x0][0x398] ;  /* 0x00007300ff0a77ac */ /* 0x000e220008000800 */
[----:B----4-:R4:W-:Y:S01]  /*1190b0*/  @P2 STG.E.U8 desc[UR4][R60.64], R3 ;  /* 0x000000033c002986 */ /* 0x0109e2000c101104 */
[----:B------:R-:W-:-:S02]  /*1190c0*/  ISETP.GE.AND P2, PT, R2, UR7, PT ;  /* 0x0000000702007c0c */ /* 0x000fc4000bf46270 */
[C---:B------:R-:W-:Y:S01]  /*1190d0*/  PRMT R2, R19.reuse, 0x7771, RZ ;  /* 0x0000777113027816 */ /* 0x040fe200000000ff */
[----:B------:R-:W0:Y:S01]  /*1190e0*/  LDCU UR7, c[0x0][0x398] ;  /* 0x00007300ff0777ac */ /* 0x000e220008000800 */
[----:B----4-:R-:W-:Y:S01]  /*1190f0*/  PRMT R3, R19, 0x7770, RZ ;  /* 0x0000777013037816 */ /* 0x010fe200000000ff */
[----:B------:R-:W4:Y:S04]  /*119100*/  LDL.LU.64 R60, [R1+0xc88] ;  /* 0x000c8800013c7983 */ /* 0x000f280000300a00 */
[----:B------:R-:W4:Y:S04]  /*119110*/  LDL.LU R44, [R1+0x7ac] ;  /* 0x0007ac00012c7983 */ /* 0x000f280000300800 */
[----:B------:R0:W-:Y:S04]  /*119120*/  @P4 STG.E.U8 desc[UR4][R32.64], R3 ;  /* 0x0000000320004986 */ /* 0x0001e8000c101104 */
[----:B------:R1:W-:Y:S01]  /*119130*/  @P5 STG.E.U8 desc[UR4][R36.64], R2 ;  /* 0x0000000224005986 */ /* 0x0003e2000c101104 */
[----:B------:R-:W-:-:S02]  /*119140*/  ISETP.LT.AND P4, PT, R16, UR6, !P2 ;  /* 0x0000000610007c0c */ /* 0x000fc4000d781270 */
[----:B0-----:R-:W-:Y:S02]  /*119150*/  PRMT R3, R19, 0x7772, RZ ;  /* 0x0000777213037816 */ /* 0x001fe400000000ff */
[----:B------:R-:W-:-:S03]  /*119160*/  PRMT R4, R18, 0x7770, RZ ;  /* 0x0000777012047816 */ /* 0x000fc600000000ff */
[----:B------:R0:W-:Y:S01]  /*119170*/  @P6 STG.E.U8 desc[UR4][R42.64], R3 ;  /* 0x000000032a006986 */ /* 0x0001e2000c101104 */
[----:B------:R-:W-:Y:S01]  /*119180*/  ISETP.LT.AND P5, PT, R49, UR12, !P2 ;  /* 0x0000000c31007c0c */ /* 0x000fe2000d7a1270 */
[----:B-1----:R-:W-:Y:S01]  /*119190*/  VIADD R2, R46, 0xee ;  /* 0x000000ee2e027836 */ /* 0x002fe20000000000 */
[----:B------:R-:W-:Y:S01]  /*1191a0*/  PRMT R5, R18, 0x7773, RZ ;  /* 0x0000777312057816 */ /* 0x000fe200000000ff */
[----:B------:R-:W1:Y:S01]  /*1191b0*/  LDCU UR6, c[0x0][0x398] ;  /* 0x00007300ff0677ac */ /* 0x000e620008000800 */
[----:B0-----:R-:W4:Y:S01]  /*1191c0*/  LDL.LU.64 R42, [R1+0xca0] ;  /* 0x000ca000012a7983 */ /* 0x001f220000300a00 */
[----:B------:R-:W-:-:S03]  /*1191d0*/  PRMT R3, R19, 0x7773, RZ ;  /* 0x0000777313037816 */ /* 0x000fc600000000ff */
[----:B------:R-:W4:Y:S01]  /*1191e0*/  LDL.LU R47, [R1+0x798] ;  /* 0x00079800012f7983 */ /* 0x000f220000300800 */
[----:B------:R-:W-:Y:S01]  /*1191f0*/  ISETP.LT.AND P6, PT, R48, UR14, !P2 ;  /* 0x0000000e30007c0c */ /* 0x000fe2000d7c1270 */
[----:B------:R-:W0:Y:S01]  /*119200*/  LDCU UR12, c[0x0][0x398] ;  /* 0x00007300ff0c77ac */ /* 0x000e220008000800 */
[----:B------:R-:W0:Y:S01]  /*119210*/  LDCU UR14, c[0x0][0x398] ;  /* 0x00007300ff0e77ac */ /* 0x000e220008000800 */
[----:B--2---:R2:W-:Y:S04]  /*119220*/  @P3 STG.E.U8 desc[UR4][R52.64], R3 ;  /* 0x0000000334003986 */ /* 0x0045e8000c101104 */
[----:B--2---:R-:W2:Y:S04]  /*119230*/  LDL.LU.64 R52, [R1+0xcb8] ;  /* 0x000cb80001347983 */ /* 0x004ea80000300a00 */
[----:B---3--:R3:W-:Y:S04]  /*119240*/  @P4 STG.E.U8 desc[UR4][R50.64], R4 ;  /* 0x0000000432004986 */ /* 0x0087e8000c101104 */
[----:B---3--:R-:W3:Y:S01]  /*119250*/  LDL.LU.64 R50, [R1+0xc98] ;  /* 0x000c980001327983 */ /* 0x008ee20000300a00 */
[----:B------:R-:W-:-:S02]  /*119260*/  ISETP.GE.AND P3, PT, R2, UR35, PT ;  /* 0x0000002302007c0c */ /* 0x000fc4000bf66270 */
[C---:B------:R-:W-:Y:S02]  /*119270*/  PRMT R2, R18.reuse, 0x7771, RZ ;  /* 0x0000777112027816 */ /* 0x040fe400000000ff */
[----:B------:R-:W-:Y:S02]  /*119280*/  PRMT R3, R18, 0x7772, RZ ;  /* 0x0000777212037816 */ /* 0x000fe400000000ff */
[----:B------:R-:W-:Y:S01]  /*119290*/  ISETP.LT.AND P4, PT, R45, UR20, !P2 ;  /* 0x000000142d007c0c */ /* 0x000fe2000d781270 */
[----:B------:R-:W3:Y:S04]  /*1192a0*/  LDL.LU.64 R32, [R1+0xc90] ;  /* 0x000c900001207983 */ /* 0x000ee80000300a00 */
[----:B------:R0:W-:Y:S04]  /*1192b0*/  @P5 STG.E.U8 desc[UR4][R54.64], R2 ;  /* 0x0000000236005986 */ /* 0x0001e8000c101104 */
[----:B------:R-:W3:Y:S01]  /*1192c0*/  LDL.LU.64 R36, [R1+0xc80] ;  /* 0x000c800001247983 */ /* 0x000ee20000300a00 */
[----:B------:R-:W-:Y:S01]  /*1192d0*/  ISETP.LT.AND P5, PT, R40, UR8, !P2 ;  /* 0x0000000828007c0c */ /* 0x000fe2000d7a1270 */
[----:B------:R-:W1:Y:S01]  /*1192e0*/  LDCU UR20, c[0x0][0x398] ;  /* 0x00007300ff1477ac */ /* 0x000e620008000800 */
[----:B------:R-:W1:Y:S01]  /*1192f0*/  LDCU UR8, c[0x0][0x398] ;  /* 0x00007300ff0877ac */ /* 0x000e620008000800 */
[----:B----4-:R4:W-:Y:S01]  /*119300*/  @P6 STG.E.U8 desc[UR4][R60.64], R3 ;  /* 0x000000033c006986 */ /* 0x0109e2000c101104 */
[----:B------:R-:W-:-:S02]  /*119310*/  ISETP.LT.AND P6, PT, R41, UR16, !P2 ;  /* 0x0000001029007c0c */ /* 0x000fc4000d7c1270 */
[C---:B0-----:R-:W-:Y:S02]  /*119320*/  PRMT R2, R44.reuse, 0x7771, RZ ;  /* 0x000077712c027816 */ /* 0x041fe400000000ff */
[C---:B------:R-:W-:Y:S02]  /*119330*/  PRMT R4, R44.reuse, 0x7772, RZ ;  /* 0x000077722c047816 */ /* 0x040fe400000000ff */
[C---:B------:R-:W-:Y:S01]  /*119340*/  PRMT R6, R44.reuse, 0x7773, RZ ;  /* 0x000077732c067816 */ /* 0x040fe200000000ff */
[----:B------:R-:W0:Y:S01]  /*119350*/  LDCU UR16, c[0x0][0x398] ;  /* 0x00007300ff1077ac */ /* 0x000e220008000800 */
[----:B----4-:R-:W4:Y:S04]  /*119360*/  LDL.LU.64 R60, [R1+0xc78] ;  /* 0x000c7800013c7983 */ /* 0x010f280000300a00 */
[----:B------:R-:W4:Y:S01]  /*119370*/  LDL.LU.64 R18, [R1+0xc70] ;  /* 0x000c700001127983 */ /* 0x000f220000300a00 */
[----:B------:R-:W-:-:S03]  /*119380*/  PRMT R3, R44, 0x7770, RZ ;  /* 0x000077702c037816 */ /* 0x000fc600000000ff */
[----:B------:R0:W-:Y:S01]  /*119390*/  @P4 STG.E.U8 desc[UR4][R42.64], R5 ;  /* 0x000000052a004986 */ /* 0x0001e2000c101104 */
[----:B------:R-:W-:-:S03]  /*1193a0*/  PRMT R7, R47, 0x7771, RZ ;  /* 0x000077712f077816 */ /* 0x000fc600000000ff */
[----:B0-----:R-:W4:Y:S01]  /*1193b0*/  LDL.LU.64 R42, [R1+0xc68] ;  /* 0x000c6800012a7983 */ /* 0x001f220000300a00 */
[----:B------:R-:W-:-:S03]  /*1193c0*/  PRMT R5, R47, 0x7770, RZ ;  /* 0x000077702f057816 */ /* 0x000fc600000000ff */
[----:B------:R-:W4:Y:S04]  /*1193d0*/  LDL.LU R44, [R1+0x6bc] ;  /* 0x0006bc00012c7983 */ /* 0x000f280000300800 */
[----:B------:R-:W4:Y:S04]  /*1193e0*/  LDL.LU.64 R54, [R1+0xc50] ;  /* 0x000c500001367983 */ /* 0x000f280000300a00 */
[----:B--2---:R0:W-:Y:S04]  /*1193f0*/  @P6 STG.E.U8 desc[UR4][R52.64], R5 ;  /* 0x0000000534006986 */ /* 0x0041e8000c101104 */
[----:B0-----:R-:W2:Y:S04]  /*119400*/  LDL.LU.64 R52, [R1+0xc60] ;  /* 0x000c600001347983 */ /* 0x001ea80000300a00 */
[----:B---3--:R0:W-:Y:S04]  /*119410*/  @P5 STG.E.U8 desc[UR4][R50.64], R7 ;  /* 0x0000000732005986 */ /* 0x0081e8000c101104 */
[----:B0-----:R-:W3:Y:S01]  /*119420*/  LDL.LU.64 R50, [R1+0xc40] ;  /* 0x000c400001327983 */ /* 0x001ee20000300a00 */
[----:B------:R-:W-:-:S02]  /*119430*/  ISETP.LT.AND P4, PT, R17, UR7, !P2 ;  /* 0x0000000711007c0c */ /* 0x000fc4000d781270 */
[----:B------:R-:W-:Y:S02]  /*119440*/  ISETP.LT.AND P2, PT, R59, UR18, !P2 ;  /* 0x000000123b007c0c */ /* 0x000fe4000d741270 */
[----:B------:R-:W-:Y:S02]  /*119450*/  ISETP.LT.AND P5, PT, R16, UR10, !P3 ;  /* 0x0000000a10007c0c */ /* 0x000fe4000dfa1270 */
[----:B-1----:R-:W-:Y:S02]  /*119460*/  ISETP.LT.AND P6, PT, R49, UR6, !P3 ;  /* 0x0000000631007c0c */ /* 0x002fe4000dfc1270 */
[C---:B------:R-:W-:Y:S02]  /*119470*/  PRMT R5, R47.reuse, 0x7772, RZ ;  /* 0x000077722f057816 */ /* 0x040fe400000000ff */
[----:B------:R-:W-:Y:S01]  /*119480*/  PRMT R7, R47, 0x7773, RZ ;  /* 0x000077732f077816 */ /* 0x000fe200000000ff */
[----:B------:R-:W0:Y:S01]  /*119490*/  LDCU UR7, c[0x0][0x398] ;  /* 0x00007300ff0777ac */ /* 0x000e220008000800 */
[----:B------:R-:W1:Y:S01]  /*1194a0*/  LDCU UR10, c[0x0][0x398] ;  /* 0x00007300ff0a77ac */ /* 0x000e620008000800 */
[----:B------:R-:W0:Y:S01]  /*1194b0*/  LDCU UR6, c[0x0][0x398] ;  /* 0x00007300ff0677ac */ /* 0x000e220008000800 */
[----:B------:R-:W0:Y:S01]  /*1194c0*/  LDCU UR18, c[0x0][0x398] ;  /* 0x00007300ff1277ac */ /* 0x000e220008000800 */
[----:B------:R-:W-:Y:S01]  /*1194d0*/  @P4 STG.E.U8 desc[UR4][R32.64], R5 ;  /* 0x0000000520004986 */ /* 0x000fe2000c101104 */
[----:B------:R-:W-:-:S03]  /*1194e0*/  ISETP.LT.AND P4, PT, R48, UR12, !P3 ;  /* 0x0000000c30007c0c */ /* 0x000fc6000df81270 */
[----:B------:R-:W-:Y:S01]  /*1194f0*/  @P2 STG.E.U8 desc[UR4][R36.64], R7 ;  /* 0x0000000724002986 */ /* 0x000fe2000c101104 */
[----:B------:R-:W-:Y:S01]  /*119500*/  ISETP.LT.AND P2, PT, R45, UR14, !P3 ;  /* 0x0000000e2d007c0c */ /* 0x000fe2000df41270 */
[----:B------:R-:W0:Y:S01]  /*119510*/  LDCU UR12, c[0x0][0x398] ;  /* 0x00007300ff0c77ac */ /* 0x000e220008000800 */
[----:B------:R-:W0:Y:S01]  /*119520*/  LDCU UR14, c[0x0][0x398] ;  /* 0x00007300ff0e77ac */ /* 0x000e220008000800 */
[----:B----4-:R4:W-:Y:S04]  /*119530*/  @P5 STG.E.U8 desc[UR4][R60.64], R3 ;  /* 0x000000033c005986 */ /* 0x0109e8000c101104 */
[----:B------:R0:W-:Y:S01]  /*119540*/  @P6 STG.E.U8 desc[UR4][R18.64], R2 ;  /* 0x0000000212006986 */ /* 0x0001e2000c101104 */
[----:B------:R-:W-:Y:S02]  /*119550*/  ISETP.LT.AND P5, PT, R41, UR20, !P3 ;  /* 0x0000001429007c0c */ /* 0x000fe4000dfa1270 */
[----:B------:R-:W-:Y:S01]  /*119560*/  ISETP.LT.AND P6, PT, R40, UR8, !P3 ;  /* 0x0000000828007c0c */ /* 0x000fe2000dfc1270 */
[----:B------:R-:W1:Y:S01]  /*119570*/  LDCU UR8, c[0x0][0x398] ;  /* 0x00007300ff0877ac */ /* 0x000e620008000800 */
[----:B------:R-:W1:Y:S01]  /*119580*/  LDCU UR20, c[0x0][0x398] ;  /* 0x00007300ff1477ac */ /* 0x000e620008000800 */
[----:B----4-:R-:W4:Y:S04]  /*119590*/  LDL.LU.64 R60, [R1+0xc48] ;  /* 0x000c4800013c7983 */ /* 0x010f280000300a00 */
[----:B0-----:R-:W4:Y:S04]  /*1195a0*/  LDL.LU.64 R18, [R1+0xc58] ;  /* 0x000c580001127983 */ /* 0x001f280000300a00 */
[----:B------:R-:W4:Y:S01]  /*1195b0*/  LDL.LU R36, [R1+0x71c] ;  /* 0x00071c0001247983 */ /* 0x000f220000300800 */
[----:B------:R-:W-:-:S03]  /*1195c0*/  VIADD R2, R46, 0xef ;  /* 0x000000ef2e027836 */ /* 0x000fc60000000000 */
[----:B------:R0:W-:Y:S02]  /*1195d0*/  @P4 STG.E.U8 desc[UR4][R42.64], R4 ;  /* 0x000000042a004986 */ /* 0x0001e4000c101104 */
[----:B------:R-:W-:Y:S02]  /*1195e0*/  ISETP.GE.AND P4, PT, R2, UR34, PT ;  /* 0x0000002202007c0c */ /* 0x000fe4000bf86270 */
[C---:B------:R-:W-:Y:S02]  /*1195f0*/  PRMT R2, R44.reuse, 0x7770, RZ ;  /* 0x000077702c027816 */ /* 0x040fe400000000ff */
[----:B------:R-:W-:Y:S01]  /*119600*/  PRMT R3, R44, 0x7771, RZ ;  /* 0x000077712c037816 */ /* 0x000fe200000000ff */
[----:B0-----:R-:W4:Y:S04]  /*119610*/  LDL.LU.64 R42, [R1+0xc30] ;  /* 0x000c3000012a7983 */ /* 0x001f280000300a00 */
[----:B------:R0:W-:Y:S04]  /*119620*/  @P2 STG.E.U8 desc[UR4][R54.64], R6 ;  /* 0x0000000636002986 */ /* 0x0001e8000c101104 */
[----:B--2---:R2:W-:Y:S04]  /*119630*/  @P5 STG.E.U8 desc[UR4][R52.64], R2 ;  /* 0x0000000234005986 */ /* 0x0045e8000c101104 */
[----:B0-----:R-:W4:Y:S04]  /*119640*/  LDL.LU.64 R54, [R1+0xc38] ;  /* 0x000c380001367983 */ /* 0x001f280000300a00 */
[----:B--2---:R-:W2:Y:S04]  /*119650*/  LDL.LU.64 R52, [R1+0xc28] ;  /* 0x000c280001347983 */ /* 0x004ea80000300a00 */
[----:B---3--:R0:W-:Y:S04]  /*119660*/  @P6 STG.E.U8 desc[UR4][R50.64], R3 ;  /* 0x0000000332006986 */ /* 0x0081e8000c101104 */
[----:B0-----:R-:W3:Y:S01]  /*119670*/  LDL.LU.64 R50, [R1+0xc10] ;  /* 0x000c100001327983 */ /* 0x001ee20000300a00 */
[----:B------:R-:W-:-:S02]  /*119680*/  ISETP.LT.AND P2, PT, R17, UR7, !P3 ;  /* 0x0000000711007c0c */ /* 0x000fc4000df41270 */
[----:B------:R-:W-:Y:S01]  /*119690*/  ISETP.LT.AND P3, PT, R59, UR16, !P3 ;  /* 0x000000103b007c0c */ /* 0x000fe2000df61270 */
[----:B------:R-:W-:Y:S01]  /*1196a0*/  VIADD R3, R46, 0xf0 ;  /* 0x000000f02e037836 */ /* 0x000fe20000000000 */
[----:B-1----:R-:W-:Y:S02]  /*1196b0*/  ISETP.LT.AND P6, PT, R16, UR10, !P4 ;  /* 0x0000000a10007c0c */ /* 0x002fe4000e7c1270 */
[C---:B------:R-:W-:Y:S01]  /*1196c0*/  PRMT R2, R44.reuse, 0x7772, RZ ;  /* 0x000077722c027816 */ /* 0x040fe200000000ff */
[----:B------:R-:W3:Y:S01]  /*1196d0*/  LDL.LU R47, [R1+0x79c] ;  /* 0x00079c00012f7983 */ /* 0x000ee20000300800 */
[----:B------:R-:W0:Y:S01]  /*1196e0*/  LDCU UR7, c[0x0][0x398] ;  /* 0x00007300ff0777ac */ /* 0x000e220008000800 */
[----:B------:R-:W-:Y:S02]  /*1196f0*/  ISETP.GE.AND P5, PT, R3, UR26, PT ;  /* 0x0000001a03007c0c */ /* 0x000fe4000bfa6270 */
[----:B------:R-:W-:Y:S01]  /*119700*/  PRMT R3, R44, 0x7773, RZ ;  /* 0x000077732c037816 */ /* 0x000fe200000000ff */
[----:B------:R-:W1:Y:S01]  /*119710*/  LDCU UR16, c[0x0][0x398] ;  /* 0x00007300ff1077ac */ /* 0x000e620008000800 */
[----:B------:R-:W0:Y:S01]  /*119720*/  LDCU UR10, c[0x0][0x398] ;  /* 0x00007300ff0a77ac */ /* 0x000e220008000800 */
[----:B----4-:R4:W-:Y:S04]  /*119730*/  @P2 STG.E.U8 desc[UR4][R60.64], R2 ;  /* 0x000000023c002986 */ /* 0x0109e8000c101104 */
[----:B------:R0:W-:Y:S01]  /*119740*/  @P3 STG.E.U8 desc[UR4][R18.64], R3 ;  /* 0x0000000312003986 */ /* 0x0001e2000c101104 */
[----:B------:R-:W-:-:S02]  /*119750*/  ISETP.LT.AND P2, PT, R49, UR6, !P4 ;  /* 0x0000000631007c0c */ /* 0x000fc4000e741270 */
[----:B------:R-:W-:Y:S02]  /*119760*/  ISETP.LT.AND P3, PT, R48, UR12, !P4 ;  /* 0x0000000c30007c0c */ /* 0x000fe4000e761270 */
[C---:B------:R-:W-:Y:S01]  /*119770*/  PRMT R4, R36.reuse, 0x7773, RZ ;  /* 0x0000777324047816 */ /* 0x040fe200000000ff */
[----:B------:R-:W1:Y:S01]  /*119780*/  LDCU UR6, c[0x0][0x398] ;  /* 0x00007300ff0677ac */ /* 0x000e620008000800 */
[----:B------:R-:W1:Y:S01]  /*119790*/  LDCU UR12, c[0x0][0x398] ;  /* 0x00007300ff0c77ac */ /* 0x000e620008000800 */
[C---:B----4-:R-:W-:Y:S01]  /*1197a0*/  PRMT R2, R36.reuse, 0x7770, RZ ;  /* 0x0000777024027816 */ /* 0x050fe200000000ff */
[----:B0-----:R-:W4:Y:S04]  /*1197b0*/  LDL.LU.64 R18, [R1+0xc20] ;  /* 0x000c200001127983 */ /* 0x001f280000300a00 */
[----:B------:R-:W4:Y:S01]  /*1197c0*/  LDL.LU.64 R32, [R1+0xc18] ;  /* 0x000c180001207983 */ /* 0x000f220000300a00 */
[----:B------:R-:W-:-:S03]  /*1197d0*/  PRMT R3, R36, 0x7772, RZ ;  /* 0x0000777224037816 */ /* 0x000fc600000000ff */
[----:B------:R0:W-:Y:S01]  /*1197e0*/  @P6 STG.E.U8 desc[UR4][R42.64], R2 ;  /* 0x000000022a006986 */ /* 0x0001e2000c101104 */
[----:B------:R-:W-:Y:S01]  /*1197f0*/  ISETP.LT.AND P6, PT, R45, UR14, !P4 ;  /* 0x0000000e2d007c0c */ /* 0x000fe2000e7c1270 */
[----:B------:R-:W1:Y:S02]  /*119800*/  LDCU UR14, c[0x0][0x398] ;  /* 0x00007300ff0e77ac */ /* 0x000e640008000800 */
[----:B0-----:R-:W4:Y:S04]  /*119810*/  LDL.LU.64 R42, [R1+0xc08] ;  /* 0x000c0800012a7983 */ /* 0x001f280000300a00 */
[----:B------:R-:W4:Y:S04]  /*119820*/  LDL.LU.64 R60, [R1+0xc00] ;  /* 0x000c0000013c7983 */ /* 0x000f280000300a00 */
[----:B------:R-:W4:Y:S01]  /*119830*/  LDL.LU R44, [R1+0x780] ;  /* 0x00078000012c7983 */ /* 0x000f220000300800 */
[----:B------:R-:W-:-:S03]  /*119840*/  PRMT R2, R36, 0x7771, RZ ;  /* 0x0000777124027816 */ /* 0x000fc600000000ff */
[----:B------:R-:W4:Y:S04]  /*119850*/  LDL.LU.64 R36, [R1+0xbf8] ;  /* 0x000bf80001247983 */ /* 0x000f280000300a00 */
[----:B------:R-:W-:Y:S04]  /*119860*/  @P2 STG.E.U8 desc[UR4][R54.64], R2 ;  /* 0x0000000236002986 */ /* 0x000fe8000c101104 */
[----:B--2---:R0:W-:Y:S04]  /*119870*/  @P3 STG.E.U8 desc[UR4][R52.64], R3 ;  /* 0x0000000334003986 */ /* 0x0041e8000c101104 */
[----:B0-----:R-:W2:Y:S04]  /*119880*/  LDL.LU.64 R52, [R1+0xbf0] ;  /* 0x000bf00001347983 */ /* 0x001ea80000300a00 */
[----:B---3--:R0:W-:Y:S04]  /*119890*/  @P6 STG.E.U8 desc[UR4][R50.64], R4 ;  /* 0x0000000432006986 */ /* 0x0081e8000c101104 */
[----:B0-----:R-:W3:Y:S04]  /*1198a0*/  LDL.LU.64 R50, [R1+0xbe8] ;  /* 0x000be80001327983 */ /* 0x001ee80000300a00 */
[----:B------:R-:W3:Y:S01]  /*1198b0*/  LDL.LU.64 R54, [R1+0xbe0] ;  /* 0x000be00001367983 */ /* 0x000ee20000300a00 */
[----:B------:R-:W-:-:S02]  /*1198c0*/  ISETP.LT.AND P2, PT, R41, UR18, !P4 ;  /* 0x0000001229007c0c */ /* 0x000fc4000e741270 */
[----:B------:R-:W-:Y:S02]  /*1198d0*/  ISETP.LT.AND P3, PT, R40, UR8, !P4 ;  /* 0x0000000828007c0c */ /* 0x000fe4000e761270 */
[----:B------:R-:W-:Y:S02]  /*1198e0*/  ISETP.LT.AND P6, PT, R17, UR20, !P4 ;  /* 0x0000001411007c0c */ /* 0x000fe4000e7c1270 */
[C---:B------:R-:W-:Y:S02]  /*1198f0*/  PRMT R2, R47.reuse, 0x7770, RZ ;  /* 0x000077702f027816 */ /* 0x040fe400000000ff */
[----:B------:R-:W-:Y:S02]  /*119900*/  PRMT R3, R47, 0x7771, RZ ;  /* 0x000077712f037816 */ /* 0x000fe400000000ff */
[----:B------:R-:W-:Y:S02]  /*119910*/  ISETP.LT.AND P4, PT, R59, UR7, !P4 ;  /* 0x000000073b007c0c */ /* 0x000fe4000e781270 */
[----:B------:R-:W-:-:S02]  /*119920*/  PRMT R4, R47, 0x7772, RZ ;  /* 0x000077722f047816 */ /* 0x000fc400000000ff */
[----:B------:R-:W-:Y:S01]  /*119930*/  PRMT R5, R47, 0x7773, RZ ;  /* 0x000077732f057816 */ /* 0x000fe200000000ff */
[----:B------:R-:W0:Y:S01]  /*119940*/  LDCU UR18, c[0x0][0x398] ;  /* 0x00007300ff1277ac */ /* 0x000e220008000800 */
[----:B------:R-:W0:Y:S01]  /*119950*/  LDCU UR8, c[0x0][0x398] ;  /* 0x00007300ff0877ac */ /* 0x000e220008000800 */
[----:B------:R-:W0:Y:S01]  /*119960*/  LDCU UR7, c[0x0][0x398] ;  /* 0x00007300ff0777ac */ /* 0x000e220008000800 */
[----:B------:R-:W0:Y:S01]  /*119970*/  LDCU UR20, c[0x0][0x398] ;  /* 0x00007300ff1477ac */ /* 0x000e220008000800 */
[----:B----4-:R4:W-:Y:S04]  /*119980*/  @P2 STG.E.U8 desc[UR4][R18.64], R2 ;  /* 0x0000000212002986 */ /* 0x0109e8000c101104 */
[----:B------:R0:W-:Y:S01]  /*119990*/  @P3 STG.E.U8 desc[UR4][R32.64], R3 ;  /* 0x0000000320003986 */ /* 0x0001e2000c101104 */
[----:B-1----:R-:W-:-:S02]  /*1199a0*/  ISETP.LT.AND P3, PT, R16, UR16, !P5 ;  /* 0x0000001010007c0c */ /* 0x002fc4000ef61270 */
[----:B------:R-:W-:Y:S01]  /*1199b0*/  ISETP.LT.AND P2, PT, R49, UR10, !P5 ;  /* 0x0000000a31007c0c */ /* 0x000fe2000ef41270 */
[----:B------:R-:W1:Y:S01]  /*1199c0*/  LDCU UR16, c[0x0][0x398] ;  /* 0x00007300ff1077ac */ /* 0x000e620008000800 */
[----:B------:R-:W0:Y:S01]  /*1199d0*/  LDCU UR10, c[0x0][0x398] ;  /* 0x00007300ff0a77ac */ /* 0x000e220008000800 */
[----:B----4-:R-:W4:Y:S04]  /*1199e0*/  LDL.LU R19, [R1+0x6a0] ;  /* 0x0006a00001137983 */ /* 0x010f280000300800 */
[----:B------:R1:W-:Y:S01]  /*1199f0*/  @P6 STG.E.U8 desc[UR4][R42.64], R4 ;  /* 0x000000042a006986 */ /* 0x0003e2000c101104 */
[----:B------:R-:W-:Y:S02]  /*119a00*/  ISETP.LT.AND P6, PT, R48, UR22, !P5 ;  /* 0x0000001630007c0c */ /* 0x000fe4000efc1270 */
[C---:B------:R-:W-:Y:S01]  /*119a10*/  PRMT R2, R44.reuse, 0x7770, RZ ;  /* 0x000077702c027816 */ /* 0x040fe200000000ff */
[----:B------:R1:W-:Y:S01]  /*119a20*/  @P4 STG.E.U8 desc[UR4][R60.64], R5 ;  /* 0x000000053c004986 */ /* 0x0003e2000c101104 */
[----:B0-----:R-:W-:Y:S01]  /*119a30*/  PRMT R3, R44, 0x7771, RZ ;  /* 0x000077712c037816 */ /* 0x001fe200000000ff */
[----:B------:R-:W0:Y:S02]  /*119a40*/  LDCU UR22, c[0x0][0x398] ;  /* 0x00007300ff1677ac */ /* 0x000e240008000800 */
[----:B-1----:R-:W4:Y:S04]  /*119a50*/  LDL.LU.64 R42, [R1+0xbd8] ;  /* 0x000bd800012a7983 */ /* 0x002f280000300a00 */
[----:B------:R-:W4:Y:S04]  /*119a60*/  LDL.LU.64 R60, [R1+0xbd0] ;  /* 0x000bd000013c7983 */ /* 0x000f280000300a00 */
[----:B------:R1:W-:Y:S04]  /*119a70*/  @P3 STG.E.U8 desc[UR4][R36.64], R2 ;  /* 0x0000000224003986 */ /* 0x0003e8000c101104 */
[----:B------:R-:W4:Y:S04]  /*119a80*/  LDL.LU.64 R32, [R1+0xbc0] ;  /* 0x000bc00001207983 */ /* 0x000f280000300a00 */
[----:B------:R-:W4:Y:S01]  /*119a90*/  LDL.LU R18, [R1+0x700] ;  /* 0x0007000001127983 */ /* 0x000f220000300800 */
[----:B------:R-:W-:-:S02]  /*119aa0*/  ISETP.LT.AND P4, PT, R45, UR6, !P5 ;  /* 0x000000062d007c0c */ /* 0x000fc4000ef81270 */
[C---:B-1----:R-:W-:Y:S01]  /*119ab0*/  PRMT R2, R44.reuse, 0x7772, RZ ;  /* 0x000077722c027816 */ /* 0x042fe200000000ff */
[----:B--2---:R1:W-:Y:S01]  /*119ac0*/  @P2 STG.E.U8 desc[UR4][R52.64], R3 ;  /* 0x0000000334002986 */ /* 0x0043e2000c101104 */
[----:B------:R-:W-:Y:S01]  /*119ad0*/  ISETP.LT.AND P3, PT, R41, UR12, !P5 ;  /* 0x0000000c29007c0c */ /* 0x000fe2000ef61270 */
[----:B------:R-:W2:Y:S01]  /*119ae0*/  LDCU UR6, c[0x0][0x398] ;  /* 0x00007300ff0677ac */ /* 0x000ea20008000800 */
[----:B------:R-:W0:Y:S01]  /*119af0*/  LDCU UR12, c[0x0][0x398] ;  /* 0x00007300ff0c77ac */ /* 0x000e220008000800 */
[----:B---3--:R3:W-:Y:S04]  /*119b00*/  @P6 STG.E.U8 desc[UR4][R50.64], R2 ;  /* 0x0000000232006986 */ /* 0x0087e8000c101104 */
[----:B-1----:R-:W2:Y:S04]  /*119b10*/  LDL.LU.64 R52, [R1+0xbc8] ;  /* 0x000bc80001347983 */ /* 0x002ea80000300a00 */
[----:B---3--:R-:W3:Y:S01]  /*119b20*/  LDL.LU.64 R50, [R1+0xbb0] ;  /* 0x000bb00001327983 */ /* 0x008ee20000300a00 */
[----:B------:R-:W-:-:S03]  /*119b30*/  PRMT R3, R44, 0x7773, RZ ;  /* 0x000077732c037816 */ /* 0x000fc600000000ff */
[----:B------:R-:W3:Y:S04]  /*119b40*/  LDL.LU.64 R36, [R1+0xbb8] ;  /* 0x000bb80001247983 */ /* 0x000ee80000300a00 */
[----:B------:R1:W-:Y:S04]  /*119b50*/  @P4 STG.E.U8 desc[UR4][R54.64], R3 ;  /* 0x0000000336004986 */ /* 0x0003e8000c101104 */
[----:B-1----:R-:W3:Y:S01]  /*119b60*/  LDL.LU.64 R54, [R1+0xba0] ;  /* 0x000ba00001367983 */ /* 0x002ee20000300a00 */
[----:B------:R-:W-:Y:S01]  /*119b70*/  VIADD R2, R46, 0xf1 ;  /* 0x000000f12e027836 */ /* 0x000fe20000000000 */
[----:B------:R-:W-:-:S02]  /*119b80*/  ISETP.LT.AND P4, PT, R40, UR14, !P5 ;  /* 0x0000000e28007c0c */ /* 0x000fc4000ef81270 */
[----:B------:R-:W-:Y:S02]  /*119b90*/  ISETP.LT.AND P6, PT, R17, UR18, !P5 ;  /* 0x0000001211007c0c */ /* 0x000fe4000efc1270 */
[----:B------:R-:W-:Y:S02]  /*119ba0*/  ISETP.GE.AND P2, PT, R2, UR27, PT ;  /* 0x0000001b02007c0c */ /* 0x000fe4000bf46270 */
[----:B----4-:R-:W-:Y:S02]  /*119bb0*/  PRMT R3, R19, 0x7770, RZ ;  /* 0x0000777013037816 */ /* 0x010fe400000000ff */
[----:B------:R-:W-:Y:S02]  /*119bc0*/  ISETP.LT.AND P5, PT, R59, UR8, !P5 ;  /* 0x000000083b007c0c */ /* 0x000fe4000efa1270 */
[----:B------:R-:W-:Y:S01]  /*119bd0*/  PRMT R2, R19, 0x7771, RZ ;  /* 0x0000777113027816 */ /* 0x000fe200000000ff */
[----:B------:R-:W1:Y:S01]  /*119be0*/  LDCU UR14, c[0x0][0x398] ;  /* 0x00007300ff0e77ac */ /* 0x000e620008000800 */
[----:B------:R-:W4:Y:S01]  /*119bf0*/  LDCU UR18, c[0x0][0x398] ;  /* 0x00007300ff1277ac */ /* 0x000f220008000800 */
[----:B------:R-:W0:Y:S01]  /*119c00*/  LDCU UR8, c[0x0][0x398] ;  /* 0x00007300ff0877ac */ /* 0x000e220008000800 */
[----:B------:R0:W-:Y:S01]  /*119c10*/  @P3 STG.E.U8 desc[UR4][R42.64], R3 ;  /* 0x000000032a003986 */ /* 0x0001e2000c101104 */
[----:B------:R-:W-:-:S03]  /*119c20*/  ISETP.LT.AND P3, PT, R16, UR7, !P2 ;  /* 0x0000000710007c0c */ /* 0x000fc6000d761270 */
[----:B------:R1:W-:Y:S01]  /*119c30*/  @P4 STG.E.U8 desc[UR4][R60.64], R2 ;  /* 0x000000023c004986 */ /* 0x0003e2000c101104 */
[----:B0-----:R-:W-:-:S03]  /*119c40*/  PRMT R3, R19, 0x7772, RZ ;  /* 0x0000777213037816 */ /* 0x001fc600000000ff */
[----:B------:R-:W4:Y:S04]  /*119c50*/  LDL.LU R43, [R1+0x770] ;  /* 0x00077000012b7983 */ /* 0x000f280000300800 */
[----:B-1----:R-:W4:Y:S01]  /*119c60*/  LDL.LU.64 R60, [R1+0xba8] ;  /* 0x000ba800013c7983 */ /* 0x002f220000300a00 */
[----:B------:R-:W-:Y:S01]  /*119c70*/  PRMT R2, R19, 0x7773, RZ ;  /* 0x0000777313027816 */ /* 0x000fe200000000ff */
[----:B------:R-:W0:Y:S02]  /*119c80*/  LDCU UR7, c[0x0][0x398] ;  /* 0x00007300ff0777ac */ /* 0x000e240008000800 */
[----:B------:R1:W-:Y:S01]  /*119c90*/  @P6 STG.E.U8 desc[UR4][R32.64], R3 ;  /* 0x0000000320006986 */ /* 0x0003e2000c101104 */
[----:B------:R-:W-:Y:S02]  /*119ca0*/  ISETP.LT.AND P6, PT, R49, UR16, !P2 ;  /* 0x0000001031007c0c */ /* 0x000fe4000d7c1270 */
[----:B------:R-:W-:Y:S01]  /*119cb0*/  ISETP.LT.AND P4, PT, R48, UR10, !P2 ;  /* 0x0000000a30007c0c */ /* 0x000fe2000d781270 */
[----:B------:R-:W0:Y:S01]  /*119cc0*/  LDCU UR10, c[0x0][0x398] ;  /* 0x00007300ff0a77ac */ /* 0x000e220008000800 */
[----:B------:R-:W0:Y:S01]  /*119cd0*/  LDCU UR16, c[0x0][0x398] ;  /* 0x00007300ff1077ac */ /* 0x000e220008000800 */
[C---:B-1----:R-:W-:Y:S01]  /*119ce0*/  PRMT R3, R18.reuse, 0x7770, RZ ;  /* 0x0000777012037816 */ /* 0x042fe200000000ff */
[----:B------:R-:W4:Y:S04]  /*119cf0*/  LDL.LU.64 R32, [R1+0xb98] ;  /* 0x000b980001207983 */ /* 0x000f280000300a00 */
[----:B--2---:R1:W-:Y:S04]  /*119d00*/  @P5 STG.E.U8 desc[UR4][R52.64], R2 ;  /* 0x0000000234005986 */ /* 0x0043e8000c101104 */
[----:B---3--:R2:W-:Y:S04]  /*119d10*/  @P3 STG.E.U8 desc[UR4][R50.64], R3 ;  /* 0x0000000332003986 */ /* 0x0085e8000c101104 */
[----:B-1----:R-:W3:Y:S04]  /*119d20*/  LDL.LU.64 R52, [R1+0xb90] ;  /* 0x000b900001347983 */ /* 0x002ee80000300a00 */
[----:B--2---:R-:W2:Y:S01]  /*119d30*/  LDL.LU.64 R50, [R1+0xb80] ;  /* 0x000b800001327983 */ /* 0x004ea20000300a00 */
[----:B------:R-:W-:-:S03]  /*119d40*/  PRMT R2, R18, 0x7771, RZ ;  /* 0x0000777112027816 */ /* 0x000fc600000000ff */
[----:B------:R-:W2:Y:S01]  /*119d50*/  LDL.LU R42, [R1+0x784] ;  /* 0x00078400012a7983 */ /* 0x000ea20000300800 */
[----:B------:R-:W-:-:S03]  /*119d60*/  PRMT R3, R18, 0x7772, RZ ;  /* 0x0000777212037816 */ /* 0x000fc600000000ff */
[----:B------:R1:W-:Y:S04]  /*119d70*/  @P6 STG.E.U8 desc[UR4][R36.64], R2 ;  /* 0x0000000224006986 */ /* 0x0003e8000c101104 */
[----:B------:R0:W-:Y:S04]  /*119d80*/  @P4 STG.E.U8 desc[UR4][R54.64], R3 ;  /* 0x0000000336004986 */ /* 0x0001e8000c101104 */
[----:B-1----:R-:W2:Y:S04]  /*119d90*/  LDL.LU.64 R36, [R1+0xb88] ;  /* 0x000b880001247983 */ /* 0x002ea80000300a00 */
[----:B0-----:R-:W2:Y:S01]  /*119da0*/  LDL.LU.64 R54, [R1+0xb70] ;  /* 0x000b700001367983 */ /* 0x001ea20000300a00 */
[----:B------:R-:W-:-:S03]  /*119db0*/  PRMT R3, R18, 0x7773, RZ ;  /* 0x0000777312037816 */ /* 0x000fc600000000ff */
[----:B------:R-:W2:Y:S01]  /*119dc0*/  LDL.LU.64 R18, [R1+0xb78] ;  /* 0x000b780001127983 */ /* 0x000ea20000300a00 */
[----:B------:R-:W-:Y:S02]  /*119dd0*/  ISETP.LT.AND P3, PT, R45, UR6, !P2 ;  /* 0x000000062d007c0c */ /* 0x000fe4000d761270 */
[----:B------:R-:W-:Y:S02]  /*119de0*/  ISETP.LT.AND P5, PT, R41, UR20, !P2 ;  /* 0x0000001429007c0c */ /* 0x000fe4000d7a1270 */
[----:B------:R-:W-:Y:S02]  /*119df0*/  ISETP.LT.AND P4, PT, R40, UR12, !P2 ;  /* 0x0000000c28007c0c */ /* 0x000fe4000d781270 */
[----:B------:R-:W-:Y:S01]  /*119e00*/  ISETP.LT.AND P6, PT, R17, UR22, !P2 ;  /* 0x0000001611007c0c */ /* 0x000fe2000d7c1270 */
[----:B------:R-:W-:Y:S01]  /*119e10*/  VIADD R2, R46, 0xf2 ;  /* 0x000000f22e027836 */ /* 0x000fe20000000000 */
[----:B------:R-:W-:Y:S01]  /*119e20*/  ISETP.LT.AND P2, PT, R59, UR14, !P2 ;  /* 0x0000000e3b007c0c */ /* 0x000fe2000d741270 */
[----:B------:R-:W0:Y:S01]  /*119e30*/  LDCU UR6, c[0x0][0x398] ;  /* 0x00007300ff0677ac */ /* 0x000e220008000800 */
[----:B------:R-:W1:Y:S01]  /*119e40*/  LDCU UR20, c[0x0][0x398] ;  /* 0x00007300ff1477ac */ /* 0x000e620008000800 */
[----:B------:R-:W0:Y:S01]  /*119e50*/  LDCU UR12, c[0x0][0x398] ;  /* 0x00007300ff0c77ac */ /* 0x000e220008000800 */
[----:B------:R-:W0:Y:S01]  /*119e60*/  LDCU UR22, c[0x0][0x398] ;  /* 0x00007300ff1677ac */ /* 0x000e220008000800 */
[----:B------:R-:W0:Y:S01]  /*119e70*/  LDCU UR14, c[0x0][0x398] ;  /* 0x00007300ff0e77ac */ /* 0x000e220008000800 */
[----:B----4-:R-:W-:Y:S01]  /*119e80*/  PRMT R4, R43, 0x7770, RZ ;  /* 0x000077702b047816 */ /* 0x010fe200000000ff */
[----:B------:R4:W-:Y:S01]  /*119e90*/  @P3 STG.E.U8 desc[UR4][R60.64], R3 ;  /* 0x000000033c003986 */ /* 0x0009e2000c101104 */
[----:B------:R-:W-:-:S02]  /*119ea0*/  ISETP.GE.AND P3, PT, R2, UR30, PT ;  /* 0x0000001e02007c0c */ /* 0x000fc4000bf66270 */
[C---:B------:R-:W-:Y:S01]  /*119eb0*/  PRMT R2, R43.reuse, 0x7771, RZ ;  /* 0x000077712b027816 */ /* 0x040fe200000000ff */
[----:B----4-:R-:W4:Y:S01]  /*119ec0*/  LDL.LU.64 R60, [R1+0xb68] ;  /* 0x000b6800013c7983 */ /* 0x010f220000300a00 */
[----:B------:R-:W-:-:S03]  /*119ed0*/  PRMT R3, R43, 0x7772, RZ ;  /* 0x000077722b037816 */ /* 0x000fc600000000ff */
[----:B------:R0:W-:Y:S01]  /*119ee0*/  @P5 STG.E.U8 desc[UR4][R32.64], R4 ;  /* 0x0000000420005986 */ /* 0x0001e2000c101104 */
[----:B------:R-:W-:Y:S01]  /*119ef0*/  ISETP.LT.AND P5, PT, R16, UR18, !P3 ;  /* 0x0000001210007c0c */ /* 0x000fe2000dfa1270 */
[----:B------:R-:W1:Y:S02]  /*119f00*/  LDCU UR18, c[0x0][0x398] ;  /* 0x00007300ff1277ac */ /* 0x000e640008000800 */
[----:B0-----:R-:W4:Y:S04]  /*119f10*/  LDL.LU.64 R32, [R1+0xb60] ;  /* 0x000b600001207983 */ /* 0x001f280000300a00 */
[----:B---3--:R0:W-:Y:S04]  /*119f20*/  @P4 STG.E.U8 desc[UR4][R52.64], R2 ;  /* 0x0000000234004986 */ /* 0x0081e8000c101104 */
[----:B--2---:R2:W-:Y:S01]  /*119f30*/  @P6 STG.E.U8 desc[UR4][R50.64], R3 ;  /* 0x0000000332006986 */ /* 0x0045e2000c101104 */
[----:B------:R-:W-:-:S03]  /*119f40*/  ISETP.LT.AND P6, PT, R49, UR7, !P3 ;  /* 0x0000000731007c0c */ /* 0x000fc6000dfc1270 */
[----:B------:R-:W3:Y:S01]  /*119f50*/  LDL.LU R44, [R1+0x6a4] ;  /* 0x0006a400012c7983 */ /* 0x000ee20000300800 */
[----:B0-----:R-:W-:-:S03]  /*119f60*/  PRMT R2, R43, 0x7773, RZ ;  /* 0x000077732b027816 */ /* 0x001fc600000000ff */
[----:B------:R-:W3:Y:S01]  /*119f70*/  LDL.LU.64 R52, [R1+0xb58] ;  /* 0x000b580001347983 */ /* 0x000ee20000300a00 */
[----:B--2---:R-:W-:-:S03]  /*119f80*/  PRMT R3, R42, 0x7770, RZ ;  /* 0x000077702a037816 */ /* 0x004fc600000000ff */
[----:B------:R-:W2:Y:S01]  /*119f90*/  LDL.LU.64 R50, [R1+0xb40] ;  /* 0x000b400001327983 */ /* 0x000ea20000300a00 */
[----:B------:R-:W-:Y:S01]  /*119fa0*/  ISETP.LT.AND P4, PT, R48, UR8, !P3 ;  /* 0x0000000830007c0c */ /* 0x000fe2000df81270 */
[----:B------:R-:W0:Y:S01]  /*119fb0*/  LDCU UR7, c[0x0][0x398] ;  /* 0x00007300ff0777ac */ /* 0x000e220008000800 */
[----:B------:R-:W0:Y:S01]  /*119fc0*/  LDCU UR8, c[0x0][0x398] ;  /* 0x00007300ff0877ac */ /* 0x000e220008000800 */
[----:B------:R1:W-:Y:S04]  /*119fd0*/  @P2 STG.E.U8 desc[UR4][R36.64], R2 ;  /* 0x0000000224002986 */ /* 0x0003e8000c101104 */
[----:B------:R-:W-:Y:S01]  /*119fe0*/  @P5 STG.E.U8 desc[UR4][R54.64], R3 ;  /* 0x0000000336005986 */ /* 0x000fe2000c101104 */
[----:B-1----:R-:W-:-:S03]  /*119ff0*/  PRMT R2, R42, 0x7771, RZ ;  /* 0x000077712a027816 */ /* 0x002fc600000000ff */
[----:B------:R-:W2:Y:S04]  /*11a000*/  LDL.LU.64 R36, [R1+0xb50] ;  /* 0x000b500001247983 */ /* 0x000ea80000300a00 */
[----:B------:R1:W-:Y:S04]  /*11a010*/  @P6 STG.E.U8 desc[UR4][R18.64], R2 ;  /* 0x0000000212006986 */ /* 0x0003e8000c101104 */
[----:B-1----:R-:W2:Y:S01]  /*11a020*/  LDL.LU.64 R18, [R1+0xb48] ;  /* 0x000b480001127983 */ /* 0x002ea20000300a00 */
[----:B------:R-:W-:Y:S02]  /*11a030*/  ISETP.LT.AND P5, PT, R45, UR10, !P3 ;  /* 0x0000000a2d007c0c */ /* 0x000fe4000dfa1270 */
[----:B------:R-:W-:Y:S01]  /*11a040*/  PRMT R3, R42, 0x7772, RZ ;  /* 0x000077722a037816 */ /* 0x000fe200000000ff */
[----:B------:R-:W2:Y:S04]  /*11a050*/  LDL.LU R43, [R1+0x704] ;  /* 0x00070400012b7983 */ /* 0x000ea80000300800 */
[----:B------:R-:W2:Y:S01]  /*11a060*/  LDL.LU.64 R54, [R1+0xb38] ;  /* 0x000b380001367983 */ /* 0x000ea20000300a00 */
[----:B------:R-:W-:Y:S01]  /*11a070*/  ISETP.LT.AND P6, PT, R40, UR6, !P3 ;  /* 0x0000000628007c0c */ /* 0x000fe2000dfc1270 */
[----:B------:R-:W-:Y:S01]  /*11a080*/  VIADD R2, R46, 0xf3 ;  /* 0x000000f32e027836 */ /* 0x000fe20000000000 */
[----:B------:R-:W1:Y:S01]  /*11a090*/  LDCU UR10, c[0x0][0x398] ;  /* 0x00007300ff0a77ac */ /* 0x000e620008000800 */
[----:B------:R-:W0:Y:S03]  /*11a0a0*/  LDCU UR6, c[0x0][0x398] ;  /* 0x00007300ff0677ac */ /* 0x000e260008000800 */
[----:B------:R-:W-:Y:S01]  /*11a0b0*/  ISETP.GE.AND P2, PT, R2, UR50, PT ;  /* 0x0000003202007c0c */ /* 0x000fe2000bf46270 */
[----:B----4-:R4:W-:Y:S01]  /*11a0c0*/  @P4 STG.E.U8 desc[UR4][R60.64], R3 ;  /* 0x000000033c004986 */ /* 0x0109e2000c101104 */
[----:B------:R-:W-:Y:S01]  /*11a0d0*/  ISETP.LT.AND P4, PT, R41, UR16, !P3 ;  /* 0x0000001029007c0c */ /* 0x000fe2000df81270 */
[----:B------:R-:W0:Y:S01]  /*11a0e0*/  LDCU UR16, c[0x0][0x398] ;  /* 0x00007300ff1077ac */ /* 0x000e220008000800 */
[----:B----4-:R-:W-:Y:S01]  /*11a0f0*/  PRMT R3, R42, 0x7773, RZ ;  /* 0x000077732a037816 */ /* 0x010fe200000000ff */
[----:B------:R-:W4:Y:S04]  /*11a100*/  LDL.LU.64 R60, [R1+0xb28] ;  /* 0x000b2800013c7983 */ /* 0x000f280000300a00 */
[----:B------:R0:W-:Y:S01]  /*11a110*/  @P5 STG.E.U8 desc[UR4][R32.64], R3 ;  /* 0x0000000320005986 */ /* 0x0001e2000c101104 */
[----:B------:R-:W-:-:S02]  /*11a120*/  ISETP.LT.AND P5, PT, R17, UR20, !P3 ;  /* 0x0000001411007c0c */ /* 0x000fc4000dfa1270 */
[----:B------:R-:W-:Y:S02]  /*11a130*/  ISETP.LT.AND P3, PT, R59, UR12, !P3 ;  /* 0x0000000c3b007c0c */ /* 0x000fe4000df61270 */
[C---:B---3--:R-:W-:Y:S01]  /*11a140*/  PRMT R2, R44.reuse, 0x7770, RZ ;  /* 0x000077702c027816 */ /* 0x048fe200000000ff */
[----:B------:R-:W3:Y:S01]  /*11a150*/  LDCU UR12, c[0x0][0x398] ;  /* 0x00007300ff0c77ac */ /* 0x000ee20008000800 */
[----:B------:R-:W1:Y:S01]  /*11a160*/  LDCU UR20, c[0x0][0x398] ;  /* 0x00007300ff1477ac */ /* 0x000e620008000800 */
[C---:B0-----:R-:W-:Y:S02]  /*11a170*/  PRMT R3, R44.reuse, 0x7771, RZ ;  /* 0x000077712c037816 */ /* 0x041fe400000000ff */
[----:B------:R0:W-:Y:S04]  /*11a180*/  @P4 STG.E.U8 desc[UR4][R52.64], R2 ;  /* 0x0000000234004986 */ /* 0x0001e8000c101104 */
[----:B--2---:R2:W-:Y:S04]  /*11a190*/  @P6 STG.E.U8 desc[UR4][R50.64], R3 ;  /* 0x0000000332006986 */ /* 0x0045e8000c101104 */
[----:B0-----:R-:W3:Y:S01]  /*11a1a0*/  LDL.LU.64 R52, [R1+0xb30] ;  /* 0x000b300001347983 */ /* 0x001ee20000300a00 */
[----:B------:R-:W-:-:S03]  /*11a1b0*/  PRMT R2, R44, 0x7772, RZ ;  /* 0x000077722c027816 */ /* 0x000fc600000000ff */
[----:B--2---:R-:W2:Y:S01]  /*11a1c0*/  LDL.LU.64 R50, [R1+0xb20] ;  /* 0x000b200001327983 */ /* 0x004ea20000300a00 */
[----:B------:R-:W-:-:S03]  /*11a1d0*/  PRMT R3, R44, 0x7773, RZ ;  /* 0x000077732c037816 */ /* 0x000fc600000000ff */
[----:B------:R-:W2:Y:S04]  /*11a1e0*/  LDL.LU R42, [R1+0x774] ;  /* 0x00077400012a7983 */ /* 0x000ea80000300800 */
[----:B------:R-:W-:Y:S04]  /*11a1f0*/  @P5 STG.E.U8 desc[UR4][R36.64], R2 ;  /* 0x0000000224005986 */ /* 0x000fe8000c101104 */
[----:B------:R0:W-:Y:S04]  /*11a200*/  @P3 STG.E.U8 desc[UR4][R18.64], R3 ;  /* 0x0000000312003986 */ /* 0x0001e8000c101104 */
[----:B0-----:R-:W2:Y:S01]  /*11a210*/  LDL.LU.64 R18, [R1+0xb18] ;  /* 0x000b180001127983 */ /* 0x001ea20000300a00 */
[----:B------:R-:W-:-:S02]  /*11a220*/  ISETP.LT.AND P6, PT, R16, UR22, !P2 ;  /* 0x0000001610007c0c */ /* 0x000fc4000d7c1270 */
[----:B------:R-:W-:Y:S01]  /*11a230*/  ISETP.LT.AND P4, PT, R49, UR14, !P2 ;  /* 0x0000000e31007c0c */ /* 0x000fe2000d781270 */
[----:B------:R-:W2:Y:S01]  /*11a240*/  LDL.LU.64 R32, [R1+0xb10] ;  /* 0x000b100001207983 */ /* 0x000ea20000300a00 */
[C---:B------:R-:W-:Y:S02]  /*11a250*/  PRMT R2, R43.reuse, 0x7770, RZ ;  /* 0x000077702b027816 */ /* 0x040fe400000000ff */
[----:B------:R-:W-:Y:S01]  /*11a260*/  ISETP.LT.AND P3, PT, R48, UR7, !P2 ;  /* 0x0000000730007c0c */ /* 0x000fe2000d761270 */
[----:B------:R-:W2:Y:S01]  /*11a270*/  LDL.LU.64 R36, [R1+0xb08] ;  /* 0x000b080001247983 */ /* 0x000ea20000300a00 */
[----:B------:R-:W-:Y:S02]  /*11a280*/  PRMT R3, R43, 0x7771, RZ ;  /* 0x000077712b037816 */ /* 0x000fe400000000ff */
[----:B------:R-:W-:Y:S02]  /*11a290*/  ISETP.LT.AND P5, PT, R45, UR8, !P2 ;  /* 0x000000082d007c0c */ /* 0x000fe4000d7a1270 */
[----:B------:R-:W-:Y:S01]  /*11a2a0*/  PRMT R4, R43, 0x7773, RZ ;  /* 0x000077732b047816 */ /* 0x000fe200000000ff */
[----:B------:R-:W0:Y:S01]  /*11a2b0*/  LDCU UR14, c[0x0][0x398] ;  /* 0x00007300ff0e77ac */ /* 0x000e220008000800 */
[----:B------:R-:W0:Y:S01]  /*11a2c0*/  LDCU UR22, c[0x0][0x398] ;  /* 0x00007300ff1677ac */ /* 0x000e220008000800 */
[----:B------:R-:W0:Y:S01]  /*11a2d0*/  LDCU UR7, c[0x0][0x398] ;  /* 0x00007300ff0777ac */ /* 0x000e220008000800 */
[----:B------:R-:W0:Y:S01]  /*11a2e0*/  LDCU UR8, c[0x0][0x398] ;  /* 0x00007300ff0877ac */ /* 0x000e220008000800 */
[----:B------:R1:W-:Y:S04]  /*11a2f0*/  @P6 STG.E.U8 desc[UR4][R54.64], R2 ;  /* 0x0000000236006986 */ /* 0x0003e8000c101104 */
[----:B-1----:R-:W2:Y:S04]  /*11a300*/  LDL.LU.64 R54, [R1+0xb00] ;  /* 0x000b000001367983 */ /* 0x002ea80000300a00 */
[----:B------:R-:W2:Y:S01]  /*11a310*/  LDL.LU R44, [R1+0x788] ;  /* 0x00078800012c7983 */ /* 0x000ea20000300800 */
[----:B------:R-:W-:-:S03]  /*11a320*/  VIADD R2, R46, 0xf4 ;  /* 0x000000f42e027836 */ /* 0x000fc60000000000 */
[----:B----4-:R1:W-:Y:S01]  /*11a330*/  @P4 STG.E.U8 desc[UR4][R60.64], R3 ;  /* 0x000000033c004986 */ /* 0x0103e2000c101104 */
[----:B------:R-:W-:Y:S02]  /*11a340*/  ISETP.LT.AND P4, PT, R41, UR10, !P2 ;  /* 0x0000000a29007c0c */ /* 0x000fe4000d781270 */
[----:B------:R-:W-:Y:S01]  /*11a350*/  ISETP.LT.AND P6, PT, R40, UR18, !P2 ;  /* 0x0000001228007c0c */ /* 0x000fe2000d7c1270 */
[----:B------:R-:W4:Y:S01]  /*11a360*/  LDCU UR10, c[0x0][0x398] ;  /* 0x00007300ff0a77ac */ /* 0x000f220008000800 */
[----:B------:R-:W0:Y:S01]  /*11a370*/  LDCU UR18, c[0x0][0x398] ;  /* 0x00007300ff1277ac */ /* 0x000e220008000800 */
[----:B-1----:R-:W4:Y:S01]  /*11a380*/  LDL.LU.64 R60, [R1+0xaf8] ;  /* 0x000af800013c7983 */ /* 0x002f220000300a00 */
[----:B------:R-:W-:-:S05]  /*11a390*/  PRMT R3, R43, 0x7772, RZ ;  /* 0x000077722b037816 */ /* 0x000fca00000000ff */
[----:B---3--:R1:W-:Y:S01]  /*11a3a0*/  @P3 STG.E.U8 desc[UR4][R52.64], R3 ;  /* 0x0000000334003986 */ /* 0x0083e2000c101104 */
[----:B------:R-:W-:Y:S02]  /*11a3b0*/  ISETP.GE.AND P3, PT, R2, UR51, PT ;  /* 0x0000003302007c0c */ /* 0x000fe4000bf66270 */
[----:B--2---:R-:W-:Y:S01]  /*11a3c0*/  PRMT R2, R42, 0x7770, RZ ;  /* 0x000077702a027816 */ /* 0x004fe200000000ff */
[----:B------:R2:W-:Y:S04]  /*11a3d0*/  @P5 STG.E.U8 desc[UR4][R50.64], R4 ;  /* 0x0000000432005986 */ /* 0x0005e8000c101104 */
[----:B-1----:R-:W3:Y:S04]  /*11a3e0*/  LDL.LU.64 R52, [R1+0xae8] ;  /* 0x000ae80001347983 */ /* 0x002ee80000300a00 */
[----:B--2---:R-:W2:Y:S04]  /*11a3f0*/  LDL.LU.64 R50, [R1+0xaf0] ;  /* 0x000af00001327983 */ /* 0x004ea80000300a00 */
[----:B------:R1:W-:Y:S04]  /*11a400*/  @P4 STG.E.U8 desc[UR4][R18.64], R2 ;  /* 0x0000000212004986 */ /* 0x0003e8000c101104 */
[----:B-1----:R-:W2:Y:S01]  /*11a410*/  LDL.LU.64 R18, [R1+0xae0] ;  /* 0x000ae00001127983 */ /* 0x002ea20000300a00 */
[----:B------:R-:W-:-:S02]  /*11a420*/  ISETP.LT.AND P5, PT, R17, UR6, !P2 ;  /* 0x0000000611007c0c */ /* 0x000fc4000d7a1270 */
[C---:B------:R-:W-:Y:S02]  /*11a430*/  PRMT R3, R42.reuse, 0x7771, RZ ;  /* 0x000077712a037816 */ /* 0x040fe400000000ff */
[----:B------:R-:W-:Y:S02]  /*11a440*/  ISETP.LT.AND P2, PT, R59, UR16, !P2 ;  /* 0x000000103b007c0c */ /* 0x000fe4000d741270 */
[----:B------:R-:W-:Y:S01]  /*11a450*/  PRMT R2, R42, 0x7772, RZ ;  /* 0x000077722a027816 */ /* 0x000fe200000000ff */
[----:B------:R-:W2:Y:S04]  /*11a460*/  LDL.LU R43, [R1+0x6a8] ;  /* 0x0006a800012b7983 */ /* 0x000ea80000300800 */
[----:B------:R1:W-:Y:S01]  /*11a470*/  @P6 STG.E.U8 desc[UR4][R32.64], R3 ;  /* 0x0000000320006986 */ /* 0x0003e2000c101104 */
[----:B------:R-:W-:-:S02]  /*11a480*/  ISETP.LT.AND P6, PT, R16, UR12, !P3 ;  /* 0x0000000c10007c0c */ /* 0x000fc4000dfc1270 */
[----:B------:R-:W-:Y:S01]  /*11a490*/  ISETP.LT.AND P4, PT, R49, UR20, !P3 ;  /* 0x0000001431007c0c */ /* 0x000fe2000df81270 */
[----:B------:R-:W2:Y:S01]  /*11a4a0*/  LDCU UR6, c[0x0][0x398] ;  /* 0x00007300ff0677ac */ /* 0x000ea20008000800 */
[----:B------:R-:W2:Y:S01]  /*11a4b0*/  LDCU UR16, c[0x0][0x398] ;  /* 0x00007300ff1077ac */ /* 0x000ea20008000800 */
[----:B------:R-:W2:Y:S01]  /*11a4c0*/  LDCU UR12, c[0x0][0x398] ;  /* 0x00007300ff0c77ac */ /* 0x000ea20008000800 */
[----:B------:R-:W2:Y:S01]  /*11a4d0*/  LDCU UR20, c[0x0][0x398] ;  /* 0x00007300ff1477ac */ /* 0x000ea20008000800 */
[----:B------:R0:W-:Y:S01]  /*11a4e0*/  @P5 STG.E.U8 desc[UR4][R36.64], R2 ;  /* 0x0000000224005986 */ /* 0x0001e2000c101104 */
[----:B-1----:R-:W-:-:S03]  /*11a4f0*/  PRMT R3, R42, 0x7773, RZ ;  /* 0x000077732a037816 */ /* 0x002fc600000000ff */
[----:B------:R-:W2:Y:S01]  /*11a500*/  LDL.LU.64 R32, [R1+0xac8] ;  /* 0x000ac80001207983 */ /* 0x000ea20000300a00 */
[----:B0-----:R-:W-:Y:S01]  /*11a510*/  ISETP.LT.AND P5, PT, R48, UR14, !P3 ;  /* 0x0000000e30007c0c */ /* 0x001fe2000dfa1270 */
[----:B------:R-:W0:Y:S01]  /*11a520*/  LDCU UR14, c[0x0][0x398] ;  /* 0x00007300ff0e77ac */ /* 0x000e220008000800 */
[C---:B------:R-:W-:Y:S01]  /*11a530*/  PRMT R2, R44.reuse, 0x7770, RZ ;  /* 0x000077702c027816 */ /* 0x040fe200000000ff */
[----:B------:R1:W-:Y:S04]  /*11a540*/  @P2 STG.E.U8 desc[UR4][R54.64], R3 ;  /* 0x0000000336002986 */ /* 0x0003e8000c101104 */
[----:B------:R-:W2:Y:S01]  /*11a550*/  LDL.LU.64 R36, [R1+0xad8] ;  /* 0x000ad80001247983 */ /* 0x000ea20000300a00 */
[----:B------:R-:W-:Y:S02]  /*11a560*/  ISETP.LT.AND P2, PT, R45, UR22, !P3 ;  /* 0x000000162d007c0c */ /* 0x000fe4000df41270 */
[C---:B-1----:R-:W-:Y:S01]  /*11a570*/  PRMT R3, R44.reuse, 0x7771, RZ ;  /* 0x000077712c037816 */ /* 0x042fe200000000ff */
[----:B----4-:R1:W-:Y:S04]  /*11a580*/  @P6 STG.E.U8 desc[UR4][R60.64], R2 ;  /* 0x000000023c006986 */ /* 0x0103e8000c101104 */
[----:B-1----:R-:W4:Y:S01]  /*11a590*/  LDL.LU.64 R60, [R1+0xac0] ;  /* 0x000ac000013c7983 */ /* 0x002f220000300a00 */
[----:B------:R-:W-:-:S03]  /*11a5a0*/  PRMT R2, R44, 0x7772, RZ ;  /* 0x000077722c027816 */ /* 0x000fc600000000ff */
[----:B------:R-:W4:Y:S04]  /*11a5b0*/  LDL.LU R42, [R1+0x708] ;  /* 0x00070800012a7983 */ /* 0x000f280000300800 */
[----:B---3--:R1:W-:Y:S04]  /*11a5c0*/  @P4 STG.E.U8 desc[UR4][R52.64], R3 ;  /* 0x0000000334004986 */ /* 0x0083e8000c101104 */
[----:B--2---:R2:W-:Y:S01]  /*11a5d0*/  @P5 STG.E.U8 desc[UR4][R50.64], R2 ;  /* 0x0000000232005986 */ /* 0x0045e2000c101104 */
[----:B-1----:R-:W-:-:S03]  /*11a5e0*/  PRMT R3, R44, 0x7773, RZ ;  /* 0x000077732c037816 */ /* 0x002fc600000000ff */
[----:B--2---:R-:W2:Y:S04]  /*11a5f0*/  LDL.LU.64 R50, [R1+0xad0] ;  /* 0x000ad00001327983 */ /* 0x004ea80000300a00 */
[----:B------:R1:W-:Y:S04]  /*11a600*/  @P2 STG.E.U8 desc[UR4][R18.64], R3 ;  /* 0x0000000312002986 */ /* 0x0003e8000c101104 */
[----:B-1----:R-:W3:Y:S01]  /*11a610*/  LDL.LU.64 R18, [R1+0xaa0] ;  /* 0x000aa00001127983 */ /* 0x002ee20000300a00 */
[----:B------:R-:W-:Y:S02]  /*11a620*/  ISETP.LT.AND P4, PT, R41, UR7, !P3 ;  /* 0x0000000729007c0c */ /* 0x000fe4000df81270 */
[----:B------:R-:W-:-:S02]  /*11a630*/  ISETP.LT.AND P5, PT, R40, UR8, !P3 ;  /* 0x0000000828007c0c */ /* 0x000fc4000dfa1270 */
[----:B------:R-:W-:Y:S01]  /*11a640*/  ISETP.LT.AND P6, PT, R17, UR10, !P3 ;  /* 0x0000000a11007c0c */ /* 0x000fe2000dfc1270 */
[----:B------:R-:W-:Y:S01]  /*11a650*/  VIADD R2, R46, 0xf7 ;  /* 0x000000f72e027836 */ /* 0x000fe20000000000 */
[----:B------:R-:W-:Y:S01]  /*11a660*/  PRMT R3, R43, 0x7770, RZ ;  /* 0x000077702b037816 */ /* 0x000fe200000000ff */
[----:B------:R-:W3:Y:S04]  /*11a670*/  LDL.LU.64 R54, [R1+0xab8] ;  /* 0x000ab80001367983 */ /* 0x000ee80000300a00 */
[----:B------:R-:W3:Y:S04]  /*11a680*/  LDL.LU.64 R52, [R1+0xa70] ;  /* 0x000a700001347983 */ /* 0x000ee80000300a00 */
[----:B------:R-:W3:Y:S01]  /*11a690*/  LDL.LU R44, [R1+0x78c] ;  /* 0x00078c00012c7983 */ /* 0x000ee20000300800 */
[----:B------:R-:W-:-:S02]  /*11a6a0*/  ISETP.GE.AND P2, PT, R2, UR11, PT ;  /* 0x0000000b02007c0c */ /* 0x000fc4000bf46270 */
[----:B------:R-:W-:Y:S02]  /*11a6b0*/  PRMT R2, R43, 0x7771, RZ ;  /* 0x000077712b027816 */ /* 0x000fe400000000ff */
[----:B------:R-:W-:Y:S01]  /*11a6c0*/  ISETP.LT.AND P3, PT, R59, UR6, !P3 ;  /* 0x000000063b007c0c */ /* 0x000fe2000df61270 */
[----:B------:R-:W1:Y:S01]  /*11a6d0*/  LDCU UR7, c[0x0][0x398] ;  /* 0x00007300ff0777ac */ /* 0x000e620008000800 */
[----:B------:R-:W0:Y:S01]  /*11a6e0*/  LDCU UR8, c[0x0][0x398] ;  /* 0x00007300ff0877ac */ /* 0x000e220008000800 */
[----:B------:R1:W-:Y:S04]  /*11a6f0*/  @P4 STG.E.U8 desc[UR4][R32.64], R3 ;  /* 0x0000000320004986 */ /* 0x0003e8000c101104 */
[----:B------:R0:W-:Y:S01]  /*11a700*/  @P5 STG.E.U8 desc[UR4][R36.64], R2 ;  /* 0x0000000224005986 */ /* 0x0001e2000c101104 */
[----:B------:R-:W-:Y:S01]  /*11a710*/  ISETP.LT.AND P4, PT, R16, UR16, !P0 ;  /* 0x0000001010007c0c */ /* 0x000fe2000c781270 */
[----:B------:R-:W0:Y:S01]  /*11a720*/  LDCU UR10, c[0x0][0x398] ;  /* 0x00007300ff0a77ac */ /* 0x000e220008000800 */
[----:B------:R-:W0:Y:S01]  /*11a730*/  LDCU UR11, c[0x0][0x398] ;  /* 0x00007300ff0b77ac */ /* 0x000e220008000800 */
[----:B------:R-:W0:Y:S01]  /*11a740*/  LDCU UR6, c[0x0][0x398] ;  /* 0x00007300ff0677ac */ /* 0x000e220008000800 */
[----:B-1----:R-:W-:-:S02]  /*11a750*/  PRMT R3, R43, 0x7772, RZ ;  /* 0x000077722b037816 */ /* 0x002fc400000000ff */
[----:B----4-:R-:W-:-:S03]  /*11a760*/  PRMT R4, R42, 0x7770, RZ ;  /* 0x000077702a047816 */ /* 0x010fc600000000ff */
[----:B------:R1:W-:Y:S01]  /*11a770*/  @P6 STG.E.U8 desc[UR4][R60.64], R3 ;  /* 0x000000033c006986 */ /* 0x0003e2000c101104 */
[----:B------:R-:W-:Y:S01]  /*11a780*/  ISETP.LT.AND P5, PT, R49, UR12, !P0 ;  /* 0x0000000c31007c0c */ /* 0x000fe2000c7a1270 */
[----:B0-----:R-:W-:Y:S01]  /*11a790*/  VIADD R2, R46, 0xf8 ;  /* 0x000000f82e027836 */ /* 0x001fe20000000000 */
[----:B------:R-:W-:Y:S01]  /*11a7a0*/  PRMT R5, R42, 0x7773, RZ ;  /* 0x000077732a057816 */ /* 0x000fe200000000ff */
[----:B------:R-:W0:Y:S01]  /*11a7b0*/  LDCU UR16, c[0x0][0x398] ;  /* 0x00007300ff1077ac */ /* 0x000e220008000800 */
[----:B-1----:R-:W4:Y:S01]  /*11a7c0*/  LDL.LU.64 R60, [R1+0xaa8] ;  /* 0x000aa800013c7983 */ /* 0x002f220000300a00 */
[----:B------:R-:W-:-:S03]  /*11a7d0*/  PRMT R3, R43, 0x7773, RZ ;  /* 0x000077732b037816 */ /* 0x000fc600000000ff */
[----:B------:R-:W4:Y:S01]  /*11a7e0*/  LDL.LU R47, [R1+0x778] ;  /* 0x00077800012f7983 */ /* 0x000f220000300800 */
[----:B------:R-:W-:Y:S01]  /*11a7f0*/  ISETP.LT.AND P6, PT, R48, UR14, !P0 ;  /* 0x0000000e30007c0c */ /* 0x000fe2000c7c1270 */
[----:B------:R-:W1:Y:S01]  /*11a800*/  LDCU UR12, c[0x0][0x398] ;  /* 0x00007300ff0c77ac */ /* 0x000e620008000800 */
[----:B------:R-:W0:Y:S01]  /*11a810*/  LDCU UR14, c[0x0][0x398] ;  /* 0x00007300ff0e77ac */ /* 0x000e220008000800 */
[----:B--2---:R2:W-:Y:S04]  /*11a820*/  @P3 STG.E.U8 desc[UR4][R50.64], R3 ;  /* 0x0000000332003986 */ /* 0x0045e8000c101104 */
[----:B--2---:R-:W2:Y:S04]  /*11a830*/  LDL.LU.64 R50, [R1+0xab0] ;  /* 0x000ab00001327983 */ /* 0x004ea80000300a00 */
[----:B---3--:R3:W-:Y:S04]  /*11a840*/  @P4 STG.E.U8 desc[UR4][R18.64], R4 ;  /* 0x0000000412004986 */ /* 0x0087e8000c101104 */
[----:B---3--:R-:W3:Y:S01]  /*11a850*/  LDL.LU.64 R18, [R1+0xa98] ;  /* 0x000a980001127983 */ /* 0x008ee20000300a00 */
[----:B------:R-:W-:-:S02]  /*11a860*/  ISETP.GE.AND P3, PT, R2, UR9, PT ;  /* 0x0000000902007c0c */ /* 0x000fc4000bf66270 */
[C---:B------:R-:W-:Y:S02]  /*11a870*/  PRMT R2, R42.reuse, 0x7771, RZ ;  /* 0x000077712a027816 */ /* 0x040fe400000000ff */
[----:B------:R-:W-:Y:S01]  /*11a880*/  ISETP.LT.AND P4, PT, R45, UR18, !P0 ;  /* 0x000000122d007c0c */ /* 0x000fe2000c781270 */
[----:B------:R-:W3:Y:S04]  /*11a890*/  LDL.LU.64 R32, [R1+0xa90] ;  /* 0x000a900001207983 */ /* 0x000ee80000300a00 */
[----:B------:R0:W-:Y:S04]  /*11a8a0*/  @P5 STG.E.U8 desc[UR4][R54.64], R2 ;  /* 0x0000000236005986 */ /* 0x0001e8000c101104 */
[----:B------:R-:W3:Y:S01]  /*11a8b0*/  LDL.LU.64 R36, [R1+0xa88] ;  /* 0x000a880001247983 */ /* 0x000ee20000300a00 */
[----:B------:R-:W-:-:S02]  /*11a8c0*/  PRMT R3, R42, 0x7772, RZ ;  /* 0x000077722a037816 */ /* 0x000fc400000000ff */
[----:B------:R-:W-:Y:S02]  /*11a8d0*/  ISETP.LT.AND P5, PT, R40, UR7, !P0 ;  /* 0x0000000728007c0c */ /* 0x000fe4000c7a1270 */
[C---:B------:R-:W-:Y:S02]  /*11a8e0*/  PRMT R4, R44.reuse, 0x7772, RZ ;  /* 0x000077722c047816 */ /* 0x040fe400000000ff */
[----:B------:R-:W-:Y:S01]  /*11a8f0*/  PRMT R6, R44, 0x7773, RZ ;  /* 0x000077732c067816 */ /* 0x000fe200000000ff */
[----:B------:R-:W1:Y:S01]  /*11a900*/  LDCU UR9, c[0x0][0x398] ;  /* 0x00007300ff0977ac */ /* 0x000e620008000800 */
[----:B0-----:R-:W3:Y:S04]  /*11a910*/  LDL.LU.64 R54, [R1+0xa38] ;  /* 0x000a380001367983 */ /* 0x001ee80000300a00 */
[----:B------:R-:W3:Y:S04]  /*11a920*/  LDL.LU.64 R42, [R1+0xa30] ;  /* 0x000a3000012a7983 */ /* 0x000ee80000300a00 */
[----:B------:R0:W-:Y:S01]  /*11a930*/  @P6 STG.E.U8 desc[UR4][R52.64], R3 ;  /* 0x0000000334006986 */ /* 0x0001e2000c101104 */
[----:B------:R-:W-:-:S02]  /*11a940*/  ISETP.LT.AND P6, PT, R41, UR20, !P0 ;  /* 0x0000001429007c0c */ /* 0x000fc4000c7c1270 */
[C---:B------:R-:W-:Y:S01]  /*11a950*/  PRMT R2, R44.reuse, 0x7771, RZ ;  /* 0x000077712c027816 */ /* 0x040fe200000000ff */
[----:B------:R-:W1:Y:S01]  /*11a960*/  LDCU UR7, c[0x0][0x398] ;  /* 0x00007300ff0777ac */ /* 0x000e620008000800 */
[----:B0-----:R-:W-:Y:S01]  /*11a970*/  PRMT R3, R44, 0x7770, RZ ;  /* 0x000077702c037816 */ /* 0x001fe200000000ff */
[----:B----4-:R0:W-:Y:S01]  /*11a980*/  @P4 STG.E.U8 desc[UR4][R60.64], R5 ;  /* 0x000000053c004986 */ /* 0x0101e2000c101104 */
        /* <DEDUP_REMOVED lines=12> */
[----:B------:R-:W-:Y:S02]  /*11aa50*/  ISETP.LT.AND P6, PT, R49, UR6, !P1 ;  /* 0x0000000631007c0c */ /* 0x000fe4000cfc1270 */
[C---:B------:R-:W-:Y:S02]  /*11aa60*/  PRMT R5, R47.reuse, 0x7772, RZ ;  /* 0x000077722f057816 */ /* 0x040fe400000000ff */
[----:B------:R-:W-:Y:S01]  /*11aa70*/  PRMT R7, R47, 0x7773, RZ ;  /* 0x000077732f077816 */ /* 0x000fe200000000ff */
[----:B------:R-:W0:Y:S01]  /*11aa80*/  LDCU UR8, c[0x0][0x398] ;  /* 0x00007300ff0877ac */ /* 0x000e220008000800 */
[----:B------:R-:W0:Y:S01]  /*11aa90*/  LDCU UR10, c[0x0][0x398] ;  /* 0x00007300ff0a77ac */ /* 0x000e220008000800 */
[----:B------:R-:W0:Y:S01]  /*11aaa0*/  LDCU UR11, c[0x0][0x398] ;  /* 0x00007300ff0b77ac */ /* 0x000e220008000800 */
[----:B------:R-:W0:Y:S01]  /*11aab0*/  LDCU UR6, c[0x0][0x398] ;  /* 0x00007300ff0677ac */ /* 0x000e220008000800 */
[----:B------:R-:W-:Y:S01]  /*11aac0*/  @P4 STG.E.U8 desc[UR4][R32.64], R5 ;  /* 0x0000000520004986 */ /* 0x000fe2000c101104 */
[----:B------:R-:W-:-:S03]  /*11aad0*/  ISETP.LT.AND P4, PT, R48, UR16, !P1 ;  /* 0x0000001030007c0c */ /* 0x000fc6000cf81270 */
[----:B------:R0:W-:Y:S04]  /*11aae0*/  @P0 STG.E.U8 desc[UR4][R36.64], R7 ;  /* 0x0000000724000986 */ /* 0x0001e8000c101104 */
[----:B------:R-:W-:Y:S04]  /*11aaf0*/  @P5 STG.E.U8 desc[UR4][R54.64], R3 ;  /* 0x0000000336005986 */ /* 0x000fe8000c101104 */
[----:B------:R0:W-:Y:S01]  /*11ab00*/  @P6 STG.E.U8 desc[UR4][R42.64], R2 ;  /* 0x000000022a006986 */ /* 0x0001e2000c101104 */
[----:B-1----:R-:W-:Y:S02]  /*11ab10*/  ISETP.LT.AND P0, PT, R45, UR9, !P1 ;  /* 0x000000092d007c0c */ /* 0x002fe4000cf01270 */
[----:B------:R-:W-:Y:S01]  /*11ab20*/  ISETP.LT.AND P5, PT, R41, UR12, !P1 ;  /* 0x0000000c29007c0c */ /* 0x000fe2000cfa1270 */
[----:B------:R-:W1:Y:S01]  /*11ab30*/  LDCU UR16, c[0x0][0x398] ;  /* 0x00007300ff1077ac */ /* 0x000e620008000800 */
[----:B0-----:R-:W3:Y:S04]  /*11ab40*/  LDL.LU.64 R36, [R1+0x9d0] ;  /* 0x0009d00001247983 */ /* 0x001ee80000300a00 */
[----:B------:R-:W3:Y:S04]  /*11ab50*/  LDL.LU.64 R42, [R1+0x9d8] ;  /* 0x0009d800012a7983 */ /* 0x000ee80000300a00 */
[----:B------:R-:W3:Y:S01]  /*11ab60*/  LDL.LU R54, [R1+0x70c] ;  /* 0x00070c0001367983 */ /* 0x000ee20000300800 */
[----:B------:R-:W-:Y:S01]  /*11ab70*/  ISETP.LT.AND P6, PT, R40, UR14, !P1 ;  /* 0x0000000e28007c0c */ /* 0x000fe2000cfc1270 */
[----:B------:R-:W-:Y:S01]  /*11ab80*/  VIADD R2, R46, 0xf9 ;  /* 0x000000f92e027836 */ /* 0x000fe20000000000 */
[----:B------:R-:W0:Y:S01]  /*11ab90*/  LDCU UR9, c[0x0][0x398] ;  /* 0x00007300ff0977ac */ /* 0x000e220008000800 */
[----:B------:R-:W0:Y:S01]  /*11aba0*/  LDCU UR12, c[0x0][0x398] ;  /* 0x00007300ff0c77ac */ /* 0x000e220008000800 */
[----:B------:R-:W0:Y:S01]  /*11abb0*/  LDCU UR14, c[0x0][0x398] ;  /* 0x00007300ff0e77ac */ /* 0x000e220008000800 */
[----:B----4-:R4:W-:Y:S01]  /*11abc0*/  @P4 STG.E.U8 desc[UR4][R60.64], R4 ;  /* 0x000000043c004986 */ /* 0x0109e2000c101104 */
[----:B------:R-:W-:-:S02]  /*11abd0*/  ISETP.GE.AND P4, PT, R2, UR13, PT ;  /* 0x0000000d02007c0c */ /* 0x000fc4000bf86270 */
[C---:B------:R-:W-:Y:S02]  /*11abe0*/  PRMT R2, R44.reuse, 0x7770, RZ ;  /* 0x000077702c027816 */ /* 0x040fe400000000ff */
[----:B------:R-:W-:Y:S01]  /*11abf0*/  PRMT R3, R44, 0x7771, RZ ;  /* 0x000077712c037816 */ /* 0x000fe200000000ff */
[----:B----4-:R-:W4:Y:S04]  /*11ac00*/  LDL.LU.64 R60, [R1+0x988] ;  /* 0x00098800013c7983 */ /* 0x010f280000300a00 */
[----:B------:R0:W-:Y:S01]  /*11ac10*/  @P0 STG.E.U8 desc[UR4][R52.64], R6 ;  /* 0x0000000634000986 */ /* 0x0001e2000c101104 */
[----:B------:R-:W1:Y:S03]  /*11ac20*/  LDCU UR13, c[0x0][0x398] ;  /* 0x00007300ff0d77ac */ /* 0x000e660008000800 */
[----:B0-----:R-:W4:Y:S04]  /*11ac30*/  LDL.LU.64 R52, [R1+0x980] ;  /* 0x0009800001347983 */ /* 0x001f280000300a00 */
[----:B--2---:R0:W-:Y:S04]  /*11ac40*/  @P5 STG.E.U8 desc[UR4][R50.64], R2 ;  /* 0x0000000232005986 */ /* 0x0041e8000c101104 */
[----:B0-----:R-:W2:Y:S04]  /*11ac50*/  LDL.LU.64 R50, [R1+0x978] ;  /* 0x0009780001327983 */ /* 0x001ea80000300a00 */
[----:B---3--:R0:W-:Y:S04]  /*11ac60*/  @P6 STG.E.U8 desc[UR4][R18.64], R3 ;  /* 0x0000000312006986 */ /* 0x0081e8000c101104 */
[----:B0-----:R-:W3:Y:S01]  /*11ac70*/  LDL.LU.64 R18, [R1+0x948] ;  /* 0x0009480001127983 */ /* 0x001ee20000300a00 */
[----:B------:R-:W-:-:S02]  /*11ac80*/  ISETP.LT.AND P0, PT, R17, UR7, !P1 ;  /* 0x0000000711007c0c */ /* 0x000fc4000cf01270 */
[----:B------:R-:W-:Y:S01]  /*11ac90*/  ISETP.LT.AND P1, PT, R59, UR8, !P1 ;  /* 0x000000083b007c0c */ /* 0x000fe2000cf21270 */
[----:B------:R-:W-:Y:S01]  /*11aca0*/  VIADD R3, R46, 0xfa ;  /* 0x000000fa2e037836 */ /* 0x000fe20000000000 */
[----:B------:R-:W-:Y:S02]  /*11acb0*/  ISETP.LT.AND P6, PT, R16, UR10, !P2 ;  /* 0x0000000a10007c0c */ /* 0x000fe4000d7c1270 */
[C---:B------:R-:W-:Y:S01]  /*11acc0*/  PRMT R2, R44.reuse, 0x7772, RZ ;  /* 0x000077722c027816 */ /* 0x040fe200000000ff */
[----:B------:R-:W3:Y:S01]  /*11acd0*/  LDL.LU R47, [R1+0x77c] ;  /* 0x00077c00012f7983 */ /* 0x000ee20000300800 */
[----:B------:R-:W0:Y:S01]  /*11ace0*/  LDCU UR7, c[0x0][0x398] ;  /* 0x00007300ff0777ac */ /* 0x000e220008000800 */
[----:B------:R-:W-:Y:S02]  /*11acf0*/  ISETP.GE.AND P5, PT, R3, UR15, PT ;  /* 0x0000000f03007c0c */ /* 0x000fe4000bfa6270 */
[----:B------:R-:W-:Y:S01]  /*11ad00*/  PRMT R3, R44, 0x7773, RZ ;  /* 0x000077732c037816 */ /* 0x000fe200000000ff */
[----:B------:R-:W0:Y:S01]  /*11ad10*/  LDCU UR8, c[0x0][0x398] ;  /* 0x00007300ff0877ac */ /* 0x000e220008000800 */
[----:B------:R-:W0:Y:S01]  /*11ad20*/  LDCU UR10, c[0x0][0x398] ;  /* 0x00007300ff0a77ac */ /* 0x000e220008000800 */
[----:B------:R-:W0:Y:S01]  /*11ad30*/  LDCU UR15, c[0x0][0x398] ;  /* 0x00007300ff0f77ac */ /* 0x000e220008000800 */
[----:B------:R0:W-:Y:S04]  /*11ad40*/  @P0 STG.E.U8 desc[UR4][R36.64], R2 ;  /* 0x0000000224000986 */ /* 0x0001e8000c101104 */
[----:B------:R1:W-:Y:S01]  /*11ad50*/  @P1 STG.E.U8 desc[UR4][R42.64], R3 ;  /* 0x000000032a001986 */ /* 0x0003e2000c101104 */
[----:B------:R-:W-:-:S02]  /*11ad60*/  ISETP.LT.AND P0, PT, R49, UR11, !P2 ;  /* 0x0000000b31007c0c */ /* 0x000fc4000d701270 */
[----:B------:R-:W-:Y:S02]  /*11ad70*/  ISETP.LT.AND P1, PT, R48, UR6, !P2 ;  /* 0x0000000630007c0c */ /* 0x000fe4000d721270 */
[C---:B------:R-:W-:Y:S01]  /*11ad80*/  PRMT R4, R54.reuse, 0x7773, RZ ;  /* 0x0000777336047816 */ /* 0x040fe200000000ff */
[----:B------:R-:W2:Y:S01]  /*11ad90*/  LDCU UR6, c[0x0][0x398] ;  /* 0x00007300ff0677ac */ /* 0x000ea20008000800 */
[----:B------:R-:W2:Y:S01]  /*11ada0*/  LDCU UR11, c[0x0][0x398] ;  /* 0x00007300ff0b77ac */ /* 0x000ea20008000800 */
[C---:B0-----:R-:W-:Y:S01]  /*11adb0*/  PRMT R2, R54.reuse, 0x7770, RZ ;  /* 0x0000777036027816 */ /* 0x041fe200000000ff */
[----:B-1----:R-:W3:Y:S04]  /*11adc0*/  LDL.LU.64 R42, [R1+0x960] ;  /* 0x00096000012a7983 */ /* 0x002ee80000300a00 */
[----:B------:R-:W3:Y:S04]  /*11add0*/  LDL.LU.64 R32, [R1+0x950] ;  /* 0x0009500001207983 */ /* 0x000ee80000300a00 */
[----:B------:R-:W3:Y:S01]  /*11ade0*/  LDL.LU.64 R36, [R1+0x940] ;  /* 0x0009400001247983 */ /* 0x000ee20000300a00 */
[----:B------:R-:W-:-:S03]  /*11adf0*/  PRMT R3, R54, 0x7772, RZ ;  /* 0x0000777236037816 */ /* 0x000fc600000000ff */
[----:B----4-:R0:W-:Y:S01]  /*11ae00*/  @P6 STG.E.U8 desc[UR4][R60.64], R2 ;  /* 0x000000023c006986 */ /* 0x0101e2000c101104 */
[----:B------:R-:W-:Y:S01]  /*11ae10*/  ISETP.LT.AND P6, PT, R45, UR16, !P2 ;  /* 0x000000102d007c0c */ /* 0x000fe2000d7c1270 */
[----:B------:R-:W1:Y:S02]  /*11ae20*/  LDCU UR16, c[0x0][0x398] ;  /* 0x00007300ff1077ac */ /* 0x000e640008000800 */
[----:B0-----:R-:W4:Y:S04]  /*11ae30*/  LDL.LU.64 R60, [R1+0x920] ;  /* 0x00092000013c7983 */ /* 0x001f280000300a00 */
[----:B------:R-:W4:Y:S01]  /*11ae40*/  LDL.LU R44, [R1+0x760] ;  /* 0x00076000012c7983 */ /* 0x000f220000300800 */
[----:B------:R-:W-:-:S03]  /*11ae50*/  PRMT R2, R54, 0x7771, RZ ;  /* 0x0000777136027816 */ /* 0x000fc600000000ff */
[----:B------:R-:W4:Y:S04]  /*11ae60*/  LDL.LU.64 R54, [R1+0x8e8] ;  /* 0x0008e80001367983 */ /* 0x000f280000300a00 */
[----:B------:R0:W-:Y:S04]  /*11ae70*/  @P0 STG.E.U8 desc[UR4][R52.64], R2 ;  /* 0x0000000234000986 */ /* 0x0001e8000c101104 */
[----:B0-----:R-:W4:Y:S04]  /*11ae80*/  LDL.LU.64 R52, [R1+0x8e0] ;  /* 0x0008e00001347983 */ /* 0x001f280000300a00 */
[----:B--2---:R-:W-:Y:S04]  /*11ae90*/  @P1 STG.E.U8 desc[UR4][R50.64], R3 ;  /* 0x0000000332001986 */ /* 0x004fe8000c101104 */
[----:B---3--:R0:W-:Y:S04]  /*11aea0*/  @P6 STG.E.U8 desc[UR4][R18.64], R4 ;  /* 0x0000000412006986 */ /* 0x0081e8000c101104 */
[----:B0-----:R-:W2:Y:S01]  /*11aeb0*/  LDL.LU.64 R18, [R1+0x8b0] ;  /* 0x0008b00001127983 */ /* 0x001ea20000300a00 */
[----:B------:R-:W-:-:S02]  /*11aec0*/  ISETP.LT.AND P0, PT, R41, UR9, !P2 ;  /* 0x0000000929007c0c */ /* 0x000fc4000d701270 */
[----:B------:R-:W-:Y:S02]  /*11aed0*/  ISETP.LT.AND P1, PT, R40, UR12, !P2 ;  /* 0x0000000c28007c0c */ /* 0x000fe4000d721270 */
[----:B------:R-:W-:Y:S02]  /*11aee0*/  ISETP.LT.AND P6, PT, R17, UR13, !P2 ;  /* 0x0000000d11007c0c */ /* 0x000fe4000d7c1270 */
[----:B------:R-:W-:Y:S01]  /*11aef0*/  ISETP.LT.AND P2, PT, R59, UR14, !P2 ;  /* 0x0000000e3b007c0c */ /* 0x000fe2000d741270 */
[----:B------:R-:W3:Y:S01]  /*11af00*/  LDL.LU.64 R50, [R1+0x8a8] ;  /* 0x0008a80001327983 */ /* 0x000ee20000300a00 */
[C---:B------:R-:W-:Y:S02]  /*11af10*/  PRMT R2, R47.reuse, 0x7770, RZ ;  /* 0x000077702f027816 */ /* 0x040fe400000000ff */
[C---:B------:R-:W-:Y:S02]  /*11af20*/  PRMT R3, R47.reuse, 0x7771, RZ ;  /* 0x000077712f037816 */ /* 0x040fe400000000ff */
[----:B------:R-:W-:-:S02]  /*11af30*/  PRMT R4, R47, 0x7772, RZ ;  /* 0x000077722f047816 */ /* 0x000fc400000000ff */
[----:B------:R-:W-:Y:S01]  /*11af40*/  PRMT R5, R47, 0x7773, RZ ;  /* 0x000077732f057816 */ /* 0x000fe200000000ff */
[----:B------:R-:W0:Y:S01]  /*11af50*/  LDCU UR9, c[0x0][0x398] ;  /* 0x00007300ff0977ac */ /* 0x000e220008000800 */
[----:B------:R-:W0:Y:S01]  /*11af60*/  LDCU UR12, c[0x0][0x398] ;  /* 0x00007300ff0c77ac */ /* 0x000e220008000800 */
[----:B------:R-:W0:Y:S01]  /*11af70*/  LDCU UR13, c[0x0][0x398] ;  /* 0x00007300ff0d77ac */ /* 0x000e220008000800 */
[----:B------:R-:W0:Y:S01]  /*11af80*/  LDCU UR14, c[0x0][0x398] ;  /* 0x00007300ff0e77ac */ /* 0x000e220008000800 */
[----:B------:R0:W-:Y:S04]  /*11af90*/  @P0 STG.E.U8 desc[UR4][R42.64], R2 ;  /* 0x000000022a000986 */ /* 0x0001e8000c101104 */
[----:B------:R1:W-:Y:S01]  /*11afa0*/  @P1 STG.E.U8 desc[UR4][R32.64], R3 ;  /* 0x0000000320001986 */ /* 0x0003e2000c101104 */
[----:B------:R-:W-:-:S03]  /*11afb0*/  ISETP.LT.AND P1, PT, R16, UR7, !P3 ;  /* 0x0000000710007c0c */ /* 0x000fc6000df21270 */
[----:B------:R-:W-:Y:S01]  /*11afc0*/  @P6 STG.E.U8 desc[UR4][R36.64], R4 ;  /* 0x0000000424006986 */ /* 0x000fe2000c101104 */
[----:B------:R-:W-:Y:S02]  /*11afd0*/  ISETP.LT.AND P0, PT, R49, UR8, !P3 ;  /* 0x0000000831007c0c */ /* 0x000fe4000df01270 */
[----:B------:R-:W-:Y:S01]  /*11afe0*/  ISETP.LT.AND P6, PT, R48, UR10, !P3 ;  /* 0x0000000a30007c0c */ /* 0x000fe2000dfc1270 */
[----:B------:R-:W2:Y:S01]  /*11aff0*/  LDCU UR7, c[0x0][0x398] ;  /* 0x00007300ff0777ac */ /* 0x000ea20008000800 */
[----:B------:R-:W2:Y:S01]  /*11b000*/  LDCU UR8, c[0x0][0x398] ;  /* 0x00007300ff0877ac */ /* 0x000ea20008000800 */
[----:B------:R-:W2:Y:S01]  /*11b010*/  LDCU UR10, c[0x0][0x398] ;  /* 0x00007300ff0a77ac */ /* 0x000ea20008000800 */
[----:B0-----:R-:W3:Y:S04]  /*11b020*/  LDL.LU R42, [R1+0x690] ;  /* 0x00069000012a7983 */ /* 0x001ee80000300800 */
[----:B-1----:R-:W3:Y:S04]  /*11b030*/  LDL.LU.64 R32, [R1+0x8d8] ;  /* 0x0008d80001207983 */ /* 0x002ee80000300a00 */
[----:B----4-:R0:W-:Y:S01]  /*11b040*/  @P2 STG.E.U8 desc[UR4][R60.64], R5 ;  /* 0x000000053c002986 */ /* 0x0101e2000c101104 */
[----:B------:R-:W-:-:S02]  /*11b050*/  PRMT R2, R44, 0x7770, RZ ;  /* 0x000077702c027816 */ /* 0x000fc400000000ff */
[C---:B------:R-:W-:Y:S01]  /*11b060*/  PRMT R3, R44.reuse, 0x7771, RZ ;  /* 0x000077712c037816 */ /* 0x040fe200000000ff */
[----:B------:R-:W1:Y:S04]  /*11b070*/  LDS.128 R4, [R0] ;  /* 0x0000000000047984 */ /* 0x000e680000000c00 */
[----:B0-----:R-:W4:Y:S04]  /*11b080*/  LDL.LU.64 R60, [R1+0x8d0] ;  /* 0x0008d000013c7983 */ /* 0x001f280000300a00 */
[----:B------:R0:W-:Y:S04]  /*11b090*/  @P1 STG.E.U8 desc[UR4][R54.64], R2 ;  /* 0x0000000236001986 */ /* 0x0001e8000c101104 */
[----:B------:R-:W4:Y:S04]  /*11b0a0*/  LDL.LU.64 R36, [R1+0x8a0] ;  /* 0x0008a00001247983 */ /* 0x000f280000300a00 */
[----:B------:R-:W4:Y:S04]  /*11b0b0*/  LDL.LU R43, [R1+0x6f0] ;  /* 0x0006f000012b7983 */ /* 0x000f280000300800 */
[----:B------:R1:W-:Y:S01]  /*11b0c0*/  @P0 STG.E.U8 desc[UR4][R52.64], R3 ;  /* 0x0000000334000986 */ /* 0x0003e2000c101104 */
[----:B0-----:R-:W-:-:S03]  /*11b0d0*/  PRMT R2, R44, 0x7772, RZ ;  /* 0x000077722c027816 */ /* 0x001fc600000000ff */
[----:B-1----:R-:W4:Y:S04]  /*11b0e0*/  LDL.LU.64 R52, [R1+0x8c8] ;  /* 0x0008c80001347983 */ /* 0x002f280000300a00 */
[----:B--2---:R0:W-:Y:S04]  /*11b0f0*/  @P6 STG.E.U8 desc[UR4][R18.64], R2 ;  /* 0x0000000212006986 */ /* 0x0041e8000c101104 */
[----:B0-----:R-:W2:Y:S01]  /*11b100*/  LDL.LU.64 R18, [R1+0x898] ;  /* 0x0008980001127983 */ /* 0x001ea20000300a00 */
[----:B------:R-:W-:Y:S02]  /*11b110*/  ISETP.LT.AND P2, PT, R45, UR15, !P3 ;  /* 0x0000000f2d007c0c */ /* 0x000fe4000df41270 */
[----:B------:R-:W-:-:S02]  /*11b120*/  PRMT R3, R44, 0x7773, RZ ;  /* 0x000077732c037816 */ /* 0x000fc400000000ff */
[----:B------:R-:W-:Y:S01]  /*11b130*/  ISETP.LT.AND P1, PT, R41, UR6, !P3 ;  /* 0x0000000629007c0c */ /* 0x000fe2000df21270 */
[----:B------:R-:W2:Y:S01]  /*11b140*/  LDL.LU.64 R54, [R1+0x8c0] ;  /* 0x0008c00001367983 */ /* 0x000ea20000300a00 */
[----:B------:R-:W-:Y:S01]  /*11b150*/  ISETP.LT.AND P6, PT, R17, UR16, !P3 ;  /* 0x0000001011007c0c */ /* 0x000fe2000dfc1270 */
[----:B------:R-:W-:Y:S01]  /*11b160*/  VIADD R2, R46, 0xfb ;  /* 0x000000fb2e027836 */ /* 0x000fe20000000000 */
[----:B------:R-:W0:Y:S01]  /*11b170*/  LDCU UR15, c[0x0][0x398] ;  /* 0x00007300ff0f77ac */ /* 0x000e220008000800 */
[----:B------:R-:W1:Y:S01]  /*11b180*/  LDCU UR6, c[0x0][0x398] ;  /* 0x00007300ff0677ac */ /* 0x000e620008000800 */
[----:B------:R-:W0:Y:S03]  /*11b190*/  LDCU UR16, c[0x0][0x398] ;  /* 0x00007300ff1077ac */ /* 0x000e260008000800 */
[----:B---3--:R3:W-:Y:S01]  /*11b1a0*/  @P2 STG.E.U8 desc[UR4][R50.64], R3 ;  /* 0x0000000332002986 */ /* 0x0087e2000c101104 */
[----:B------:R-:W-:-:S02]  /*11b1b0*/  ISETP.LT.AND P2, PT, R40, UR11, !P3 ;  /* 0x0000000b28007c0c */ /* 0x000fc4000df41270 */
[----:B------:R-:W-:Y:S02]  /*11b1c0*/  PRMT R0, R42, 0x7771, RZ ;  /* 0x000077712a007816 */ /* 0x000fe400000000ff */
[----:B------:R-:W-:Y:S02]  /*11b1d0*/  ISETP.LT.AND P3, PT, R59, UR9, !P3 ;  /* 0x000000093b007c0c */ /* 0x000fe4000df61270 */
[----:B------:R-:W-:Y:S01]  /*11b1e0*/  ISETP.GE.AND P0, PT, R2, UR17, PT ;  /* 0x0000001102007c0c */ /* 0x000fe2000bf06270 */
[----:B---3--:R-:W3:Y:S01]  /*11b1f0*/  LDL.LU.64 R50, [R1+0x8b8] ;  /* 0x0008b80001327983 */ /* 0x008ee20000300a00 */
[C---:B------:R-:W-:Y:S02]  /*11b200*/  PRMT R3, R42.reuse, 0x7770, RZ ;  /* 0x000077702a037816 */ /* 0x040fe400000000ff */
[----:B------:R-:W-:Y:S01]  /*11b210*/  PRMT R2, R42, 0x7772, RZ ;  /* 0x000077722a027816 */ /* 0x000fe200000000ff */
[----:B------:R-:W0:Y:S01]  /*11b220*/  LDCU UR11, c[0x0][0x398] ;  /* 0x00007300ff0b77ac */ /* 0x000e220008000800 */
[----:B------:R-:W0:Y:S01]  /*11b230*/  LDCU UR9, c[0x0][0x398] ;  /* 0x00007300ff0977ac */ /* 0x000e220008000800 */
[----:B------:R-:W0:Y:S01]  /*11b240*/  LDCU UR17, c[0x0][0x398] ;  /* 0x00007300ff1177ac */ /* 0x000e220008000800 */
[----:B------:R-:W-:Y:S01]  /*11b250*/  @P1 STG.E.U8 desc[UR4][R32.64], R3 ;  /* 0x0000000320001986 */ /* 0x000fe2000c101104 */
[----:B------:R-:W-:Y:S01]  /*11b260*/  ISETP.LT.AND P1, PT, R16, UR12, !P4 ;  /* 0x0000000c10007c0c */ /* 0x000fe2000e721270 */
[----:B------:R-:W0:Y:S02]  /*11b270*/  LDCU UR12, c[0x0][0x398] ;  /* 0x00007300ff0c77ac */ /* 0x000e240008000800 */
[----:B----4-:R4:W-:Y:S04]  /*11b280*/  @P2 STG.E.U8 desc[UR4][R60.64], R0 ;  /* 0x000000003c002986 */ /* 0x0109e8000c101104 */
[----:B------:R0:W-:Y:S04]  /*11b290*/  @P6 STG.E.U8 desc[UR4][R36.64], R2 ;  /* 0x0000000224006986 */ /* 0x0001e8000c101104 */
[----:B----4-:R-:W4:Y:S01]  /*11b2a0*/  LDL.LU.64 R60, [R1+0x8f8] ;  /* 0x0008f800013c7983 */ /* 0x010f220000300a00 */
[----:B------:R-:W-:-:S03]  /*11b2b0*/  PRMT R0, R42, 0x7773, RZ ;  /* 0x000077732a007816 */ /* 0x000fc600000000ff */
[----:B0-----:R-:W4:Y:S01]  /*11b2c0*/  LDL.LU.64 R36, [R1+0x8f0] ;  /* 0x0008f00001247983 */ /* 0x001f220000300a00 */
[----:B------:R-:W-:-:S03]  /*11b2d0*/  PRMT R2, R43, 0x7770, RZ ;  /* 0x000077702b027816 */ /* 0x000fc600000000ff */
[----:B------:R0:W-:Y:S04]  /*11b2e0*/  @P3 STG.E.U8 desc[UR4][R52.64], R0 ;  /* 0x0000000034003986 */ /* 0x0001e8000c101104 */
[----:B0-----:R-:W4:Y:S04]  /*11b2f0*/  LDL.LU.64 R52, [R1+0x918] ;  /* 0x0009180001347983 */ /* 0x001f280000300a00 */
[----:B--2---:R0:W-:Y:S04]  /*11b300*/  @P1 STG.E.U8 desc[UR4][R18.64], R2 ;  /* 0x0000000212001986 */ /* 0x0041e8000c101104 */
[----:B0-----:R-:W2:Y:S01]  /*11b310*/  LDL.LU.64 R18, [R1+0x910] ;  /* 0x0009100001127983 */ /* 0x001ea20000300a00 */
[----:B------:R-:W-:-:S02]  /*11b320*/  ISETP.LT.AND P6, PT, R49, UR13, !P4 ;  /* 0x0000000d31007c0c */ /* 0x000fc4000e7c1270 */
[----:B------:R-:W-:Y:S02]  /*11b330*/  ISETP.LT.AND P2, PT, R48, UR7, !P4 ;  /* 0x0000000730007c0c */ /* 0x000fe4000e741270 */
[----:B------:R-:W-:Y:S02]  /*11b340*/  PRMT R0, R43, 0x7771, RZ ;  /* 0x000077712b007816 */ /* 0x000fe400000000ff */
[----:B------:R-:W-:Y:S02]  /*11b350*/  ISETP.LT.AND P1, PT, R45, UR8, !P4 ;  /* 0x000000082d007c0c */ /* 0x000fe4000e721270 */
[----:B------:R-:W-:Y:S01]  /*11b360*/  PRMT R2, R43, 0x7772, RZ ;  /* 0x000077722b027816 */ /* 0x000fe200000000ff */
[----:B------:R-:W2:Y:S01]  /*11b370*/  LDL.LU R42, [R1+0x764] ;  /* 0x00076400012a7983 */ /* 0x000ea20000300800 */
[----:B------:R-:W-:Y:S02]  /*11b380*/  ISETP.LT.AND P3, PT, R41, UR10, !P4 ;  /* 0x0000000a29007c0c */ /* 0x000fe4000e761270 */
[----:B------:R-:W-:Y:S01]  /*11b390*/  PRMT R3, R4, 0x7770, RZ ;  /* 0x0000777004037816 */ /* 0x000fe200000000ff */
[----:B------:R-:W0:Y:S01]  /*11b3a0*/  LDCU UR7, c[0x0][0x398] ;  /* 0x00007300ff0777ac */ /* 0x000e220008000800 */
[----:B------:R-:W0:Y:S01]  /*11b3b0*/  LDCU UR13, c[0x0][0x398] ;  /* 0x00007300ff0d77ac */ /* 0x000e220008000800 */
[----:B------:R-:W0:Y:S01]  /*11b3c0*/  LDCU UR8, c[0x0][0x398] ;  /* 0x00007300ff0877ac */ /* 0x000e220008000800 */
[----:B------:R-:W0:Y:S01]  /*11b3d0*/  LDCU UR10, c[0x0][0x398] ;  /* 0x00007300ff0a77ac */ /* 0x000e220008000800 */
[----:B------:R1:W-:Y:S04]  /*11b3e0*/  @P6 STG.E.U8 desc[UR4][R54.64], R0 ;  /* 0x0000000036006986 */ /* 0x0003e8000c101104 */
[----:B---3--:R3:W-:Y:S01]  /*11b3f0*/  @P2 STG.E.U8 desc[UR4][R50.64], R2 ;  /* 0x0000000232002986 */ /* 0x0087e2000c101104 */
[----:B------:R-:W-:-:S02]  /*11b400*/  ISETP.LT.AND P2, PT, R40, UR14, !P4 ;  /* 0x0000000e28007c0c */ /* 0x000fc4000e741270 */
[----:B------:R-:W-:Y:S01]  /*11b410*/  ISETP.LT.AND P6, PT, R17, UR15, !P4 ;  /* 0x0000000f11007c0c */ /* 0x000fe2000e7c1270 */
[----:B-1----:R-:W2:Y:S04]  /*11b420*/  LDL.LU.64 R54, [R1+0x938] ;  /* 0x0009380001367983 */ /* 0x002ea80000300a00 */
[----:B---3--:R-:W3:Y:S01]  /*11b430*/  LDL.LU.64 R50, [R1+0x908] ;  /* 0x0009080001327983 */ /* 0x008ee20000300a00 */
[----:B------:R-:W-:-:S03]  /*11b440*/  PRMT R2, R43, 0x7773, RZ ;  /* 0x000077732b027816 */ /* 0x000fc600000000ff */
[----:B------:R-:W3:Y:S01]  /*11b450*/  LDL.LU.64 R32, [R1+0x930] ;  /* 0x0009300001207983 */ /* 0x000ee20000300a00 */
[----:B------:R-:W-:Y:S01]  /*11b460*/  VIADD R0, R46, 0xfc ;  /* 0x000000fc2e007836 */ /* 0x000fe20000000000 */
[----:B------:R-:W1:Y:S01]  /*11b470*/  LDCU UR14, c[0x0][0x398] ;  /* 0x00007300ff0e77ac */ /* 0x000e620008000800 */
[----:B------:R-:W0:Y:S01]  /*11b480*/  LDCU UR15, c[0x0][0x398] ;  /* 0x00007300ff0f77ac */ /* 0x000e220008000800 */
[----:B----4-:R4:W-:Y:S02]  /*11b490*/  @P1 STG.E.U8 desc[UR4][R60.64], R2 ;  /* 0x000000023c001986 */ /* 0x0109e4000c101104 */
[----:B------:R-:W-:Y:S02]  /*11b4a0*/  ISETP.GE.AND P1, PT, R0, UR19, PT ;  /* 0x0000001300007c0c */ /* 0x000fe4000bf26270 */
[----:B------:R0:W-:Y:S01]  /*11b4b0*/  @P3 STG.E.U8 desc[UR4][R36.64], R3 ;  /* 0x0000000324003986 */ /* 0x0001e2000c101104 */
[----:B------:R-:W-:-:S03]  /*11b4c0*/  PRMT R0, R4, 0x7771, RZ ;  /* 0x0000777104007816 */ /* 0x000fc600000000ff */
[----:B----4-:R-:W4:Y:S01]  /*11b4d0*/  LDL.LU.64 R60, [R1+0x928] ;  /* 0x00092800013c7983 */ /* 0x010f220000300a00 */
[----:B------:R-:W-:-:S03]  /*11b4e0*/  PRMT R2, R4, 0x7772, RZ ;  /* 0x0000777204027816 */ /* 0x000fc600000000ff */
[----:B0-----:R-:W4:Y:S04]  /*11b4f0*/  LDL.LU.64 R36, [R1+0x958] ;  /* 0x0009580001247983 */ /* 0x001f280000300a00 */
[----:B------:R-:W4:Y:S04]  /*11b500*/  LDL.LU R47, [R1+0x694] ;  /* 0x00069400012f7983 */ /* 0x000f280000300800 */
[----:B------:R-:W-:Y:S04]  /*11b510*/  @P2 STG.E.U8 desc[UR4][R52.64], R0 ;  /* 0x0000000034002986 */ /* 0x000fe8000c101104 */
[----:B--2---:R0:W-:Y:S04]  /*11b520*/  @P6 STG.E.U8 desc[UR4][R18.64], R2 ;  /* 0x0000000212006986 */ /* 0x0041e8000c101104 */
[----:B0-----:R-:W2:Y:S01]  /*11b530*/  LDL.LU.64 R18, [R1+0x970] ;  /* 0x0009700001127983 */ /* 0x001ea20000300a00 */
[----:B------:R-:W-:-:S02]  /*11b540*/  ISETP.LT.AND P4, PT, R59, UR6, !P4 ;  /* 0x000000063b007c0c */ /* 0x000fc4000e781270 */
[----:B------:R-:W-:Y:S02]  /*11b550*/  ISETP.LT.AND P3, PT, R16, UR11, !P5 ;  /* 0x0000000b10007c0c */ /* 0x000fe4000ef61270 */
[----:B------:R-:W-:Y:S01]  /*11b560*/  ISETP.LT.AND P6, PT, R49, UR16, !P5 ;  /* 0x0000001031007c0c */ /* 0x000fe2000efc1270 */
[----:B------:R-:W2:Y:S01]  /*11b570*/  LDL.LU.64 R52, [R1+0x968] ;  /* 0x0009680001347983 */ /* 0x000ea20000300a00 */
[----:B------:R-:W-:Y:S02]  /*11b580*/  PRMT R4, R4, 0x7773, RZ ;  /* 0x0000777304047816 */ /* 0x000fe400000000ff */
[----:B------:R-:W-:Y:S02]  /*11b590*/  ISETP.LT.AND P2, PT, R48, UR9, !P5 ;  /* 0x0000000930007c0c */ /* 0x000fe4000ef41270 */
[C---:B------:R-:W-:Y:S02]  /*11b5a0*/  PRMT R0, R42.reuse, 0x7770, RZ ;  /* 0x000077702a007816 */ /* 0x040fe400000000ff */
        /* <DEDUP_REMOVED lines=9> */
[----:B------:R-:W0:Y:S01]  /*11b640*/  LDCU UR12, c[0x0][0x398] ;  /* 0x00007300ff0c77ac */ /* 0x000e220008000800 */
[----:B------:R-:W0:Y:S01]  /*11b650*/  LDCU UR7, c[0x0][0x398] ;  /* 0x00007300ff0777ac */ /* 0x000e220008000800 */
[----:B-1----:R-:W2:Y:S01]  /*11b660*/  LDL.LU.64 R54, [R1+0x9a8] ;  /* 0x0009a80001367983 */ /* 0x002ea20000300a00 */
[----:B---3--:R-:W-:-:S03]  /*11b670*/  PRMT R0, R42, 0x7771, RZ ;  /* 0x000077712a007816 */ /* 0x008fc600000000ff */
[----:B------:R-:W3:Y:S04]  /*11b680*/  LDL.LU.64 R50, [R1+0x9a0] ;  /* 0x0009a00001327983 */ /* 0x000ee80000300a00 */
[----:B------:R-:W3:Y:S04]  /*11b690*/  LDL.LU R44, [R1+0x6f4] ;  /* 0x0006f400012c7983 */ /* 0x000ee80000300800 */
[----:B------:R1:W-:Y:S02]  /*11b6a0*/  @P6 STG.E.U8 desc[UR4][R32.64], R0 ;  /* 0x0000000020006986 */ /* 0x0003e4000c101104 */
[----:B-1----:R-:W-:-:S02]  /*11b6b0*/  VIADD R0, R46, 0xfd ;  /* 0x000000fd2e007836 */ /* 0x002fc40000000000 */
[----:B----4-:R1:W-:Y:S03]  /*11b6c0*/  @P2 STG.E.U8 desc[UR4][R60.64], R2 ;  /* 0x000000023c002986 */ /* 0x0103e6000c101104 */
[----:B------:R-:W-:Y:S02]  /*11b6d0*/  ISETP.GE.AND P2, PT, R0, UR21, PT ;  /* 0x0000001500007c0c */ /* 0x000fe4000bf46270 */
[----:B------:R-:W-:Y:S01]  /*11b6e0*/  PRMT R0, R47, 0x7770, RZ ;  /* 0x000077702f007816 */ /* 0x000fe200000000ff */
[----:B-1----:R-:W4:Y:S01]  /*11b6f0*/  LDL.LU.64 R60, [R1+0x998] ;  /* 0x00099800013c7983 */ /* 0x002f220000300a00 */
[----:B------:R-:W-:-:S03]  /*11b700*/  PRMT R2, R42, 0x7773, RZ ;  /* 0x000077732a027816 */ /* 0x000fc600000000ff */
[----:B------:R-:W4:Y:S04]  /*11b710*/  LDL.LU.64 R42, [R1+0x990] ;  /* 0x00099000012a7983 */ /* 0x000f280000300a00 */
[----:B------:R-:W-:Y:S04]  /*11b720*/  @P3 STG.E.U8 desc[UR4][R36.64], R2 ;  /* 0x0000000224003986 */ /* 0x000fe8000c101104 */
[----:B--2---:R1:W-:Y:S04]  /*11b730*/  @P4 STG.E.U8 desc[UR4][R18.64], R0 ;  /* 0x0000000012004986 */ /* 0x0043e8000c101104 */
[----:B-1----:R-:W2:Y:S01]  /*11b740*/  LDL.LU.64 R18, [R1+0x9c8] ;  /* 0x0009c80001127983 */ /* 0x002ea20000300a00 */
[----:B------:R-:W-:-:S02]  /*11b750*/  ISETP.LT.AND P6, PT, R40, UR13, !P5 ;  /* 0x0000000d28007c0c */ /* 0x000fc4000efc1270 */
[----:B------:R-:W-:Y:S02]  /*11b760*/  ISETP.LT.AND P3, PT, R17, UR8, !P5 ;  /* 0x0000000811007c0c */ /* 0x000fe4000ef61270 */
[----:B------:R-:W-:Y:S02]  /*11b770*/  ISETP.LT.AND P5, PT, R59, UR10, !P5 ;  /* 0x0000000a3b007c0c */ /* 0x000fe4000efa1270 */
[C---:B------:R-:W-:Y:S02]  /*11b780*/  PRMT R2, R47.reuse, 0x7771, RZ ;  /* 0x000077712f027816 */ /* 0x040fe400000000ff */
[----:B------:R-:W-:Y:S02]  /*11b790*/  PRMT R0, R47, 0x7772, RZ ;  /* 0x000077722f007816 */ /* 0x000fe400000000ff */
[----:B------:R-:W-:Y:S01]  /*11b7a0*/  ISETP.LT.AND P4, PT, R49, UR15, !P0 ;  /* 0x0000000f31007c0c */ /* 0x000fe2000c781270 */
[----:B------:R-:W1:Y:S01]  /*11b7b0*/  LDCU UR13, c[0x0][0x398] ;  /* 0x00007300ff0d77ac */ /* 0x000e620008000800 */
[----:B------:R-:W0:Y:S01]  /*11b7c0*/  LDCU UR8, c[0x0][0x398] ;  /* 0x00007300ff0877ac */ /* 0x000e220008000800 */
[----:B------:R-:W0:Y:S01]  /*11b7d0*/  LDCU UR10, c[0x0][0x398] ;  /* 0x00007300ff0a77ac */ /* 0x000e220008000800 */
[----:B------:R-:W0:Y:S01]  /*11b7e0*/  LDCU UR15, c[0x0][0x398] ;  /* 0x00007300ff0f77ac */ /* 0x000e220008000800 */
[----:B------:R1:W-:Y:S01]  /*11b7f0*/  @P6 STG.E.U8 desc[UR4][R52.64], R2 ;  /* 0x0000000234006986 */ /* 0x0003e2000c101104 */
[----:B------:R-:W-:-:S03]  /*11b800*/  ISETP.LT.AND P6, PT, R16, UR14, !P0 ;  /* 0x0000000e10007c0c */ /* 0x000fc6000c7c1270 */
[----:B------:R3:W-:Y:S04]  /*11b810*/  @P3 STG.E.U8 desc[UR4][R54.64], R0 ;  /* 0x0000000036003986 */ /* 0x0007e8000c101104 */
[----:B-1----:R-:W2:Y:S01]  /*11b820*/  LDL.LU.64 R52, [R1+0x9c0] ;  /* 0x0009c00001347983 */ /* 0x002ea20000300a00 */
[----:B------:R-:W-:Y:S02]  /*11b830*/  PRMT R2, R47, 0x7773, RZ ;  /* 0x000077732f027816 */ /* 0x000fe400000000ff */
[C---:B---3--:R-:W-:Y:S02]  /*11b840*/  PRMT R0, R44.reuse, 0x7770, RZ ;  /* 0x000077702c007816 */ /* 0x048fe400000000ff */
[----:B------:R-:W-:Y:S01]  /*11b850*/  PRMT R3, R44, 0x7773, RZ ;  /* 0x000077732c037816 */ /* 0x000fe200000000ff */
[----:B------:R-:W1:Y:S01]  /*11b860*/  LDCU UR14, c[0x0][0x398] ;  /* 0x00007300ff0e77ac */ /* 0x000e620008000800 */
[----:B------:R3:W-:Y:S01]  /*11b870*/  @P5 STG.E.U8 desc[UR4][R50.64], R2 ;  /* 0x0000000232005986 */ /* 0x0007e2000c101104 */
[----:B0-----:R-:W-:-:S03]  /*11b880*/  ISETP.LT.AND P3, PT, R48, UR6, !P0 ;  /* 0x0000000630007c0c */ /* 0x001fc6000c761270 */
[----:B---3--:R-:W3:Y:S04]  /*11b890*/  LDL.LU.64 R50, [R1+0x9f8] ;  /* 0x0009f80001327983 */ /* 0x008ee80000300a00 */
[----:B------:R-:W3:Y:S01]  /*11b8a0*/  LDL.LU.64 R54, [R1+0x9f0] ;  /* 0x0009f00001367983 */ /* 0x000ee20000300a00 */
[C---:B------:R-:W-:Y:S02]  /*11b8b0*/  PRMT R2, R44.reuse, 0x7771, RZ ;  /* 0x000077712c027816 */ /* 0x040fe400000000ff */
[----:B------:R-:W-:Y:S01]  /*11b8c0*/  ISETP.LT.AND P5, PT, R45, UR9, !P0 ;  /* 0x000000092d007c0c */ /* 0x000fe2000c7a1270 */
[----:B------:R-:W0:Y:S01]  /*11b8d0*/  LDCU UR6, c[0x0][0x398] ;  /* 0x00007300ff0677ac */ /* 0x000e220008000800 */
[----:B------:R-:W0:Y:S01]  /*11b8e0*/  LDCU UR9, c[0x0][0x398] ;  /* 0x00007300ff0977ac */ /* 0x000e220008000800 */
[----:B----4-:R4:W-:Y:S04]  /*11b8f0*/  @P6 STG.E.U8 desc[UR4][R60.64], R0 ;  /* 0x000000003c006986 */ /* 0x0109e8000c101104 */
[----:B------:R0:W-:Y:S04]  /*11b900*/  @P4 STG.E.U8 desc[UR4][R42.64], R2 ;  /* 0x000000022a004986 */ /* 0x0001e8000c101104 */
[----:B----4-:R-:W4:Y:S04]  /*11b910*/  LDL.LU.64 R60, [R1+0xa28] ;  /* 0x000a2800013c7983 */ /* 0x010f280000300a00 */
[----:B------:R-:W4:Y:S04]  /*11b920*/  LDL.LU.64 R36, [R1+0xa20] ;  /* 0x000a200001247983 */ /* 0x000f280000300a00 */
[----:B0-----:R-:W4:Y:S04]  /*11b930*/  LDL.LU.64 R42, [R1+0xa18] ;  /* 0x000a1800012a7983 */ /* 0x001f280000300a00 */
[----:B------:R-:W4:Y:S01]  /*11b940*/  LDL.LU R47, [R1+0x768] ;  /* 0x00076800012f7983 */ /* 0x000f220000300800 */
[----:B------:R-:W-:-:S05]  /*11b950*/  PRMT R2, R44, 0x7772, RZ ;  /* 0x000077722c027816 */ /* 0x000fca00000000ff */
[----:B--2---:R0:W-:Y:S04]  /*11b960*/  @P3 STG.E.U8 desc[UR4][R18.64], R2 ;  /* 0x0000000212003986 */ /* 0x0041e8000c101104 */
[----:B0-----:R-:W2:Y:S01]  /*11b970*/  LDL.LU.64 R18, [R1+0xa10] ;  /* 0x000a100001127983 */ /* 0x001ea20000300a00 */
[----:B------:R-:W-:Y:S02]  /*11b980*/  ISETP.LT.AND P4, PT, R41, UR11, !P0 ;  /* 0x0000000b29007c0c */ /* 0x000fe4000c781270 */
[----:B------:R-:W-:Y:S01]  /*11b990*/  ISETP.LT.AND P6, PT, R40, UR12, !P0 ;  /* 0x0000000c28007c0c */ /* 0x000fe2000c7c1270 */
[----:B------:R-:W-:Y:S01]  /*11b9a0*/  VIADD R0, R46, 0xfe ;  /* 0x000000fe2e007836 */ /* 0x000fe20000000000 */
[----:B------:R-:W-:Y:S01]  /*11b9b0*/  PRMT R2, R5, 0x7771, RZ ;  /* 0x0000777105027816 */ /* 0x000fe200000000ff */
[----:B------:R-:W0:Y:S01]  /*11b9c0*/  LDCU UR11, c[0x0][0x398] ;  /* 0x00007300ff0b77ac */ /* 0x000e220008000800 */
[----:B------:R-:W0:Y:S02]  /*11b9d0*/  LDCU UR12, c[0x0][0x398] ;  /* 0x00007300ff0c77ac */ /* 0x000e240008000800 */
[----:B------:R-:W-:-:S02]  /*11b9e0*/  ISETP.GE.AND P3, PT, R0, UR23, PT ;  /* 0x0000001700007c0c */ /* 0x000fc4000bf66270 */
[----:B------:R-:W-:Y:S01]  /*11b9f0*/  PRMT R0, R5, 0x7770, RZ ;  /* 0x0000777005007816 */ /* 0x000fe200000000ff */
[----:B------:R0:W-:Y:S01]  /*11ba00*/  @P5 STG.E.U8 desc[UR4][R52.64], R3 ;  /* 0x0000000334005986 */ /* 0x0001e2000c101104 */
[----:B------:R-:W-:Y:S02]  /*11ba10*/  ISETP.LT.AND P5, PT, R17, UR16, !P0 ;  /* 0x0000001011007c0c */ /* 0x000fe4000c7a1270 */
[----:B------:R-:W-:Y:S01]  /*11ba20*/  ISETP.LT.AND P0, PT, R59, UR7, !P0 ;  /* 0x000000073b007c0c */ /* 0x000fe2000c701270 */
[----:B------:R-:W1:Y:S01]  /*11ba30*/  LDCU UR7, c[0x0][0x398] ;  /* 0x00007300ff0777ac */ /* 0x000e620008000800 */
[----:B------:R-:W-:Y:S01]  /*11ba40*/  PRMT R4, R6, 0x7770, RZ ;  /* 0x0000777006047816 */ /* 0x000fe200000000ff */
[----:B------:R-:W1:Y:S01]  /*11ba50*/  LDCU UR16, c[0x0][0x398] ;  /* 0x00007300ff1077ac */ /* 0x000e620008000800 */
[----:B0-----:R-:W2:Y:S04]  /*11ba60*/  LDL.LU.64 R52, [R1+0xa48] ;  /* 0x000a480001347983 */ /* 0x001ea80000300a00 */
[----:B---3--:R0:W-:Y:S04]  /*11ba70*/  @P4 STG.E.U8 desc[UR4][R50.64], R0 ;  /* 0x0000000032004986 */ /* 0x0081e8000c101104 */
[----:B------:R3:W-:Y:S01]  /*11ba80*/  @P6 STG.E.U8 desc[UR4][R54.64], R2 ;  /* 0x0000000236006986 */ /* 0x0007e2000c101104 */
[----:B------:R-:W-:-:S02]  /*11ba90*/  ISETP.LT.AND P6, PT, R16, UR13, !P1 ;  /* 0x0000000d10007c0c */ /* 0x000fc4000cfc1270 */
[----:B------:R-:W-:Y:S01]  /*11baa0*/  ISETP.LT.AND P4, PT, R49, UR8, !P1 ;  /* 0x0000000831007c0c */ /* 0x000fe2000cf81270 */
[----:B------:R-:W1:Y:S01]  /*11bab0*/  LDCU UR8, c[0x0][0x398] ;  /* 0x00007300ff0877ac */ /* 0x000e620008000800 */
[----:B------:R-:W1:Y:S01]  /*11bac0*/  LDCU UR13, c[0x0][0x398] ;  /* 0x00007300ff0d77ac */ /* 0x000e620008000800 */
[----:B0-----:R-:W2:Y:S01]  /*11bad0*/  LDL.LU.64 R50, [R1+0xa40] ;  /* 0x000a400001327983 */ /* 0x001ea20000300a00 */
[----:B------:R-:W-:-:S03]  /*11bae0*/  PRMT R0, R5, 0x7772, RZ ;  /* 0x0000777205007816 */ /* 0x000fc600000000ff */
[----:B---3--:R-:W3:Y:S01]  /*11baf0*/  LDL.LU R54, [R1+0x698] ;  /* 0x0006980001367983 */ /* 0x008ee20000300800 */
[----:B------:R-:W-:-:S03]  /*11bb00*/  PRMT R5, R5, 0x7773, RZ ;  /* 0x0000777305057816 */ /* 0x000fc600000000ff */
[----:B----4-:R0:W-:Y:S04]  /*11bb10*/  @P5 STG.E.U8 desc[UR4][R60.64], R0 ;  /* 0x000000003c005986 */ /* 0x0101e8000c101104 */
[----:B------:R4:W-:Y:S01]  /*11bb20*/  @P0 STG.E.U8 desc[UR4][R36.64], R5 ;  /* 0x0000000524000986 */ /* 0x0009e2000c101104 */
[----:B------:R-:W-:-:S03]  /*11bb30*/  PRMT R2, R47, 0x7771, RZ ;  /* 0x000077712f027816 */ /* 0x000fc600000000ff */
[----:B0-----:R-:W3:Y:S01]  /*11bb40*/  LDL.LU.64 R60, [R1+0xa50] ;  /* 0x000a5000013c7983 */ /* 0x001ee20000300a00 */
[----:B------:R-:W-:-:S03]  /*11bb50*/  PRMT R0, R47, 0x7770, RZ ;  /* 0x000077702f007816 */ /* 0x000fc600000000ff */
[----:B------:R-:W3:Y:S04]  /*11bb60*/  LDL.LU.64 R32, [R1+0xa68] ;  /* 0x000a680001207983 */ /* 0x000ee80000300a00 */
[----:B----4-:R-:W4:Y:S04]  /*11bb70*/  LDL.LU.64 R36, [R1+0xa60] ;  /* 0x000a600001247983 */ /* 0x010f280000300a00 */
[----:B------:R-:W4:Y:S04]  /*11bb80*/  LDL.LU R44, [R1+0x6f8] ;  /* 0x0006f800012c7983 */ /* 0x000f280000300800 */
[----:B------:R0:W-:Y:S04]  /*11bb90*/  @P6 STG.E.U8 desc[UR4][R42.64], R0 ;  /* 0x000000002a006986 */ /* 0x0001e8000c101104 */
[----:B0-----:R-:W4:Y:S04]  /*11bba0*/  LDL.LU.64 R42, [R1+0xa80] ;  /* 0x000a8000012a7983 */ /* 0x001f280000300a00 */
[----:B--2---:R0:W-:Y:S04]  /*11bbb0*/  @P4 STG.E.U8 desc[UR4][R18.64], R2 ;  /* 0x0000000212004986 */ /* 0x0041e8000c101104 */
[----:B0-----:R-:W2:Y:S01]  /*11bbc0*/  LDL.LU.64 R18, [R1+0xa58] ;  /* 0x000a580001127983 */ /* 0x001ea20000300a00 */
[----:B------:R-:W-:-:S02]  /*11bbd0*/  ISETP.LT.AND P5, PT, R48, UR10, !P1 ;  /* 0x0000000a30007c0c */ /* 0x000fc4000cfa1270 */
[----:B-1----:R-:W-:Y:S02]  /*11bbe0*/  ISETP.LT.AND P0, PT, R45, UR14, !P1 ;  /* 0x0000000e2d007c0c */ /* 0x002fe4000cf01270 */
[----:B------:R-:W-:Y:S02]  /*11bbf0*/  ISETP.LT.AND P4, PT, R41, UR15, !P1 ;  /* 0x0000000f29007c0c */ /* 0x000fe4000cf81270 */
[C---:B------:R-:W-:Y:S02]  /*11bc00*/  PRMT R0, R47.reuse, 0x7772, RZ ;  /* 0x000077722f007816 */ /* 0x040fe400000000ff */
[----:B------:R-:W-:Y:S02]  /*11bc10*/  PRMT R2, R47, 0x7773, RZ ;  /* 0x000077732f027816 */ /* 0x000fe400000000ff */
[----:B------:R-:W-:Y:S01]  /*11bc20*/  ISETP.LT.AND P6, PT, R17, UR9, !P1 ;  /* 0x0000000911007c0c */ /* 0x000fe2000cfc1270 */
[----:B------:R-:W0:Y:S01]  /*11bc30*/  LDCU UR10, c[0x0][0x398] ;  /* 0x00007300ff0a77ac */ /* 0x000e220008000800 */
[----:B------:R-:W1:Y:S01]  /*11bc40*/  LDCU UR14, c[0x0][0x398] ;  /* 0x00007300ff0e77ac */ /* 0x000e620008000800 */
[----:B------:R-:W0:Y:S01]  /*11bc50*/  LDCU UR15, c[0x0][0x398] ;  /* 0x00007300ff0f77ac */ /* 0x000e220008000800 */
[----:B------:R-:W0:Y:S01]  /*11bc60*/  LDCU UR9, c[0x0][0x398] ;  /* 0x00007300ff0977ac */ /* 0x000e220008000800 */
[----:B------:R1:W-:Y:S01]  /*11bc70*/  @P5 STG.E.U8 desc[UR4][R52.64], R0 ;  /* 0x0000000034005986 */ /* 0x0003e2000c101104 */
[----:B------:R-:W-:-:S02]  /*11bc80*/  ISETP.LT.AND P5, PT, R40, UR6, !P1 ;  /* 0x0000000628007c0c */ /* 0x000fc4000cfa1270 */
[----:B------:R-:W-:Y:S01]  /*11bc90*/  ISETP.LT.AND P1, PT, R59, UR11, !P1 ;  /* 0x0000000b3b007c0c */ /* 0x000fe2000cf21270 */
[----:B------:R-:W0:Y:S01]  /*11bca0*/  LDCU UR6, c[0x0][0x398] ;  /* 0x00007300ff0677ac */ /* 0x000e220008000800 */
[----:B------:R-:W0:Y:S01]  /*11bcb0*/  LDCU UR11, c[0x0][0x398] ;  /* 0x00007300ff0b77ac */ /* 0x000e220008000800 */
[----:B-1----:R-:W-:Y:S01]  /*11bcc0*/  VIADD R0, R46, 0xff ;  /* 0x000000ff2e007836 */ /* 0x002fe20000000000 */
[----:B------:R-:W2:Y:S04]  /*11bcd0*/  LDL.LU.64 R52, [R1+0xa78] ;  /* 0x000a780001347983 */ /* 0x000ea80000300a00 */
[----:B------:R1:W-:Y:S01]  /*11bce0*/  @P0 STG.E.U8 desc[UR4][R50.64], R2 ;  /* 0x0000000232000986 */ /* 0x0003e2000c101104 */
[----:B------:R-:W-:Y:S02]  /*11bcf0*/  ISETP.GE.AND P0, PT, R0, UR25, PT ;  /* 0x0000001900007c0c */ /* 0x000fe4000bf06270 */
[----:B---3--:R-:W-:-:S02]  /*11bd00*/  PRMT R0, R54, 0x7771, RZ ;  /* 0x0000777136007816 */ /* 0x008fc400000000ff */
[----:B-1----:R-:W-:Y:S01]  /*11bd10*/  PRMT R2, R54, 0x7770, RZ ;  /* 0x0000777036027816 */ /* 0x002fe200000000ff */
[----:B------:R-:W3:Y:S04]  /*11bd20*/  LDL.LU.64 R50, [R1+0xa08] ;  /* 0x000a080001327983 */ /* 0x000ee80000300a00 */
[----:B------:R-:W3:Y:S04]  /*11bd30*/  LDL.LU.64 R46, [R1+0x9b0] ;  /* 0x0009b000012e7983 */ /* 0x000ee80000300a00 */
[----:B------:R1:W-:Y:S01]  /*11bd40*/  @P4 STG.E.U8 desc[UR4][R60.64], R2 ;  /* 0x000000023c004986 */ /* 0x0003e2000c101104 */
[----:B------:R-:W-:-:S03]  /*11bd50*/  ISETP.LT.AND P4, PT, R16, UR12, !P2 ;  /* 0x0000000c10007c0c */ /* 0x000fc6000d781270 */
[----:B------:R0:W-:Y:S01]  /*11bd60*/  @P5 STG.E.U8 desc[UR4][R32.64], R0 ;  /* 0x0000000020005986 */ /* 0x0001e2000c101104 */
[----:B------:R-:W2:Y:S01]  /*11bd70*/  LDCU UR12, c[0x0][0x398] ;  /* 0x00007300ff0c77ac */ /* 0x000ea20008000800 */
[C---:B-1----:R-:W-:Y:S02]  /*11bd80*/  PRMT R2, R54.reuse, 0x7772, RZ ;  /* 0x0000777236027816 */ /* 0x042fe400000000ff */
[----:B------:R-:W3:Y:S01]  /*11bd90*/  LDL.LU.64 R60, [R1+0x900] ;  /* 0x00090000013c7983 */ /* 0x000ee20000300a00 */
[----:B0-----:R-:W-:-:S03]  /*11bda0*/  PRMT R0, R54, 0x7773, RZ ;  /* 0x0000777336007816 */ /* 0x001fc600000000ff */
[----:B----4-:R0:W-:Y:S04]  /*11bdb0*/  @P6 STG.E.U8 desc[UR4][R36.64], R2 ;  /* 0x0000000224006986 */ /* 0x0101e8000c101104 */
[----:B------:R1:W-:Y:S01]  /*11bdc0*/  @P1 STG.E.U8 desc[UR4][R42.64], R0 ;  /* 0x000000002a001986 */ /* 0x0003e2000c101104 */
[----:B0-----:R-:W-:-:S03]  /*11bdd0*/  PRMT R2, R44, 0x7770, RZ ;  /* 0x000077702c027816 */ /* 0x001fc600000000ff */
[----:B-1----:R-:W4:Y:S04]  /*11bde0*/  LDL.LU.64 R42, [R1+0x890] ;  /* 0x00089000012a7983 */ /* 0x002f280000300a00 */
[----:B--2---:R0:W-:Y:S04]  /*11bdf0*/  @P4 STG.E.U8 desc[UR4][R18.64], R2 ;  /* 0x0000000212004986 */ /* 0x0041e8000c101104 */
[----:B0-----:R-:W2:Y:S01]  /*11be00*/  LDL.LU.64 R18, [R1+0x888] ;  /* 0x0008880001127983 */ /* 0x001ea20000300a00 */
[----:B------:R-:W-:Y:S02]  /*11be10*/  ISETP.LT.AND P5, PT, R49, UR7, !P2 ;  /* 0x0000000731007c0c */ /* 0x000fe4000d7a1270 */
[----:B------:R-:W-:Y:S01]  /*11be20*/  ISETP.LT.AND P6, PT, R48, UR8, !P2 ;  /* 0x0000000830007c0c */ /* 0x000fe2000d7c1270 */
[----:B------:R-:W2:Y:S04]  /*11be30*/  LDL.LU R24, [R1+0x76c] ;  /* 0x00076c0001187983 */ /* 0x000ea80000300800 */
[----:B------:R-:W2:Y:S01]  /*11be40*/  LDL.LU.64 R28, [R1+0x880] ;  /* 0x00088000011c7983 */ /* 0x000ea20000300a00 */
[----:B------:R-:W-:-:S02]  /*11be50*/  PRMT R0, R44, 0x7771, RZ ;  /* 0x000077712c007816 */ /* 0x000fc400000000ff */
[C---:B------:R-:W-:Y:S02]  /*11be60*/  PRMT R2, R44.reuse, 0x7772, RZ ;  /* 0x000077722c027816 */ /* 0x040fe400000000ff */
[----:B------:R-:W-:Y:S02]  /*11be70*/  ISETP.LT.AND P1, PT, R45, UR10, !P2 ;  /* 0x0000000a2d007c0c */ /* 0x000fe4000d721270 */
[----:B------:R-:W-:Y:S01]  /*11be80*/  ISETP.LT.AND P4, PT, R41, UR13, !P2 ;  /* 0x0000000d29007c0c */ /* 0x000fe2000d781270 */
[----:B------:R-:W2:Y:S04]  /*11be90*/  LDL.LU.64 R32, [R1+0x878] ;  /* 0x0008780001207983 */ /* 0x000ea80000300a00 */
[----:B------:R-:W2:Y:S04]  /*11bea0*/  LDL.LU.64 R36, [R1+0x868] ;  /* 0x0008680001247983 */ /* 0x000ea80000300a00 */
[----:B------:R-:W2:Y:S01]  /*11beb0*/  LDL.LU.64 R54, [R1+0x858] ;  /* 0x0008580001367983 */ /* 0x000ea20000300a00 */
[----:B------:R-:W-:Y:S01]  /*11bec0*/  PRMT R3, R44, 0x7773, RZ ;  /* 0x000077732c037816 */ /* 0x000fe200000000ff */
[----:B------:R-:W0:Y:S01]  /*11bed0*/  LDCU UR7, c[0x0][0x398] ;  /* 0x00007300ff0777ac */ /* 0x000e220008000800 */
[----:B------:R-:W1:Y:S01]  /*11bee0*/  LDCU UR8, c[0x0][0x398] ;  /* 0x00007300ff0877ac */ /* 0x000e620008000800 */
[----:B------:R0:W-:Y:S01]  /*11bef0*/  @P5 STG.E.U8 desc[UR4][R52.64], R0 ;  /* 0x0000000034005986 */ /* 0x0001e2000c101104 */
[----:B------:R-:W-:Y:S01]  /*11bf00*/  ISETP.LT.AND P5, PT, R40, UR14, !P2 ;  /* 0x0000000e28007c0c */ /* 0x000fe2000d7a1270 */
[----:B------:R-:W1:Y:S01]  /*11bf10*/  LDCU UR10, c[0x0][0x398] ;  /* 0x00007300ff0a77ac */ /* 0x000e620008000800 */
[----:B------:R-:W1:Y:S01]  /*11bf20*/  LDCU UR13, c[0x0][0x398] ;  /* 0x00007300ff0d77ac */ /* 0x000e620008000800 */
[----:B0-----:R-:W2:Y:S01]  /*11bf30*/  LDL.LU.64 R52, [R1+0x848] ;  /* 0x0008480001347983 */ /* 0x001ea20000300a00 */
[----:B------:R-:W-:-:S03]  /*11bf40*/  PRMT R0, R6, 0x7771, RZ ;  /* 0x0000777106007816 */ /* 0x000fc600000000ff */
[----:B------:R-:W2:Y:S04]  /*11bf50*/  LDL.LU R44, [R1+0x69c] ;  /* 0x00069c00012c7983 */ /* 0x000ea80000300800 */
[----:B---3--:R0:W-:Y:S01]  /*11bf60*/  @P6 STG.E.U8 desc[UR4][R50.64], R2 ;  /* 0x0000000232006986 */ /* 0x0081e2000c101104 */
[----:B------:R-:W-:-:S03]  /*11bf70*/  ISETP.LT.AND P6, PT, R17, UR15, !P2 ;  /* 0x0000000f11007c0c */ /* 0x000fc6000d7c1270 */
[----:B------:R3:W-:Y:S01]  /*11bf80*/  @P1 STG.E.U8 desc[UR4][R46.64], R3 ;  /* 0x000000032e001986 */ /* 0x0007e2000c101104 */
[----:B------:R-:W-:Y:S02]  /*11bf90*/  ISETP.LT.AND P1, PT, R16, UR6, !P3 ;  /* 0x0000000610007c0c */ /* 0x000fe4000df21270 */
[----:B0-----:R-:W-:Y:S01]  /*11bfa0*/  PRMT R2, R6, 0x7772, RZ ;  /* 0x0000777206027816 */ /* 0x001fe200000000ff */
[----:B------:R-:W2:Y:S04]  /*11bfb0*/  LDL.LU.64 R50, [R1+0x838] ;  /* 0x0008380001327983 */ /* 0x000ea80000300a00 */
[----:B---3--:R-:W3:Y:S04]  /*11bfc0*/  LDL.LU.64 R46, [R1+0x828] ;  /* 0x00082800012e7983 */ /* 0x008ee80000300a00 */
[----:B------:R0:W-:Y:S01]  /*11bfd0*/  @P4 STG.E.U8 desc[UR4][R60.64], R4 ;  /* 0x000000043c004986 */ /* 0x0001e2000c101104 */
[----:B------:R-:W-:-:S02]  /*11bfe0*/  ISETP.LT.AND P4, PT, R16, UR17, !P0 ;  /* 0x0000001110007c0c */ /* 0x000fc4000c781270 */
[----:B------:R-:W-:Y:S01]  /*11bff0*/  ISETP.LT.AND P2, PT, R59, UR16, !P2 ;  /* 0x000000103b007c0c */ /* 0x000fe2000d741270 */
[----:B------:R-:W1:Y:S01]  /*11c000*/  LDCU UR6, c[0x0][0x398] ;  /* 0x00007300ff0677ac */ /* 0x000e620008000800 */
[----:B0-----:R-:W3:Y:S04]  /*11c010*/  LDL.LU.64 R60, [R1+0x818] ;  /* 0x00081800013c7983 */ /* 0x001ee80000300a00 */
[----:B----4-:R0:W-:Y:S04]  /*11c020*/  @P5 STG.E.U8 desc[UR4][R42.64], R0 ;  /* 0x000000002a005986 */ /* 0x0101e8000c101104 */
[----:B0-----:R-:W4:Y:S04]  /*11c030*/  LDL.LU.64 R42, [R1+0x800] ;  /* 0x00080000012a7983 */ /* 0x001f280000300a00 */
[----:B--2---:R0:W-:Y:S04]  /*11c040*/  @P6 STG.E.U8 desc[UR4][R18.64], R2 ;  /* 0x0000000212006986 */ /* 0x0041e8000c101104 */
[----:B0-----:R-:W2:Y:S04]  /*11c050*/  LDL.LU.64 R18, [R1+0x870] ;  /* 0x0008700001127983 */ /* 0x001ea80000300a00 */
[----:B------:R-:W2:Y:S01]  /*11c060*/  LDL.LU R16, [R1+0x6fc] ;  /* 0x0006fc0001107983 */ /* 0x000ea20000300800 */
[----:B------:R-:W-:-:S02]  /*11c070*/  PRMT R6, R6, 0x7773, RZ ;  /* 0x0000777306067816 */ /* 0x000fc400000000ff */
[----:B------:R-:W-:Y:S02]  /*11c080*/  ISETP.LT.AND P6, PT, R49, UR9, !P3 ;  /* 0x0000000931007c0c */ /* 0x000fe4000dfc1270 */
[----:B------:R-:W-:Y:S02]  /*11c090*/  ISETP.LT.AND P5, PT, R48, UR11, !P3 ;  /* 0x0000000b30007c0c */ /* 0x000fe4000dfa1270 */
[C---:B------:R-:W-:Y:S02]  /*11c0a0*/  PRMT R3, R24.reuse, 0x7770, RZ ;  /* 0x0000777018037816 */ /* 0x040fe400000000ff */
[C---:B------:R-:W-:Y:S01]  /*11c0b0*/  PRMT R4, R24.reuse, 0x7771, RZ ;  /* 0x0000777118047816 */ /* 0x040fe200000000ff */
[----:B------:R-:W-:Y:S01]  /*11c0c0*/  @P2 STG.E.U8 desc[UR4][R28.64], R6 ;  /* 0x000000061c002986 */ /* 0x000fe2000c101104 */
[----:B------:R-:W-:Y:S02]  /*11c0d0*/  ISETP.LT.AND P2, PT, R45, UR12, !P3 ;  /* 0x0000000c2d007c0c */ /* 0x000fe4000df41270 */
[----:B------:R-:W-:-:S02]  /*11c0e0*/  PRMT R5, R24, 0x7772, RZ ;  /* 0x0000777218057816 */ /* 0x000fc400000000ff */
[----:B------:R-:W-:Y:S01]  /*11c0f0*/  PRMT R8, R24, 0x7773, RZ ;  /* 0x0000777318087816 */ /* 0x000fe200000000ff */
[----:B------:R0:W-:Y:S01]  /*11c100*/  @P1 STG.E.U8 desc[UR4][R32.64], R3 ;  /* 0x0000000320001986 */ /* 0x0001e2000c101104 */
[----:B------:R-:W-:Y:S01]  /*11c110*/  ISETP.LT.AND P1, PT, R41, UR7, !P3 ;  /* 0x0000000729007c0c */ /* 0x000fe2000df21270 */
[----:B------:R-:W0:Y:S01]  /*11c120*/  LDCU UR9, c[0x0][0x398] ;  /* 0x00007300ff0977ac */ /* 0x000e220008000800 */
[----:B------:R-:W0:Y:S01]  /*11c130*/  LDCU UR11, c[0x0][0x398] ;  /* 0x00007300ff0b77ac */ /* 0x000e220008000800 */
[----:B------:R-:W0:Y:S01]  /*11c140*/  LDCU UR7, c[0x0][0x398] ;  /* 0x00007300ff0777ac */ /* 0x000e220008000800 */
[----:B------:R0:W-:Y:S04]  /*11c150*/  @P6 STG.E.U8 desc[UR4][R36.64], R4 ;  /* 0x0000000424006986 */ /* 0x0001e8000c101104 */
[----:B------:R2:W-:Y:S01]  /*11c160*/  @P5 STG.E.U8 desc[UR4][R54.64], R5 ;  /* 0x0000000536005986 */ /* 0x0005e2000c101104 */
[----:B-1----:R-:W-:Y:S01]  /*11c170*/  ISETP.LT.AND P6, PT, R40, UR8, !P3 ;  /* 0x0000000828007c0c */ /* 0x002fe2000dfc1270 */
[----:B------:R-:W1:Y:S02]  /*11c180*/  LDCU UR8, c[0x0][0x398] ;  /* 0x00007300ff0877ac */ /* 0x000e640008000800 */
[----:B------:R-:W-:Y:S01]  /*11c190*/  @P2 STG.E.U8 desc[UR4][R52.64], R8 ;  /* 0x0000000834002986 */ /* 0x000fe2000c101104 */
[----:B------:R-:W-:Y:S01]  /*11c1a0*/  ISETP.LT.AND P2, PT, R17, UR10, !P3 ;  /* 0x0000000a11007c0c */ /* 0x000fe2000df41270 */
[----:B------:R-:W1:Y:S01]  /*11c1b0*/  LDCU UR10, c[0x0][0x398] ;  /* 0x00007300ff0a77ac */ /* 0x000e620008000800 */
[----:B------:R-:W-:-:S02]  /*11c1c0*/  ISETP.LT.AND P3, PT, R59, UR6, !P3 ;  /* 0x000000063b007c0c */ /* 0x000fc4000df61270 */
[C---:B------:R-:W-:Y:S02]  /*11c1d0*/  PRMT R0, R44.reuse, 0x7770, RZ ;  /* 0x000077702c007816 */ /* 0x040fe400000000ff */
[C---:B------:R-:W-:Y:S02]  /*11c1e0*/  PRMT R2, R44.reuse, 0x7771, RZ ;  /* 0x000077712c027816 */ /* 0x040fe400000000ff */
[C---:B0-----:R-:W-:Y:S02]  /*11c1f0*/  PRMT R3, R44.reuse, 0x7772, RZ ;  /* 0x000077722c037816 */ /* 0x041fe400000000ff */
[----:B------:R-:W-:Y:S02]  /*11c200*/  PRMT R4, R44, 0x7773, RZ ;  /* 0x000077732c047816 */ /* 0x000fe400000000ff */
[----:B------:R-:W-:Y:S01]  /*11c210*/  ISETP.LT.AND P5, PT, R49, UR13, !P0 ;  /* 0x0000000d31007c0c */ /* 0x000fe2000c7a1270 */
[----:B------:R0:W-:Y:S04]  /*11c220*/  @P1 STG.E.U8 desc[UR4][R50.64], R0 ;  /* 0x0000000032001986 */ /* 0x0001e8000c101104 */
[----:B---3--:R3:W-:Y:S01]  /*11c230*/  @P6 STG.E.U8 desc[UR4][R46.64], R2 ;  /* 0x000000022e006986 */ /* 0x0087e2000c101104 */
[----:B------:R-:W-:-:S02]  /*11c240*/  ISETP.LT.AND P1, PT, R48, UR9, !P0 ;  /* 0x0000000930007c0c */ /* 0x000fc4000c721270 */
[----:B------:R-:W-:Y:S01]  /*11c250*/  ISETP.LT.AND P6, PT, R45, UR11, !P0 ;  /* 0x0000000b2d007c0c */ /* 0x000fe2000c7c1270 */
[----:B------:R0:W-:Y:S01]  /*11c260*/  @P2 STG.E.U8 desc[UR4][R60.64], R3 ;  /* 0x000000033c002986 */ /* 0x0001e2000c101104 */
[----:B------:R-:W-:-:S03]  /*11c270*/  ISETP.LT.AND P2, PT, R41, UR7, !P0 ;  /* 0x0000000729007c0c */ /* 0x000fc6000c741270 */
[----:B----4-:R4:W-:Y:S01]  /*11c280*/  @P3 STG.E.U8 desc[UR4][R42.64], R4 ;  /* 0x000000042a003986 */ /* 0x0109e2000c101104 */
[----:B-1----:R-:W-:Y:S02]  /*11c290*/  ISETP.LT.AND P3, PT, R40, UR8, !P0 ;  /* 0x0000000828007c0c */ /* 0x002fe4000c761270 */
[C---:B--2---:R-:W-:Y:S02]  /*11c2a0*/  PRMT R5, R16.reuse, 0x7770, RZ ;  /* 0x0000777010057816 */ /* 0x044fe400000000ff */
[C---:B0-----:R-:W-:Y:S02]  /*11c2b0*/  PRMT R0, R16.reuse, 0x7771, RZ ;  /* 0x0000777110007816 */ /* 0x041fe400000000ff */
[C---:B---3--:R-:W-:Y:S02]  /*11c2c0*/  PRMT R2, R16.reuse, 0x7772, RZ ;  /* 0x0000777210027816 */ /* 0x048fe400000000ff */
[----:B------:R-:W-:Y:S01]  /*11c2d0*/  PRMT R6, R16, 0x7773, RZ ;  /* 0x0000777310067816 */ /* 0x000fe200000000ff */
[----:B------:R0:W-:Y:S01]  /*11c2e0*/  @P4 STG.E.U8 desc[UR4][R18.64], R5 ;  /* 0x0000000512004986 */ /* 0x0001e2000c101104 */
[----:B------:R-:W-:-:S03]  /*11c2f0*/  ISETP.LT.AND P4, PT, R17, UR10, !P0 ;  /* 0x0000000a11007c0c */ /* 0x000fc6000c781270 */
[----:B------:R-:W2:Y:S04]  /*11c300*/  LDL.LU.64 R44, [R1+0x860] ;  /* 0x00086000012c7983 */ /* 0x000ea80000300a00 */
[----:B------:R-:W3:Y:S04]  /*11c310*/  LDL.LU.64 R60, [R1+0x850] ;  /* 0x00085000013c7983 */ /* 0x000ee80000300a00 */
[----:B----4-:R-:W4:Y:S04]  /*11c320*/  LDL.LU.64 R42, [R1+0x840] ;  /* 0x00084000012a7983 */ /* 0x010f280000300a00 */
[----:B------:R-:W4:Y:S04]  /*11c330*/  LDL.LU.64 R40, [R1+0x830] ;  /* 0x0008300001287983 */ /* 0x000f280000300a00 */
[----:B0-----:R-:W4:Y:S04]  /*11c340*/  LDL.LU.64 R18, [R1+0x820] ;  /* 0x0008200001127983 */ /* 0x001f280000300a00 */
[----:B------:R-:W4:Y:S01]  /*11c350*/  LDL.LU.64 R16, [R1+0x810] ;  /* 0x0008100001107983 */ /* 0x000f220000300a00 */
[----:B------:R-:W-:-:S02]  /*11c360*/  PRMT R3, R7, 0x7770, RZ ;  /* 0x0000777007037816 */ /* 0x000fc400000000ff */
[C---:B------:R-:W-:Y:S02]  /*11c370*/  PRMT R4, R7.reuse, 0x7771, RZ ;  /* 0x0000777107047816 */ /* 0x040fe400000000ff */
[----:B------:R-:W-:Y:S02]  /*11c380*/  PRMT R5, R7, 0x7772, RZ ;  /* 0x0000777207057816 */ /* 0x000fe400000000ff */
[----:B------:R-:W-:Y:S02]  /*11c390*/  ISETP.LT.AND P0, PT, R59, UR10, !P0 ;  /* 0x0000000a3b007c0c */ /* 0x000fe4000c701270 */
[----:B------:R-:W-:Y:S01]  /*11c3a0*/  PRMT R7, R7, 0x7773, RZ ;  /* 0x0000777307077816 */ /* 0x000fe200000000ff */
[----:B--2---:R0:W-:Y:S04]  /*11c3b0*/  @P5 STG.E.U8 desc[UR4][R44.64], R0 ;  /* 0x000000002c005986 */ /* 0x0041e8000c101104 */
[----:B---3--:R0:W-:Y:S04]  /*11c3c0*/  @P1 STG.E.U8 desc[UR4][R60.64], R2 ;  /* 0x000000023c001986 */ /* 0x0081e8000c101104 */
[----:B----4-:R0:W-:Y:S04]  /*11c3d0*/  @P6 STG.E.U8 desc[UR4][R42.64], R6 ;  /* 0x000000062a006986 */ /* 0x0101e8000c101104 */
[----:B------:R0:W-:Y:S04]  /*11c3e0*/  @P2 STG.E.U8 desc[UR4][R40.64], R3 ;  /* 0x0000000328002986 */ /* 0x0001e8000c101104 */
[----:B------:R0:W-:Y:S04]  /*11c3f0*/  @P3 STG.E.U8 desc[UR4][R18.64], R4 ;  /* 0x0000000412003986 */ /* 0x0001e8000c101104 */
[----:B------:R0:W-:Y:S01]  /*11c400*/  @P4 STG.E.U8 desc[UR4][R16.64], R5 ;  /* 0x0000000510004986 */ /* 0x0001e2000c101104 */
[----:B------:R-:W-:Y:S05]  /*11c410*/  @!P0 EXIT ;  /* 0x000000000000894d */ /* 0x000fea0003800000 */
[----:B0-----:R-:W2:Y:S04]  /*11c420*/  LDL.LU.64 R16, [R1+0x808] ;  /* 0x0008080001107983 */ /* 0x001ea80000300a00 */
[----:B--2---:R-:W-:Y:S01]  /*11c430*/  STG.E.U8 desc[UR4][R16.64], R7 ;  /* 0x0000000710007986 */ /* 0x004fe2000c101104 */
[----:B------:R-:W-:Y:S05]  /*11c440*/  EXIT ;  /* 0x000000000000794d */ /* 0x000fea0003800000 */
.L_x_2:
[----:B------:R-:W-:-:S00]  /*11c450*/  BRA `(.L_x_2) ;  /* 0xfffffffc00fc7947 */ /* 0x000fc0000383ffff */
[----:B------:R-:W-:-:S00]  /*11c460*/  NOP ;  /* 0x0000000000007918 */ /* 0x000fc00000000000 */
        /* <DEDUP_REMOVED lines=9> */
.L_x_3:


//--------------------- .nv.shared.matmul_kernel  --------------------------
	.section	.nv.shared.matmul_kernel,"aw",@nobits
	.sectionflags	@""
	.align	16
	.zero		1024


//--------------------- .nv.shared.reserved.0     --------------------------
	.section	.nv.shared.reserved.0,"aw",@nobits
	.weak		__nv_reservedSMEM_offset_0_alias
	.size		__nv_reservedSMEM_offset_0_alias, 0, 64
	.other		__nv_reservedSMEM_offset_0_alias,@"STO_CUDA_RESERVED_SHARED STV_DEFAULT"
__nv_reservedSMEM_offset_0_alias:
	.zero		0
	.zero		64


//--------------------- .nv.constant0.matmul_kernel --------------------------
	.section	.nv.constant0.matmul_kernel,"a",@progbits
	.sectionflags	@""
	.align	4
.nv.constant0.matmul_kernel:
	.zero		976


//--------------------- SYMBOLS --------------------------

	.type		.nv.reservedSmem.offset0,@object
	.size		.nv.reservedSmem.offset0,0x4
	.type		.nv.reservedSmem.cap,@object
	.size		.nv.reservedSmem.cap,0x4
